//
// Generated by NVIDIA NVVM Compiler
//
// Compiler Build ID: CL-36424714
// Cuda compilation tools, release 13.0, V13.0.88
// Based on NVVM 20.0.0
//

.version 9.0
.target sm_100
.address_size 64

	// .globl	_Z16packToBlobKernelPK16SerializedHeaderPKiS3_S3_PKdS3_PKlPKxPKjimPh
.shared .align 8 .b8 _ZZ14blockReduceSumdE6shared[256];
.shared .align 8 .b8 _ZZ14blockReduceMaxxE6shared[256];
// _ZZN3cub18CUB_300001_SM_10006detail10radix_sort31DeviceRadixSortSingleTileKernelINS1_5radix10policy_hubIfNS0_8NullTypeEyE10Policy1000ELNS0_9SortOrderE0EfS6_yNS1_21identity_decomposer_tEEEvPKT1_PSB_PKT2_PSF_T3_iiT4_E12temp_storage has been demoted
// _ZZN3cub18CUB_300001_SM_10006detail10radix_sort30DeviceRadixSortHistogramKernelINS1_5radix10policy_hubIfNS0_8NullTypeEyE10Policy1000ELNS0_9SortOrderE0EfyNS1_21identity_decomposer_tEEEvPT2_PKT1_SB_iiT3_E12temp_storage has been demoted
// _ZZN3cub18CUB_300001_SM_10006detail10radix_sort33DeviceRadixSortExclusiveSumKernelINS1_5radix10policy_hubIfNS0_8NullTypeEyE10Policy1000EyEEvPT0_E12temp_storage has been demoted
// _ZZN3cub18CUB_300001_SM_10006detail10radix_sort29DeviceRadixSortOnesweepKernelINS1_5radix10policy_hubIfNS0_8NullTypeEyE10Policy1000ELNS0_9SortOrderE0EfS6_yiiNS1_21identity_decomposer_tEEEvPT5_SC_PT3_PKSD_PT1_PKSH_PT2_PKSL_T4_iiT6_E1s has been demoted
// _ZZN3cub18CUB_300001_SM_10006detail10radix_sort31DeviceRadixSortSingleTileKernelINS1_5radix10policy_hubIiiyE10Policy1000ELNS0_9SortOrderE0EiiyNS1_21identity_decomposer_tEEEvPKT1_PSA_PKT2_PSE_T3_iiT4_E12temp_storage has been demoted
// _ZZN3cub18CUB_300001_SM_10006detail10radix_sort30DeviceRadixSortHistogramKernelINS1_5radix10policy_hubIiiyE10Policy1000ELNS0_9SortOrderE0EiyNS1_21identity_decomposer_tEEEvPT2_PKT1_SA_iiT3_E12temp_storage has been demoted
// _ZZN3cub18CUB_300001_SM_10006detail10radix_sort33DeviceRadixSortExclusiveSumKernelINS1_5radix10policy_hubIiiyE10Policy1000EyEEvPT0_E12temp_storage has been demoted
// _ZZN3cub18CUB_300001_SM_10006detail10radix_sort29DeviceRadixSortOnesweepKernelINS1_5radix10policy_hubIiiyE10Policy1000ELNS0_9SortOrderE0EiiyiiNS1_21identity_decomposer_tEEEvPT5_SB_PT3_PKSC_PT1_PKSG_PT2_PKSK_T4_iiT6_E1s has been demoted
// _ZZ30fitPartitionsBatched_OptimizedIiEvPKT_PKiS4_PiPdS6_S5_PxS6_iE8s_theta1 has been demoted
// _ZZ30fitPartitionsBatched_OptimizedIiEvPKT_PKiS4_PiPdS6_S5_PxS6_iE19s_has_overflow_flag has been demoted
// _ZZ24wprocessPartitionsKernelIiEvPKT_PiS3_S3_PdS3_PxiPlE6theta0 has been demoted
// _ZZ24wprocessPartitionsKernelIiEvPKT_PiS3_S3_PdS3_PxiPlE6theta1 has been demoted
// _ZZ21decompressFullFileFixIiEvPK14CompressedDataIT_EPS1_iiE6s_meta_$_0 has been demoted
// _ZZ21decompressFullFileFixIiEvPK14CompressedDataIT_EPS1_iiE6s_meta_$_1 has been demoted
// _ZZ21decompressFullFileFixIiEvPK14CompressedDataIT_EPS1_iiE6s_meta_$_2 has been demoted
// _ZZ21decompressFullFileFixIiEvPK14CompressedDataIT_EPS1_iiE6s_meta_$_3 has been demoted
// _ZZ21decompressFullFileFixIiEvPK14CompressedDataIT_EPS1_iiE6s_meta_$_4 has been demoted
// _ZZ21decompressFullFileFixIiEvPK14CompressedDataIT_EPS1_iiE22s_cached_partition_idx has been demoted
// _ZZ40decompressFullFile_OnTheFly_Optimized_V2IiEvPK14CompressedDataIT_EPS1_iE6s_meta_$_0 has been demoted
// _ZZ40decompressFullFile_OnTheFly_Optimized_V2IiEvPK14CompressedDataIT_EPS1_iE6s_meta_$_1 has been demoted
// _ZZ40decompressFullFile_OnTheFly_Optimized_V2IiEvPK14CompressedDataIT_EPS1_iE6s_meta_$_2 has been demoted
// _ZZ40decompressFullFile_OnTheFly_Optimized_V2IiEvPK14CompressedDataIT_EPS1_iE6s_meta_$_3 has been demoted
// _ZZ40decompressFullFile_OnTheFly_Optimized_V2IiEvPK14CompressedDataIT_EPS1_iE6s_meta_$_4 has been demoted
// _ZZ40decompressFullFile_OnTheFly_Optimized_V2IiEvPK14CompressedDataIT_EPS1_iE6s_meta_$_5 has been demoted
// _ZZ40decompressFullFile_OnTheFly_Optimized_V2IiEvPK14CompressedDataIT_EPS1_iE6s_meta_$_6 has been demoted
// _ZZ31decompressFullFile_WorkStealingIiEvPK14CompressedDataIT_EPS1_iPiE17s_partition_batch has been demoted
// _ZZ31decompressFullFile_WorkStealingIiEvPK14CompressedDataIT_EPS1_iPiE12s_batch_size has been demoted
// _ZZ31decompressFullFile_WorkStealingIiEvPK14CompressedDataIT_EPS1_iPiE16s_total_elements has been demoted
// _ZZ31decompressFullFile_WorkStealingIiEvPK14CompressedDataIT_EPS1_iPiE20s_model_params_cache has been demoted
// _ZZ39decompressFullFile_WorkStealingAdvancedIiEvPK14CompressedDataIT_EPS1_iPiE17s_partition_queue has been demoted
// _ZZ39decompressFullFile_WorkStealingAdvancedIiEvPK14CompressedDataIT_EPS1_iPiE12s_queue_size has been demoted
// _ZZ39decompressFullFile_WorkStealingAdvancedIiEvPK14CompressedDataIT_EPS1_iPiE17s_large_partition has been demoted
// _ZZ30fitPartitionsBatched_OptimizedIlEvPKT_PKiS4_PiPdS6_S5_PxS6_iE8s_theta1 has been demoted
// _ZZ30fitPartitionsBatched_OptimizedIlEvPKT_PKiS4_PiPdS6_S5_PxS6_iE19s_has_overflow_flag has been demoted
// _ZZ24wprocessPartitionsKernelIlEvPKT_PiS3_S3_PdS3_PxiPlE6theta0 has been demoted
// _ZZ24wprocessPartitionsKernelIlEvPKT_PiS3_S3_PdS3_PxiPlE6theta1 has been demoted
// _ZZ21decompressFullFileFixIlEvPK14CompressedDataIT_EPS1_iiE6s_meta_$_0 has been demoted
// _ZZ21decompressFullFileFixIlEvPK14CompressedDataIT_EPS1_iiE6s_meta_$_1 has been demoted
// _ZZ21decompressFullFileFixIlEvPK14CompressedDataIT_EPS1_iiE6s_meta_$_2 has been demoted
// _ZZ21decompressFullFileFixIlEvPK14CompressedDataIT_EPS1_iiE6s_meta_$_3 has been demoted
// _ZZ21decompressFullFileFixIlEvPK14CompressedDataIT_EPS1_iiE6s_meta_$_4 has been demoted
// _ZZ21decompressFullFileFixIlEvPK14CompressedDataIT_EPS1_iiE22s_cached_partition_idx has been demoted
// _ZZ40decompressFullFile_OnTheFly_Optimized_V2IlEvPK14CompressedDataIT_EPS1_iE6s_meta_$_0 has been demoted
// _ZZ40decompressFullFile_OnTheFly_Optimized_V2IlEvPK14CompressedDataIT_EPS1_iE6s_meta_$_1 has been demoted
// _ZZ40decompressFullFile_OnTheFly_Optimized_V2IlEvPK14CompressedDataIT_EPS1_iE6s_meta_$_2 has been demoted
// _ZZ40decompressFullFile_OnTheFly_Optimized_V2IlEvPK14CompressedDataIT_EPS1_iE6s_meta_$_3 has been demoted
// _ZZ40decompressFullFile_OnTheFly_Optimized_V2IlEvPK14CompressedDataIT_EPS1_iE6s_meta_$_4 has been demoted
// _ZZ40decompressFullFile_OnTheFly_Optimized_V2IlEvPK14CompressedDataIT_EPS1_iE6s_meta_$_5 has been demoted
// _ZZ40decompressFullFile_OnTheFly_Optimized_V2IlEvPK14CompressedDataIT_EPS1_iE6s_meta_$_6 has been demoted
// _ZZ31decompressFullFile_WorkStealingIlEvPK14CompressedDataIT_EPS1_iPiE17s_partition_batch has been demoted
// _ZZ31decompressFullFile_WorkStealingIlEvPK14CompressedDataIT_EPS1_iPiE12s_batch_size has been demoted
// _ZZ31decompressFullFile_WorkStealingIlEvPK14CompressedDataIT_EPS1_iPiE16s_total_elements has been demoted
// _ZZ31decompressFullFile_WorkStealingIlEvPK14CompressedDataIT_EPS1_iPiE20s_model_params_cache has been demoted
// _ZZ39decompressFullFile_WorkStealingAdvancedIlEvPK14CompressedDataIT_EPS1_iPiE17s_partition_queue has been demoted
// _ZZ39decompressFullFile_WorkStealingAdvancedIlEvPK14CompressedDataIT_EPS1_iPiE12s_queue_size has been demoted
// _ZZ39decompressFullFile_WorkStealingAdvancedIlEvPK14CompressedDataIT_EPS1_iPiE17s_large_partition has been demoted
// _ZZ30fitPartitionsBatched_OptimizedIxEvPKT_PKiS4_PiPdS6_S5_PxS6_iE8s_theta1 has been demoted
// _ZZ30fitPartitionsBatched_OptimizedIxEvPKT_PKiS4_PiPdS6_S5_PxS6_iE19s_has_overflow_flag has been demoted
// _ZZ24wprocessPartitionsKernelIxEvPKT_PiS3_S3_PdS3_PxiPlE6theta0 has been demoted
// _ZZ24wprocessPartitionsKernelIxEvPKT_PiS3_S3_PdS3_PxiPlE6theta1 has been demoted
// _ZZ21decompressFullFileFixIxEvPK14CompressedDataIT_EPS1_iiE6s_meta_$_0 has been demoted
// _ZZ21decompressFullFileFixIxEvPK14CompressedDataIT_EPS1_iiE6s_meta_$_1 has been demoted
// _ZZ21decompressFullFileFixIxEvPK14CompressedDataIT_EPS1_iiE6s_meta_$_2 has been demoted
// _ZZ21decompressFullFileFixIxEvPK14CompressedDataIT_EPS1_iiE6s_meta_$_3 has been demoted
// _ZZ21decompressFullFileFixIxEvPK14CompressedDataIT_EPS1_iiE6s_meta_$_4 has been demoted
// _ZZ21decompressFullFileFixIxEvPK14CompressedDataIT_EPS1_iiE22s_cached_partition_idx has been demoted
// _ZZ40decompressFullFile_OnTheFly_Optimized_V2IxEvPK14CompressedDataIT_EPS1_iE6s_meta_$_0 has been demoted
// _ZZ40decompressFullFile_OnTheFly_Optimized_V2IxEvPK14CompressedDataIT_EPS1_iE6s_meta_$_1 has been demoted
// _ZZ40decompressFullFile_OnTheFly_Optimized_V2IxEvPK14CompressedDataIT_EPS1_iE6s_meta_$_2 has been demoted
// _ZZ40decompressFullFile_OnTheFly_Optimized_V2IxEvPK14CompressedDataIT_EPS1_iE6s_meta_$_3 has been demoted
// _ZZ40decompressFullFile_OnTheFly_Optimized_V2IxEvPK14CompressedDataIT_EPS1_iE6s_meta_$_4 has been demoted
// _ZZ40decompressFullFile_OnTheFly_Optimized_V2IxEvPK14CompressedDataIT_EPS1_iE6s_meta_$_5 has been demoted
// _ZZ40decompressFullFile_OnTheFly_Optimized_V2IxEvPK14CompressedDataIT_EPS1_iE6s_meta_$_6 has been demoted
// _ZZ31decompressFullFile_WorkStealingIxEvPK14CompressedDataIT_EPS1_iPiE17s_partition_batch has been demoted
// _ZZ31decompressFullFile_WorkStealingIxEvPK14CompressedDataIT_EPS1_iPiE12s_batch_size has been demoted
// _ZZ31decompressFullFile_WorkStealingIxEvPK14CompressedDataIT_EPS1_iPiE16s_total_elements has been demoted
// _ZZ31decompressFullFile_WorkStealingIxEvPK14CompressedDataIT_EPS1_iPiE20s_model_params_cache has been demoted
// _ZZ39decompressFullFile_WorkStealingAdvancedIxEvPK14CompressedDataIT_EPS1_iPiE17s_partition_queue has been demoted
// _ZZ39decompressFullFile_WorkStealingAdvancedIxEvPK14CompressedDataIT_EPS1_iPiE12s_queue_size has been demoted
// _ZZ39decompressFullFile_WorkStealingAdvancedIxEvPK14CompressedDataIT_EPS1_iPiE17s_large_partition has been demoted
// _ZZ30fitPartitionsBatched_OptimizedIyEvPKT_PKiS4_PiPdS6_S5_PxS6_iE8s_theta1 has been demoted
// _ZZ30fitPartitionsBatched_OptimizedIyEvPKT_PKiS4_PiPdS6_S5_PxS6_iE19s_has_overflow_flag has been demoted
// _ZZ24wprocessPartitionsKernelIyEvPKT_PiS3_S3_PdS3_PxiPlE6theta0 has been demoted
// _ZZ24wprocessPartitionsKernelIyEvPKT_PiS3_S3_PdS3_PxiPlE6theta1 has been demoted
// _ZZ21decompressFullFileFixIyEvPK14CompressedDataIT_EPS1_iiE6s_meta_$_0 has been demoted
// _ZZ21decompressFullFileFixIyEvPK14CompressedDataIT_EPS1_iiE6s_meta_$_1 has been demoted
// _ZZ21decompressFullFileFixIyEvPK14CompressedDataIT_EPS1_iiE6s_meta_$_2 has been demoted
// _ZZ21decompressFullFileFixIyEvPK14CompressedDataIT_EPS1_iiE6s_meta_$_3 has been demoted
// _ZZ21decompressFullFileFixIyEvPK14CompressedDataIT_EPS1_iiE6s_meta_$_4 has been demoted
// _ZZ21decompressFullFileFixIyEvPK14CompressedDataIT_EPS1_iiE22s_cached_partition_idx has been demoted
// _ZZ40decompressFullFile_OnTheFly_Optimized_V2IyEvPK14CompressedDataIT_EPS1_iE6s_meta_$_0 has been demoted
// _ZZ40decompressFullFile_OnTheFly_Optimized_V2IyEvPK14CompressedDataIT_EPS1_iE6s_meta_$_1 has been demoted
// _ZZ40decompressFullFile_OnTheFly_Optimized_V2IyEvPK14CompressedDataIT_EPS1_iE6s_meta_$_2 has been demoted
// _ZZ40decompressFullFile_OnTheFly_Optimized_V2IyEvPK14CompressedDataIT_EPS1_iE6s_meta_$_3 has been demoted
// _ZZ40decompressFullFile_OnTheFly_Optimized_V2IyEvPK14CompressedDataIT_EPS1_iE6s_meta_$_4 has been demoted
// _ZZ40decompressFullFile_OnTheFly_Optimized_V2IyEvPK14CompressedDataIT_EPS1_iE6s_meta_$_5 has been demoted
// _ZZ40decompressFullFile_OnTheFly_Optimized_V2IyEvPK14CompressedDataIT_EPS1_iE6s_meta_$_6 has been demoted
// _ZZ31decompressFullFile_WorkStealingIyEvPK14CompressedDataIT_EPS1_iPiE17s_partition_batch has been demoted
// _ZZ31decompressFullFile_WorkStealingIyEvPK14CompressedDataIT_EPS1_iPiE12s_batch_size has been demoted
// _ZZ31decompressFullFile_WorkStealingIyEvPK14CompressedDataIT_EPS1_iPiE16s_total_elements has been demoted
// _ZZ31decompressFullFile_WorkStealingIyEvPK14CompressedDataIT_EPS1_iPiE20s_model_params_cache has been demoted
// _ZZ39decompressFullFile_WorkStealingAdvancedIyEvPK14CompressedDataIT_EPS1_iPiE17s_partition_queue has been demoted
// _ZZ39decompressFullFile_WorkStealingAdvancedIyEvPK14CompressedDataIT_EPS1_iPiE12s_queue_size has been demoted
// _ZZ39decompressFullFile_WorkStealingAdvancedIyEvPK14CompressedDataIT_EPS1_iPiE17s_large_partition has been demoted
// _ZZ30fitPartitionsBatched_OptimizedIjEvPKT_PKiS4_PiPdS6_S5_PxS6_iE8s_theta1 has been demoted
// _ZZ30fitPartitionsBatched_OptimizedIjEvPKT_PKiS4_PiPdS6_S5_PxS6_iE19s_has_overflow_flag has been demoted
// _ZZ24wprocessPartitionsKernelIjEvPKT_PiS3_S3_PdS3_PxiPlE6theta0 has been demoted
// _ZZ24wprocessPartitionsKernelIjEvPKT_PiS3_S3_PdS3_PxiPlE6theta1 has been demoted
// _ZZ21decompressFullFileFixIjEvPK14CompressedDataIT_EPS1_iiE6s_meta_$_0 has been demoted
// _ZZ21decompressFullFileFixIjEvPK14CompressedDataIT_EPS1_iiE6s_meta_$_1 has been demoted
// _ZZ21decompressFullFileFixIjEvPK14CompressedDataIT_EPS1_iiE6s_meta_$_2 has been demoted
// _ZZ21decompressFullFileFixIjEvPK14CompressedDataIT_EPS1_iiE6s_meta_$_3 has been demoted
// _ZZ21decompressFullFileFixIjEvPK14CompressedDataIT_EPS1_iiE6s_meta_$_4 has been demoted
// _ZZ21decompressFullFileFixIjEvPK14CompressedDataIT_EPS1_iiE22s_cached_partition_idx has been demoted
// _ZZ40decompressFullFile_OnTheFly_Optimized_V2IjEvPK14CompressedDataIT_EPS1_iE6s_meta_$_0 has been demoted
// _ZZ40decompressFullFile_OnTheFly_Optimized_V2IjEvPK14CompressedDataIT_EPS1_iE6s_meta_$_1 has been demoted
// _ZZ40decompressFullFile_OnTheFly_Optimized_V2IjEvPK14CompressedDataIT_EPS1_iE6s_meta_$_2 has been demoted
// _ZZ40decompressFullFile_OnTheFly_Optimized_V2IjEvPK14CompressedDataIT_EPS1_iE6s_meta_$_3 has been demoted
// _ZZ40decompressFullFile_OnTheFly_Optimized_V2IjEvPK14CompressedDataIT_EPS1_iE6s_meta_$_4 has been demoted
// _ZZ40decompressFullFile_OnTheFly_Optimized_V2IjEvPK14CompressedDataIT_EPS1_iE6s_meta_$_5 has been demoted
// _ZZ40decompressFullFile_OnTheFly_Optimized_V2IjEvPK14CompressedDataIT_EPS1_iE6s_meta_$_6 has been demoted
// _ZZ31decompressFullFile_WorkStealingIjEvPK14CompressedDataIT_EPS1_iPiE17s_partition_batch has been demoted
// _ZZ31decompressFullFile_WorkStealingIjEvPK14CompressedDataIT_EPS1_iPiE12s_batch_size has been demoted
// _ZZ31decompressFullFile_WorkStealingIjEvPK14CompressedDataIT_EPS1_iPiE16s_total_elements has been demoted
// _ZZ31decompressFullFile_WorkStealingIjEvPK14CompressedDataIT_EPS1_iPiE20s_model_params_cache has been demoted
// _ZZ39decompressFullFile_WorkStealingAdvancedIjEvPK14CompressedDataIT_EPS1_iPiE17s_partition_queue has been demoted
// _ZZ39decompressFullFile_WorkStealingAdvancedIjEvPK14CompressedDataIT_EPS1_iPiE12s_queue_size has been demoted
// _ZZ39decompressFullFile_WorkStealingAdvancedIjEvPK14CompressedDataIT_EPS1_iPiE17s_large_partition has been demoted
.global .align 1 .b8 _ZN34_INTERNAL_be273ba9_4_k_cu_4bc63ad14cuda3std3__45__cpo5beginE[1];
.global .align 1 .b8 _ZN34_INTERNAL_be273ba9_4_k_cu_4bc63ad14cuda3std3__45__cpo3endE[1];
.global .align 1 .b8 _ZN34_INTERNAL_be273ba9_4_k_cu_4bc63ad14cuda3std3__45__cpo6cbeginE[1];
.global .align 1 .b8 _ZN34_INTERNAL_be273ba9_4_k_cu_4bc63ad14cuda3std3__45__cpo4cendE[1];
.global .align 1 .b8 _ZN34_INTERNAL_be273ba9_4_k_cu_4bc63ad14cuda3std3__45__cpo6rbeginE[1];
.global .align 1 .b8 _ZN34_INTERNAL_be273ba9_4_k_cu_4bc63ad14cuda3std3__45__cpo4rendE[1];
.global .align 1 .b8 _ZN34_INTERNAL_be273ba9_4_k_cu_4bc63ad14cuda3std3__45__cpo7crbeginE[1];
.global .align 1 .b8 _ZN34_INTERNAL_be273ba9_4_k_cu_4bc63ad14cuda3std3__45__cpo5crendE[1];
.global .align 1 .b8 _ZN34_INTERNAL_be273ba9_4_k_cu_4bc63ad14cuda3std3__436_GLOBAL__N__be273ba9_4_k_cu_4bc63ad16ignoreE[1];
.global .align 1 .b8 _ZN34_INTERNAL_be273ba9_4_k_cu_4bc63ad14cuda3std3__419piecewise_constructE[1];
.global .align 1 .b8 _ZN34_INTERNAL_be273ba9_4_k_cu_4bc63ad14cuda3std3__48in_placeE[1];
.global .align 1 .b8 _ZN34_INTERNAL_be273ba9_4_k_cu_4bc63ad14cuda3std3__420unreachable_sentinelE[1];
.global .align 1 .b8 _ZN34_INTERNAL_be273ba9_4_k_cu_4bc63ad14cuda3std3__47nulloptE[1];
.global .align 1 .b8 _ZN34_INTERNAL_be273ba9_4_k_cu_4bc63ad14cuda3std3__48unexpectE[1];
.global .align 1 .b8 _ZN34_INTERNAL_be273ba9_4_k_cu_4bc63ad14cuda3std6ranges3__45__cpo4swapE[1];
.global .align 1 .b8 _ZN34_INTERNAL_be273ba9_4_k_cu_4bc63ad14cuda3std6ranges3__45__cpo9iter_moveE[1];
.global .align 1 .b8 _ZN34_INTERNAL_be273ba9_4_k_cu_4bc63ad14cuda3std6ranges3__45__cpo5beginE[1];
.global .align 1 .b8 _ZN34_INTERNAL_be273ba9_4_k_cu_4bc63ad14cuda3std6ranges3__45__cpo3endE[1];
.global .align 1 .b8 _ZN34_INTERNAL_be273ba9_4_k_cu_4bc63ad14cuda3std6ranges3__45__cpo6cbeginE[1];
.global .align 1 .b8 _ZN34_INTERNAL_be273ba9_4_k_cu_4bc63ad14cuda3std6ranges3__45__cpo4cendE[1];
.global .align 1 .b8 _ZN34_INTERNAL_be273ba9_4_k_cu_4bc63ad14cuda3std6ranges3__45__cpo7advanceE[1];
.global .align 1 .b8 _ZN34_INTERNAL_be273ba9_4_k_cu_4bc63ad14cuda3std6ranges3__45__cpo9iter_swapE[1];
.global .align 1 .b8 _ZN34_INTERNAL_be273ba9_4_k_cu_4bc63ad14cuda3std6ranges3__45__cpo4nextE[1];
.global .align 1 .b8 _ZN34_INTERNAL_be273ba9_4_k_cu_4bc63ad14cuda3std6ranges3__45__cpo4prevE[1];
.global .align 1 .b8 _ZN34_INTERNAL_be273ba9_4_k_cu_4bc63ad14cuda3std6ranges3__45__cpo4dataE[1];
.global .align 1 .b8 _ZN34_INTERNAL_be273ba9_4_k_cu_4bc63ad14cuda3std6ranges3__45__cpo5cdataE[1];
.global .align 1 .b8 _ZN34_INTERNAL_be273ba9_4_k_cu_4bc63ad14cuda3std6ranges3__45__cpo4sizeE[1];
.global .align 1 .b8 _ZN34_INTERNAL_be273ba9_4_k_cu_4bc63ad14cuda3std6ranges3__45__cpo5ssizeE[1];
.global .align 1 .b8 _ZN34_INTERNAL_be273ba9_4_k_cu_4bc63ad14cuda3std6ranges3__45__cpo8distanceE[1];
.global .align 1 .b8 _ZN34_INTERNAL_be273ba9_4_k_cu_4bc63ad16thrust24THRUST_300001_SM_1000_NS8cuda_cub3parE[1];
.global .align 1 .b8 _ZN34_INTERNAL_be273ba9_4_k_cu_4bc63ad16thrust24THRUST_300001_SM_1000_NS8cuda_cub10par_nosyncE[1];
.global .align 1 .b8 _ZN34_INTERNAL_be273ba9_4_k_cu_4bc63ad16thrust24THRUST_300001_SM_1000_NS6system6detail10sequential3seqE[1];
.global .align 1 .b8 _ZN34_INTERNAL_be273ba9_4_k_cu_4bc63ad16thrust24THRUST_300001_SM_1000_NS6system3cpp3parE[1];
.global .align 1 .b8 _ZN34_INTERNAL_be273ba9_4_k_cu_4bc63ad16thrust24THRUST_300001_SM_1000_NS12placeholders2_1E[1];
.global .align 1 .b8 _ZN34_INTERNAL_be273ba9_4_k_cu_4bc63ad16thrust24THRUST_300001_SM_1000_NS12placeholders2_2E[1];
.global .align 1 .b8 _ZN34_INTERNAL_be273ba9_4_k_cu_4bc63ad16thrust24THRUST_300001_SM_1000_NS12placeholders2_3E[1];
.global .align 1 .b8 _ZN34_INTERNAL_be273ba9_4_k_cu_4bc63ad16thrust24THRUST_300001_SM_1000_NS12placeholders2_4E[1];
.global .align 1 .b8 _ZN34_INTERNAL_be273ba9_4_k_cu_4bc63ad16thrust24THRUST_300001_SM_1000_NS12placeholders2_5E[1];
.global .align 1 .b8 _ZN34_INTERNAL_be273ba9_4_k_cu_4bc63ad16thrust24THRUST_300001_SM_1000_NS12placeholders2_6E[1];
.global .align 1 .b8 _ZN34_INTERNAL_be273ba9_4_k_cu_4bc63ad16thrust24THRUST_300001_SM_1000_NS12placeholders2_7E[1];
.global .align 1 .b8 _ZN34_INTERNAL_be273ba9_4_k_cu_4bc63ad16thrust24THRUST_300001_SM_1000_NS12placeholders2_8E[1];
.global .align 1 .b8 _ZN34_INTERNAL_be273ba9_4_k_cu_4bc63ad16thrust24THRUST_300001_SM_1000_NS12placeholders2_9E[1];
.global .align 1 .b8 _ZN34_INTERNAL_be273ba9_4_k_cu_4bc63ad16thrust24THRUST_300001_SM_1000_NS12placeholders3_10E[1];
.global .align 1 .b8 _ZN34_INTERNAL_be273ba9_4_k_cu_4bc63ad16thrust24THRUST_300001_SM_1000_NS3seqE[1];
.global .align 1 .b8 _ZN34_INTERNAL_be273ba9_4_k_cu_4bc63ad16thrust24THRUST_300001_SM_1000_NS6deviceE[1];
.extern .shared .align 16 .b8 shared_mem[];

.visible .entry _Z16packToBlobKernelPK16SerializedHeaderPKiS3_S3_PKdS3_PKlPKxPKjimPh(
	.param .u64 .ptr .align 1 _Z16packToBlobKernelPK16SerializedHeaderPKiS3_S3_PKdS3_PKlPKxPKjimPh_param_0,
	.param .u64 .ptr .align 1 _Z16packToBlobKernelPK16SerializedHeaderPKiS3_S3_PKdS3_PKlPKxPKjimPh_param_1,
	.param .u64 .ptr .align 1 _Z16packToBlobKernelPK16SerializedHeaderPKiS3_S3_PKdS3_PKlPKxPKjimPh_param_2,
	.param .u64 .ptr .align 1 _Z16packToBlobKernelPK16SerializedHeaderPKiS3_S3_PKdS3_PKlPKxPKjimPh_param_3,
	.param .u64 .ptr .align 1 _Z16packToBlobKernelPK16SerializedHeaderPKiS3_S3_PKdS3_PKlPKxPKjimPh_param_4,
	.param .u64 .ptr .align 1 _Z16packToBlobKernelPK16SerializedHeaderPKiS3_S3_PKdS3_PKlPKxPKjimPh_param_5,
	.param .u64 .ptr .align 1 _Z16packToBlobKernelPK16SerializedHeaderPKiS3_S3_PKdS3_PKlPKxPKjimPh_param_6,
	.param .u64 .ptr .align 1 _Z16packToBlobKernelPK16SerializedHeaderPKiS3_S3_PKdS3_PKlPKxPKjimPh_param_7,
	.param .u64 .ptr .align 1 _Z16packToBlobKernelPK16SerializedHeaderPKiS3_S3_PKdS3_PKlPKxPKjimPh_param_8,
	.param .u32 _Z16packToBlobKernelPK16SerializedHeaderPKiS3_S3_PKdS3_PKlPKxPKjimPh_param_9,
	.param .u64 _Z16packToBlobKernelPK16SerializedHeaderPKiS3_S3_PKdS3_PKlPKxPKjimPh_param_10,
	.param .u64 .ptr .align 1 _Z16packToBlobKernelPK16SerializedHeaderPKiS3_S3_PKdS3_PKlPKxPKjimPh_param_11
)
{
	.reg .pred 	%p<26>;
	.reg .b16 	%rs<19>;
	.reg .b32 	%r<9>;
	.reg .b64 	%rd<77>;

	ld.param.u64 	%rd39, [_Z16packToBlobKernelPK16SerializedHeaderPKiS3_S3_PKdS3_PKlPKxPKjimPh_param_0];
	ld.param.u64 	%rd34, [_Z16packToBlobKernelPK16SerializedHeaderPKiS3_S3_PKdS3_PKlPKxPKjimPh_param_4];
	ld.param.u64 	%rd35, [_Z16packToBlobKernelPK16SerializedHeaderPKiS3_S3_PKdS3_PKlPKxPKjimPh_param_5];
	ld.param.u64 	%rd38, [_Z16packToBlobKernelPK16SerializedHeaderPKiS3_S3_PKdS3_PKlPKxPKjimPh_param_8];
	ld.param.u32 	%r2, [_Z16packToBlobKernelPK16SerializedHeaderPKiS3_S3_PKdS3_PKlPKxPKjimPh_param_9];
	ld.param.u64 	%rd40, [_Z16packToBlobKernelPK16SerializedHeaderPKiS3_S3_PKdS3_PKlPKxPKjimPh_param_10];
	ld.param.u64 	%rd41, [_Z16packToBlobKernelPK16SerializedHeaderPKiS3_S3_PKdS3_PKlPKxPKjimPh_param_11];
	cvta.to.global.u64 	%rd1, %rd41;
	cvta.to.global.u64 	%rd2, %rd39;
	mov.u32 	%r3, %tid.x;
	mov.u32 	%r4, %ctaid.x;
	mov.u32 	%r1, %ntid.x;
	mad.lo.s32 	%r5, %r4, %r1, %r3;
	bar.sync 	0;
	ld.global.nc.u64 	%rd3, [%rd2+16];
	ld.global.nc.u64 	%rd4, [%rd2+24];
	ld.global.nc.u64 	%rd5, [%rd2+32];
	ld.global.nc.u64 	%rd6, [%rd2+40];
	ld.global.nc.u64 	%rd7, [%rd2+48];
	ld.global.nc.u64 	%rd8, [%rd2+56];
	ld.global.nc.u64 	%rd9, [%rd2+64];
	ld.global.nc.u64 	%rd10, [%rd2+72];
	cvt.s64.s32 	%rd76, %r5;
	add.s64 	%rd12, %rd10, %rd40;
	setp.le.u64 	%p1, %rd12, %rd76;
	@%p1 bra 	$L__BB0_21;
	ld.param.u64 	%rd75, [_Z16packToBlobKernelPK16SerializedHeaderPKiS3_S3_PKdS3_PKlPKxPKjimPh_param_7];
	ld.param.u64 	%rd74, [_Z16packToBlobKernelPK16SerializedHeaderPKiS3_S3_PKdS3_PKlPKxPKjimPh_param_6];
	ld.param.u64 	%rd73, [_Z16packToBlobKernelPK16SerializedHeaderPKiS3_S3_PKdS3_PKlPKxPKjimPh_param_3];
	ld.param.u64 	%rd72, [_Z16packToBlobKernelPK16SerializedHeaderPKiS3_S3_PKdS3_PKlPKxPKjimPh_param_2];
	ld.param.u64 	%rd71, [_Z16packToBlobKernelPK16SerializedHeaderPKiS3_S3_PKdS3_PKlPKxPKjimPh_param_1];
	mul.wide.s32 	%rd42, %r2, 8;
	shl.b32 	%r6, %r2, 2;
	mul.wide.s32 	%rd43, %r6, 8;
	mul.wide.s32 	%rd44, %r2, 4;
	add.s64 	%rd13, %rd3, %rd44;
	add.s64 	%rd14, %rd4, %rd44;
	add.s64 	%rd15, %rd5, %rd44;
	add.s64 	%rd16, %rd6, %rd43;
	add.s64 	%rd17, %rd7, %rd44;
	add.s64 	%rd18, %rd8, %rd42;
	add.s64 	%rd19, %rd9, %rd42;
	mov.u32 	%r7, %nctaid.x;
	mul.lo.s32 	%r8, %r1, %r7;
	cvt.s64.s32 	%rd20, %r8;
	cvta.to.global.u64 	%rd21, %rd38;
	cvta.to.global.u64 	%rd22, %rd75;
	cvta.to.global.u64 	%rd23, %rd74;
	cvta.to.global.u64 	%rd24, %rd35;
	cvta.to.global.u64 	%rd25, %rd34;
	cvta.to.global.u64 	%rd26, %rd73;
	cvta.to.global.u64 	%rd27, %rd72;
	cvta.to.global.u64 	%rd28, %rd71;
$L__BB0_2:
	setp.gt.u64 	%p2, %rd76, 119;
	@%p2 bra 	$L__BB0_4;
	add.s64 	%rd69, %rd2, %rd76;
	ld.global.nc.u8 	%rs17, [%rd69];
	cvt.u16.u8 	%rs18, %rs17;
	add.s64 	%rd70, %rd1, %rd76;
	st.global.u8 	[%rd70], %rs18;
	bra.uni 	$L__BB0_20;
$L__BB0_4:
	setp.lt.u64 	%p3, %rd76, %rd3;
	setp.ge.u64 	%p4, %rd76, %rd13;
	or.pred  	%p5, %p3, %p4;
	@%p5 bra 	$L__BB0_6;
	sub.s64 	%rd66, %rd76, %rd3;
	add.s64 	%rd67, %rd28, %rd66;
	ld.global.nc.u8 	%rs15, [%rd67];
	cvt.u16.u8 	%rs16, %rs15;
	add.s64 	%rd68, %rd1, %rd76;
	st.global.u8 	[%rd68], %rs16;
	bra.uni 	$L__BB0_20;
$L__BB0_6:
	setp.lt.u64 	%p6, %rd76, %rd4;
	setp.ge.u64 	%p7, %rd76, %rd14;
	or.pred  	%p8, %p6, %p7;
	@%p8 bra 	$L__BB0_8;
	sub.s64 	%rd63, %rd76, %rd4;
	add.s64 	%rd64, %rd27, %rd63;
	ld.global.nc.u8 	%rs13, [%rd64];
	cvt.u16.u8 	%rs14, %rs13;
	add.s64 	%rd65, %rd1, %rd76;
	st.global.u8 	[%rd65], %rs14;
	bra.uni 	$L__BB0_20;
$L__BB0_8:
	setp.lt.u64 	%p9, %rd76, %rd5;
	setp.ge.u64 	%p10, %rd76, %rd15;
	or.pred  	%p11, %p9, %p10;
	@%p11 bra 	$L__BB0_10;
	sub.s64 	%rd60, %rd76, %rd5;
	add.s64 	%rd61, %rd26, %rd60;
	ld.global.nc.u8 	%rs11, [%rd61];
	cvt.u16.u8 	%rs12, %rs11;
	add.s64 	%rd62, %rd1, %rd76;
	st.global.u8 	[%rd62], %rs12;
	bra.uni 	$L__BB0_20;
$L__BB0_10:
	setp.lt.u64 	%p12, %rd76, %rd6;
	setp.ge.u64 	%p13, %rd76, %rd16;
	or.pred  	%p14, %p12, %p13;
	@%p14 bra 	$L__BB0_12;
	sub.s64 	%rd57, %rd76, %rd6;
	add.s64 	%rd58, %rd25, %rd57;
	ld.global.nc.u8 	%rs9, [%rd58];
	cvt.u16.u8 	%rs10, %rs9;
	add.s64 	%rd59, %rd1, %rd76;
	st.global.u8 	[%rd59], %rs10;
	bra.uni 	$L__BB0_20;
$L__BB0_12:
	setp.lt.u64 	%p15, %rd76, %rd7;
	setp.ge.u64 	%p16, %rd76, %rd17;
	or.pred  	%p17, %p15, %p16;
	@%p17 bra 	$L__BB0_14;
	sub.s64 	%rd54, %rd76, %rd7;
	add.s64 	%rd55, %rd24, %rd54;
	ld.global.nc.u8 	%rs7, [%rd55];
	cvt.u16.u8 	%rs8, %rs7;
	add.s64 	%rd56, %rd1, %rd76;
	st.global.u8 	[%rd56], %rs8;
	bra.uni 	$L__BB0_20;
$L__BB0_14:
	setp.lt.u64 	%p18, %rd76, %rd8;
	setp.ge.u64 	%p19, %rd76, %rd18;
	or.pred  	%p20, %p18, %p19;
	@%p20 bra 	$L__BB0_16;
	sub.s64 	%rd51, %rd76, %rd8;
	add.s64 	%rd52, %rd23, %rd51;
	ld.global.nc.u8 	%rs5, [%rd52];
	cvt.u16.u8 	%rs6, %rs5;
	add.s64 	%rd53, %rd1, %rd76;
	st.global.u8 	[%rd53], %rs6;
	bra.uni 	$L__BB0_20;
$L__BB0_16:
	setp.lt.u64 	%p21, %rd76, %rd9;
	setp.ge.u64 	%p22, %rd76, %rd19;
	or.pred  	%p23, %p21, %p22;
	@%p23 bra 	$L__BB0_18;
	sub.s64 	%rd48, %rd76, %rd9;
	add.s64 	%rd49, %rd22, %rd48;
	ld.global.nc.u8 	%rs3, [%rd49];
	cvt.u16.u8 	%rs4, %rs3;
	add.s64 	%rd50, %rd1, %rd76;
	st.global.u8 	[%rd50], %rs4;
	bra.uni 	$L__BB0_20;
$L__BB0_18:
	setp.lt.u64 	%p24, %rd76, %rd10;
	@%p24 bra 	$L__BB0_20;
	sub.s64 	%rd45, %rd76, %rd10;
	add.s64 	%rd46, %rd21, %rd45;
	ld.global.nc.u8 	%rs1, [%rd46];
	cvt.u16.u8 	%rs2, %rs1;
	add.s64 	%rd47, %rd1, %rd76;
	st.global.u8 	[%rd47], %rs2;
$L__BB0_20:
	add.s64 	%rd76, %rd76, %rd20;
	setp.lt.u64 	%p25, %rd76, %rd12;
	@%p25 bra 	$L__BB0_2;
$L__BB0_21:
	ret;

}
	// .globl	_Z20unpackFromBlobKernelPKhimPiS1_S1_PdS1_PlPxPj
.visible .entry _Z20unpackFromBlobKernelPKhimPiS1_S1_PdS1_PlPxPj(
	.param .u64 .ptr .align 1 _Z20unpackFromBlobKernelPKhimPiS1_S1_PdS1_PlPxPj_param_0,
	.param .u32 _Z20unpackFromBlobKernelPKhimPiS1_S1_PdS1_PlPxPj_param_1,
	.param .u64 _Z20unpackFromBlobKernelPKhimPiS1_S1_PdS1_PlPxPj_param_2,
	.param .u64 .ptr .align 1 _Z20unpackFromBlobKernelPKhimPiS1_S1_PdS1_PlPxPj_param_3,
	.param .u64 .ptr .align 1 _Z20unpackFromBlobKernelPKhimPiS1_S1_PdS1_PlPxPj_param_4,
	.param .u64 .ptr .align 1 _Z20unpackFromBlobKernelPKhimPiS1_S1_PdS1_PlPxPj_param_5,
	.param .u64 .ptr .align 1 _Z20unpackFromBlobKernelPKhimPiS1_S1_PdS1_PlPxPj_param_6,
	.param .u64 .ptr .align 1 _Z20unpackFromBlobKernelPKhimPiS1_S1_PdS1_PlPxPj_param_7,
	.param .u64 .ptr .align 1 _Z20unpackFromBlobKernelPKhimPiS1_S1_PdS1_PlPxPj_param_8,
	.param .u64 .ptr .align 1 _Z20unpackFromBlobKernelPKhimPiS1_S1_PdS1_PlPxPj_param_9,
	.param .u64 .ptr .align 1 _Z20unpackFromBlobKernelPKhimPiS1_S1_PdS1_PlPxPj_param_10
)
{
	.reg .pred 	%p<38>;
	.reg .b32 	%r<165>;
	.reg .b64 	%rd<199>;
	.reg .b64 	%fd<6>;

	ld.param.u64 	%rd32, [_Z20unpackFromBlobKernelPKhimPiS1_S1_PdS1_PlPxPj_param_0];
	ld.param.u32 	%r67, [_Z20unpackFromBlobKernelPKhimPiS1_S1_PdS1_PlPxPj_param_1];
	ld.param.u64 	%rd30, [_Z20unpackFromBlobKernelPKhimPiS1_S1_PdS1_PlPxPj_param_2];
	ld.param.u64 	%rd33, [_Z20unpackFromBlobKernelPKhimPiS1_S1_PdS1_PlPxPj_param_3];
	ld.param.u64 	%rd34, [_Z20unpackFromBlobKernelPKhimPiS1_S1_PdS1_PlPxPj_param_4];
	ld.param.u64 	%rd35, [_Z20unpackFromBlobKernelPKhimPiS1_S1_PdS1_PlPxPj_param_5];
	ld.param.u64 	%rd36, [_Z20unpackFromBlobKernelPKhimPiS1_S1_PdS1_PlPxPj_param_6];
	ld.param.u64 	%rd37, [_Z20unpackFromBlobKernelPKhimPiS1_S1_PdS1_PlPxPj_param_7];
	ld.param.u64 	%rd38, [_Z20unpackFromBlobKernelPKhimPiS1_S1_PdS1_PlPxPj_param_8];
	ld.param.u64 	%rd39, [_Z20unpackFromBlobKernelPKhimPiS1_S1_PdS1_PlPxPj_param_9];
	cvta.to.global.u64 	%rd1, %rd33;
	cvta.to.global.u64 	%rd2, %rd34;
	cvta.to.global.u64 	%rd3, %rd35;
	cvta.to.global.u64 	%rd4, %rd36;
	cvta.to.global.u64 	%rd5, %rd37;
	cvta.to.global.u64 	%rd6, %rd38;
	cvta.to.global.u64 	%rd7, %rd39;
	cvta.to.global.u64 	%rd8, %rd32;
	mov.u32 	%r68, %tid.x;
	mov.u32 	%r69, %ctaid.x;
	mov.u32 	%r70, %ntid.x;
	mad.lo.s32 	%r1, %r69, %r70, %r68;
	mov.u32 	%r71, %nctaid.x;
	mul.lo.s32 	%r2, %r70, %r71;
	add.s64 	%rd40, %rd30, 3;
	shr.u64 	%rd9, %rd40, 2;
	setp.ge.s32 	%p1, %r1, %r67;
	@%p1 bra 	$L__BB1_13;
	ld.global.nc.u64 	%rd10, [%rd8+16];
	add.s32 	%r72, %r1, %r2;
	max.s32 	%r73, %r67, %r72;
	setp.lt.s32 	%p2, %r72, %r67;
	selp.u32 	%r74, 1, 0, %p2;
	add.s32 	%r75, %r72, %r74;
	sub.s32 	%r76, %r73, %r75;
	div.u32 	%r77, %r76, %r2;
	add.s32 	%r3, %r77, %r74;
	add.s32 	%r78, %r3, 1;
	and.b32  	%r4, %r78, 3;
	and.b32  	%r5, %r3, 3;
	setp.eq.s32 	%p3, %r5, 3;
	mov.u32 	%r139, %r1;
	@%p3 bra 	$L__BB1_4;
	add.s64 	%rd11, %rd8, %rd10;
	neg.s32 	%r137, %r4;
	mov.u32 	%r139, %r1;
$L__BB1_3:
	.pragma "nounroll";
	mul.wide.s32 	%rd41, %r139, 4;
	add.s64 	%rd42, %rd1, %rd41;
	add.s64 	%rd43, %rd11, %rd41;
	ld.global.nc.u32 	%r79, [%rd43];
	st.global.u32 	[%rd42], %r79;
	add.s32 	%r139, %r139, %r2;
	add.s32 	%r137, %r137, 1;
	setp.ne.s32 	%p4, %r137, 0;
	@%p4 bra 	$L__BB1_3;
$L__BB1_4:
	setp.lt.u32 	%p5, %r3, 3;
	@%p5 bra 	$L__BB1_5;
	bra.uni 	$L__BB1_38;
$L__BB1_5:
	setp.eq.s32 	%p7, %r5, 3;
	ld.global.nc.u64 	%rd12, [%rd8+24];
	mov.u32 	%r142, %r1;
	@%p7 bra 	$L__BB1_8;
	add.s64 	%rd13, %rd8, %rd12;
	neg.s32 	%r140, %r4;
	mov.u32 	%r142, %r1;
$L__BB1_7:
	.pragma "nounroll";
	mul.wide.s32 	%rd61, %r142, 4;
	add.s64 	%rd62, %rd2, %rd61;
	add.s64 	%rd63, %rd13, %rd61;
	ld.global.nc.u32 	%r87, [%rd63];
	st.global.u32 	[%rd62], %r87;
	add.s32 	%r142, %r142, %r2;
	add.s32 	%r140, %r140, 1;
	setp.ne.s32 	%p8, %r140, 0;
	@%p8 bra 	$L__BB1_7;
$L__BB1_8:
	setp.lt.u32 	%p9, %r3, 3;
	@%p9 bra 	$L__BB1_9;
	bra.uni 	$L__BB1_39;
$L__BB1_9:
	setp.eq.s32 	%p11, %r5, 3;
	ld.global.nc.u64 	%rd14, [%rd8+32];
	mov.u32 	%r146, %r1;
	@%p11 bra 	$L__BB1_12;
	add.s64 	%rd15, %rd8, %rd14;
	neg.s32 	%r144, %r4;
	mov.u32 	%r146, %r1;
$L__BB1_11:
	.pragma "nounroll";
	mul.wide.s32 	%rd81, %r146, 4;
	add.s64 	%rd82, %rd3, %rd81;
	add.s64 	%rd83, %rd15, %rd81;
	ld.global.nc.u32 	%r95, [%rd83];
	st.global.u32 	[%rd82], %r95;
	add.s32 	%r146, %r146, %r2;
	add.s32 	%r144, %r144, 1;
	setp.ne.s32 	%p12, %r144, 0;
	@%p12 bra 	$L__BB1_11;
$L__BB1_12:
	setp.lt.u32 	%p13, %r3, 3;
	@%p13 bra 	$L__BB1_13;
	bra.uni 	$L__BB1_40;
$L__BB1_13:
	shl.b32 	%r28, %r67, 2;
	setp.ge.s32 	%p15, %r1, %r28;
	@%p15 bra 	$L__BB1_18;
	ld.global.nc.u64 	%rd16, [%rd8+40];
	add.s32 	%r103, %r1, %r2;
	max.s32 	%r104, %r28, %r103;
	setp.lt.s32 	%p16, %r103, %r28;
	selp.u32 	%r105, 1, 0, %p16;
	add.s32 	%r106, %r103, %r105;
	sub.s32 	%r107, %r104, %r106;
	div.u32 	%r108, %r107, %r2;
	add.s32 	%r29, %r108, %r105;
	and.b32  	%r109, %r29, 3;
	setp.eq.s32 	%p17, %r109, 3;
	mov.u32 	%r150, %r1;
	@%p17 bra 	$L__BB1_17;
	add.s64 	%rd17, %rd8, %rd16;
	add.s32 	%r110, %r29, 1;
	and.b32  	%r111, %r110, 3;
	neg.s32 	%r148, %r111;
	mov.u32 	%r150, %r1;
$L__BB1_16:
	.pragma "nounroll";
	mul.wide.s32 	%rd101, %r150, 8;
	add.s64 	%rd102, %rd4, %rd101;
	add.s64 	%rd103, %rd17, %rd101;
	ld.global.nc.f64 	%fd1, [%rd103];
	st.global.f64 	[%rd102], %fd1;
	add.s32 	%r150, %r150, %r2;
	add.s32 	%r148, %r148, 1;
	setp.ne.s32 	%p18, %r148, 0;
	@%p18 bra 	$L__BB1_16;
$L__BB1_17:
	setp.lt.u32 	%p19, %r29, 3;
	@%p19 bra 	$L__BB1_18;
	bra.uni 	$L__BB1_41;
$L__BB1_18:
	setp.ge.s32 	%p21, %r1, %r67;
	@%p21 bra 	$L__BB1_32;
	ld.global.nc.u64 	%rd18, [%rd8+48];
	add.s32 	%r115, %r1, %r2;
	max.s32 	%r116, %r67, %r115;
	setp.lt.s32 	%p22, %r115, %r67;
	selp.u32 	%r117, 1, 0, %p22;
	add.s32 	%r118, %r115, %r117;
	sub.s32 	%r119, %r116, %r118;
	div.u32 	%r120, %r119, %r2;
	add.s32 	%r38, %r120, %r117;
	add.s32 	%r121, %r38, 1;
	and.b32  	%r39, %r121, 3;
	and.b32  	%r40, %r38, 3;
	setp.eq.s32 	%p23, %r40, 3;
	mov.u32 	%r154, %r1;
	@%p23 bra 	$L__BB1_22;
	add.s64 	%rd19, %rd8, %rd18;
	neg.s32 	%r152, %r39;
	mov.u32 	%r154, %r1;
$L__BB1_21:
	.pragma "nounroll";
	mul.wide.s32 	%rd121, %r154, 4;
	add.s64 	%rd122, %rd5, %rd121;
	add.s64 	%rd123, %rd19, %rd121;
	ld.global.nc.u32 	%r122, [%rd123];
	st.global.u32 	[%rd122], %r122;
	add.s32 	%r154, %r154, %r2;
	add.s32 	%r152, %r152, 1;
	setp.ne.s32 	%p24, %r152, 0;
	@%p24 bra 	$L__BB1_21;
$L__BB1_22:
	setp.lt.u32 	%p25, %r38, 3;
	@%p25 bra 	$L__BB1_23;
	bra.uni 	$L__BB1_42;
$L__BB1_23:
	setp.eq.s32 	%p27, %r40, 3;
	ld.global.nc.u64 	%rd20, [%rd8+56];
	mov.u32 	%r158, %r1;
	@%p27 bra 	$L__BB1_26;
	add.s64 	%rd21, %rd8, %rd20;
	neg.s32 	%r156, %r39;
	mov.u32 	%r158, %r1;
$L__BB1_25:
	.pragma "nounroll";
	mul.wide.s32 	%rd141, %r158, 8;
	add.s64 	%rd142, %rd6, %rd141;
	add.s64 	%rd143, %rd21, %rd141;
	ld.global.nc.u64 	%rd144, [%rd143];
	st.global.u64 	[%rd142], %rd144;
	add.s32 	%r158, %r158, %r2;
	add.s32 	%r156, %r156, 1;
	setp.ne.s32 	%p28, %r156, 0;
	@%p28 bra 	$L__BB1_25;
$L__BB1_26:
	setp.lt.u32 	%p29, %r38, 3;
	@%p29 bra 	$L__BB1_27;
	bra.uni 	$L__BB1_43;
$L__BB1_27:
	setp.eq.s32 	%p31, %r40, 3;
	ld.global.nc.u64 	%rd22, [%rd8+64];
	mov.u32 	%r162, %r1;
	@%p31 bra 	$L__BB1_30;
	add.s64 	%rd23, %rd8, %rd22;
	neg.s32 	%r160, %r39;
	mov.u32 	%r162, %r1;
$L__BB1_29:
	.pragma "nounroll";
	mul.wide.s32 	%rd166, %r162, 8;
	add.s64 	%rd167, %rd7, %rd166;
	add.s64 	%rd168, %rd23, %rd166;
	ld.global.nc.u64 	%rd169, [%rd168];
	st.global.u64 	[%rd167], %rd169;
	add.s32 	%r162, %r162, %r2;
	add.s32 	%r160, %r160, 1;
	setp.ne.s32 	%p32, %r160, 0;
	@%p32 bra 	$L__BB1_29;
$L__BB1_30:
	setp.lt.u32 	%p33, %r38, 3;
	@%p33 bra 	$L__BB1_32;
$L__BB1_31:
	mul.wide.s32 	%rd170, %r162, 8;
	add.s64 	%rd171, %rd22, %rd170;
	add.s64 	%rd172, %rd8, %rd171;
	ld.global.nc.u64 	%rd173, [%rd172];
	add.s64 	%rd174, %rd7, %rd170;
	st.global.u64 	[%rd174], %rd173;
	add.s32 	%r133, %r162, %r2;
	mul.wide.s32 	%rd175, %r133, 8;
	add.s64 	%rd176, %rd22, %rd175;
	add.s64 	%rd177, %rd8, %rd176;
	ld.global.nc.u64 	%rd178, [%rd177];
	mul.wide.s32 	%rd179, %r2, 8;
	add.s64 	%rd180, %rd174, %rd179;
	st.global.u64 	[%rd180], %rd178;
	add.s32 	%r134, %r133, %r2;
	mul.wide.s32 	%rd181, %r134, 8;
	add.s64 	%rd182, %rd22, %rd181;
	add.s64 	%rd183, %rd8, %rd182;
	ld.global.nc.u64 	%rd184, [%rd183];
	add.s64 	%rd185, %rd180, %rd179;
	st.global.u64 	[%rd185], %rd184;
	add.s32 	%r135, %r134, %r2;
	mul.wide.s32 	%rd186, %r135, 8;
	add.s64 	%rd187, %rd22, %rd186;
	add.s64 	%rd188, %rd8, %rd187;
	ld.global.nc.u64 	%rd189, [%rd188];
	add.s64 	%rd190, %rd185, %rd179;
	st.global.u64 	[%rd190], %rd189;
	add.s32 	%r162, %r135, %r2;
	setp.lt.s32 	%p34, %r162, %r67;
	@%p34 bra 	$L__BB1_31;
$L__BB1_32:
	cvt.s64.s32 	%rd198, %r1;
	setp.le.u64 	%p35, %rd9, %rd198;
	@%p35 bra 	$L__BB1_37;
	ld.param.u64 	%rd197, [_Z20unpackFromBlobKernelPKhimPiS1_S1_PdS1_PlPxPj_param_10];
	cvt.s64.s32 	%rd25, %r2;
	cvta.to.global.u64 	%rd26, %rd197;
$L__BB1_34:
	ld.param.u64 	%rd196, [_Z20unpackFromBlobKernelPKhimPiS1_S1_PdS1_PlPxPj_param_2];
	shl.b64 	%rd28, %rd198, 2;
	setp.ge.u64 	%p36, %rd28, %rd196;
	@%p36 bra 	$L__BB1_36;
	ld.global.nc.u64 	%rd191, [%rd8+72];
	add.s64 	%rd192, %rd191, %rd28;
	add.s64 	%rd193, %rd8, %rd192;
	ld.global.nc.u32 	%r136, [%rd193];
	add.s64 	%rd195, %rd26, %rd28;
	st.global.u32 	[%rd195], %r136;
$L__BB1_36:
	add.s64 	%rd198, %rd198, %rd25;
	setp.lt.u64 	%p37, %rd198, %rd9;
	@%p37 bra 	$L__BB1_34;
$L__BB1_37:
	ret;
$L__BB1_38:
	mul.wide.s32 	%rd44, %r139, 4;
	add.s64 	%rd45, %rd10, %rd44;
	add.s64 	%rd46, %rd8, %rd45;
	ld.global.nc.u32 	%r80, [%rd46];
	add.s64 	%rd47, %rd1, %rd44;
	st.global.u32 	[%rd47], %r80;
	add.s32 	%r81, %r139, %r2;
	mul.wide.s32 	%rd48, %r81, 4;
	add.s64 	%rd49, %rd10, %rd48;
	add.s64 	%rd50, %rd8, %rd49;
	ld.global.nc.u32 	%r82, [%rd50];
	mul.wide.s32 	%rd51, %r2, 4;
	add.s64 	%rd52, %rd47, %rd51;
	st.global.u32 	[%rd52], %r82;
	add.s32 	%r83, %r81, %r2;
	mul.wide.s32 	%rd53, %r83, 4;
	add.s64 	%rd54, %rd10, %rd53;
	add.s64 	%rd55, %rd8, %rd54;
	ld.global.nc.u32 	%r84, [%rd55];
	add.s64 	%rd56, %rd52, %rd51;
	st.global.u32 	[%rd56], %r84;
	add.s32 	%r85, %r83, %r2;
	mul.wide.s32 	%rd57, %r85, 4;
	add.s64 	%rd58, %rd10, %rd57;
	add.s64 	%rd59, %rd8, %rd58;
	ld.global.nc.u32 	%r86, [%rd59];
	add.s64 	%rd60, %rd56, %rd51;
	st.global.u32 	[%rd60], %r86;
	add.s32 	%r139, %r85, %r2;
	setp.lt.s32 	%p6, %r139, %r67;
	@%p6 bra 	$L__BB1_38;
	bra.uni 	$L__BB1_5;
$L__BB1_39:
	mul.wide.s32 	%rd64, %r142, 4;
	add.s64 	%rd65, %rd12, %rd64;
	add.s64 	%rd66, %rd8, %rd65;
	ld.global.nc.u32 	%r88, [%rd66];
	add.s64 	%rd67, %rd2, %rd64;
	st.global.u32 	[%rd67], %r88;
	add.s32 	%r89, %r142, %r2;
	mul.wide.s32 	%rd68, %r89, 4;
	add.s64 	%rd69, %rd12, %rd68;
	add.s64 	%rd70, %rd8, %rd69;
	ld.global.nc.u32 	%r90, [%rd70];
	mul.wide.s32 	%rd71, %r2, 4;
	add.s64 	%rd72, %rd67, %rd71;
	st.global.u32 	[%rd72], %r90;
	add.s32 	%r91, %r89, %r2;
	mul.wide.s32 	%rd73, %r91, 4;
	add.s64 	%rd74, %rd12, %rd73;
	add.s64 	%rd75, %rd8, %rd74;
	ld.global.nc.u32 	%r92, [%rd75];
	add.s64 	%rd76, %rd72, %rd71;
	st.global.u32 	[%rd76], %r92;
	add.s32 	%r93, %r91, %r2;
	mul.wide.s32 	%rd77, %r93, 4;
	add.s64 	%rd78, %rd12, %rd77;
	add.s64 	%rd79, %rd8, %rd78;
	ld.global.nc.u32 	%r94, [%rd79];
	add.s64 	%rd80, %rd76, %rd71;
	st.global.u32 	[%rd80], %r94;
	add.s32 	%r142, %r93, %r2;
	setp.lt.s32 	%p10, %r142, %r67;
	@%p10 bra 	$L__BB1_39;
	bra.uni 	$L__BB1_9;
$L__BB1_40:
	mul.wide.s32 	%rd84, %r146, 4;
	add.s64 	%rd85, %rd14, %rd84;
	add.s64 	%rd86, %rd8, %rd85;
	ld.global.nc.u32 	%r96, [%rd86];
	add.s64 	%rd87, %rd3, %rd84;
	st.global.u32 	[%rd87], %r96;
	add.s32 	%r97, %r146, %r2;
	mul.wide.s32 	%rd88, %r97, 4;
	add.s64 	%rd89, %rd14, %rd88;
	add.s64 	%rd90, %rd8, %rd89;
	ld.global.nc.u32 	%r98, [%rd90];
	mul.wide.s32 	%rd91, %r2, 4;
	add.s64 	%rd92, %rd87, %rd91;
	st.global.u32 	[%rd92], %r98;
	add.s32 	%r99, %r97, %r2;
	mul.wide.s32 	%rd93, %r99, 4;
	add.s64 	%rd94, %rd14, %rd93;
	add.s64 	%rd95, %rd8, %rd94;
	ld.global.nc.u32 	%r100, [%rd95];
	add.s64 	%rd96, %rd92, %rd91;
	st.global.u32 	[%rd96], %r100;
	add.s32 	%r101, %r99, %r2;
	mul.wide.s32 	%rd97, %r101, 4;
	add.s64 	%rd98, %rd14, %rd97;
	add.s64 	%rd99, %rd8, %rd98;
	ld.global.nc.u32 	%r102, [%rd99];
	add.s64 	%rd100, %rd96, %rd91;
	st.global.u32 	[%rd100], %r102;
	add.s32 	%r146, %r101, %r2;
	setp.lt.s32 	%p14, %r146, %r67;
	@%p14 bra 	$L__BB1_40;
	bra.uni 	$L__BB1_13;
$L__BB1_41:
	mul.wide.s32 	%rd104, %r150, 8;
	add.s64 	%rd105, %rd16, %rd104;
	add.s64 	%rd106, %rd8, %rd105;
	ld.global.nc.f64 	%fd2, [%rd106];
	add.s64 	%rd107, %rd4, %rd104;
	st.global.f64 	[%rd107], %fd2;
	add.s32 	%r112, %r150, %r2;
	mul.wide.s32 	%rd108, %r112, 8;
	add.s64 	%rd109, %rd16, %rd108;
	add.s64 	%rd110, %rd8, %rd109;
	ld.global.nc.f64 	%fd3, [%rd110];
	mul.wide.s32 	%rd111, %r2, 8;
	add.s64 	%rd112, %rd107, %rd111;
	st.global.f64 	[%rd112], %fd3;
	add.s32 	%r113, %r112, %r2;
	mul.wide.s32 	%rd113, %r113, 8;
	add.s64 	%rd114, %rd16, %rd113;
	add.s64 	%rd115, %rd8, %rd114;
	ld.global.nc.f64 	%fd4, [%rd115];
	add.s64 	%rd116, %rd112, %rd111;
	st.global.f64 	[%rd116], %fd4;
	add.s32 	%r114, %r113, %r2;
	mul.wide.s32 	%rd117, %r114, 8;
	add.s64 	%rd118, %rd16, %rd117;
	add.s64 	%rd119, %rd8, %rd118;
	ld.global.nc.f64 	%fd5, [%rd119];
	add.s64 	%rd120, %rd116, %rd111;
	st.global.f64 	[%rd120], %fd5;
	add.s32 	%r150, %r114, %r2;
	setp.lt.s32 	%p20, %r150, %r28;
	@%p20 bra 	$L__BB1_41;
	bra.uni 	$L__BB1_18;
$L__BB1_42:
	mul.wide.s32 	%rd124, %r154, 4;
	add.s64 	%rd125, %rd18, %rd124;
	add.s64 	%rd126, %rd8, %rd125;
	ld.global.nc.u32 	%r123, [%rd126];
	add.s64 	%rd127, %rd5, %rd124;
	st.global.u32 	[%rd127], %r123;
	add.s32 	%r124, %r154, %r2;
	mul.wide.s32 	%rd128, %r124, 4;
	add.s64 	%rd129, %rd18, %rd128;
	add.s64 	%rd130, %rd8, %rd129;
	ld.global.nc.u32 	%r125, [%rd130];
	mul.wide.s32 	%rd131, %r2, 4;
	add.s64 	%rd132, %rd127, %rd131;
	st.global.u32 	[%rd132], %r125;
	add.s32 	%r126, %r124, %r2;
	mul.wide.s32 	%rd133, %r126, 4;
	add.s64 	%rd134, %rd18, %rd133;
	add.s64 	%rd135, %rd8, %rd134;
	ld.global.nc.u32 	%r127, [%rd135];
	add.s64 	%rd136, %rd132, %rd131;
	st.global.u32 	[%rd136], %r127;
	add.s32 	%r128, %r126, %r2;
	mul.wide.s32 	%rd137, %r128, 4;
	add.s64 	%rd138, %rd18, %rd137;
	add.s64 	%rd139, %rd8, %rd138;
	ld.global.nc.u32 	%r129, [%rd139];
	add.s64 	%rd140, %rd136, %rd131;
	st.global.u32 	[%rd140], %r129;
	add.s32 	%r154, %r128, %r2;
	setp.lt.s32 	%p26, %r154, %r67;
	@%p26 bra 	$L__BB1_42;
	bra.uni 	$L__BB1_23;
$L__BB1_43:
	mul.wide.s32 	%rd145, %r158, 8;
	add.s64 	%rd146, %rd20, %rd145;
	add.s64 	%rd147, %rd8, %rd146;
	ld.global.nc.u64 	%rd148, [%rd147];
	add.s64 	%rd149, %rd6, %rd145;
	st.global.u64 	[%rd149], %rd148;
	add.s32 	%r130, %r158, %r2;
	mul.wide.s32 	%rd150, %r130, 8;
	add.s64 	%rd151, %rd20, %rd150;
	add.s64 	%rd152, %rd8, %rd151;
	ld.global.nc.u64 	%rd153, [%rd152];
	mul.wide.s32 	%rd154, %r2, 8;
	add.s64 	%rd155, %rd149, %rd154;
	st.global.u64 	[%rd155], %rd153;
	add.s32 	%r131, %r130, %r2;
	mul.wide.s32 	%rd156, %r131, 8;
	add.s64 	%rd157, %rd20, %rd156;
	add.s64 	%rd158, %rd8, %rd157;
	ld.global.nc.u64 	%rd159, [%rd158];
	add.s64 	%rd160, %rd155, %rd154;
	st.global.u64 	[%rd160], %rd159;
	add.s32 	%r132, %r131, %r2;
	mul.wide.s32 	%rd161, %r132, 8;
	add.s64 	%rd162, %rd20, %rd161;
	add.s64 	%rd163, %rd8, %rd162;
	ld.global.nc.u64 	%rd164, [%rd163];
	add.s64 	%rd165, %rd160, %rd154;
	st.global.u64 	[%rd165], %rd164;
	add.s32 	%r158, %r132, %r2;
	setp.lt.s32 	%p30, %r158, %r67;
	@%p30 bra 	$L__BB1_43;
	bra.uni 	$L__BB1_27;

}
	// .globl	_Z25packToBlobKernelOptimizedPK16SerializedHeaderPKiS3_S3_PKdS3_PKlPKxPKjimPh
.visible .entry _Z25packToBlobKernelOptimizedPK16SerializedHeaderPKiS3_S3_PKdS3_PKlPKxPKjimPh(
	.param .u64 .ptr .align 1 _Z25packToBlobKernelOptimizedPK16SerializedHeaderPKiS3_S3_PKdS3_PKlPKxPKjimPh_param_0,
	.param .u64 .ptr .align 1 _Z25packToBlobKernelOptimizedPK16SerializedHeaderPKiS3_S3_PKdS3_PKlPKxPKjimPh_param_1,
	.param .u64 .ptr .align 1 _Z25packToBlobKernelOptimizedPK16SerializedHeaderPKiS3_S3_PKdS3_PKlPKxPKjimPh_param_2,
	.param .u64 .ptr .align 1 _Z25packToBlobKernelOptimizedPK16SerializedHeaderPKiS3_S3_PKdS3_PKlPKxPKjimPh_param_3,
	.param .u64 .ptr .align 1 _Z25packToBlobKernelOptimizedPK16SerializedHeaderPKiS3_S3_PKdS3_PKlPKxPKjimPh_param_4,
	.param .u64 .ptr .align 1 _Z25packToBlobKernelOptimizedPK16SerializedHeaderPKiS3_S3_PKdS3_PKlPKxPKjimPh_param_5,
	.param .u64 .ptr .align 1 _Z25packToBlobKernelOptimizedPK16SerializedHeaderPKiS3_S3_PKdS3_PKlPKxPKjimPh_param_6,
	.param .u64 .ptr .align 1 _Z25packToBlobKernelOptimizedPK16SerializedHeaderPKiS3_S3_PKdS3_PKlPKxPKjimPh_param_7,
	.param .u64 .ptr .align 1 _Z25packToBlobKernelOptimizedPK16SerializedHeaderPKiS3_S3_PKdS3_PKlPKxPKjimPh_param_8,
	.param .u32 _Z25packToBlobKernelOptimizedPK16SerializedHeaderPKiS3_S3_PKdS3_PKlPKxPKjimPh_param_9,
	.param .u64 _Z25packToBlobKernelOptimizedPK16SerializedHeaderPKiS3_S3_PKdS3_PKlPKxPKjimPh_param_10,
	.param .u64 .ptr .align 1 _Z25packToBlobKernelOptimizedPK16SerializedHeaderPKiS3_S3_PKdS3_PKlPKxPKjimPh_param_11
)
{
	.reg .pred 	%p<20>;
	.reg .b16 	%rs<15>;
	.reg .b32 	%r<49>;
	.reg .b64 	%rd<86>;

	ld.param.u64 	%rd50, [_Z25packToBlobKernelOptimizedPK16SerializedHeaderPKiS3_S3_PKdS3_PKlPKxPKjimPh_param_0];
	ld.param.u64 	%rd82, [_Z25packToBlobKernelOptimizedPK16SerializedHeaderPKiS3_S3_PKdS3_PKlPKxPKjimPh_param_1];
	ld.param.u64 	%rd42, [_Z25packToBlobKernelOptimizedPK16SerializedHeaderPKiS3_S3_PKdS3_PKlPKxPKjimPh_param_2];
	ld.param.u64 	%rd43, [_Z25packToBlobKernelOptimizedPK16SerializedHeaderPKiS3_S3_PKdS3_PKlPKxPKjimPh_param_3];
	ld.param.u64 	%rd44, [_Z25packToBlobKernelOptimizedPK16SerializedHeaderPKiS3_S3_PKdS3_PKlPKxPKjimPh_param_4];
	ld.param.u64 	%rd45, [_Z25packToBlobKernelOptimizedPK16SerializedHeaderPKiS3_S3_PKdS3_PKlPKxPKjimPh_param_5];
	ld.param.u64 	%rd46, [_Z25packToBlobKernelOptimizedPK16SerializedHeaderPKiS3_S3_PKdS3_PKlPKxPKjimPh_param_6];
	ld.param.u64 	%rd47, [_Z25packToBlobKernelOptimizedPK16SerializedHeaderPKiS3_S3_PKdS3_PKlPKxPKjimPh_param_7];
	ld.param.u64 	%rd48, [_Z25packToBlobKernelOptimizedPK16SerializedHeaderPKiS3_S3_PKdS3_PKlPKxPKjimPh_param_8];
	ld.param.u32 	%r22, [_Z25packToBlobKernelOptimizedPK16SerializedHeaderPKiS3_S3_PKdS3_PKlPKxPKjimPh_param_9];
	ld.param.u64 	%rd49, [_Z25packToBlobKernelOptimizedPK16SerializedHeaderPKiS3_S3_PKdS3_PKlPKxPKjimPh_param_10];
	ld.param.u64 	%rd51, [_Z25packToBlobKernelOptimizedPK16SerializedHeaderPKiS3_S3_PKdS3_PKlPKxPKjimPh_param_11];
	cvta.to.global.u64 	%rd1, %rd51;
	cvta.to.global.u64 	%rd2, %rd50;
	mov.u32 	%r44, %tid.x;
	mov.u32 	%r2, %ntid.x;
	mov.u32 	%r3, %ctaid.x;
	setp.ne.s32 	%p1, %r3, 0;
	@%p1 bra 	$L__BB2_8;
	setp.gt.u32 	%p14, %r44, 119;
	@%p14 bra 	$L__BB2_31;
	add.s32 	%r30, %r44, %r2;
	max.u32 	%r31, %r30, 120;
	setp.lt.u32 	%p15, %r30, 120;
	selp.u32 	%r32, 1, 0, %p15;
	add.s32 	%r33, %r30, %r32;
	sub.s32 	%r34, %r31, %r33;
	div.u32 	%r35, %r34, %r2;
	add.s32 	%r4, %r35, %r32;
	and.b32  	%r36, %r4, 3;
	setp.eq.s32 	%p16, %r36, 3;
	@%p16 bra 	$L__BB2_5;
	cvt.u64.u32 	%rd79, %r44;
	cvt.u64.u32 	%rd4, %r2;
	add.s32 	%r37, %r4, 1;
	and.b32  	%r38, %r37, 3;
	neg.s32 	%r43, %r38;
$L__BB2_4:
	.pragma "nounroll";
	add.s64 	%rd65, %rd2, %rd79;
	ld.global.nc.u8 	%rs5, [%rd65];
	cvt.u16.u8 	%rs6, %rs5;
	add.s64 	%rd66, %rd1, %rd79;
	st.global.u8 	[%rd66], %rs6;
	add.s64 	%rd79, %rd79, %rd4;
	cvt.u32.u64 	%r44, %rd79;
	add.s32 	%r43, %r43, 1;
	setp.ne.s32 	%p17, %r43, 0;
	@%p17 bra 	$L__BB2_4;
$L__BB2_5:
	setp.lt.u32 	%p18, %r4, 3;
	@%p18 bra 	$L__BB2_31;
	shl.b32 	%r39, %r2, 1;
	add.s32 	%r47, %r44, %r39;
	shl.b32 	%r11, %r2, 2;
	mad.lo.s32 	%r46, %r2, 3, %r44;
	add.s32 	%r45, %r2, %r44;
$L__BB2_7:
	cvt.u64.u32 	%rd67, %r44;
	add.s64 	%rd68, %rd2, %rd67;
	ld.global.nc.u8 	%rs7, [%rd68];
	cvt.u16.u8 	%rs8, %rs7;
	add.s64 	%rd69, %rd1, %rd67;
	st.global.u8 	[%rd69], %rs8;
	add.s32 	%r40, %r44, %r2;
	cvt.u64.u32 	%rd70, %r45;
	add.s64 	%rd71, %rd2, %rd70;
	ld.global.nc.u8 	%rs9, [%rd71];
	cvt.u16.u8 	%rs10, %rs9;
	add.s64 	%rd72, %rd1, %rd70;
	st.global.u8 	[%rd72], %rs10;
	add.s32 	%r41, %r40, %r2;
	cvt.u64.u32 	%rd73, %r47;
	add.s64 	%rd74, %rd2, %rd73;
	ld.global.nc.u8 	%rs11, [%rd74];
	cvt.u16.u8 	%rs12, %rs11;
	add.s64 	%rd75, %rd1, %rd73;
	st.global.u8 	[%rd75], %rs12;
	add.s32 	%r42, %r41, %r2;
	cvt.u64.u32 	%rd76, %r46;
	add.s64 	%rd77, %rd2, %rd76;
	ld.global.nc.u8 	%rs13, [%rd77];
	cvt.u16.u8 	%rs14, %rs13;
	add.s64 	%rd78, %rd1, %rd76;
	st.global.u8 	[%rd78], %rs14;
	add.s32 	%r44, %r42, %r2;
	add.s32 	%r47, %r47, %r11;
	add.s32 	%r46, %r46, %r11;
	add.s32 	%r45, %r45, %r11;
	setp.lt.u32 	%p19, %r44, 120;
	@%p19 bra 	$L__BB2_7;
	bra.uni 	$L__BB2_31;
$L__BB2_8:
	setp.gt.u32 	%p2, %r3, 7;
	@%p2 bra 	$L__BB2_25;
	setp.gt.s32 	%p6, %r3, 3;
	@%p6 bra 	$L__BB2_13;
	setp.eq.s32 	%p10, %r3, 1;
	@%p10 bra 	$L__BB2_16;
	setp.eq.s32 	%p11, %r3, 2;
	@%p11 bra 	$L__BB2_12;
	bra.uni 	$L__BB2_17;
$L__BB2_12:
	ld.global.nc.u64 	%rd80, [%rd2+24];
	mul.wide.s32 	%rd81, %r22, 4;
	mov.u64 	%rd82, %rd42;
	bra.uni 	$L__BB2_22;
$L__BB2_13:
	setp.gt.s32 	%p7, %r3, 5;
	@%p7 bra 	$L__BB2_20;
	setp.eq.s32 	%p9, %r3, 4;
	@%p9 bra 	$L__BB2_15;
	bra.uni 	$L__BB2_18;
$L__BB2_15:
	ld.global.nc.u64 	%rd80, [%rd2+40];
	shl.b32 	%r29, %r22, 2;
	mul.wide.s32 	%rd81, %r29, 8;
	mov.u64 	%rd82, %rd44;
	bra.uni 	$L__BB2_22;
$L__BB2_16:
	ld.global.nc.u64 	%rd80, [%rd2+16];
	mul.wide.s32 	%rd81, %r22, 4;
	bra.uni 	$L__BB2_22;
$L__BB2_17:
	ld.global.nc.u64 	%rd80, [%rd2+32];
	mul.wide.s32 	%rd81, %r22, 4;
	mov.u64 	%rd82, %rd43;
	bra.uni 	$L__BB2_22;
$L__BB2_18:
	ld.global.nc.u64 	%rd80, [%rd2+48];
	mul.wide.s32 	%rd81, %r22, 4;
	mov.u64 	%rd82, %rd45;
	bra.uni 	$L__BB2_22;
$L__BB2_19:
	ld.global.nc.u64 	%rd80, [%rd2+56];
	mul.wide.s32 	%rd81, %r22, 8;
	mov.u64 	%rd82, %rd46;
	bra.uni 	$L__BB2_22;
$L__BB2_20:
	setp.eq.s32 	%p8, %r3, 6;
	@%p8 bra 	$L__BB2_19;
	ld.global.nc.u64 	%rd80, [%rd2+64];
	mul.wide.s32 	%rd81, %r22, 8;
	mov.u64 	%rd82, %rd47;
$L__BB2_22:
	cvt.u64.u32 	%rd83, %r44;
	setp.le.u64 	%p12, %rd81, %rd83;
	@%p12 bra 	$L__BB2_31;
	cvt.u64.u32 	%rd25, %r2;
	cvta.to.global.u64 	%rd26, %rd82;
$L__BB2_24:
	add.s64 	%rd62, %rd26, %rd83;
	ld.global.nc.u8 	%rs3, [%rd62];
	cvt.u16.u8 	%rs4, %rs3;
	add.s64 	%rd63, %rd83, %rd80;
	add.s64 	%rd64, %rd1, %rd63;
	st.global.u8 	[%rd64], %rs4;
	add.s64 	%rd83, %rd83, %rd25;
	setp.lt.u64 	%p13, %rd83, %rd81;
	@%p13 bra 	$L__BB2_24;
	bra.uni 	$L__BB2_31;
$L__BB2_25:
	ld.global.nc.u64 	%rd29, [%rd2+72];
	mov.u32 	%r23, %nctaid.x;
	cvt.u64.u32 	%rd52, %r23;
	add.s64 	%rd53, %rd52, %rd49;
	add.s64 	%rd30, %rd53, -9;
	add.s32 	%r24, %r23, -8;
	cvt.u64.u32 	%rd31, %r24;
	and.b64  	%rd54, %rd30, -4294967296;
	setp.ne.s64 	%p3, %rd54, 0;
	@%p3 bra 	$L__BB2_27;
	cvt.u32.u64 	%r25, %rd31;
	cvt.u32.u64 	%r26, %rd30;
	div.u32 	%r27, %r26, %r25;
	cvt.u64.u32 	%rd84, %r27;
	bra.uni 	$L__BB2_28;
$L__BB2_27:
	div.u64 	%rd84, %rd30, %rd31;
$L__BB2_28:
	add.s32 	%r28, %r3, -8;
	cvt.u64.u32 	%rd55, %r28;
	mul.lo.s64 	%rd56, %rd84, %rd55;
	add.s64 	%rd57, %rd56, %rd84;
	min.u64 	%rd35, %rd57, %rd49;
	cvt.u64.u32 	%rd58, %r44;
	add.s64 	%rd85, %rd56, %rd58;
	setp.ge.u64 	%p4, %rd85, %rd35;
	@%p4 bra 	$L__BB2_31;
	cvt.u64.u32 	%rd37, %r2;
	cvta.to.global.u64 	%rd38, %rd48;
$L__BB2_30:
	add.s64 	%rd59, %rd38, %rd85;
	ld.global.nc.u8 	%rs1, [%rd59];
	cvt.u16.u8 	%rs2, %rs1;
	add.s64 	%rd60, %rd85, %rd29;
	add.s64 	%rd61, %rd1, %rd60;
	st.global.u8 	[%rd61], %rs2;
	add.s64 	%rd85, %rd85, %rd37;
	setp.lt.u64 	%p5, %rd85, %rd35;
	@%p5 bra 	$L__BB2_30;
$L__BB2_31:
	ret;

}
	// .globl	_Z19setBitOffsetsKernelPiS_S_Pli
.visible .entry _Z19setBitOffsetsKernelPiS_S_Pli(
	.param .u64 .ptr .align 1 _Z19setBitOffsetsKernelPiS_S_Pli_param_0,
	.param .u64 .ptr .align 1 _Z19setBitOffsetsKernelPiS_S_Pli_param_1,
	.param .u64 .ptr .align 1 _Z19setBitOffsetsKernelPiS_S_Pli_param_2,
	.param .u64 .ptr .align 1 _Z19setBitOffsetsKernelPiS_S_Pli_param_3,
	.param .u32 _Z19setBitOffsetsKernelPiS_S_Pli_param_4
)
{
	.reg .pred 	%p<11>;
	.reg .b32 	%r<83>;
	.reg .b64 	%rd<87>;

	ld.param.u64 	%rd26, [_Z19setBitOffsetsKernelPiS_S_Pli_param_0];
	ld.param.u64 	%rd27, [_Z19setBitOffsetsKernelPiS_S_Pli_param_1];
	ld.param.u64 	%rd28, [_Z19setBitOffsetsKernelPiS_S_Pli_param_2];
	ld.param.u64 	%rd25, [_Z19setBitOffsetsKernelPiS_S_Pli_param_3];
	ld.param.u32 	%r13, [_Z19setBitOffsetsKernelPiS_S_Pli_param_4];
	cvta.to.global.u64 	%rd1, %rd28;
	cvta.to.global.u64 	%rd2, %rd26;
	cvta.to.global.u64 	%rd3, %rd27;
	mov.u32 	%r14, %tid.x;
	mov.u32 	%r15, %ctaid.x;
	mov.u32 	%r16, %ntid.x;
	mad.lo.s32 	%r1, %r15, %r16, %r14;
	setp.ge.s32 	%p1, %r1, %r13;
	@%p1 bra 	$L__BB3_14;
	setp.lt.s32 	%p2, %r1, 1;
	mov.b64 	%rd86, 0;
	@%p2 bra 	$L__BB3_13;
	and.b32  	%r2, %r1, 7;
	setp.lt.u32 	%p3, %r1, 8;
	mov.b64 	%rd86, 0;
	mov.b32 	%r81, 0;
	@%p3 bra 	$L__BB3_5;
	and.b32  	%r81, %r1, 2147483640;
	neg.s32 	%r79, %r81;
	add.s64 	%rd78, %rd3, 16;
	add.s64 	%rd77, %rd2, 16;
	add.s64 	%rd76, %rd1, 16;
	mov.b64 	%rd86, 0;
$L__BB3_4:
	.pragma "nounroll";
	ld.global.u32 	%r18, [%rd78+-16];
	ld.global.u32 	%r19, [%rd77+-16];
	sub.s32 	%r20, %r18, %r19;
	ld.global.u32 	%r21, [%rd76+-16];
	mul.wide.s32 	%rd33, %r20, %r21;
	add.s64 	%rd34, %rd33, %rd86;
	ld.global.u32 	%r22, [%rd78+-12];
	ld.global.u32 	%r23, [%rd77+-12];
	sub.s32 	%r24, %r22, %r23;
	ld.global.u32 	%r25, [%rd76+-12];
	mul.wide.s32 	%rd35, %r24, %r25;
	add.s64 	%rd36, %rd35, %rd34;
	ld.global.u32 	%r26, [%rd78+-8];
	ld.global.u32 	%r27, [%rd77+-8];
	sub.s32 	%r28, %r26, %r27;
	ld.global.u32 	%r29, [%rd76+-8];
	mul.wide.s32 	%rd37, %r28, %r29;
	add.s64 	%rd38, %rd37, %rd36;
	ld.global.u32 	%r30, [%rd78+-4];
	ld.global.u32 	%r31, [%rd77+-4];
	sub.s32 	%r32, %r30, %r31;
	ld.global.u32 	%r33, [%rd76+-4];
	mul.wide.s32 	%rd39, %r32, %r33;
	add.s64 	%rd40, %rd39, %rd38;
	ld.global.u32 	%r34, [%rd78];
	ld.global.u32 	%r35, [%rd77];
	sub.s32 	%r36, %r34, %r35;
	ld.global.u32 	%r37, [%rd76];
	mul.wide.s32 	%rd41, %r36, %r37;
	add.s64 	%rd42, %rd41, %rd40;
	ld.global.u32 	%r38, [%rd78+4];
	ld.global.u32 	%r39, [%rd77+4];
	sub.s32 	%r40, %r38, %r39;
	ld.global.u32 	%r41, [%rd76+4];
	mul.wide.s32 	%rd43, %r40, %r41;
	add.s64 	%rd44, %rd43, %rd42;
	ld.global.u32 	%r42, [%rd78+8];
	ld.global.u32 	%r43, [%rd77+8];
	sub.s32 	%r44, %r42, %r43;
	ld.global.u32 	%r45, [%rd76+8];
	mul.wide.s32 	%rd45, %r44, %r45;
	add.s64 	%rd46, %rd45, %rd44;
	ld.global.u32 	%r46, [%rd78+12];
	ld.global.u32 	%r47, [%rd77+12];
	sub.s32 	%r48, %r46, %r47;
	ld.global.u32 	%r49, [%rd76+12];
	mul.wide.s32 	%rd47, %r48, %r49;
	add.s64 	%rd86, %rd47, %rd46;
	add.s32 	%r79, %r79, 8;
	add.s64 	%rd78, %rd78, 32;
	add.s64 	%rd77, %rd77, 32;
	add.s64 	%rd76, %rd76, 32;
	setp.ne.s32 	%p4, %r79, 0;
	@%p4 bra 	$L__BB3_4;
$L__BB3_5:
	setp.eq.s32 	%p5, %r2, 0;
	@%p5 bra 	$L__BB3_13;
	and.b32  	%r8, %r1, 3;
	setp.lt.u32 	%p6, %r2, 4;
	@%p6 bra 	$L__BB3_8;
	mul.wide.u32 	%rd49, %r81, 4;
	add.s64 	%rd50, %rd3, %rd49;
	ld.global.u32 	%r50, [%rd50];
	add.s64 	%rd51, %rd2, %rd49;
	ld.global.u32 	%r51, [%rd51];
	sub.s32 	%r52, %r50, %r51;
	add.s64 	%rd52, %rd1, %rd49;
	ld.global.u32 	%r53, [%rd52];
	mul.wide.s32 	%rd53, %r52, %r53;
	add.s64 	%rd54, %rd53, %rd86;
	ld.global.u32 	%r54, [%rd50+4];
	ld.global.u32 	%r55, [%rd51+4];
	sub.s32 	%r56, %r54, %r55;
	ld.global.u32 	%r57, [%rd52+4];
	mul.wide.s32 	%rd55, %r56, %r57;
	add.s64 	%rd56, %rd55, %rd54;
	ld.global.u32 	%r58, [%rd50+8];
	ld.global.u32 	%r59, [%rd51+8];
	sub.s32 	%r60, %r58, %r59;
	ld.global.u32 	%r61, [%rd52+8];
	mul.wide.s32 	%rd57, %r60, %r61;
	add.s64 	%rd58, %rd57, %rd56;
	ld.global.u32 	%r62, [%rd50+12];
	ld.global.u32 	%r63, [%rd51+12];
	sub.s32 	%r64, %r62, %r63;
	ld.global.u32 	%r65, [%rd52+12];
	mul.wide.s32 	%rd59, %r64, %r65;
	add.s64 	%rd86, %rd59, %rd58;
	add.s32 	%r81, %r81, 4;
$L__BB3_8:
	setp.eq.s32 	%p7, %r8, 0;
	@%p7 bra 	$L__BB3_13;
	setp.eq.s32 	%p8, %r8, 1;
	@%p8 bra 	$L__BB3_11;
	mul.wide.u32 	%rd61, %r81, 4;
	add.s64 	%rd62, %rd3, %rd61;
	ld.global.u32 	%r66, [%rd62];
	add.s64 	%rd63, %rd2, %rd61;
	ld.global.u32 	%r67, [%rd63];
	sub.s32 	%r68, %r66, %r67;
	add.s64 	%rd64, %rd1, %rd61;
	ld.global.u32 	%r69, [%rd64];
	mul.wide.s32 	%rd65, %r68, %r69;
	add.s64 	%rd66, %rd65, %rd86;
	ld.global.u32 	%r70, [%rd62+4];
	ld.global.u32 	%r71, [%rd63+4];
	sub.s32 	%r72, %r70, %r71;
	ld.global.u32 	%r73, [%rd64+4];
	mul.wide.s32 	%rd67, %r72, %r73;
	add.s64 	%rd86, %rd67, %rd66;
	add.s32 	%r81, %r81, 2;
$L__BB3_11:
	and.b32  	%r74, %r1, 1;
	setp.eq.b32 	%p9, %r74, 1;
	not.pred 	%p10, %p9;
	@%p10 bra 	$L__BB3_13;
	mul.wide.u32 	%rd68, %r81, 4;
	add.s64 	%rd69, %rd3, %rd68;
	ld.global.u32 	%r75, [%rd69];
	add.s64 	%rd70, %rd2, %rd68;
	ld.global.u32 	%r76, [%rd70];
	sub.s32 	%r77, %r75, %r76;
	add.s64 	%rd71, %rd1, %rd68;
	ld.global.u32 	%r78, [%rd71];
	mul.wide.s32 	%rd72, %r77, %r78;
	add.s64 	%rd86, %rd72, %rd86;
$L__BB3_13:
	cvta.to.global.u64 	%rd73, %rd25;
	mul.wide.s32 	%rd74, %r1, 8;
	add.s64 	%rd75, %rd73, %rd74;
	st.global.u64 	[%rd75], %rd86;
$L__BB3_14:
	ret;

}
	// .globl	_Z27initWorkStealingQueueKernel17WorkStealingQueuei
.visible .entry _Z27initWorkStealingQueueKernel17WorkStealingQueuei(
	.param .align 8 .b8 _Z27initWorkStealingQueueKernel17WorkStealingQueuei_param_0[48],
	.param .u32 _Z27initWorkStealingQueueKernel17WorkStealingQueuei_param_1
)
{
	.reg .pred 	%p<12>;
	.reg .b32 	%r<58>;
	.reg .b64 	%rd<27>;

	ld.param.u64 	%rd2, [_Z27initWorkStealingQueueKernel17WorkStealingQueuei_param_0+8];
	ld.param.u64 	%rd3, [_Z27initWorkStealingQueueKernel17WorkStealingQueuei_param_0+16];
	ld.param.u64 	%rd4, [_Z27initWorkStealingQueueKernel17WorkStealingQueuei_param_0+24];
	ld.param.u64 	%rd5, [_Z27initWorkStealingQueueKernel17WorkStealingQueuei_param_0+32];
	ld.param.u32 	%r1, [_Z27initWorkStealingQueueKernel17WorkStealingQueuei_param_0+44];
	ld.param.u64 	%rd12, [_Z27initWorkStealingQueueKernel17WorkStealingQueuei_param_0];
	ld.param.u32 	%r19, [_Z27initWorkStealingQueueKernel17WorkStealingQueuei_param_1];
	cvta.to.global.u64 	%rd1, %rd12;
	mov.u32 	%r20, %tid.x;
	mov.u32 	%r21, %ctaid.x;
	mov.u32 	%r22, %ntid.x;
	mad.lo.s32 	%r2, %r21, %r22, %r20;
	setp.ne.s32 	%p1, %r2, 0;
	@%p1 bra 	$L__BB4_15;
	setp.lt.s32 	%p2, %r19, 1;
	@%p2 bra 	$L__BB4_14;
	and.b32  	%r3, %r19, 15;
	setp.lt.u32 	%p3, %r19, 16;
	mov.b32 	%r54, 0;
	@%p3 bra 	$L__BB4_5;
	and.b32  	%r54, %r19, 2147483632;
	add.s64 	%rd25, %rd1, 32;
	mov.b32 	%r52, 0;
$L__BB4_4:
	.pragma "nounroll";
	st.global.u32 	[%rd25+-32], %r52;
	add.s32 	%r25, %r52, 1;
	st.global.u32 	[%rd25+-28], %r25;
	add.s32 	%r26, %r52, 2;
	st.global.u32 	[%rd25+-24], %r26;
	add.s32 	%r27, %r52, 3;
	st.global.u32 	[%rd25+-20], %r27;
	add.s32 	%r28, %r52, 4;
	st.global.u32 	[%rd25+-16], %r28;
	add.s32 	%r29, %r52, 5;
	st.global.u32 	[%rd25+-12], %r29;
	add.s32 	%r30, %r52, 6;
	st.global.u32 	[%rd25+-8], %r30;
	add.s32 	%r31, %r52, 7;
	st.global.u32 	[%rd25+-4], %r31;
	add.s32 	%r32, %r52, 8;
	st.global.u32 	[%rd25], %r32;
	add.s32 	%r33, %r52, 9;
	st.global.u32 	[%rd25+4], %r33;
	add.s32 	%r34, %r52, 10;
	st.global.u32 	[%rd25+8], %r34;
	add.s32 	%r35, %r52, 11;
	st.global.u32 	[%rd25+12], %r35;
	add.s32 	%r36, %r52, 12;
	st.global.u32 	[%rd25+16], %r36;
	add.s32 	%r37, %r52, 13;
	st.global.u32 	[%rd25+20], %r37;
	add.s32 	%r38, %r52, 14;
	st.global.u32 	[%rd25+24], %r38;
	add.s32 	%r39, %r52, 15;
	st.global.u32 	[%rd25+28], %r39;
	add.s64 	%rd25, %rd25, 64;
	add.s32 	%r52, %r52, 16;
	setp.ne.s32 	%p4, %r52, %r54;
	@%p4 bra 	$L__BB4_4;
$L__BB4_5:
	setp.eq.s32 	%p5, %r3, 0;
	@%p5 bra 	$L__BB4_14;
	and.b32  	%r8, %r19, 7;
	setp.lt.u32 	%p6, %r3, 8;
	@%p6 bra 	$L__BB4_8;
	mul.wide.u32 	%rd13, %r54, 4;
	add.s64 	%rd14, %rd1, %rd13;
	st.global.u32 	[%rd14], %r54;
	add.s32 	%r40, %r54, 1;
	st.global.u32 	[%rd14+4], %r40;
	add.s32 	%r41, %r54, 2;
	st.global.u32 	[%rd14+8], %r41;
	add.s32 	%r42, %r54, 3;
	st.global.u32 	[%rd14+12], %r42;
	add.s32 	%r43, %r54, 4;
	st.global.u32 	[%rd14+16], %r43;
	add.s32 	%r44, %r54, 5;
	st.global.u32 	[%rd14+20], %r44;
	add.s32 	%r45, %r54, 6;
	st.global.u32 	[%rd14+24], %r45;
	add.s32 	%r46, %r54, 7;
	st.global.u32 	[%rd14+28], %r46;
	add.s32 	%r54, %r54, 8;
$L__BB4_8:
	setp.eq.s32 	%p7, %r8, 0;
	@%p7 bra 	$L__BB4_14;
	and.b32  	%r11, %r19, 3;
	setp.lt.u32 	%p8, %r8, 4;
	@%p8 bra 	$L__BB4_11;
	mul.wide.u32 	%rd15, %r54, 4;
	add.s64 	%rd16, %rd1, %rd15;
	st.global.u32 	[%rd16], %r54;
	add.s32 	%r47, %r54, 1;
	st.global.u32 	[%rd16+4], %r47;
	add.s32 	%r48, %r54, 2;
	st.global.u32 	[%rd16+8], %r48;
	add.s32 	%r49, %r54, 3;
	st.global.u32 	[%rd16+12], %r49;
	add.s32 	%r54, %r54, 4;
$L__BB4_11:
	setp.eq.s32 	%p9, %r11, 0;
	@%p9 bra 	$L__BB4_14;
	mul.wide.u32 	%rd17, %r54, 4;
	add.s64 	%rd26, %rd1, %rd17;
	neg.s32 	%r56, %r11;
$L__BB4_13:
	.pragma "nounroll";
	st.global.u32 	[%rd26], %r54;
	add.s32 	%r54, %r54, 1;
	add.s64 	%rd26, %rd26, 4;
	add.s32 	%r56, %r56, 1;
	setp.ne.s32 	%p10, %r56, 0;
	@%p10 bra 	$L__BB4_13;
$L__BB4_14:
	cvta.to.global.u64 	%rd18, %rd4;
	mov.b32 	%r50, 0;
	st.global.u32 	[%rd18], %r50;
	cvta.to.global.u64 	%rd19, %rd5;
	st.global.u32 	[%rd19], %r19;
$L__BB4_15:
	setp.ge.s32 	%p11, %r2, %r1;
	@%p11 bra 	$L__BB4_17;
	cvta.to.global.u64 	%rd20, %rd2;
	mul.wide.s32 	%rd21, %r2, 4;
	add.s64 	%rd22, %rd20, %rd21;
	mov.b32 	%r51, 0;
	st.global.u32 	[%rd22], %r51;
	cvta.to.global.u64 	%rd23, %rd3;
	add.s64 	%rd24, %rd23, %rd21;
	st.global.u32 	[%rd24], %r51;
$L__BB4_17:
	ret;

}
	// .globl	_Z23workStealingMergeKernelP21PartitionCandidateGPUPiPbi
.visible .entry _Z23workStealingMergeKernelP21PartitionCandidateGPUPiPbi(
	.param .u64 .ptr .align 1 _Z23workStealingMergeKernelP21PartitionCandidateGPUPiPbi_param_0,
	.param .u64 .ptr .align 1 _Z23workStealingMergeKernelP21PartitionCandidateGPUPiPbi_param_1,
	.param .u64 .ptr .align 1 _Z23workStealingMergeKernelP21PartitionCandidateGPUPiPbi_param_2,
	.param .u32 _Z23workStealingMergeKernelP21PartitionCandidateGPUPiPbi_param_3
)
{
	.reg .pred 	%p<16>;
	.reg .b16 	%rs<6>;
	.reg .b32 	%r<54>;
	.reg .b64 	%rd<13>;
	.reg .b64 	%fd<21>;

	ld.param.u64 	%rd7, [_Z23workStealingMergeKernelP21PartitionCandidateGPUPiPbi_param_0];
	ld.param.u64 	%rd8, [_Z23workStealingMergeKernelP21PartitionCandidateGPUPiPbi_param_1];
	ld.param.u64 	%rd9, [_Z23workStealingMergeKernelP21PartitionCandidateGPUPiPbi_param_2];
	cvta.to.global.u64 	%rd1, %rd9;
	cvta.to.global.u64 	%rd2, %rd7;
	cvta.to.global.u64 	%rd10, %rd8;
	mov.u32 	%r15, %tid.x;
	mov.u32 	%r16, %ctaid.x;
	mov.u32 	%r17, %ntid.x;
	mad.lo.s32 	%r18, %r16, %r17, %r15;
	mov.u32 	%r19, %nctaid.x;
	mul.lo.s32 	%r20, %r17, %r19;
	ld.global.u32 	%r21, [%rd10];
	add.s32 	%r22, %r20, %r21;
	add.s32 	%r23, %r22, -2;
	div.s32 	%r24, %r23, %r20;
	mul.lo.s32 	%r1, %r24, %r18;
	add.s32 	%r25, %r1, %r24;
	add.s32 	%r26, %r21, -1;
	min.s32 	%r2, %r25, %r26;
	setp.ge.s32 	%p1, %r1, %r2;
	@%p1 bra 	$L__BB5_22;
	sub.s32 	%r27, %r2, %r1;
	and.b32  	%r3, %r27, 3;
	setp.eq.s32 	%p2, %r3, 0;
	mov.u32 	%r51, %r1;
	@%p2 bra 	$L__BB5_7;
	add.s64 	%rd3, %rd2, 48;
	neg.s32 	%r49, %r3;
	mov.u32 	%r51, %r1;
$L__BB5_3:
	.pragma "nounroll";
	mul.wide.s32 	%rd11, %r51, 48;
	add.s64 	%rd4, %rd3, %rd11;
	ld.global.u32 	%r28, [%rd4+-44];
	ld.global.u32 	%r29, [%rd4];
	setp.ne.s32 	%p3, %r28, %r29;
	@%p3 bra 	$L__BB5_6;
	ld.global.f64 	%fd1, [%rd4+-8];
	ld.global.f64 	%fd2, [%rd4+40];
	add.f64 	%fd3, %fd1, %fd2;
	mul.f64 	%fd4, %fd3, 0d3FECCCCCCCCCCCCD;
	setp.geu.f64 	%p4, %fd4, %fd3;
	@%p4 bra 	$L__BB5_6;
	ld.global.u32 	%r30, [%rd4+4];
	st.global.u32 	[%rd4+-44], %r30;
	mov.b32 	%r31, -1;
	st.global.u32 	[%rd4], %r31;
	mov.b16 	%rs1, 1;
	st.global.u8 	[%rd1], %rs1;
$L__BB5_6:
	add.s32 	%r49, %r49, 1;
	setp.ne.s32 	%p5, %r49, 0;
	add.s32 	%r51, %r51, 1;
	@%p5 bra 	$L__BB5_3;
$L__BB5_7:
	sub.s32 	%r32, %r1, %r2;
	setp.gt.u32 	%p6, %r32, -4;
	@%p6 bra 	$L__BB5_22;
	sub.s32 	%r52, %r51, %r2;
	add.s64 	%rd5, %rd2, 136;
$L__BB5_9:
	mul.wide.s32 	%rd12, %r51, 48;
	add.s64 	%rd6, %rd5, %rd12;
	ld.global.u32 	%r33, [%rd6+-132];
	ld.global.u32 	%r34, [%rd6+-88];
	setp.ne.s32 	%p7, %r33, %r34;
	@%p7 bra 	$L__BB5_12;
	ld.global.f64 	%fd5, [%rd6+-96];
	ld.global.f64 	%fd6, [%rd6+-48];
	add.f64 	%fd7, %fd5, %fd6;
	mul.f64 	%fd8, %fd7, 0d3FECCCCCCCCCCCCD;
	setp.geu.f64 	%p8, %fd8, %fd7;
	@%p8 bra 	$L__BB5_12;
	ld.global.u32 	%r35, [%rd6+-84];
	st.global.u32 	[%rd6+-132], %r35;
	mov.b32 	%r36, -1;
	st.global.u32 	[%rd6+-88], %r36;
	mov.b16 	%rs2, 1;
	st.global.u8 	[%rd1], %rs2;
$L__BB5_12:
	ld.global.u32 	%r37, [%rd6+-84];
	ld.global.u32 	%r38, [%rd6+-40];
	setp.ne.s32 	%p9, %r37, %r38;
	@%p9 bra 	$L__BB5_15;
	ld.global.f64 	%fd9, [%rd6+-48];
	ld.global.f64 	%fd10, [%rd6];
	add.f64 	%fd11, %fd9, %fd10;
	mul.f64 	%fd12, %fd11, 0d3FECCCCCCCCCCCCD;
	setp.geu.f64 	%p10, %fd12, %fd11;
	@%p10 bra 	$L__BB5_15;
	ld.global.u32 	%r39, [%rd6+-36];
	st.global.u32 	[%rd6+-84], %r39;
	mov.b32 	%r40, -1;
	st.global.u32 	[%rd6+-40], %r40;
	mov.b16 	%rs3, 1;
	st.global.u8 	[%rd1], %rs3;
$L__BB5_15:
	ld.global.u32 	%r41, [%rd6+-36];
	ld.global.u32 	%r42, [%rd6+8];
	setp.ne.s32 	%p11, %r41, %r42;
	@%p11 bra 	$L__BB5_18;
	ld.global.f64 	%fd13, [%rd6];
	ld.global.f64 	%fd14, [%rd6+48];
	add.f64 	%fd15, %fd13, %fd14;
	mul.f64 	%fd16, %fd15, 0d3FECCCCCCCCCCCCD;
	setp.geu.f64 	%p12, %fd16, %fd15;
	@%p12 bra 	$L__BB5_18;
	ld.global.u32 	%r43, [%rd6+12];
	st.global.u32 	[%rd6+-36], %r43;
	mov.b32 	%r44, -1;
	st.global.u32 	[%rd6+8], %r44;
	mov.b16 	%rs4, 1;
	st.global.u8 	[%rd1], %rs4;
$L__BB5_18:
	ld.global.u32 	%r45, [%rd6+12];
	ld.global.u32 	%r46, [%rd6+56];
	setp.ne.s32 	%p13, %r45, %r46;
	@%p13 bra 	$L__BB5_21;
	ld.global.f64 	%fd17, [%rd6+48];
	ld.global.f64 	%fd18, [%rd6+96];
	add.f64 	%fd19, %fd17, %fd18;
	mul.f64 	%fd20, %fd19, 0d3FECCCCCCCCCCCCD;
	setp.geu.f64 	%p14, %fd20, %fd19;
	@%p14 bra 	$L__BB5_21;
	ld.global.u32 	%r47, [%rd6+60];
	st.global.u32 	[%rd6+12], %r47;
	mov.b32 	%r48, -1;
	st.global.u32 	[%rd6+56], %r48;
	mov.b16 	%rs5, 1;
	st.global.u8 	[%rd1], %rs5;
$L__BB5_21:
	add.s32 	%r52, %r52, 4;
	add.s32 	%r51, %r51, 4;
	setp.ne.s32 	%p15, %r52, 0;
	@%p15 bra 	$L__BB5_9;
$L__BB5_22:
	ret;

}
	// .globl	_Z17applyMergesKernelPiS_PdS_Pbi
.visible .entry _Z17applyMergesKernelPiS_PdS_Pbi(
	.param .u64 .ptr .align 1 _Z17applyMergesKernelPiS_PdS_Pbi_param_0,
	.param .u64 .ptr .align 1 _Z17applyMergesKernelPiS_PdS_Pbi_param_1,
	.param .u64 .ptr .align 1 _Z17applyMergesKernelPiS_PdS_Pbi_param_2,
	.param .u64 .ptr .align 1 _Z17applyMergesKernelPiS_PdS_Pbi_param_3,
	.param .u64 .ptr .align 1 _Z17applyMergesKernelPiS_PdS_Pbi_param_4,
	.param .u32 _Z17applyMergesKernelPiS_PdS_Pbi_param_5
)
{
	.reg .pred 	%p<3>;
	.reg .b16 	%rs<2>;
	.reg .b32 	%r<8>;
	.reg .b64 	%rd<21>;
	.reg .b64 	%fd<5>;

	ld.param.u64 	%rd1, [_Z17applyMergesKernelPiS_PdS_Pbi_param_1];
	ld.param.u64 	%rd2, [_Z17applyMergesKernelPiS_PdS_Pbi_param_2];
	ld.param.u64 	%rd3, [_Z17applyMergesKernelPiS_PdS_Pbi_param_3];
	ld.param.u64 	%rd4, [_Z17applyMergesKernelPiS_PdS_Pbi_param_4];
	ld.param.u32 	%r3, [_Z17applyMergesKernelPiS_PdS_Pbi_param_5];
	mov.u32 	%r4, %tid.x;
	mov.u32 	%r5, %ctaid.x;
	mov.u32 	%r6, %ntid.x;
	mad.lo.s32 	%r1, %r5, %r6, %r4;
	setp.ge.s32 	%p1, %r1, %r3;
	@%p1 bra 	$L__BB6_3;
	cvta.to.global.u64 	%rd5, %rd3;
	mul.wide.s32 	%rd6, %r1, 4;
	add.s64 	%rd7, %rd5, %rd6;
	ld.global.u32 	%r2, [%rd7];
	setp.lt.s32 	%p2, %r2, 0;
	@%p2 bra 	$L__BB6_3;
	cvta.to.global.u64 	%rd8, %rd2;
	cvta.to.global.u64 	%rd9, %rd1;
	cvt.u64.u32 	%rd10, %r2;
	mul.wide.u32 	%rd11, %r2, 4;
	add.s64 	%rd12, %rd9, %rd11;
	ld.global.u32 	%r7, [%rd12];
	add.s64 	%rd14, %rd9, %rd6;
	st.global.u32 	[%rd14], %r7;
	mul.wide.s32 	%rd15, %r1, 8;
	add.s64 	%rd16, %rd8, %rd15;
	ld.global.f64 	%fd1, [%rd16];
	mul.wide.u32 	%rd17, %r2, 8;
	add.s64 	%rd18, %rd8, %rd17;
	ld.global.f64 	%fd2, [%rd18];
	add.f64 	%fd3, %fd1, %fd2;
	add.f64 	%fd4, %fd3, 0dC054000000000000;
	st.global.f64 	[%rd16], %fd4;
	cvta.to.global.u64 	%rd19, %rd4;
	add.s64 	%rd20, %rd19, %rd10;
	mov.b16 	%rs1, 0;
	st.global.u8 	[%rd20], %rs1;
$L__BB6_3:
	ret;

}
	// .globl	_Z23analyzeDataVarianceFastIiEvPKT_iiPfi
.visible .entry _Z23analyzeDataVarianceFastIiEvPKT_iiPfi(
	.param .u64 .ptr .align 1 _Z23analyzeDataVarianceFastIiEvPKT_iiPfi_param_0,
	.param .u32 _Z23analyzeDataVarianceFastIiEvPKT_iiPfi_param_1,
	.param .u32 _Z23analyzeDataVarianceFastIiEvPKT_iiPfi_param_2,
	.param .u64 .ptr .align 1 _Z23analyzeDataVarianceFastIiEvPKT_iiPfi_param_3,
	.param .u32 _Z23analyzeDataVarianceFastIiEvPKT_iiPfi_param_4
)
{
	.reg .pred 	%p<27>;
	.reg .b32 	%r<61>;
	.reg .b32 	%f<3>;
	.reg .b64 	%rd<9>;
	.reg .b64 	%fd<52>;

	ld.param.u64 	%rd3, [_Z23analyzeDataVarianceFastIiEvPKT_iiPfi_param_0];
	ld.param.u32 	%r14, [_Z23analyzeDataVarianceFastIiEvPKT_iiPfi_param_1];
	ld.param.u32 	%r15, [_Z23analyzeDataVarianceFastIiEvPKT_iiPfi_param_2];
	ld.param.u64 	%rd4, [_Z23analyzeDataVarianceFastIiEvPKT_iiPfi_param_3];
	ld.param.u32 	%r16, [_Z23analyzeDataVarianceFastIiEvPKT_iiPfi_param_4];
	mov.u32 	%r59, %ctaid.x;
	setp.ge.s32 	%p1, %r59, %r16;
	@%p1 bra 	$L__BB7_9;
	mov.u32 	%r2, %tid.x;
	mov.u32 	%r3, %ntid.x;
	and.b32  	%r4, %r2, 31;
	mov.u32 	%r5, %nctaid.x;
	cvta.to.global.u64 	%rd1, %rd4;
	cvta.to.global.u64 	%rd2, %rd3;
$L__BB7_2:
	mul.lo.s32 	%r7, %r59, %r15;
	add.s32 	%r17, %r7, %r15;
	min.s32 	%r8, %r17, %r14;
	sub.s32 	%r9, %r8, %r7;
	setp.lt.s32 	%p2, %r9, 1;
	@%p2 bra 	$L__BB7_8;
	add.s32 	%r60, %r7, %r2;
	setp.ge.s32 	%p3, %r60, %r8;
	mov.f64 	%fd50, 0d0000000000000000;
	mov.f64 	%fd51, %fd50;
	@%p3 bra 	$L__BB7_6;
	mov.f64 	%fd46, 0d0000000000000000;
	mov.f64 	%fd47, %fd46;
	mov.f64 	%fd48, %fd46;
	mov.f64 	%fd49, %fd46;
$L__BB7_5:
	mul.wide.s32 	%rd5, %r60, 4;
	add.s64 	%rd6, %rd2, %rd5;
	ld.global.nc.u32 	%r18, [%rd6];
	cvt.rn.f64.s32 	%fd15, %r18;
	sub.f64 	%fd16, %fd15, %fd47;
	add.f64 	%fd50, %fd49, %fd16;
	sub.f64 	%fd17, %fd50, %fd49;
	sub.f64 	%fd47, %fd17, %fd16;
	mul.f64 	%fd18, %fd15, %fd15;
	sub.f64 	%fd19, %fd18, %fd46;
	add.f64 	%fd51, %fd48, %fd19;
	sub.f64 	%fd20, %fd51, %fd48;
	sub.f64 	%fd46, %fd20, %fd19;
	add.s32 	%r60, %r60, %r3;
	setp.lt.s32 	%p4, %r60, %r8;
	mov.f64 	%fd48, %fd51;
	mov.f64 	%fd49, %fd50;
	@%p4 bra 	$L__BB7_5;
$L__BB7_6:
	setp.ne.s32 	%p5, %r4, 0;
	// begin inline asm
	mov.b64 {%r19,%r20}, %fd50;
	// end inline asm
	shfl.sync.down.b32	%r22|%p6, %r20, 16, 31, -1;
	shfl.sync.down.b32	%r21|%p7, %r19, 16, 31, -1;
	// begin inline asm
	mov.b64 %fd22, {%r21,%r22};
	// end inline asm
	add.f64 	%fd23, %fd50, %fd22;
	// begin inline asm
	mov.b64 {%r23,%r24}, %fd23;
	// end inline asm
	shfl.sync.down.b32	%r26|%p8, %r24, 8, 31, -1;
	shfl.sync.down.b32	%r25|%p9, %r23, 8, 31, -1;
	// begin inline asm
	mov.b64 %fd24, {%r25,%r26};
	// end inline asm
	add.f64 	%fd25, %fd23, %fd24;
	// begin inline asm
	mov.b64 {%r27,%r28}, %fd25;
	// end inline asm
	shfl.sync.down.b32	%r30|%p10, %r28, 4, 31, -1;
	shfl.sync.down.b32	%r29|%p11, %r27, 4, 31, -1;
	// begin inline asm
	mov.b64 %fd26, {%r29,%r30};
	// end inline asm
	add.f64 	%fd27, %fd25, %fd26;
	// begin inline asm
	mov.b64 {%r31,%r32}, %fd27;
	// end inline asm
	shfl.sync.down.b32	%r34|%p12, %r32, 2, 31, -1;
	shfl.sync.down.b32	%r33|%p13, %r31, 2, 31, -1;
	// begin inline asm
	mov.b64 %fd28, {%r33,%r34};
	// end inline asm
	add.f64 	%fd29, %fd27, %fd28;
	// begin inline asm
	mov.b64 {%r35,%r36}, %fd29;
	// end inline asm
	shfl.sync.down.b32	%r38|%p14, %r36, 1, 31, -1;
	shfl.sync.down.b32	%r37|%p15, %r35, 1, 31, -1;
	// begin inline asm
	mov.b64 %fd30, {%r37,%r38};
	// end inline asm
	add.f64 	%fd11, %fd29, %fd30;
	// begin inline asm
	mov.b64 {%r39,%r40}, %fd51;
	// end inline asm
	shfl.sync.down.b32	%r42|%p16, %r40, 16, 31, -1;
	shfl.sync.down.b32	%r41|%p17, %r39, 16, 31, -1;
	// begin inline asm
	mov.b64 %fd32, {%r41,%r42};
	// end inline asm
	add.f64 	%fd33, %fd51, %fd32;
	// begin inline asm
	mov.b64 {%r43,%r44}, %fd33;
	// end inline asm
	shfl.sync.down.b32	%r46|%p18, %r44, 8, 31, -1;
	shfl.sync.down.b32	%r45|%p19, %r43, 8, 31, -1;
	// begin inline asm
	mov.b64 %fd34, {%r45,%r46};
	// end inline asm
	add.f64 	%fd35, %fd33, %fd34;
	// begin inline asm
	mov.b64 {%r47,%r48}, %fd35;
	// end inline asm
	shfl.sync.down.b32	%r50|%p20, %r48, 4, 31, -1;
	shfl.sync.down.b32	%r49|%p21, %r47, 4, 31, -1;
	// begin inline asm
	mov.b64 %fd36, {%r49,%r50};
	// end inline asm
	add.f64 	%fd37, %fd35, %fd36;
	// begin inline asm
	mov.b64 {%r51,%r52}, %fd37;
	// end inline asm
	shfl.sync.down.b32	%r54|%p22, %r52, 2, 31, -1;
	shfl.sync.down.b32	%r53|%p23, %r51, 2, 31, -1;
	// begin inline asm
	mov.b64 %fd38, {%r53,%r54};
	// end inline asm
	add.f64 	%fd39, %fd37, %fd38;
	// begin inline asm
	mov.b64 {%r55,%r56}, %fd39;
	// end inline asm
	shfl.sync.down.b32	%r58|%p24, %r56, 1, 31, -1;
	shfl.sync.down.b32	%r57|%p25, %r55, 1, 31, -1;
	// begin inline asm
	mov.b64 %fd40, {%r57,%r58};
	// end inline asm
	add.f64 	%fd12, %fd39, %fd40;
	@%p5 bra 	$L__BB7_8;
	mul.wide.s32 	%rd7, %r59, 4;
	add.s64 	%rd8, %rd1, %rd7;
	cvt.rn.f64.u32 	%fd41, %r9;
	div.rn.f64 	%fd42, %fd12, %fd41;
	div.rn.f64 	%fd43, %fd11, %fd41;
	mul.f64 	%fd44, %fd43, %fd43;
	sub.f64 	%fd45, %fd42, %fd44;
	cvt.rn.f32.f64 	%f1, %fd45;
	atom.global.add.f32 	%f2, [%rd8], %f1;
$L__BB7_8:
	add.s32 	%r59, %r59, %r5;
	setp.lt.s32 	%p26, %r59, %r16;
	@%p26 bra 	$L__BB7_2;
$L__BB7_9:
	ret;

}
	// .globl	_Z20createPartitionsFastIiEviiPKfiPiS2_S2_S1_
.visible .entry _Z20createPartitionsFastIiEviiPKfiPiS2_S2_S1_(
	.param .u32 _Z20createPartitionsFastIiEviiPKfiPiS2_S2_S1__param_0,
	.param .u32 _Z20createPartitionsFastIiEviiPKfiPiS2_S2_S1__param_1,
	.param .u64 .ptr .align 1 _Z20createPartitionsFastIiEviiPKfiPiS2_S2_S1__param_2,
	.param .u32 _Z20createPartitionsFastIiEviiPKfiPiS2_S2_S1__param_3,
	.param .u64 .ptr .align 1 _Z20createPartitionsFastIiEviiPKfiPiS2_S2_S1__param_4,
	.param .u64 .ptr .align 1 _Z20createPartitionsFastIiEviiPKfiPiS2_S2_S1__param_5,
	.param .u64 .ptr .align 1 _Z20createPartitionsFastIiEviiPKfiPiS2_S2_S1__param_6,
	.param .u64 .ptr .align 1 _Z20createPartitionsFastIiEviiPKfiPiS2_S2_S1__param_7
)
{
	.reg .pred 	%p<9>;
	.reg .b32 	%r<32>;
	.reg .b32 	%f<5>;
	.reg .b64 	%rd<16>;

	ld.param.u32 	%r18, [_Z20createPartitionsFastIiEviiPKfiPiS2_S2_S1__param_0];
	ld.param.u32 	%r19, [_Z20createPartitionsFastIiEviiPKfiPiS2_S2_S1__param_1];
	ld.param.u64 	%rd6, [_Z20createPartitionsFastIiEviiPKfiPiS2_S2_S1__param_2];
	ld.param.u32 	%r20, [_Z20createPartitionsFastIiEviiPKfiPiS2_S2_S1__param_3];
	ld.param.u64 	%rd7, [_Z20createPartitionsFastIiEviiPKfiPiS2_S2_S1__param_4];
	ld.param.u64 	%rd8, [_Z20createPartitionsFastIiEviiPKfiPiS2_S2_S1__param_5];
	ld.param.u64 	%rd9, [_Z20createPartitionsFastIiEviiPKfiPiS2_S2_S1__param_6];
	ld.param.u64 	%rd10, [_Z20createPartitionsFastIiEviiPKfiPiS2_S2_S1__param_7];
	cvta.to.global.u64 	%rd1, %rd10;
	ld.global.nc.f32 	%f1, [%rd1];
	mov.u32 	%r21, %ctaid.x;
	mov.u32 	%r1, %ntid.x;
	mov.u32 	%r22, %tid.x;
	mad.lo.s32 	%r29, %r21, %r1, %r22;
	setp.ge.s32 	%p1, %r29, %r20;
	@%p1 bra 	$L__BB8_11;
	ld.global.nc.f32 	%f2, [%rd1+4];
	ld.global.nc.f32 	%f3, [%rd1+8];
	shl.b32 	%r3, %r19, 3;
	shr.u32 	%r23, %r19, 31;
	add.s32 	%r24, %r19, %r23;
	shr.s32 	%r4, %r24, 1;
	shl.b32 	%r5, %r19, 1;
	shl.b32 	%r6, %r19, 2;
	mov.u32 	%r25, %nctaid.x;
	mul.lo.s32 	%r7, %r1, %r25;
	cvta.to.global.u64 	%rd2, %rd6;
	cvta.to.global.u64 	%rd3, %rd9;
	cvta.to.global.u64 	%rd4, %rd7;
	cvta.to.global.u64 	%rd5, %rd8;
$L__BB8_2:
	mul.wide.s32 	%rd11, %r29, 4;
	add.s64 	%rd12, %rd2, %rd11;
	ld.global.nc.f32 	%f4, [%rd12];
	mul.lo.s32 	%r31, %r3, %r29;
	add.s32 	%r26, %r31, %r3;
	min.s32 	%r10, %r26, %r18;
	setp.lt.f32 	%p2, %f4, %f1;
	mov.u32 	%r30, %r6;
	@%p2 bra 	$L__BB8_5;
	setp.lt.f32 	%p3, %f4, %f2;
	mov.u32 	%r30, %r5;
	@%p3 bra 	$L__BB8_5;
	setp.lt.f32 	%p4, %f4, %f3;
	selp.b32 	%r30, %r19, %r4, %p4;
$L__BB8_5:
	setp.ge.s32 	%p5, %r31, %r10;
	@%p5 bra 	$L__BB8_10;
	div.s32 	%r13, %r18, %r4;
$L__BB8_7:
	atom.global.add.u32 	%r15, [%rd3], 1;
	setp.ge.s32 	%p6, %r15, %r13;
	@%p6 bra 	$L__BB8_9;
	mul.wide.s32 	%rd13, %r15, 4;
	add.s64 	%rd14, %rd4, %rd13;
	st.global.u32 	[%rd14], %r31;
	add.s32 	%r27, %r31, %r30;
	min.s32 	%r28, %r27, %r18;
	add.s64 	%rd15, %rd5, %rd13;
	st.global.u32 	[%rd15], %r28;
$L__BB8_9:
	add.s32 	%r31, %r31, %r30;
	setp.lt.s32 	%p7, %r31, %r10;
	@%p7 bra 	$L__BB8_7;
$L__BB8_10:
	add.s32 	%r29, %r29, %r7;
	setp.lt.s32 	%p8, %r29, %r20;
	@%p8 bra 	$L__BB8_2;
$L__BB8_11:
	ret;

}
	// .globl	_Z30fitPartitionsBatched_OptimizedIiEvPKT_PKiS4_PiPdS6_S5_PxS6_i
.visible .entry _Z30fitPartitionsBatched_OptimizedIiEvPKT_PKiS4_PiPdS6_S5_PxS6_i(
	.param .u64 .ptr .align 1 _Z30fitPartitionsBatched_OptimizedIiEvPKT_PKiS4_PiPdS6_S5_PxS6_i_param_0,
	.param .u64 .ptr .align 1 _Z30fitPartitionsBatched_OptimizedIiEvPKT_PKiS4_PiPdS6_S5_PxS6_i_param_1,
	.param .u64 .ptr .align 1 _Z30fitPartitionsBatched_OptimizedIiEvPKT_PKiS4_PiPdS6_S5_PxS6_i_param_2,
	.param .u64 .ptr .align 1 _Z30fitPartitionsBatched_OptimizedIiEvPKT_PKiS4_PiPdS6_S5_PxS6_i_param_3,
	.param .u64 .ptr .align 1 _Z30fitPartitionsBatched_OptimizedIiEvPKT_PKiS4_PiPdS6_S5_PxS6_i_param_4,
	.param .u64 .ptr .align 1 _Z30fitPartitionsBatched_OptimizedIiEvPKT_PKiS4_PiPdS6_S5_PxS6_i_param_5,
	.param .u64 .ptr .align 1 _Z30fitPartitionsBatched_OptimizedIiEvPKT_PKiS4_PiPdS6_S5_PxS6_i_param_6,
	.param .u64 .ptr .align 1 _Z30fitPartitionsBatched_OptimizedIiEvPKT_PKiS4_PiPdS6_S5_PxS6_i_param_7,
	.param .u64 .ptr .align 1 _Z30fitPartitionsBatched_OptimizedIiEvPKT_PKiS4_PiPdS6_S5_PxS6_i_param_8,
	.param .u32 _Z30fitPartitionsBatched_OptimizedIiEvPKT_PKiS4_PiPdS6_S5_PxS6_i_param_9
)
{
	.reg .pred 	%p<130>;
	.reg .b32 	%r<262>;
	.reg .b64 	%rd<93>;
	.reg .b64 	%fd<165>;
	// demoted variable
	.shared .align 8 .f64 _ZZ30fitPartitionsBatched_OptimizedIiEvPKT_PKiS4_PiPdS6_S5_PxS6_iE8s_theta1;
	// demoted variable
	.shared .align 4 .u32 _ZZ30fitPartitionsBatched_OptimizedIiEvPKT_PKiS4_PiPdS6_S5_PxS6_iE19s_has_overflow_flag;
	ld.param.u64 	%rd21, [_Z30fitPartitionsBatched_OptimizedIiEvPKT_PKiS4_PiPdS6_S5_PxS6_i_param_0];
	ld.param.u64 	%rd22, [_Z30fitPartitionsBatched_OptimizedIiEvPKT_PKiS4_PiPdS6_S5_PxS6_i_param_3];
	ld.param.u64 	%rd23, [_Z30fitPartitionsBatched_OptimizedIiEvPKT_PKiS4_PiPdS6_S5_PxS6_i_param_4];
	ld.param.u64 	%rd24, [_Z30fitPartitionsBatched_OptimizedIiEvPKT_PKiS4_PiPdS6_S5_PxS6_i_param_5];
	ld.param.u64 	%rd19, [_Z30fitPartitionsBatched_OptimizedIiEvPKT_PKiS4_PiPdS6_S5_PxS6_i_param_6];
	ld.param.u64 	%rd20, [_Z30fitPartitionsBatched_OptimizedIiEvPKT_PKiS4_PiPdS6_S5_PxS6_i_param_7];
	ld.param.u64 	%rd25, [_Z30fitPartitionsBatched_OptimizedIiEvPKT_PKiS4_PiPdS6_S5_PxS6_i_param_8];
	ld.param.u32 	%r13, [_Z30fitPartitionsBatched_OptimizedIiEvPKT_PKiS4_PiPdS6_S5_PxS6_i_param_9];
	cvta.to.global.u64 	%rd1, %rd25;
	cvta.to.global.u64 	%rd2, %rd20;
	cvta.to.global.u64 	%rd3, %rd19;
	cvta.to.global.u64 	%rd4, %rd24;
	cvta.to.global.u64 	%rd5, %rd23;
	cvta.to.global.u64 	%rd6, %rd22;
	cvta.to.global.u64 	%rd7, %rd21;
	mov.u32 	%r1, %ctaid.x;
	setp.ge.s32 	%p1, %r1, %r13;
	@%p1 bra 	$L__BB9_50;
	ld.param.u64 	%rd87, [_Z30fitPartitionsBatched_OptimizedIiEvPKT_PKiS4_PiPdS6_S5_PxS6_i_param_2];
	ld.param.u64 	%rd86, [_Z30fitPartitionsBatched_OptimizedIiEvPKT_PKiS4_PiPdS6_S5_PxS6_i_param_1];
	cvta.to.global.u64 	%rd26, %rd86;
	cvta.to.global.u64 	%rd27, %rd87;
	mul.wide.u32 	%rd28, %r1, 4;
	add.s64 	%rd29, %rd26, %rd28;
	ld.global.nc.u32 	%r2, [%rd29];
	add.s64 	%rd30, %rd27, %rd28;
	ld.global.nc.u32 	%r14, [%rd30];
	sub.s32 	%r3, %r14, %r2;
	mov.u32 	%r4, %tid.x;
	setp.ne.s32 	%p2, %r4, 0;
	@%p2 bra 	$L__BB9_3;
	mov.b32 	%r15, 0;
	st.shared.u32 	[_ZZ30fitPartitionsBatched_OptimizedIiEvPKT_PKiS4_PiPdS6_S5_PxS6_iE19s_has_overflow_flag], %r15;
$L__BB9_3:
	bar.sync 	0;
	setp.lt.s32 	%p3, %r3, 1;
	@%p3 bra 	$L__BB9_34;
	bar.sync 	0;
	ld.shared.u32 	%r16, [_ZZ30fitPartitionsBatched_OptimizedIiEvPKT_PKiS4_PiPdS6_S5_PxS6_iE19s_has_overflow_flag];
	setp.eq.s32 	%p4, %r16, 0;
	@%p4 bra 	$L__BB9_5;
	bra.uni 	$L__BB9_36;
$L__BB9_5:
	setp.ge.u32 	%p6, %r4, %r3;
	mov.f64 	%fd152, 0d0000000000000000;
	mov.f64 	%fd153, %fd152;
	mov.f64 	%fd154, %fd152;
	mov.f64 	%fd155, %fd152;
	@%p6 bra 	$L__BB9_8;
	mov.f64 	%fd155, 0d0000000000000000;
	mov.u32 	%r21, %ntid.x;
	mov.u32 	%r260, %r4;
	mov.f64 	%fd154, %fd155;
	mov.f64 	%fd153, %fd155;
	mov.f64 	%fd152, %fd155;
$L__BB9_7:
	cvt.rn.f64.s32 	%fd43, %r260;
	add.s32 	%r19, %r260, %r2;
	mul.wide.s32 	%rd42, %r19, 4;
	add.s64 	%rd43, %rd7, %rd42;
	ld.global.nc.u32 	%r20, [%rd43];
	cvt.rn.f64.s32 	%fd44, %r20;
	add.f64 	%fd152, %fd152, %fd43;
	add.f64 	%fd153, %fd153, %fd44;
	fma.rn.f64 	%fd154, %fd43, %fd43, %fd154;
	fma.rn.f64 	%fd155, %fd43, %fd44, %fd155;
	add.s32 	%r260, %r260, %r21;
	setp.lt.s32 	%p7, %r260, %r3;
	@%p7 bra 	$L__BB9_7;
$L__BB9_8:
	and.b32  	%r7, %r4, 31;
	// begin inline asm
	mov.b64 {%r22,%r23}, %fd152;
	// end inline asm
	shfl.sync.down.b32	%r25|%p8, %r23, 16, 31, -1;
	shfl.sync.down.b32	%r24|%p9, %r22, 16, 31, -1;
	// begin inline asm
	mov.b64 %fd46, {%r24,%r25};
	// end inline asm
	add.f64 	%fd47, %fd152, %fd46;
	// begin inline asm
	mov.b64 {%r26,%r27}, %fd47;
	// end inline asm
	shfl.sync.down.b32	%r29|%p10, %r27, 8, 31, -1;
	shfl.sync.down.b32	%r28|%p11, %r26, 8, 31, -1;
	// begin inline asm
	mov.b64 %fd48, {%r28,%r29};
	// end inline asm
	add.f64 	%fd49, %fd47, %fd48;
	// begin inline asm
	mov.b64 {%r30,%r31}, %fd49;
	// end inline asm
	shfl.sync.down.b32	%r33|%p12, %r31, 4, 31, -1;
	shfl.sync.down.b32	%r32|%p13, %r30, 4, 31, -1;
	// begin inline asm
	mov.b64 %fd50, {%r32,%r33};
	// end inline asm
	add.f64 	%fd51, %fd49, %fd50;
	// begin inline asm
	mov.b64 {%r34,%r35}, %fd51;
	// end inline asm
	shfl.sync.down.b32	%r37|%p14, %r35, 2, 31, -1;
	shfl.sync.down.b32	%r36|%p15, %r34, 2, 31, -1;
	// begin inline asm
	mov.b64 %fd52, {%r36,%r37};
	// end inline asm
	add.f64 	%fd53, %fd51, %fd52;
	// begin inline asm
	mov.b64 {%r38,%r39}, %fd53;
	// end inline asm
	shfl.sync.down.b32	%r41|%p16, %r39, 1, 31, -1;
	shfl.sync.down.b32	%r40|%p17, %r38, 1, 31, -1;
	// begin inline asm
	mov.b64 %fd54, {%r40,%r41};
	// end inline asm
	add.f64 	%fd13, %fd53, %fd54;
	setp.ne.s32 	%p18, %r7, 0;
	shr.u32 	%r8, %r4, 2;
	@%p18 bra 	$L__BB9_10;
	mov.u32 	%r42, _ZZ14blockReduceSumdE6shared;
	add.s32 	%r43, %r42, %r8;
	st.shared.f64 	[%r43], %fd13;
$L__BB9_10:
	bar.sync 	0;
	mov.u32 	%r9, %ntid.x;
	shr.u32 	%r10, %r9, 5;
	setp.ge.u32 	%p19, %r4, %r10;
	mov.f64 	%fd157, 0d0000000000000000;
	@%p19 bra 	$L__BB9_12;
	shl.b32 	%r44, %r7, 3;
	mov.u32 	%r45, _ZZ14blockReduceSumdE6shared;
	add.s32 	%r46, %r45, %r44;
	ld.shared.f64 	%fd157, [%r46];
$L__BB9_12:
	setp.gt.u32 	%p20, %r4, 31;
	@%p20 bra 	$L__BB9_14;
	// begin inline asm
	mov.b64 {%r47,%r48}, %fd157;
	// end inline asm
	shfl.sync.down.b32	%r50|%p21, %r48, 16, 31, -1;
	shfl.sync.down.b32	%r49|%p22, %r47, 16, 31, -1;
	// begin inline asm
	mov.b64 %fd57, {%r49,%r50};
	// end inline asm
	add.f64 	%fd58, %fd157, %fd57;
	// begin inline asm
	mov.b64 {%r51,%r52}, %fd58;
	// end inline asm
	shfl.sync.down.b32	%r54|%p23, %r52, 8, 31, -1;
	shfl.sync.down.b32	%r53|%p24, %r51, 8, 31, -1;
	// begin inline asm
	mov.b64 %fd59, {%r53,%r54};
	// end inline asm
	add.f64 	%fd60, %fd58, %fd59;
	// begin inline asm
	mov.b64 {%r55,%r56}, %fd60;
	// end inline asm
	shfl.sync.down.b32	%r58|%p25, %r56, 4, 31, -1;
	shfl.sync.down.b32	%r57|%p26, %r55, 4, 31, -1;
	// begin inline asm
	mov.b64 %fd61, {%r57,%r58};
	// end inline asm
	add.f64 	%fd62, %fd60, %fd61;
	// begin inline asm
	mov.b64 {%r59,%r60}, %fd62;
	// end inline asm
	shfl.sync.down.b32	%r62|%p27, %r60, 2, 31, -1;
	shfl.sync.down.b32	%r61|%p28, %r59, 2, 31, -1;
	// begin inline asm
	mov.b64 %fd63, {%r61,%r62};
	// end inline asm
	add.f64 	%fd64, %fd62, %fd63;
	// begin inline asm
	mov.b64 {%r63,%r64}, %fd64;
	// end inline asm
	shfl.sync.down.b32	%r66|%p29, %r64, 1, 31, -1;
	shfl.sync.down.b32	%r65|%p30, %r63, 1, 31, -1;
	// begin inline asm
	mov.b64 %fd65, {%r65,%r66};
	// end inline asm
	add.f64 	%fd157, %fd64, %fd65;
$L__BB9_14:
	setp.ne.s32 	%p31, %r7, 0;
	// begin inline asm
	mov.b64 {%r67,%r68}, %fd153;
	// end inline asm
	shfl.sync.down.b32	%r70|%p32, %r68, 16, 31, -1;
	shfl.sync.down.b32	%r69|%p33, %r67, 16, 31, -1;
	// begin inline asm
	mov.b64 %fd67, {%r69,%r70};
	// end inline asm
	add.f64 	%fd68, %fd153, %fd67;
	// begin inline asm
	mov.b64 {%r71,%r72}, %fd68;
	// end inline asm
	shfl.sync.down.b32	%r74|%p34, %r72, 8, 31, -1;
	shfl.sync.down.b32	%r73|%p35, %r71, 8, 31, -1;
	// begin inline asm
	mov.b64 %fd69, {%r73,%r74};
	// end inline asm
	add.f64 	%fd70, %fd68, %fd69;
	// begin inline asm
	mov.b64 {%r75,%r76}, %fd70;
	// end inline asm
	shfl.sync.down.b32	%r78|%p36, %r76, 4, 31, -1;
	shfl.sync.down.b32	%r77|%p37, %r75, 4, 31, -1;
	// begin inline asm
	mov.b64 %fd71, {%r77,%r78};
	// end inline asm
	add.f64 	%fd72, %fd70, %fd71;
	// begin inline asm
	mov.b64 {%r79,%r80}, %fd72;
	// end inline asm
	shfl.sync.down.b32	%r82|%p38, %r80, 2, 31, -1;
	shfl.sync.down.b32	%r81|%p39, %r79, 2, 31, -1;
	// begin inline asm
	mov.b64 %fd73, {%r81,%r82};
	// end inline asm
	add.f64 	%fd74, %fd72, %fd73;
	// begin inline asm
	mov.b64 {%r83,%r84}, %fd74;
	// end inline asm
	shfl.sync.down.b32	%r86|%p40, %r84, 1, 31, -1;
	shfl.sync.down.b32	%r85|%p41, %r83, 1, 31, -1;
	// begin inline asm
	mov.b64 %fd75, {%r85,%r86};
	// end inline asm
	add.f64 	%fd18, %fd74, %fd75;
	@%p31 bra 	$L__BB9_16;
	mov.u32 	%r87, _ZZ14blockReduceSumdE6shared;
	add.s32 	%r88, %r87, %r8;
	st.shared.f64 	[%r88], %fd18;
$L__BB9_16:
	setp.ge.u32 	%p42, %r4, %r10;
	bar.sync 	0;
	mov.f64 	%fd159, 0d0000000000000000;
	@%p42 bra 	$L__BB9_18;
	shl.b32 	%r89, %r7, 3;
	mov.u32 	%r90, _ZZ14blockReduceSumdE6shared;
	add.s32 	%r91, %r90, %r89;
	ld.shared.f64 	%fd159, [%r91];
$L__BB9_18:
	setp.gt.u32 	%p43, %r4, 31;
	@%p43 bra 	$L__BB9_20;
	// begin inline asm
	mov.b64 {%r92,%r93}, %fd159;
	// end inline asm
	shfl.sync.down.b32	%r95|%p44, %r93, 16, 31, -1;
	shfl.sync.down.b32	%r94|%p45, %r92, 16, 31, -1;
	// begin inline asm
	mov.b64 %fd78, {%r94,%r95};
	// end inline asm
	add.f64 	%fd79, %fd159, %fd78;
	// begin inline asm
	mov.b64 {%r96,%r97}, %fd79;
	// end inline asm
	shfl.sync.down.b32	%r99|%p46, %r97, 8, 31, -1;
	shfl.sync.down.b32	%r98|%p47, %r96, 8, 31, -1;
	// begin inline asm
	mov.b64 %fd80, {%r98,%r99};
	// end inline asm
	add.f64 	%fd81, %fd79, %fd80;
	// begin inline asm
	mov.b64 {%r100,%r101}, %fd81;
	// end inline asm
	shfl.sync.down.b32	%r103|%p48, %r101, 4, 31, -1;
	shfl.sync.down.b32	%r102|%p49, %r100, 4, 31, -1;
	// begin inline asm
	mov.b64 %fd82, {%r102,%r103};
	// end inline asm
	add.f64 	%fd83, %fd81, %fd82;
	// begin inline asm
	mov.b64 {%r104,%r105}, %fd83;
	// end inline asm
	shfl.sync.down.b32	%r107|%p50, %r105, 2, 31, -1;
	shfl.sync.down.b32	%r106|%p51, %r104, 2, 31, -1;
	// begin inline asm
	mov.b64 %fd84, {%r106,%r107};
	// end inline asm
	add.f64 	%fd85, %fd83, %fd84;
	// begin inline asm
	mov.b64 {%r108,%r109}, %fd85;
	// end inline asm
	shfl.sync.down.b32	%r111|%p52, %r109, 1, 31, -1;
	shfl.sync.down.b32	%r110|%p53, %r108, 1, 31, -1;
	// begin inline asm
	mov.b64 %fd86, {%r110,%r111};
	// end inline asm
	add.f64 	%fd159, %fd85, %fd86;
$L__BB9_20:
	setp.ne.s32 	%p54, %r7, 0;
	// begin inline asm
	mov.b64 {%r112,%r113}, %fd154;
	// end inline asm
	shfl.sync.down.b32	%r115|%p55, %r113, 16, 31, -1;
	shfl.sync.down.b32	%r114|%p56, %r112, 16, 31, -1;
	// begin inline asm
	mov.b64 %fd88, {%r114,%r115};
	// end inline asm
	add.f64 	%fd89, %fd154, %fd88;
	// begin inline asm
	mov.b64 {%r116,%r117}, %fd89;
	// end inline asm
	shfl.sync.down.b32	%r119|%p57, %r117, 8, 31, -1;
	shfl.sync.down.b32	%r118|%p58, %r116, 8, 31, -1;
	// begin inline asm
	mov.b64 %fd90, {%r118,%r119};
	// end inline asm
	add.f64 	%fd91, %fd89, %fd90;
	// begin inline asm
	mov.b64 {%r120,%r121}, %fd91;
	// end inline asm
	shfl.sync.down.b32	%r123|%p59, %r121, 4, 31, -1;
	shfl.sync.down.b32	%r122|%p60, %r120, 4, 31, -1;
	// begin inline asm
	mov.b64 %fd92, {%r122,%r123};
	// end inline asm
	add.f64 	%fd93, %fd91, %fd92;
	// begin inline asm
	mov.b64 {%r124,%r125}, %fd93;
	// end inline asm
	shfl.sync.down.b32	%r127|%p61, %r125, 2, 31, -1;
	shfl.sync.down.b32	%r126|%p62, %r124, 2, 31, -1;
	// begin inline asm
	mov.b64 %fd94, {%r126,%r127};
	// end inline asm
	add.f64 	%fd95, %fd93, %fd94;
	// begin inline asm
	mov.b64 {%r128,%r129}, %fd95;
	// end inline asm
	shfl.sync.down.b32	%r131|%p63, %r129, 1, 31, -1;
	shfl.sync.down.b32	%r130|%p64, %r128, 1, 31, -1;
	// begin inline asm
	mov.b64 %fd96, {%r130,%r131};
	// end inline asm
	add.f64 	%fd23, %fd95, %fd96;
	@%p54 bra 	$L__BB9_22;
	mov.u32 	%r132, _ZZ14blockReduceSumdE6shared;
	add.s32 	%r133, %r132, %r8;
	st.shared.f64 	[%r133], %fd23;
$L__BB9_22:
	setp.ge.u32 	%p65, %r4, %r10;
	bar.sync 	0;
	mov.f64 	%fd161, 0d0000000000000000;
	@%p65 bra 	$L__BB9_24;
	shl.b32 	%r134, %r7, 3;
	mov.u32 	%r135, _ZZ14blockReduceSumdE6shared;
	add.s32 	%r136, %r135, %r134;
	ld.shared.f64 	%fd161, [%r136];
$L__BB9_24:
	setp.gt.u32 	%p66, %r4, 31;
	@%p66 bra 	$L__BB9_26;
	// begin inline asm
	mov.b64 {%r137,%r138}, %fd161;
	// end inline asm
	shfl.sync.down.b32	%r140|%p67, %r138, 16, 31, -1;
	shfl.sync.down.b32	%r139|%p68, %r137, 16, 31, -1;
	// begin inline asm
	mov.b64 %fd99, {%r139,%r140};
	// end inline asm
	add.f64 	%fd100, %fd161, %fd99;
	// begin inline asm
	mov.b64 {%r141,%r142}, %fd100;
	// end inline asm
	shfl.sync.down.b32	%r144|%p69, %r142, 8, 31, -1;
	shfl.sync.down.b32	%r143|%p70, %r141, 8, 31, -1;
	// begin inline asm
	mov.b64 %fd101, {%r143,%r144};
	// end inline asm
	add.f64 	%fd102, %fd100, %fd101;
	// begin inline asm
	mov.b64 {%r145,%r146}, %fd102;
	// end inline asm
	shfl.sync.down.b32	%r148|%p71, %r146, 4, 31, -1;
	shfl.sync.down.b32	%r147|%p72, %r145, 4, 31, -1;
	// begin inline asm
	mov.b64 %fd103, {%r147,%r148};
	// end inline asm
	add.f64 	%fd104, %fd102, %fd103;
	// begin inline asm
	mov.b64 {%r149,%r150}, %fd104;
	// end inline asm
	shfl.sync.down.b32	%r152|%p73, %r150, 2, 31, -1;
	shfl.sync.down.b32	%r151|%p74, %r149, 2, 31, -1;
	// begin inline asm
	mov.b64 %fd105, {%r151,%r152};
	// end inline asm
	add.f64 	%fd106, %fd104, %fd105;
	// begin inline asm
	mov.b64 {%r153,%r154}, %fd106;
	// end inline asm
	shfl.sync.down.b32	%r156|%p75, %r154, 1, 31, -1;
	shfl.sync.down.b32	%r155|%p76, %r153, 1, 31, -1;
	// begin inline asm
	mov.b64 %fd107, {%r155,%r156};
	// end inline asm
	add.f64 	%fd161, %fd106, %fd107;
$L__BB9_26:
	setp.ne.s32 	%p77, %r7, 0;
	// begin inline asm
	mov.b64 {%r157,%r158}, %fd155;
	// end inline asm
	shfl.sync.down.b32	%r160|%p78, %r158, 16, 31, -1;
	shfl.sync.down.b32	%r159|%p79, %r157, 16, 31, -1;
	// begin inline asm
	mov.b64 %fd109, {%r159,%r160};
	// end inline asm
	add.f64 	%fd110, %fd155, %fd109;
	// begin inline asm
	mov.b64 {%r161,%r162}, %fd110;
	// end inline asm
	shfl.sync.down.b32	%r164|%p80, %r162, 8, 31, -1;
	shfl.sync.down.b32	%r163|%p81, %r161, 8, 31, -1;
	// begin inline asm
	mov.b64 %fd111, {%r163,%r164};
	// end inline asm
	add.f64 	%fd112, %fd110, %fd111;
	// begin inline asm
	mov.b64 {%r165,%r166}, %fd112;
	// end inline asm
	shfl.sync.down.b32	%r168|%p82, %r166, 4, 31, -1;
	shfl.sync.down.b32	%r167|%p83, %r165, 4, 31, -1;
	// begin inline asm
	mov.b64 %fd113, {%r167,%r168};
	// end inline asm
	add.f64 	%fd114, %fd112, %fd113;
	// begin inline asm
	mov.b64 {%r169,%r170}, %fd114;
	// end inline asm
	shfl.sync.down.b32	%r172|%p84, %r170, 2, 31, -1;
	shfl.sync.down.b32	%r171|%p85, %r169, 2, 31, -1;
	// begin inline asm
	mov.b64 %fd115, {%r171,%r172};
	// end inline asm
	add.f64 	%fd116, %fd114, %fd115;
	// begin inline asm
	mov.b64 {%r173,%r174}, %fd116;
	// end inline asm
	shfl.sync.down.b32	%r176|%p86, %r174, 1, 31, -1;
	shfl.sync.down.b32	%r175|%p87, %r173, 1, 31, -1;
	// begin inline asm
	mov.b64 %fd117, {%r175,%r176};
	// end inline asm
	add.f64 	%fd28, %fd116, %fd117;
	@%p77 bra 	$L__BB9_28;
	mov.u32 	%r177, _ZZ14blockReduceSumdE6shared;
	add.s32 	%r178, %r177, %r8;
	st.shared.f64 	[%r178], %fd28;
$L__BB9_28:
	setp.ge.u32 	%p88, %r4, %r10;
	bar.sync 	0;
	mov.f64 	%fd162, 0d0000000000000000;
	@%p88 bra 	$L__BB9_30;
	shl.b32 	%r179, %r7, 3;
	mov.u32 	%r180, _ZZ14blockReduceSumdE6shared;
	add.s32 	%r181, %r180, %r179;
	ld.shared.f64 	%fd162, [%r181];
$L__BB9_30:
	setp.gt.u32 	%p89, %r4, 31;
	mul.wide.u32 	%rd44, %r1, 8;
	add.s64 	%rd8, %rd5, %rd44;
	add.s64 	%rd9, %rd4, %rd44;
	@%p89 bra 	$L__BB9_40;
	setp.ne.s32 	%p90, %r4, 0;
	// begin inline asm
	mov.b64 {%r182,%r183}, %fd162;
	// end inline asm
	shfl.sync.down.b32	%r185|%p91, %r183, 16, 31, -1;
	shfl.sync.down.b32	%r184|%p92, %r182, 16, 31, -1;
	// begin inline asm
	mov.b64 %fd120, {%r184,%r185};
	// end inline asm
	add.f64 	%fd121, %fd162, %fd120;
	// begin inline asm
	mov.b64 {%r186,%r187}, %fd121;
	// end inline asm
	shfl.sync.down.b32	%r189|%p93, %r187, 8, 31, -1;
	shfl.sync.down.b32	%r188|%p94, %r186, 8, 31, -1;
	// begin inline asm
	mov.b64 %fd122, {%r188,%r189};
	// end inline asm
	add.f64 	%fd123, %fd121, %fd122;
	// begin inline asm
	mov.b64 {%r190,%r191}, %fd123;
	// end inline asm
	shfl.sync.down.b32	%r193|%p95, %r191, 4, 31, -1;
	shfl.sync.down.b32	%r192|%p96, %r190, 4, 31, -1;
	// begin inline asm
	mov.b64 %fd124, {%r192,%r193};
	// end inline asm
	add.f64 	%fd125, %fd123, %fd124;
	// begin inline asm
	mov.b64 {%r194,%r195}, %fd125;
	// end inline asm
	shfl.sync.down.b32	%r197|%p97, %r195, 2, 31, -1;
	shfl.sync.down.b32	%r196|%p98, %r194, 2, 31, -1;
	// begin inline asm
	mov.b64 %fd126, {%r196,%r197};
	// end inline asm
	add.f64 	%fd127, %fd125, %fd126;
	// begin inline asm
	mov.b64 {%r198,%r199}, %fd127;
	// end inline asm
	shfl.sync.down.b32	%r201|%p99, %r199, 1, 31, -1;
	shfl.sync.down.b32	%r200|%p100, %r198, 1, 31, -1;
	// begin inline asm
	mov.b64 %fd128, {%r200,%r201};
	// end inline asm
	add.f64 	%fd31, %fd127, %fd128;
	@%p90 bra 	$L__BB9_40;
	cvt.rn.f64.u32 	%fd32, %r3;
	neg.f64 	%fd129, %fd157;
	mul.f64 	%fd130, %fd157, %fd129;
	fma.rn.f64 	%fd33, %fd32, %fd161, %fd130;
	abs.f64 	%fd131, %fd33;
	setp.leu.f64 	%p101, %fd131, 0d3DDB7CDFD9D7BDBB;
	@%p101 bra 	$L__BB9_38;
	neg.f64 	%fd133, %fd159;
	mul.f64 	%fd134, %fd157, %fd133;
	fma.rn.f64 	%fd135, %fd32, %fd31, %fd134;
	div.rn.f64 	%fd163, %fd135, %fd33;
	st.shared.f64 	[_ZZ30fitPartitionsBatched_OptimizedIiEvPKT_PKiS4_PiPdS6_S5_PxS6_iE8s_theta1], %fd163;
	neg.f64 	%fd136, %fd163;
	fma.rn.f64 	%fd159, %fd136, %fd157, %fd159;
	bra.uni 	$L__BB9_39;
$L__BB9_34:
	setp.ne.s32 	%p129, %r4, 0;
	@%p129 bra 	$L__BB9_50;
	add.s64 	%rd82, %rd6, %rd28;
	mov.b32 	%r259, 4;
	st.global.u32 	[%rd82], %r259;
	mul.wide.u32 	%rd83, %r1, 8;
	add.s64 	%rd84, %rd1, %rd83;
	mov.b64 	%rd85, 0;
	st.global.u64 	[%rd84], %rd85;
	bra.uni 	$L__BB9_50;
$L__BB9_36:
	setp.ne.s32 	%p5, %r4, 0;
	@%p5 bra 	$L__BB9_50;
	add.s64 	%rd32, %rd6, %rd28;
	mov.b32 	%r17, 4;
	st.global.u32 	[%rd32], %r17;
	mul.wide.u32 	%rd33, %r1, 8;
	add.s64 	%rd34, %rd5, %rd33;
	mov.b64 	%rd35, 0;
	st.global.u64 	[%rd34], %rd35;
	add.s64 	%rd36, %rd4, %rd33;
	st.global.u64 	[%rd36], %rd35;
	add.s64 	%rd37, %rd3, %rd28;
	mov.b32 	%r18, 32;
	st.global.u32 	[%rd37], %r18;
	add.s64 	%rd38, %rd2, %rd33;
	st.global.u64 	[%rd38], %rd35;
	mul.wide.u32 	%rd39, %r3, 4;
	add.s64 	%rd40, %rd39, 80;
	cvt.rn.f64.u64 	%fd40, %rd40;
	add.s64 	%rd41, %rd1, %rd33;
	st.global.f64 	[%rd41], %fd40;
	bra.uni 	$L__BB9_50;
$L__BB9_38:
	mov.b64 	%rd45, 0;
	st.shared.u64 	[_ZZ30fitPartitionsBatched_OptimizedIiEvPKT_PKiS4_PiPdS6_S5_PxS6_iE8s_theta1], %rd45;
	mov.f64 	%fd163, 0d0000000000000000;
$L__BB9_39:
	div.rn.f64 	%fd137, %fd159, %fd32;
	mul.wide.u32 	%rd46, %r1, 4;
	add.s64 	%rd47, %rd6, %rd46;
	mov.b32 	%r202, 1;
	st.global.u32 	[%rd47], %r202;
	st.global.f64 	[%rd8], %fd137;
	st.global.f64 	[%rd9], %fd163;
$L__BB9_40:
	setp.ge.u32 	%p102, %r4, %r3;
	bar.sync 	0;
	mov.b64 	%rd91, 0;
	@%p102 bra 	$L__BB9_43;
	ld.global.f64 	%fd38, [%rd8];
	ld.global.f64 	%fd39, [%rd9];
	mov.b64 	%rd91, 0;
	mov.u32 	%r261, %r4;
$L__BB9_42:
	cvt.rn.f64.s32 	%fd138, %r261;
	fma.rn.f64 	%fd139, %fd39, %fd138, %fd38;
	mov.f64 	%fd140, 0d3FE0000000000000;
	copysign.f64 	%fd141, %fd139, %fd140;
	add.rz.f64 	%fd142, %fd139, %fd141;
	cvt.rzi.f64.f64 	%fd143, %fd142;
	cvt.rzi.s32.f64 	%r203, %fd143;
	add.s32 	%r205, %r261, %r2;
	mul.wide.s32 	%rd50, %r205, 4;
	add.s64 	%rd51, %rd7, %rd50;
	ld.global.nc.u32 	%r206, [%rd51];
	min.s32 	%r208, %r206, %r203;
	max.s32 	%r209, %r206, %r203;
	sub.s32 	%r210, %r209, %r208;
	cvt.u64.u32 	%rd52, %r210;
	max.s64 	%rd91, %rd91, %rd52;
	add.s32 	%r261, %r261, %r9;
	setp.lt.s32 	%p103, %r261, %r3;
	@%p103 bra 	$L__BB9_42;
$L__BB9_43:
	setp.ne.s32 	%p104, %r7, 0;
	// begin inline asm
	mov.b64 {%r211,%r212}, %rd91;
	// end inline asm
	shfl.sync.down.b32	%r214|%p105, %r212, 16, 31, -1;
	shfl.sync.down.b32	%r213|%p106, %r211, 16, 31, -1;
	// begin inline asm
	mov.b64 %rd54, {%r213,%r214};
	// end inline asm
	max.s64 	%rd55, %rd91, %rd54;
	// begin inline asm
	mov.b64 {%r215,%r216}, %rd55;
	// end inline asm
	shfl.sync.down.b32	%r218|%p107, %r216, 8, 31, -1;
	shfl.sync.down.b32	%r217|%p108, %r215, 8, 31, -1;
	// begin inline asm
	mov.b64 %rd56, {%r217,%r218};
	// end inline asm
	max.s64 	%rd57, %rd55, %rd56;
	// begin inline asm
	mov.b64 {%r219,%r220}, %rd57;
	// end inline asm
	shfl.sync.down.b32	%r222|%p109, %r220, 4, 31, -1;
	shfl.sync.down.b32	%r221|%p110, %r219, 4, 31, -1;
	// begin inline asm
	mov.b64 %rd58, {%r221,%r222};
	// end inline asm
	max.s64 	%rd59, %rd57, %rd58;
	// begin inline asm
	mov.b64 {%r223,%r224}, %rd59;
	// end inline asm
	shfl.sync.down.b32	%r226|%p111, %r224, 2, 31, -1;
	shfl.sync.down.b32	%r225|%p112, %r223, 2, 31, -1;
	// begin inline asm
	mov.b64 %rd60, {%r225,%r226};
	// end inline asm
	max.s64 	%rd61, %rd59, %rd60;
	// begin inline asm
	mov.b64 {%r227,%r228}, %rd61;
	// end inline asm
	shfl.sync.down.b32	%r230|%p113, %r228, 1, 31, -1;
	shfl.sync.down.b32	%r229|%p114, %r227, 1, 31, -1;
	// begin inline asm
	mov.b64 %rd62, {%r229,%r230};
	// end inline asm
	max.s64 	%rd13, %rd61, %rd62;
	@%p104 bra 	$L__BB9_45;
	mov.u32 	%r231, _ZZ14blockReduceMaxxE6shared;
	add.s32 	%r232, %r231, %r8;
	st.shared.u64 	[%r232], %rd13;
$L__BB9_45:
	setp.ge.u32 	%p115, %r4, %r10;
	bar.sync 	0;
	mov.b64 	%rd92, 0;
	@%p115 bra 	$L__BB9_47;
	shl.b32 	%r233, %r7, 3;
	mov.u32 	%r234, _ZZ14blockReduceMaxxE6shared;
	add.s32 	%r235, %r234, %r233;
	ld.shared.u64 	%rd92, [%r235];
$L__BB9_47:
	setp.gt.u32 	%p116, %r4, 31;
	@%p116 bra 	$L__BB9_50;
	setp.ne.s32 	%p117, %r4, 0;
	// begin inline asm
	mov.b64 {%r236,%r237}, %rd92;
	// end inline asm
	shfl.sync.down.b32	%r239|%p118, %r237, 16, 31, -1;
	shfl.sync.down.b32	%r238|%p119, %r236, 16, 31, -1;
	// begin inline asm
	mov.b64 %rd65, {%r238,%r239};
	// end inline asm
	max.s64 	%rd66, %rd92, %rd65;
	// begin inline asm
	mov.b64 {%r240,%r241}, %rd66;
	// end inline asm
	shfl.sync.down.b32	%r243|%p120, %r241, 8, 31, -1;
	shfl.sync.down.b32	%r242|%p121, %r240, 8, 31, -1;
	// begin inline asm
	mov.b64 %rd67, {%r242,%r243};
	// end inline asm
	max.s64 	%rd68, %rd66, %rd67;
	// begin inline asm
	mov.b64 {%r244,%r245}, %rd68;
	// end inline asm
	shfl.sync.down.b32	%r247|%p122, %r245, 4, 31, -1;
	shfl.sync.down.b32	%r246|%p123, %r244, 4, 31, -1;
	// begin inline asm
	mov.b64 %rd69, {%r246,%r247};
	// end inline asm
	max.s64 	%rd70, %rd68, %rd69;
	// begin inline asm
	mov.b64 {%r248,%r249}, %rd70;
	// end inline asm
	shfl.sync.down.b32	%r251|%p124, %r249, 2, 31, -1;
	shfl.sync.down.b32	%r250|%p125, %r248, 2, 31, -1;
	// begin inline asm
	mov.b64 %rd71, {%r250,%r251};
	// end inline asm
	max.s64 	%rd72, %rd70, %rd71;
	// begin inline asm
	mov.b64 {%r252,%r253}, %rd72;
	// end inline asm
	shfl.sync.down.b32	%r255|%p126, %r253, 1, 31, -1;
	shfl.sync.down.b32	%r254|%p127, %r252, 1, 31, -1;
	// begin inline asm
	mov.b64 %rd73, {%r254,%r255};
	// end inline asm
	max.s64 	%rd16, %rd72, %rd73;
	@%p117 bra 	$L__BB9_50;
	ld.param.u64 	%rd89, [_Z30fitPartitionsBatched_OptimizedIiEvPKT_PKiS4_PiPdS6_S5_PxS6_i_param_7];
	ld.param.u64 	%rd88, [_Z30fitPartitionsBatched_OptimizedIiEvPKT_PKiS4_PiPdS6_S5_PxS6_i_param_6];
	cvta.to.global.u64 	%rd74, %rd89;
	mul.wide.u32 	%rd75, %r1, 8;
	add.s64 	%rd76, %rd74, %rd75;
	st.global.u64 	[%rd76], %rd16;
	setp.gt.s64 	%p128, %rd16, 0;
	clz.b64 	%r256, %rd16;
	sub.s32 	%r257, 65, %r256;
	selp.b32 	%r258, %r257, 0, %p128;
	cvta.to.global.u64 	%rd77, %rd88;
	mul.wide.u32 	%rd78, %r1, 4;
	add.s64 	%rd79, %rd77, %rd78;
	st.global.u32 	[%rd79], %r258;
	cvt.rn.f64.u32 	%fd144, %r3;
	cvt.rn.f64.u32 	%fd145, %r258;
	mul.f64 	%fd146, %fd144, %fd145;
	fma.rn.f64 	%fd147, %fd146, 0d3FC0000000000000, 0d4054000000000000;
	add.s64 	%rd80, %rd1, %rd75;
	st.global.f64 	[%rd80], %fd147;
$L__BB9_50:
	ret;

}
	// .globl	_Z24wprocessPartitionsKernelIiEvPKT_PiS3_S3_PdS3_PxiPl
.visible .entry _Z24wprocessPartitionsKernelIiEvPKT_PiS3_S3_PdS3_PxiPl(
	.param .u64 .ptr .align 1 _Z24wprocessPartitionsKernelIiEvPKT_PiS3_S3_PdS3_PxiPl_param_0,
	.param .u64 .ptr .align 1 _Z24wprocessPartitionsKernelIiEvPKT_PiS3_S3_PdS3_PxiPl_param_1,
	.param .u64 .ptr .align 1 _Z24wprocessPartitionsKernelIiEvPKT_PiS3_S3_PdS3_PxiPl_param_2,
	.param .u64 .ptr .align 1 _Z24wprocessPartitionsKernelIiEvPKT_PiS3_S3_PdS3_PxiPl_param_3,
	.param .u64 .ptr .align 1 _Z24wprocessPartitionsKernelIiEvPKT_PiS3_S3_PdS3_PxiPl_param_4,
	.param .u64 .ptr .align 1 _Z24wprocessPartitionsKernelIiEvPKT_PiS3_S3_PdS3_PxiPl_param_5,
	.param .u64 .ptr .align 1 _Z24wprocessPartitionsKernelIiEvPKT_PiS3_S3_PdS3_PxiPl_param_6,
	.param .u32 _Z24wprocessPartitionsKernelIiEvPKT_PiS3_S3_PdS3_PxiPl_param_7,
	.param .u64 .ptr .align 1 _Z24wprocessPartitionsKernelIiEvPKT_PiS3_S3_PdS3_PxiPl_param_8
)
{
	.reg .pred 	%p<31>;
	.reg .b16 	%rs<9>;
	.reg .b32 	%r<70>;
	.reg .b64 	%rd<62>;
	.reg .b64 	%fd<67>;
	// demoted variable
	.shared .align 8 .f64 _ZZ24wprocessPartitionsKernelIiEvPKT_PiS3_S3_PdS3_PxiPlE6theta0;
	// demoted variable
	.shared .align 8 .f64 _ZZ24wprocessPartitionsKernelIiEvPKT_PiS3_S3_PdS3_PxiPlE6theta1;
	ld.param.u64 	%rd10, [_Z24wprocessPartitionsKernelIiEvPKT_PiS3_S3_PdS3_PxiPl_param_1];
	ld.param.u64 	%rd11, [_Z24wprocessPartitionsKernelIiEvPKT_PiS3_S3_PdS3_PxiPl_param_2];
	ld.param.u64 	%rd16, [_Z24wprocessPartitionsKernelIiEvPKT_PiS3_S3_PdS3_PxiPl_param_4];
	ld.param.u64 	%rd13, [_Z24wprocessPartitionsKernelIiEvPKT_PiS3_S3_PdS3_PxiPl_param_5];
	ld.param.u64 	%rd14, [_Z24wprocessPartitionsKernelIiEvPKT_PiS3_S3_PdS3_PxiPl_param_6];
	ld.param.u32 	%r28, [_Z24wprocessPartitionsKernelIiEvPKT_PiS3_S3_PdS3_PxiPl_param_7];
	cvta.to.global.u64 	%rd1, %rd16;
	mov.u32 	%r1, %ctaid.x;
	setp.ge.s32 	%p3, %r1, %r28;
	@%p3 bra 	$L__BB10_37;
	cvta.to.global.u64 	%rd17, %rd10;
	cvta.to.global.u64 	%rd18, %rd11;
	mul.wide.u32 	%rd19, %r1, 4;
	add.s64 	%rd20, %rd17, %rd19;
	ld.global.u32 	%r2, [%rd20];
	add.s64 	%rd21, %rd18, %rd19;
	ld.global.u32 	%r29, [%rd21];
	sub.s32 	%r3, %r29, %r2;
	setp.lt.s32 	%p4, %r3, 1;
	@%p4 bra 	$L__BB10_37;
	mov.u32 	%r69, %ntid.x;
	shl.b32 	%r5, %r69, 5;
	mov.u32 	%r30, shared_mem;
	add.s32 	%r6, %r30, %r5;
	shl.b32 	%r7, %r69, 3;
	add.s32 	%r8, %r6, %r7;
	mov.u32 	%r9, %tid.x;
	add.s32 	%r10, %r8, %r9;
	mov.b16 	%rs2, 0;
	st.shared.u8 	[%r10], %rs2;
	bar.sync 	0;
	setp.lt.u32 	%p5, %r69, 2;
	@%p5 bra 	$L__BB10_9;
	mov.u32 	%r65, %r69;
$L__BB10_4:
	shr.u32 	%r12, %r65, 1;
	setp.ge.u32 	%p6, %r9, %r12;
	@%p6 bra 	$L__BB10_8;
	ld.shared.u8 	%rs3, [%r10];
	setp.ne.s16 	%p8, %rs3, 0;
	mov.pred 	%p30, -1;
	@%p8 bra 	$L__BB10_7;
	add.s32 	%r31, %r10, %r12;
	ld.shared.u8 	%rs4, [%r31];
	setp.ne.s16 	%p30, %rs4, 0;
$L__BB10_7:
	selp.u16 	%rs5, 1, 0, %p30;
	st.shared.u8 	[%r10], %rs5;
$L__BB10_8:
	bar.sync 	0;
	setp.gt.u32 	%p9, %r65, 3;
	mov.u32 	%r65, %r12;
	@%p9 bra 	$L__BB10_4;
$L__BB10_9:
	ld.param.u64 	%rd57, [_Z24wprocessPartitionsKernelIiEvPKT_PiS3_S3_PdS3_PxiPl_param_3];
	ld.shared.u8 	%rs6, [%r8];
	setp.ne.s32 	%p10, %r9, 0;
	setp.eq.s16 	%p11, %rs6, 0;
	cvta.to.global.u64 	%rd22, %rd57;
	add.s64 	%rd2, %rd22, %rd19;
	cvta.to.global.u64 	%rd24, %rd14;
	mul.wide.u32 	%rd25, %r1, 8;
	add.s64 	%rd3, %rd24, %rd25;
	cvta.to.global.u64 	%rd26, %rd13;
	add.s64 	%rd4, %rd26, %rd19;
	or.pred  	%p12, %p10, %p11;
	@%p12 bra 	$L__BB10_11;
	mov.b32 	%r32, 4;
	st.global.u32 	[%rd2], %r32;
	shl.b32 	%r33, %r1, 2;
	mul.wide.u32 	%rd27, %r33, 8;
	add.s64 	%rd28, %rd1, %rd27;
	mov.b64 	%rd29, 0;
	st.global.u64 	[%rd28], %rd29;
	st.global.u64 	[%rd28+8], %rd29;
	st.global.u64 	[%rd28+16], %rd29;
	st.global.u64 	[%rd28+24], %rd29;
	st.global.u64 	[%rd3], %rd29;
	mov.b32 	%r34, 32;
	st.global.u32 	[%rd4], %r34;
$L__BB10_11:
	bar.sync 	0;
	setp.ne.s16 	%p13, %rs6, 0;
	@%p13 bra 	$L__BB10_35;
	setp.ge.s32 	%p14, %r9, %r3;
	mov.f64 	%fd61, 0d0000000000000000;
	mov.f64 	%fd62, %fd61;
	mov.f64 	%fd63, %fd61;
	mov.f64 	%fd64, %fd61;
	@%p14 bra 	$L__BB10_15;
	mov.f64 	%fd64, 0d0000000000000000;
	mov.u32 	%r66, %r9;
	mov.f64 	%fd63, %fd64;
	mov.f64 	%fd62, %fd64;
	mov.f64 	%fd61, %fd64;
$L__BB10_14:
	ld.param.u64 	%rd55, [_Z24wprocessPartitionsKernelIiEvPKT_PiS3_S3_PdS3_PxiPl_param_0];
	cvt.rn.f64.s32 	%fd25, %r66;
	add.s32 	%r35, %r66, %r2;
	cvta.to.global.u64 	%rd30, %rd55;
	mul.wide.s32 	%rd31, %r35, 4;
	add.s64 	%rd32, %rd30, %rd31;
	ld.global.u32 	%r36, [%rd32];
	cvt.rn.f64.s32 	%fd26, %r36;
	add.f64 	%fd61, %fd61, %fd25;
	add.f64 	%fd62, %fd62, %fd26;
	fma.rn.f64 	%fd63, %fd25, %fd25, %fd63;
	fma.rn.f64 	%fd64, %fd25, %fd26, %fd64;
	add.s32 	%r66, %r66, %r69;
	setp.lt.s32 	%p15, %r66, %r3;
	@%p15 bra 	$L__BB10_14;
$L__BB10_15:
	setp.lt.u32 	%p16, %r69, 2;
	shl.b32 	%r37, %r9, 3;
	add.s32 	%r15, %r30, %r37;
	st.shared.f64 	[%r15], %fd61;
	add.s32 	%r16, %r15, %r7;
	st.shared.f64 	[%r16], %fd62;
	add.s32 	%r17, %r16, %r7;
	st.shared.f64 	[%r17], %fd63;
	add.s32 	%r18, %r17, %r7;
	st.shared.f64 	[%r18], %fd64;
	bar.sync 	0;
	@%p16 bra 	$L__BB10_20;
	mov.u32 	%r67, %r69;
$L__BB10_17:
	shr.u32 	%r20, %r67, 1;
	setp.ge.u32 	%p17, %r9, %r20;
	@%p17 bra 	$L__BB10_19;
	shl.b32 	%r39, %r20, 3;
	add.s32 	%r40, %r15, %r39;
	ld.shared.f64 	%fd27, [%r40];
	ld.shared.f64 	%fd28, [%r15];
	add.f64 	%fd29, %fd27, %fd28;
	st.shared.f64 	[%r15], %fd29;
	add.s32 	%r41, %r40, %r7;
	ld.shared.f64 	%fd30, [%r41];
	ld.shared.f64 	%fd31, [%r16];
	add.f64 	%fd32, %fd30, %fd31;
	st.shared.f64 	[%r16], %fd32;
	add.s32 	%r42, %r41, %r7;
	ld.shared.f64 	%fd33, [%r42];
	ld.shared.f64 	%fd34, [%r17];
	add.f64 	%fd35, %fd33, %fd34;
	st.shared.f64 	[%r17], %fd35;
	add.s32 	%r43, %r42, %r7;
	ld.shared.f64 	%fd36, [%r43];
	ld.shared.f64 	%fd37, [%r18];
	add.f64 	%fd38, %fd36, %fd37;
	st.shared.f64 	[%r18], %fd38;
$L__BB10_19:
	bar.sync 	0;
	setp.gt.u32 	%p18, %r67, 3;
	mov.u32 	%r67, %r20;
	@%p18 bra 	$L__BB10_17;
$L__BB10_20:
	setp.ne.s32 	%p19, %r9, 0;
	@%p19 bra 	$L__BB10_25;
	cvt.rn.f64.u32 	%fd13, %r3;
	shl.b32 	%r44, %r69, 4;
	neg.s32 	%r21, %r44;
	sub.s32 	%r22, %r6, %r44;
	ld.shared.f64 	%fd39, [%r22];
	mul.f64 	%fd40, %fd39, %fd13;
	ld.shared.f64 	%fd14, [shared_mem];
	mul.f64 	%fd41, %fd14, %fd14;
	sub.f64 	%fd15, %fd40, %fd41;
	abs.f64 	%fd42, %fd15;
	setp.leu.f64 	%p20, %fd42, 0d3DDB7CDFD9D7BDBB;
	@%p20 bra 	$L__BB10_23;
	add.s32 	%r47, %r22, %r7;
	ld.shared.f64 	%fd44, [%r47];
	mul.f64 	%fd45, %fd44, %fd13;
	add.s32 	%r48, %r47, %r21;
	ld.shared.f64 	%fd46, [%r48];
	mul.f64 	%fd47, %fd14, %fd46;
	sub.f64 	%fd48, %fd45, %fd47;
	div.rn.f64 	%fd65, %fd48, %fd15;
	st.shared.f64 	[_ZZ24wprocessPartitionsKernelIiEvPKT_PiS3_S3_PdS3_PxiPlE6theta1], %fd65;
	mul.f64 	%fd49, %fd14, %fd65;
	sub.f64 	%fd66, %fd46, %fd49;
	bra.uni 	$L__BB10_24;
$L__BB10_23:
	mov.b64 	%rd33, 0;
	st.shared.u64 	[_ZZ24wprocessPartitionsKernelIiEvPKT_PiS3_S3_PdS3_PxiPlE6theta1], %rd33;
	sub.s32 	%r46, %r22, %r7;
	ld.shared.f64 	%fd66, [%r46];
	mov.f64 	%fd65, 0d0000000000000000;
$L__BB10_24:
	ld.param.u64 	%rd58, [_Z24wprocessPartitionsKernelIiEvPKT_PiS3_S3_PdS3_PxiPl_param_3];
	div.rn.f64 	%fd50, %fd66, %fd13;
	st.shared.f64 	[_ZZ24wprocessPartitionsKernelIiEvPKT_PiS3_S3_PdS3_PxiPlE6theta0], %fd50;
	cvta.to.global.u64 	%rd34, %rd58;
	mul.wide.u32 	%rd35, %r1, 4;
	add.s64 	%rd36, %rd34, %rd35;
	mov.b32 	%r49, 1;
	st.global.u32 	[%rd36], %r49;
	shl.b32 	%r50, %r1, 2;
	mul.wide.u32 	%rd37, %r50, 8;
	add.s64 	%rd38, %rd1, %rd37;
	st.global.f64 	[%rd38], %fd50;
	st.global.f64 	[%rd38+8], %fd65;
	mov.b64 	%rd39, 0;
	st.global.u64 	[%rd38+16], %rd39;
	st.global.u64 	[%rd38+24], %rd39;
$L__BB10_25:
	setp.ge.s32 	%p21, %r9, %r3;
	bar.sync 	0;
	shl.b32 	%r51, %r1, 2;
	mul.wide.u32 	%rd41, %r51, 8;
	add.s64 	%rd42, %rd1, %rd41;
	ld.global.f64 	%fd21, [%rd42];
	st.shared.f64 	[_ZZ24wprocessPartitionsKernelIiEvPKT_PiS3_S3_PdS3_PxiPlE6theta0], %fd21;
	ld.global.f64 	%fd22, [%rd42+8];
	st.shared.f64 	[_ZZ24wprocessPartitionsKernelIiEvPKT_PiS3_S3_PdS3_PxiPlE6theta1], %fd22;
	mov.b64 	%rd61, 0;
	@%p21 bra 	$L__BB10_28;
	mov.b64 	%rd61, 0;
	mov.u32 	%r68, %r9;
$L__BB10_27:
	ld.param.u64 	%rd56, [_Z24wprocessPartitionsKernelIiEvPKT_PiS3_S3_PdS3_PxiPl_param_0];
	cvt.rn.f64.s32 	%fd51, %r68;
	fma.rn.f64 	%fd52, %fd22, %fd51, %fd21;
	mov.f64 	%fd53, 0d3FE0000000000000;
	copysign.f64 	%fd54, %fd52, %fd53;
	add.rz.f64 	%fd55, %fd52, %fd54;
	cvt.rzi.f64.f64 	%fd56, %fd55;
	cvt.rzi.s32.f64 	%r52, %fd56;
	add.s32 	%r54, %r68, %r2;
	cvta.to.global.u64 	%rd44, %rd56;
	mul.wide.s32 	%rd45, %r54, 4;
	add.s64 	%rd46, %rd44, %rd45;
	ld.global.u32 	%r55, [%rd46];
	min.s32 	%r57, %r55, %r52;
	max.s32 	%r58, %r55, %r52;
	sub.s32 	%r59, %r58, %r57;
	cvt.u64.u32 	%rd47, %r59;
	max.u64 	%rd61, %rd47, %rd61;
	add.s32 	%r68, %r68, %r69;
	setp.lt.s32 	%p22, %r68, %r3;
	@%p22 bra 	$L__BB10_27;
$L__BB10_28:
	setp.lt.u32 	%p23, %r69, 2;
	add.s32 	%r25, %r15, %r5;
	st.shared.u64 	[%r25], %rd61;
	bar.sync 	0;
	@%p23 bra 	$L__BB10_33;
$L__BB10_29:
	mov.u32 	%r26, %r69;
	shr.u32 	%r69, %r26, 1;
	setp.ge.u32 	%p24, %r9, %r69;
	@%p24 bra 	$L__BB10_32;
	shl.b32 	%r60, %r69, 3;
	add.s32 	%r61, %r25, %r60;
	ld.shared.u64 	%rd8, [%r61];
	ld.shared.u64 	%rd48, [%r25];
	setp.le.s64 	%p25, %rd8, %rd48;
	@%p25 bra 	$L__BB10_32;
	st.shared.u64 	[%r25], %rd8;
$L__BB10_32:
	bar.sync 	0;
	setp.gt.u32 	%p26, %r26, 3;
	@%p26 bra 	$L__BB10_29;
$L__BB10_33:
	setp.ne.s32 	%p27, %r9, 0;
	@%p27 bra 	$L__BB10_37;
	ld.shared.u64 	%rd49, [%r6];
	st.global.u64 	[%rd3], %rd49;
	setp.gt.s64 	%p28, %rd49, 0;
	clz.b64 	%r62, %rd49;
	sub.s32 	%r63, 65, %r62;
	selp.b32 	%r64, %r63, 0, %p28;
	st.global.u32 	[%rd4], %r64;
$L__BB10_35:
	setp.ne.s32 	%p29, %r9, 0;
	@%p29 bra 	$L__BB10_37;
	ld.param.u64 	%rd59, [_Z24wprocessPartitionsKernelIiEvPKT_PiS3_S3_PdS3_PxiPl_param_8];
	cvt.u64.u32 	%rd50, %r3;
	ld.global.s32 	%rd51, [%rd4];
	mul.lo.s64 	%rd52, %rd51, %rd50;
	cvta.to.global.u64 	%rd53, %rd59;
	atom.global.add.u64 	%rd54, [%rd53], %rd52;
$L__BB10_37:
	ret;

}
	// .globl	_Z25packDeltasKernelOptimizedIiEvPKT_PKiS4_S4_PKdS4_PKliPj
.visible .entry _Z25packDeltasKernelOptimizedIiEvPKT_PKiS4_S4_PKdS4_PKliPj(
	.param .u64 .ptr .align 1 _Z25packDeltasKernelOptimizedIiEvPKT_PKiS4_S4_PKdS4_PKliPj_param_0,
	.param .u64 .ptr .align 1 _Z25packDeltasKernelOptimizedIiEvPKT_PKiS4_S4_PKdS4_PKliPj_param_1,
	.param .u64 .ptr .align 1 _Z25packDeltasKernelOptimizedIiEvPKT_PKiS4_S4_PKdS4_PKliPj_param_2,
	.param .u64 .ptr .align 1 _Z25packDeltasKernelOptimizedIiEvPKT_PKiS4_S4_PKdS4_PKliPj_param_3,
	.param .u64 .ptr .align 1 _Z25packDeltasKernelOptimizedIiEvPKT_PKiS4_S4_PKdS4_PKliPj_param_4,
	.param .u64 .ptr .align 1 _Z25packDeltasKernelOptimizedIiEvPKT_PKiS4_S4_PKdS4_PKliPj_param_5,
	.param .u64 .ptr .align 1 _Z25packDeltasKernelOptimizedIiEvPKT_PKiS4_S4_PKdS4_PKliPj_param_6,
	.param .u32 _Z25packDeltasKernelOptimizedIiEvPKT_PKiS4_S4_PKdS4_PKliPj_param_7,
	.param .u64 .ptr .align 1 _Z25packDeltasKernelOptimizedIiEvPKT_PKiS4_S4_PKdS4_PKliPj_param_8
)
{
	.reg .pred 	%p<23>;
	.reg .b32 	%r<101>;
	.reg .b64 	%rd<93>;
	.reg .b64 	%fd<14>;

	ld.param.u64 	%rd24, [_Z25packDeltasKernelOptimizedIiEvPKT_PKiS4_S4_PKdS4_PKliPj_param_0];
	ld.param.u64 	%rd19, [_Z25packDeltasKernelOptimizedIiEvPKT_PKiS4_S4_PKdS4_PKliPj_param_1];
	ld.param.u64 	%rd25, [_Z25packDeltasKernelOptimizedIiEvPKT_PKiS4_S4_PKdS4_PKliPj_param_2];
	ld.param.u64 	%rd21, [_Z25packDeltasKernelOptimizedIiEvPKT_PKiS4_S4_PKdS4_PKliPj_param_4];
	ld.param.u32 	%r33, [_Z25packDeltasKernelOptimizedIiEvPKT_PKiS4_S4_PKdS4_PKliPj_param_7];
	ld.param.u64 	%rd26, [_Z25packDeltasKernelOptimizedIiEvPKT_PKiS4_S4_PKdS4_PKliPj_param_8];
	cvta.to.global.u64 	%rd1, %rd26;
	cvta.to.global.u64 	%rd2, %rd24;
	cvta.to.global.u64 	%rd3, %rd25;
	mov.u32 	%r34, %tid.x;
	mov.u32 	%r35, %ctaid.x;
	mov.u32 	%r1, %ntid.x;
	mad.lo.s32 	%r92, %r35, %r1, %r34;
	setp.eq.s32 	%p1, %r33, 0;
	@%p1 bra 	$L__BB11_21;
	mul.wide.s32 	%rd27, %r33, 4;
	add.s64 	%rd28, %rd3, %rd27;
	ld.global.u32 	%r3, [%rd28+-4];
	setp.ge.s32 	%p2, %r92, %r3;
	setp.lt.s32 	%p3, %r33, 1;
	or.pred  	%p4, %p2, %p3;
	@%p4 bra 	$L__BB11_21;
	mov.u32 	%r36, %nctaid.x;
	mul.lo.s32 	%r4, %r1, %r36;
	cvta.to.global.u64 	%rd4, %rd19;
	cvta.to.global.u64 	%rd5, %rd21;
	add.s32 	%r5, %r33, -1;
$L__BB11_3:
	mov.b32 	%r94, 0;
	mov.u32 	%r93, %r5;
$L__BB11_4:
	sub.s32 	%r38, %r93, %r94;
	shr.u32 	%r39, %r38, 31;
	add.s32 	%r40, %r38, %r39;
	shr.s32 	%r41, %r40, 1;
	add.s32 	%r9, %r41, %r94;
	mul.wide.s32 	%rd29, %r9, 4;
	add.s64 	%rd30, %rd4, %rd29;
	ld.global.u32 	%r10, [%rd30];
	add.s64 	%rd31, %rd3, %rd29;
	ld.global.u32 	%r42, [%rd31];
	setp.ge.s32 	%p5, %r92, %r10;
	setp.lt.s32 	%p6, %r92, %r42;
	and.pred  	%p7, %p5, %p6;
	@%p7 bra 	$L__BB11_6;
	setp.lt.s32 	%p8, %r92, %r10;
	add.s32 	%r44, %r9, -1;
	add.s32 	%r45, %r9, 1;
	selp.b32 	%r94, %r94, %r45, %p8;
	selp.b32 	%r93, %r44, %r93, %p8;
	setp.gt.s32 	%p9, %r94, %r93;
	@%p9 bra 	$L__BB11_20;
	bra.uni 	$L__BB11_4;
$L__BB11_6:
	setp.eq.s32 	%p10, %r9, -1;
	@%p10 bra 	$L__BB11_20;
	ld.param.u64 	%rd90, [_Z25packDeltasKernelOptimizedIiEvPKT_PKiS4_S4_PKdS4_PKliPj_param_6];
	ld.param.u64 	%rd89, [_Z25packDeltasKernelOptimizedIiEvPKT_PKiS4_S4_PKdS4_PKliPj_param_5];
	ld.param.u64 	%rd88, [_Z25packDeltasKernelOptimizedIiEvPKT_PKiS4_S4_PKdS4_PKliPj_param_3];
	cvta.to.global.u64 	%rd32, %rd88;
	add.s64 	%rd34, %rd32, %rd29;
	ld.global.u32 	%r13, [%rd34];
	cvta.to.global.u64 	%rd35, %rd89;
	add.s64 	%rd36, %rd35, %rd29;
	ld.global.u32 	%r96, [%rd36];
	cvt.u64.u32 	%rd6, %r96;
	cvta.to.global.u64 	%rd37, %rd90;
	mul.wide.s32 	%rd38, %r9, 8;
	add.s64 	%rd39, %rd37, %rd38;
	ld.global.u64 	%rd7, [%rd39];
	setp.ne.s32 	%p11, %r13, 4;
	@%p11 bra 	$L__BB11_11;
	sub.s32 	%r78, %r92, %r10;
	mul.wide.s32 	%rd75, %r78, %r96;
	add.s64 	%rd8, %rd75, %rd7;
	setp.lt.s32 	%p19, %r96, 1;
	@%p19 bra 	$L__BB11_20;
	shr.s64 	%rd76, %rd8, 63;
	shr.u64 	%rd77, %rd76, 59;
	add.s64 	%rd78, %rd8, %rd77;
	cvt.u32.u64 	%r79, %rd78;
	mov.b64 	%rd79, 4294967264;
	cvt.u32.u64 	%r80, %rd79;
	and.b32  	%r81, %r79, %r80;
	cvt.u32.u64 	%r82, %rd8;
	sub.s32 	%r97, %r82, %r81;
	shr.u64 	%rd80, %rd78, 5;
	cvt.u32.u64 	%r95, %rd80;
	mul.wide.s32 	%rd81, %r92, 4;
	add.s64 	%rd82, %rd2, %rd81;
	ld.global.s32 	%rd91, [%rd82];
$L__BB11_10:
	sub.s32 	%r84, 32, %r97;
	min.u32 	%r85, %r96, %r84;
	setp.eq.s32 	%p20, %r85, 32;
	mov.b32 	%r86, -1;
	shl.b32 	%r87, %r86, %r85;
	not.b32 	%r88, %r87;
	selp.b32 	%r89, -1, %r88, %p20;
	cvt.u64.u32 	%rd83, %r89;
	and.b64  	%rd84, %rd91, %rd83;
	shl.b64 	%rd85, %rd84, %r97;
	cvt.u32.u64 	%r90, %rd85;
	mul.wide.s32 	%rd86, %r95, 4;
	add.s64 	%rd87, %rd1, %rd86;
	atom.global.or.b32 	%r91, [%rd87], %r90;
	shr.u64 	%rd91, %rd91, %r85;
	sub.s32 	%r96, %r96, %r85;
	add.s32 	%r95, %r95, 1;
	setp.gt.s32 	%p21, %r96, 0;
	mov.b32 	%r97, 0;
	@%p21 bra 	$L__BB11_10;
	bra.uni 	$L__BB11_20;
$L__BB11_11:
	sub.s32 	%r22, %r92, %r10;
	shl.b32 	%r46, %r9, 2;
	mul.wide.s32 	%rd40, %r46, 8;
	add.s64 	%rd12, %rd5, %rd40;
	ld.global.f64 	%fd5, [%rd12];
	ld.global.f64 	%fd6, [%rd12+8];
	cvt.rn.f64.s32 	%fd1, %r22;
	fma.rn.f64 	%fd13, %fd6, %fd1, %fd5;
	setp.ne.s32 	%p12, %r13, 2;
	@%p12 bra 	$L__BB11_13;
	ld.global.f64 	%fd7, [%rd12+16];
	mul.f64 	%fd8, %fd7, %fd1;
	fma.rn.f64 	%fd13, %fd8, %fd1, %fd13;
$L__BB11_13:
	mov.f64 	%fd9, 0d3FE0000000000000;
	copysign.f64 	%fd10, %fd13, %fd9;
	add.rz.f64 	%fd11, %fd13, %fd10;
	cvt.rzi.f64.f64 	%fd12, %fd11;
	cvt.rzi.s32.f64 	%r47, %fd12;
	mul.wide.s32 	%rd41, %r92, 4;
	add.s64 	%rd42, %rd2, %rd41;
	ld.global.s32 	%rd43, [%rd42];
	cvt.s64.s32 	%rd44, %r47;
	sub.s64 	%rd13, %rd43, %rd44;
	setp.lt.s32 	%p13, %r96, 1;
	@%p13 bra 	$L__BB11_20;
	cvt.s64.s32 	%rd45, %r22;
	mad.lo.s64 	%rd14, %rd45, %rd6, %rd7;
	setp.gt.u32 	%p14, %r96, 32;
	@%p14 bra 	$L__BB11_18;
	cvt.u32.u64 	%r61, %rd6;
	mov.b64 	%rd60, -1;
	shl.b64 	%rd61, %rd60, %r61;
	cvt.u32.u64 	%r62, %rd61;
	cvt.u32.u64 	%r63, %rd60;
	xor.b32  	%r64, %r62, %r63;
	cvt.u32.u64 	%r65, %rd13;
	and.b32  	%r23, %r65, %r64;
	shr.s64 	%rd62, %rd14, 63;
	shr.u64 	%rd63, %rd62, 59;
	add.s64 	%rd64, %rd14, %rd63;
	shr.s64 	%rd15, %rd64, 5;
	cvt.u32.u64 	%r66, %rd15;
	mov.b64 	%rd65, 32;
	cvt.u32.u64 	%r67, %rd65;
	mul.lo.s32 	%r68, %r66, %r67;
	cvt.u32.u64 	%r69, %rd14;
	sub.s32 	%r24, %r69, %r68;
	add.s32 	%r70, %r96, %r24;
	setp.gt.s32 	%p18, %r70, 32;
	@%p18 bra 	$L__BB11_17;
	shl.b64 	%rd72, %rd15, 32;
	shr.s64 	%rd73, %rd72, 30;
	add.s64 	%rd74, %rd1, %rd73;
	shl.b32 	%r76, %r23, %r24;
	atom.global.or.b32 	%r77, [%rd74], %r76;
	bra.uni 	$L__BB11_20;
$L__BB11_17:
	shl.b64 	%rd66, %rd15, 32;
	shr.s64 	%rd67, %rd66, 30;
	add.s64 	%rd68, %rd1, %rd67;
	shl.b32 	%r71, %r23, %r24;
	atom.global.or.b32 	%r72, [%rd68], %r71;
	add.s64 	%rd69, %rd66, 4294967296;
	shr.s64 	%rd70, %rd69, 30;
	add.s64 	%rd71, %rd1, %rd70;
	sub.s32 	%r73, 32, %r24;
	shr.u32 	%r74, %r23, %r73;
	atom.global.or.b32 	%r75, [%rd71], %r74;
	bra.uni 	$L__BB11_20;
$L__BB11_18:
	setp.eq.s32 	%p15, %r96, 64;
	cvt.u32.u64 	%r48, %rd6;
	mov.b64 	%rd46, -1;
	shl.b64 	%rd47, %rd46, %r48;
	not.b64 	%rd48, %rd47;
	selp.b64 	%rd49, -1, %rd48, %p15;
	and.b64  	%rd92, %rd13, %rd49;
	shr.s64 	%rd50, %rd14, 63;
	shr.u64 	%rd51, %rd50, 59;
	add.s64 	%rd52, %rd14, %rd51;
	shr.s64 	%rd53, %rd52, 5;
	cvt.u32.u64 	%r98, %rd53;
	mov.b64 	%rd54, 32;
	cvt.u32.u64 	%r49, %rd54;
	mul.lo.s32 	%r50, %r98, %r49;
	cvt.u32.u64 	%r51, %rd14;
	sub.s32 	%r100, %r51, %r50;
$L__BB11_19:
	sub.s32 	%r53, 32, %r100;
	min.u32 	%r54, %r96, %r53;
	setp.eq.s32 	%p16, %r54, 32;
	mov.b32 	%r55, -1;
	shl.b32 	%r56, %r55, %r54;
	not.b32 	%r57, %r56;
	selp.b32 	%r58, -1, %r57, %p16;
	cvt.u64.u32 	%rd55, %r58;
	and.b64  	%rd56, %rd92, %rd55;
	shl.b64 	%rd57, %rd56, %r100;
	cvt.u32.u64 	%r59, %rd57;
	mul.wide.s32 	%rd58, %r98, 4;
	add.s64 	%rd59, %rd1, %rd58;
	atom.global.or.b32 	%r60, [%rd59], %r59;
	shr.u64 	%rd92, %rd92, %r54;
	sub.s32 	%r96, %r96, %r54;
	add.s32 	%r98, %r98, 1;
	setp.gt.s32 	%p17, %r96, 0;
	mov.b32 	%r100, 0;
	@%p17 bra 	$L__BB11_19;
$L__BB11_20:
	add.s32 	%r92, %r92, %r4;
	setp.lt.s32 	%p22, %r92, %r3;
	@%p22 bra 	$L__BB11_3;
$L__BB11_21:
	ret;

}
	// .globl	_Z25decompressOptimizedKernelIiEvPK14CompressedDataIT_EPS1_PKii
.visible .entry _Z25decompressOptimizedKernelIiEvPK14CompressedDataIT_EPS1_PKii(
	.param .u64 .ptr .align 1 _Z25decompressOptimizedKernelIiEvPK14CompressedDataIT_EPS1_PKii_param_0,
	.param .u64 .ptr .align 1 _Z25decompressOptimizedKernelIiEvPK14CompressedDataIT_EPS1_PKii_param_1,
	.param .u64 .ptr .align 1 _Z25decompressOptimizedKernelIiEvPK14CompressedDataIT_EPS1_PKii_param_2,
	.param .u32 _Z25decompressOptimizedKernelIiEvPK14CompressedDataIT_EPS1_PKii_param_3
)
{
	.reg .pred 	%p<30>;
	.reg .b32 	%r<126>;
	.reg .b64 	%rd<130>;
	.reg .b64 	%fd<14>;

	ld.param.u64 	%rd28, [_Z25decompressOptimizedKernelIiEvPK14CompressedDataIT_EPS1_PKii_param_0];
	ld.param.u64 	%rd30, [_Z25decompressOptimizedKernelIiEvPK14CompressedDataIT_EPS1_PKii_param_1];
	ld.param.u64 	%rd29, [_Z25decompressOptimizedKernelIiEvPK14CompressedDataIT_EPS1_PKii_param_2];
	ld.param.u32 	%r39, [_Z25decompressOptimizedKernelIiEvPK14CompressedDataIT_EPS1_PKii_param_3];
	cvta.to.global.u64 	%rd1, %rd30;
	cvta.to.global.u64 	%rd2, %rd28;
	mov.u32 	%r40, %tid.x;
	mov.u32 	%r41, %ctaid.x;
	mov.u32 	%r42, %ntid.x;
	mad.lo.s32 	%r1, %r41, %r42, %r40;
	setp.ge.s32 	%p1, %r1, %r39;
	@%p1 bra 	$L__BB12_39;
	cvta.to.global.u64 	%rd31, %rd29;
	mul.wide.s32 	%rd32, %r1, 4;
	add.s64 	%rd33, %rd31, %rd32;
	ld.global.u32 	%r2, [%rd33];
	setp.eq.s64 	%p2, %rd28, 0;
	@%p2 bra 	$L__BB12_3;
	ld.global.u32 	%r3, [%rd2+72];
	setp.ne.s32 	%p3, %r3, 0;
	@%p3 bra 	$L__BB12_4;
$L__BB12_3:
	add.s64 	%rd126, %rd1, %rd32;
	mov.b32 	%r117, 0;
	st.global.u32 	[%rd126], %r117;
	bra.uni 	$L__BB12_39;
$L__BB12_4:
	setp.lt.s32 	%p4, %r3, 1;
	@%p4 bra 	$L__BB12_8;
	ld.global.u64 	%rd3, [%rd2];
	ld.global.u64 	%rd4, [%rd2+8];
	add.s32 	%r118, %r3, -1;
	mov.b32 	%r119, 0;
$L__BB12_6:
	add.s32 	%r46, %r118, %r119;
	shr.u32 	%r7, %r46, 1;
	mul.wide.u32 	%rd36, %r7, 4;
	add.s64 	%rd34, %rd3, %rd36;
	// begin inline asm
	ld.global.nc.s32 %r44, [%rd34];
	// end inline asm
	add.s64 	%rd35, %rd4, %rd36;
	// begin inline asm
	ld.global.nc.s32 %r45, [%rd35];
	// end inline asm
	setp.ge.s32 	%p5, %r2, %r44;
	setp.lt.s32 	%p6, %r2, %r45;
	and.pred  	%p7, %p5, %p6;
	@%p7 bra 	$L__BB12_9;
	setp.lt.s32 	%p8, %r2, %r45;
	add.s32 	%r47, %r7, 1;
	selp.b32 	%r119, %r119, %r47, %p8;
	add.s32 	%r48, %r7, -1;
	selp.b32 	%r118, %r48, %r118, %p8;
	setp.le.s32 	%p9, %r119, %r118;
	@%p9 bra 	$L__BB12_6;
$L__BB12_8:
	add.s64 	%rd124, %rd1, %rd32;
	mov.b32 	%r116, 0;
	st.global.u32 	[%rd124], %r116;
	bra.uni 	$L__BB12_39;
$L__BB12_9:
	// begin inline asm
	ld.global.nc.s32 %r49, [%rd34];
	// end inline asm
	ld.global.u64 	%rd42, [%rd2+16];
	add.s64 	%rd38, %rd42, %rd36;
	// begin inline asm
	ld.global.nc.s32 %r50, [%rd38];
	// end inline asm
	ld.global.u64 	%rd44, [%rd2+32];
	add.s64 	%rd39, %rd44, %rd36;
	// begin inline asm
	ld.global.nc.s32 %r51, [%rd39];
	// end inline asm
	ld.global.u64 	%rd45, [%rd2+40];
	mul.wide.u32 	%rd46, %r7, 8;
	add.s64 	%rd41, %rd45, %rd46;
	// begin inline asm
	ld.global.nc.s64 %rd40, [%rd41];
	// end inline asm
	sub.s32 	%r13, %r2, %r49;
	setp.ne.s32 	%p10, %r50, 4;
	@%p10 bra 	$L__BB12_21;
	ld.global.u64 	%rd7, [%rd2+64];
	setp.eq.s64 	%p21, %rd7, 0;
	@%p21 bra 	$L__BB12_12;
	mul.wide.s32 	%rd95, %r2, 8;
	add.s64 	%rd94, %rd7, %rd95;
	// begin inline asm
	ld.global.nc.s64 %rd93, [%rd94];
	// end inline asm
	cvt.u32.u64 	%r125, %rd93;
	bra.uni 	$L__BB12_38;
$L__BB12_12:
	setp.lt.s32 	%p22, %r51, 1;
	mov.b32 	%r125, 0;
	@%p22 bra 	$L__BB12_38;
	ld.global.u64 	%rd8, [%rd2+56];
	setp.eq.s64 	%p23, %rd8, 0;
	@%p23 bra 	$L__BB12_38;
	cvt.s64.s32 	%rd96, %r13;
	cvt.u64.u32 	%rd97, %r51;
	mad.lo.s64 	%rd9, %rd97, %rd96, %rd40;
	setp.gt.u32 	%p24, %r51, 32;
	@%p24 bra 	$L__BB12_18;
	shr.s64 	%rd108, %rd9, 63;
	shr.u64 	%rd109, %rd108, 59;
	add.s64 	%rd110, %rd9, %rd109;
	shr.s64 	%rd10, %rd110, 5;
	cvt.u32.u64 	%r100, %rd10;
	mov.b64 	%rd111, 32;
	cvt.u32.u64 	%r101, %rd111;
	mul.lo.s32 	%r102, %r100, %r101;
	cvt.u32.u64 	%r103, %rd9;
	sub.s32 	%r15, %r103, %r102;
	add.s32 	%r104, %r51, %r15;
	setp.gt.s32 	%p29, %r104, 32;
	@%p29 bra 	$L__BB12_17;
	shl.b64 	%rd118, %rd10, 32;
	shr.s64 	%rd119, %rd118, 30;
	add.s64 	%rd120, %rd8, %rd119;
	ld.u32 	%r111, [%rd120];
	shr.u32 	%r112, %r111, %r15;
	mov.b32 	%r113, -1;
	shl.b32 	%r114, %r113, %r51;
	not.b32 	%r115, %r114;
	and.b32  	%r125, %r112, %r115;
	bra.uni 	$L__BB12_38;
$L__BB12_17:
	shl.b64 	%rd112, %rd10, 32;
	shr.s64 	%rd113, %rd112, 30;
	add.s64 	%rd114, %rd8, %rd113;
	ld.u32 	%r105, [%rd114];
	add.s64 	%rd115, %rd112, 4294967296;
	shr.s64 	%rd116, %rd115, 30;
	add.s64 	%rd117, %rd8, %rd116;
	ld.u32 	%r106, [%rd117];
	shf.r.wrap.b32 	%r107, %r105, %r106, %r15;
	mov.b32 	%r108, -1;
	shl.b32 	%r109, %r108, %r51;
	not.b32 	%r110, %r109;
	and.b32  	%r125, %r107, %r110;
	bra.uni 	$L__BB12_38;
$L__BB12_18:
	shr.s64 	%rd99, %rd9, 63;
	shr.u64 	%rd100, %rd99, 59;
	add.s64 	%rd101, %rd9, %rd100;
	shr.s64 	%rd102, %rd101, 5;
	cvt.u32.u64 	%r120, %rd102;
	mov.b64 	%rd103, 32;
	cvt.u32.u64 	%r87, %rd103;
	mul.lo.s32 	%r88, %r120, %r87;
	cvt.u32.u64 	%r89, %rd9;
	sub.s32 	%r123, %r89, %r88;
	mov.b64 	%rd127, 0;
	mov.b32 	%r121, 0;
$L__BB12_19:
	sub.s32 	%r91, 32, %r123;
	min.u32 	%r92, %r51, %r91;
	setp.eq.s32 	%p25, %r92, 32;
	mov.b32 	%r93, -1;
	shl.b32 	%r94, %r93, %r92;
	not.b32 	%r95, %r94;
	selp.b32 	%r96, -1, %r95, %p25;
	mul.wide.s32 	%rd104, %r120, 4;
	add.s64 	%rd105, %rd8, %rd104;
	ld.u32 	%r97, [%rd105];
	shr.u32 	%r98, %r97, %r123;
	and.b32  	%r99, %r98, %r96;
	cvt.u64.u32 	%rd106, %r99;
	shl.b64 	%rd107, %rd106, %r121;
	or.b64  	%rd127, %rd107, %rd127;
	add.s32 	%r121, %r121, %r92;
	sub.s32 	%r51, %r51, %r92;
	add.s32 	%r120, %r120, 1;
	setp.gt.s32 	%p26, %r51, 0;
	setp.lt.s32 	%p27, %r121, 64;
	and.pred  	%p28, %p26, %p27;
	mov.b32 	%r123, 0;
	@%p28 bra 	$L__BB12_19;
	cvt.u32.u64 	%r125, %rd127;
	bra.uni 	$L__BB12_38;
$L__BB12_21:
	shl.b32 	%r28, %r7, 2;
	ld.global.u64 	%rd49, [%rd2+24];
	mul.wide.s32 	%rd50, %r28, 8;
	add.s64 	%rd47, %rd49, %rd50;
	// begin inline asm
	ld.global.nc.f64 %fd4, [%rd47];
	// end inline asm
	ld.global.u64 	%rd51, [%rd2+24];
	add.s64 	%rd52, %rd51, %rd50;
	add.s64 	%rd48, %rd52, 8;
	// begin inline asm
	ld.global.nc.f64 %fd5, [%rd48];
	// end inline asm
	cvt.rn.f64.s32 	%fd6, %r13;
	fma.rn.f64 	%fd13, %fd5, %fd6, %fd4;
	setp.ne.s32 	%p11, %r50, 2;
	@%p11 bra 	$L__BB12_23;
	ld.global.u64 	%rd54, [%rd2+24];
	add.s64 	%rd56, %rd54, %rd50;
	add.s64 	%rd53, %rd56, 16;
	// begin inline asm
	ld.global.nc.f64 %fd7, [%rd53];
	// end inline asm
	mul.lo.s32 	%r52, %r13, %r13;
	cvt.rn.f64.u32 	%fd8, %r52;
	fma.rn.f64 	%fd13, %fd7, %fd8, %fd13;
$L__BB12_23:
	ld.global.u64 	%rd13, [%rd2+64];
	setp.eq.s64 	%p12, %rd13, 0;
	@%p12 bra 	$L__BB12_25;
	mul.wide.s32 	%rd59, %r2, 8;
	add.s64 	%rd58, %rd13, %rd59;
	// begin inline asm
	ld.global.nc.s64 %rd129, [%rd58];
	// end inline asm
	bra.uni 	$L__BB12_37;
$L__BB12_25:
	setp.lt.s32 	%p13, %r51, 1;
	mov.b64 	%rd129, 0;
	@%p13 bra 	$L__BB12_37;
	ld.global.u64 	%rd15, [%rd2+56];
	setp.eq.s64 	%p14, %rd15, 0;
	@%p14 bra 	$L__BB12_37;
	cvt.s64.s32 	%rd62, %r13;
	cvt.u64.u32 	%rd16, %r51;
	mad.lo.s64 	%rd17, %rd16, %rd62, %rd40;
	shr.u64 	%rd18, %rd17, 5;
	cvt.u32.u64 	%r53, %rd17;
	and.b32  	%r29, %r53, 31;
	setp.gt.u32 	%p15, %r51, 32;
	@%p15 bra 	$L__BB12_31;
	shl.b64 	%rd84, %rd18, 32;
	shr.s64 	%rd85, %rd84, 30;
	add.s64 	%rd82, %rd15, %rd85;
	// begin inline asm
	ld.global.nc.u32 %r71, [%rd82];
	// end inline asm
	add.s64 	%rd86, %rd84, 4294967296;
	shr.s64 	%rd87, %rd86, 30;
	add.s64 	%rd83, %rd15, %rd87;
	// begin inline asm
	ld.global.nc.u32 %r72, [%rd83];
	// end inline asm
	cvt.u64.u32 	%rd88, %r72;
	shl.b64 	%rd89, %rd88, 32;
	cvt.u64.u32 	%rd90, %r71;
	or.b64  	%rd91, %rd89, %rd90;
	shr.u64 	%rd92, %rd91, %r29;
	mov.b32 	%r75, -1;
	shl.b32 	%r30, %r75, %r51;
	not.b32 	%r76, %r30;
	cvt.u32.u64 	%r77, %rd92;
	and.b32  	%r124, %r77, %r76;
	setp.eq.s32 	%p20, %r51, 32;
	@%p20 bra 	$L__BB12_30;
	add.s32 	%r78, %r51, -1;
	shr.u32 	%r79, %r124, %r78;
	neg.s32 	%r80, %r79;
	and.b32  	%r81, %r30, %r80;
	or.b32  	%r124, %r81, %r124;
$L__BB12_30:
	cvt.s64.s32 	%rd129, %r124;
	bra.uni 	$L__BB12_37;
$L__BB12_31:
	shl.b64 	%rd20, %rd18, 32;
	shr.s64 	%rd65, %rd20, 30;
	add.s64 	%rd63, %rd15, %rd65;
	// begin inline asm
	ld.global.nc.u32 %r54, [%rd63];
	// end inline asm
	sub.s32 	%r34, 32, %r29;
	shr.u32 	%r56, %r54, %r29;
	cvt.u64.u32 	%rd21, %r56;
	sub.s32 	%r35, %r51, %r34;
	add.s64 	%rd66, %rd20, 4294967296;
	shr.s64 	%rd67, %rd66, 30;
	add.s64 	%rd64, %rd15, %rd67;
	// begin inline asm
	ld.global.nc.u32 %r55, [%rd64];
	// end inline asm
	setp.lt.u32 	%p16, %r35, 32;
	@%p16 bra 	$L__BB12_34;
	cvt.u64.u32 	%rd70, %r55;
	shl.b64 	%rd71, %rd70, %r34;
	or.b64  	%rd129, %rd71, %rd21;
	setp.eq.s32 	%p17, %r35, 32;
	@%p17 bra 	$L__BB12_35;
	add.s32 	%r62, %r35, -32;
	sub.s32 	%r63, 64, %r29;
	add.s64 	%rd73, %rd20, 8589934592;
	shr.s64 	%rd74, %rd73, 30;
	add.s64 	%rd72, %rd15, %rd74;
	// begin inline asm
	ld.global.nc.u32 %r61, [%rd72];
	// end inline asm
	setp.eq.s32 	%p18, %r62, 32;
	mov.b32 	%r64, -1;
	shl.b32 	%r65, %r64, %r62;
	not.b32 	%r66, %r65;
	selp.b32 	%r67, -1, %r66, %p18;
	and.b32  	%r68, %r61, %r67;
	cvt.u64.u32 	%rd75, %r68;
	shl.b64 	%rd76, %rd75, %r63;
	or.b64  	%rd129, %rd76, %rd129;
	bra.uni 	$L__BB12_35;
$L__BB12_34:
	mov.b32 	%r57, -1;
	shl.b32 	%r58, %r57, %r35;
	not.b32 	%r59, %r58;
	and.b32  	%r60, %r55, %r59;
	cvt.u64.u32 	%rd68, %r60;
	shl.b64 	%rd69, %rd68, %r34;
	or.b64  	%rd129, %rd69, %rd21;
$L__BB12_35:
	setp.gt.u32 	%p19, %r51, 63;
	@%p19 bra 	$L__BB12_37;
	add.s32 	%r69, %r51, -1;
	shr.u64 	%rd77, %rd129, %r69;
	neg.s64 	%rd78, %rd77;
	cvt.u32.u64 	%r70, %rd16;
	mov.b64 	%rd79, -1;
	shl.b64 	%rd80, %rd79, %r70;
	and.b64  	%rd81, %rd80, %rd78;
	or.b64  	%rd129, %rd81, %rd129;
$L__BB12_37:
	mov.f64 	%fd9, 0d3FE0000000000000;
	copysign.f64 	%fd10, %fd13, %fd9;
	add.rz.f64 	%fd11, %fd13, %fd10;
	cvt.rzi.f64.f64 	%fd12, %fd11;
	cvt.rzi.s32.f64 	%r82, %fd12;
	cvt.u32.u64 	%r83, %rd129;
	add.s32 	%r125, %r82, %r83;
$L__BB12_38:
	add.s64 	%rd122, %rd1, %rd32;
	st.global.u32 	[%rd122], %r125;
$L__BB12_39:
	ret;

}
	// .globl	_Z32randomAccessFixedPartitionKernelIiEvPKiS1_PKdS1_PKlPKjS1_PT_ii
.visible .entry _Z32randomAccessFixedPartitionKernelIiEvPKiS1_PKdS1_PKlPKjS1_PT_ii(
	.param .u64 .ptr .align 1 _Z32randomAccessFixedPartitionKernelIiEvPKiS1_PKdS1_PKlPKjS1_PT_ii_param_0,
	.param .u64 .ptr .align 1 _Z32randomAccessFixedPartitionKernelIiEvPKiS1_PKdS1_PKlPKjS1_PT_ii_param_1,
	.param .u64 .ptr .align 1 _Z32randomAccessFixedPartitionKernelIiEvPKiS1_PKdS1_PKlPKjS1_PT_ii_param_2,
	.param .u64 .ptr .align 1 _Z32randomAccessFixedPartitionKernelIiEvPKiS1_PKdS1_PKlPKjS1_PT_ii_param_3,
	.param .u64 .ptr .align 1 _Z32randomAccessFixedPartitionKernelIiEvPKiS1_PKdS1_PKlPKjS1_PT_ii_param_4,
	.param .u64 .ptr .align 1 _Z32randomAccessFixedPartitionKernelIiEvPKiS1_PKdS1_PKlPKjS1_PT_ii_param_5,
	.param .u64 .ptr .align 1 _Z32randomAccessFixedPartitionKernelIiEvPKiS1_PKdS1_PKlPKjS1_PT_ii_param_6,
	.param .u64 .ptr .align 1 _Z32randomAccessFixedPartitionKernelIiEvPKiS1_PKdS1_PKlPKjS1_PT_ii_param_7,
	.param .u32 _Z32randomAccessFixedPartitionKernelIiEvPKiS1_PKdS1_PKlPKjS1_PT_ii_param_8,
	.param .u32 _Z32randomAccessFixedPartitionKernelIiEvPKiS1_PKdS1_PKlPKjS1_PT_ii_param_9
)
{
	.reg .pred 	%p<18>;
	.reg .b32 	%r<108>;
	.reg .b64 	%rd<106>;
	.reg .b64 	%fd<14>;

	ld.param.u64 	%rd21, [_Z32randomAccessFixedPartitionKernelIiEvPKiS1_PKdS1_PKlPKjS1_PT_ii_param_1];
	ld.param.u64 	%rd22, [_Z32randomAccessFixedPartitionKernelIiEvPKiS1_PKdS1_PKlPKjS1_PT_ii_param_2];
	ld.param.u64 	%rd23, [_Z32randomAccessFixedPartitionKernelIiEvPKiS1_PKdS1_PKlPKjS1_PT_ii_param_3];
	ld.param.u64 	%rd24, [_Z32randomAccessFixedPartitionKernelIiEvPKiS1_PKdS1_PKlPKjS1_PT_ii_param_4];
	ld.param.u64 	%rd25, [_Z32randomAccessFixedPartitionKernelIiEvPKiS1_PKdS1_PKlPKjS1_PT_ii_param_5];
	ld.param.u64 	%rd26, [_Z32randomAccessFixedPartitionKernelIiEvPKiS1_PKdS1_PKlPKjS1_PT_ii_param_6];
	ld.param.u64 	%rd27, [_Z32randomAccessFixedPartitionKernelIiEvPKiS1_PKdS1_PKlPKjS1_PT_ii_param_7];
	ld.param.u32 	%r29, [_Z32randomAccessFixedPartitionKernelIiEvPKiS1_PKdS1_PKlPKjS1_PT_ii_param_8];
	ld.param.u32 	%r28, [_Z32randomAccessFixedPartitionKernelIiEvPKiS1_PKdS1_PKlPKjS1_PT_ii_param_9];
	cvta.to.global.u64 	%rd1, %rd25;
	cvta.to.global.u64 	%rd2, %rd27;
	mov.u32 	%r30, %ctaid.x;
	mov.u32 	%r31, %ntid.x;
	mov.u32 	%r32, %tid.x;
	mad.lo.s32 	%r1, %r30, %r31, %r32;
	setp.ge.s32 	%p1, %r1, %r29;
	@%p1 bra 	$L__BB13_26;
	mul.wide.s32 	%rd33, %r1, 4;
	add.s64 	%rd28, %rd26, %rd33;
	// begin inline asm
	ld.global.nc.s32 %r33, [%rd28];
	// end inline asm
	div.s32 	%r2, %r33, %r28;
	mul.lo.s32 	%r36, %r2, %r28;
	sub.s32 	%r3, %r33, %r36;
	mul.wide.s32 	%rd34, %r2, 4;
	add.s64 	%rd29, %rd21, %rd34;
	// begin inline asm
	ld.global.nc.s32 %r34, [%rd29];
	// end inline asm
	add.s64 	%rd30, %rd23, %rd34;
	// begin inline asm
	ld.global.nc.s32 %r35, [%rd30];
	// end inline asm
	mul.wide.s32 	%rd35, %r2, 8;
	add.s64 	%rd32, %rd24, %rd35;
	// begin inline asm
	ld.global.nc.s64 %rd31, [%rd32];
	// end inline asm
	setp.ne.s32 	%p2, %r34, 4;
	@%p2 bra 	$L__BB13_12;
	setp.lt.s32 	%p11, %r35, 1;
	@%p11 bra 	$L__BB13_11;
	cvt.s64.s32 	%rd76, %r3;
	cvt.u64.u32 	%rd77, %r35;
	mad.lo.s64 	%rd4, %rd77, %rd76, %rd31;
	setp.gt.u32 	%p12, %r35, 32;
	@%p12 bra 	$L__BB13_7;
	shr.s64 	%rd88, %rd4, 63;
	shr.u64 	%rd89, %rd88, 59;
	add.s64 	%rd90, %rd4, %rd89;
	shr.s64 	%rd5, %rd90, 5;
	cvt.u32.u64 	%r86, %rd5;
	mov.b64 	%rd91, 32;
	cvt.u32.u64 	%r87, %rd91;
	mul.lo.s32 	%r88, %r86, %r87;
	cvt.u32.u64 	%r89, %rd4;
	sub.s32 	%r6, %r89, %r88;
	add.s32 	%r90, %r35, %r6;
	setp.gt.s32 	%p17, %r90, 32;
	@%p17 bra 	$L__BB13_6;
	shl.b64 	%rd98, %rd5, 32;
	shr.s64 	%rd99, %rd98, 30;
	add.s64 	%rd100, %rd1, %rd99;
	ld.global.u32 	%r97, [%rd100];
	shr.u32 	%r98, %r97, %r6;
	mov.b32 	%r99, -1;
	shl.b32 	%r100, %r99, %r35;
	not.b32 	%r101, %r100;
	and.b32  	%r106, %r98, %r101;
	bra.uni 	$L__BB13_10;
$L__BB13_6:
	shl.b64 	%rd92, %rd5, 32;
	shr.s64 	%rd93, %rd92, 30;
	add.s64 	%rd94, %rd1, %rd93;
	ld.global.u32 	%r91, [%rd94];
	add.s64 	%rd95, %rd92, 4294967296;
	shr.s64 	%rd96, %rd95, 30;
	add.s64 	%rd97, %rd1, %rd96;
	ld.global.u32 	%r92, [%rd97];
	shf.r.wrap.b32 	%r93, %r91, %r92, %r6;
	mov.b32 	%r94, -1;
	shl.b32 	%r95, %r94, %r35;
	not.b32 	%r96, %r95;
	and.b32  	%r106, %r93, %r96;
	bra.uni 	$L__BB13_10;
$L__BB13_7:
	shr.s64 	%rd79, %rd4, 63;
	shr.u64 	%rd80, %rd79, 59;
	add.s64 	%rd81, %rd4, %rd80;
	shr.s64 	%rd82, %rd81, 5;
	cvt.u32.u64 	%r102, %rd82;
	mov.b64 	%rd83, 32;
	cvt.u32.u64 	%r73, %rd83;
	mul.lo.s32 	%r74, %r102, %r73;
	cvt.u32.u64 	%r75, %rd4;
	sub.s32 	%r105, %r75, %r74;
	mov.b64 	%rd103, 0;
	mov.b32 	%r103, 0;
$L__BB13_8:
	sub.s32 	%r77, 32, %r105;
	min.u32 	%r78, %r35, %r77;
	setp.eq.s32 	%p13, %r78, 32;
	mov.b32 	%r79, -1;
	shl.b32 	%r80, %r79, %r78;
	not.b32 	%r81, %r80;
	selp.b32 	%r82, -1, %r81, %p13;
	mul.wide.s32 	%rd84, %r102, 4;
	add.s64 	%rd85, %rd1, %rd84;
	ld.global.u32 	%r83, [%rd85];
	shr.u32 	%r84, %r83, %r105;
	and.b32  	%r85, %r84, %r82;
	cvt.u64.u32 	%rd86, %r85;
	shl.b64 	%rd87, %rd86, %r103;
	or.b64  	%rd103, %rd87, %rd103;
	add.s32 	%r103, %r103, %r78;
	sub.s32 	%r35, %r35, %r78;
	add.s32 	%r102, %r102, 1;
	setp.gt.s32 	%p14, %r35, 0;
	setp.lt.s32 	%p15, %r103, 64;
	and.pred  	%p16, %p14, %p15;
	mov.b32 	%r105, 0;
	@%p16 bra 	$L__BB13_8;
	cvt.u32.u64 	%r106, %rd103;
$L__BB13_10:
	add.s64 	%rd102, %rd2, %rd33;
	st.global.u32 	[%rd102], %r106;
	bra.uni 	$L__BB13_26;
$L__BB13_11:
	add.s64 	%rd75, %rd2, %rd33;
	mov.b32 	%r71, 0;
	st.global.u32 	[%rd75], %r71;
	bra.uni 	$L__BB13_26;
$L__BB13_12:
	shl.b32 	%r37, %r2, 2;
	mul.wide.s32 	%rd38, %r37, 8;
	add.s64 	%rd36, %rd22, %rd38;
	// begin inline asm
	ld.global.nc.f64 %fd4, [%rd36];
	// end inline asm
	add.s64 	%rd37, %rd36, 8;
	// begin inline asm
	ld.global.nc.f64 %fd5, [%rd37];
	// end inline asm
	cvt.rn.f64.s32 	%fd6, %r3;
	fma.rn.f64 	%fd13, %fd5, %fd6, %fd4;
	setp.ne.s32 	%p3, %r34, 2;
	@%p3 bra 	$L__BB13_14;
	add.s64 	%rd39, %rd36, 16;
	// begin inline asm
	ld.global.nc.f64 %fd7, [%rd39];
	// end inline asm
	mul.lo.s32 	%r38, %r3, %r3;
	cvt.rn.f64.u32 	%fd8, %r38;
	fma.rn.f64 	%fd13, %fd7, %fd8, %fd13;
$L__BB13_14:
	setp.lt.s32 	%p4, %r35, 1;
	mov.b64 	%rd105, 0;
	@%p4 bra 	$L__BB13_25;
	cvt.s64.s32 	%rd41, %r3;
	cvt.u64.u32 	%rd9, %r35;
	mad.lo.s64 	%rd10, %rd9, %rd41, %rd31;
	shr.u64 	%rd11, %rd10, 5;
	cvt.u32.u64 	%r39, %rd10;
	and.b32  	%r20, %r39, 31;
	setp.gt.u32 	%p5, %r35, 32;
	@%p5 bra 	$L__BB13_19;
	shl.b64 	%rd63, %rd11, 32;
	shr.s64 	%rd64, %rd63, 30;
	add.s64 	%rd61, %rd25, %rd64;
	// begin inline asm
	ld.global.nc.u32 %r57, [%rd61];
	// end inline asm
	add.s64 	%rd65, %rd63, 4294967296;
	shr.s64 	%rd66, %rd65, 30;
	add.s64 	%rd62, %rd25, %rd66;
	// begin inline asm
	ld.global.nc.u32 %r58, [%rd62];
	// end inline asm
	cvt.u64.u32 	%rd67, %r58;
	shl.b64 	%rd68, %rd67, 32;
	cvt.u64.u32 	%rd69, %r57;
	or.b64  	%rd70, %rd68, %rd69;
	shr.u64 	%rd71, %rd70, %r20;
	mov.b32 	%r61, -1;
	shl.b32 	%r21, %r61, %r35;
	not.b32 	%r62, %r21;
	cvt.u32.u64 	%r63, %rd71;
	and.b32  	%r107, %r63, %r62;
	setp.eq.s32 	%p10, %r35, 32;
	@%p10 bra 	$L__BB13_18;
	add.s32 	%r64, %r35, -1;
	shr.u32 	%r65, %r107, %r64;
	neg.s32 	%r66, %r65;
	and.b32  	%r67, %r21, %r66;
	or.b32  	%r107, %r67, %r107;
$L__BB13_18:
	cvt.s64.s32 	%rd105, %r107;
	bra.uni 	$L__BB13_25;
$L__BB13_19:
	shl.b64 	%rd13, %rd11, 32;
	shr.s64 	%rd44, %rd13, 30;
	add.s64 	%rd42, %rd25, %rd44;
	// begin inline asm
	ld.global.nc.u32 %r40, [%rd42];
	// end inline asm
	sub.s32 	%r25, 32, %r20;
	shr.u32 	%r42, %r40, %r20;
	cvt.u64.u32 	%rd14, %r42;
	sub.s32 	%r26, %r35, %r25;
	add.s64 	%rd45, %rd13, 4294967296;
	shr.s64 	%rd46, %rd45, 30;
	add.s64 	%rd43, %rd25, %rd46;
	// begin inline asm
	ld.global.nc.u32 %r41, [%rd43];
	// end inline asm
	setp.lt.u32 	%p6, %r26, 32;
	@%p6 bra 	$L__BB13_22;
	cvt.u64.u32 	%rd49, %r41;
	shl.b64 	%rd50, %rd49, %r25;
	or.b64  	%rd105, %rd50, %rd14;
	setp.eq.s32 	%p7, %r26, 32;
	@%p7 bra 	$L__BB13_23;
	add.s32 	%r48, %r26, -32;
	sub.s32 	%r49, 64, %r20;
	add.s64 	%rd52, %rd13, 8589934592;
	shr.s64 	%rd53, %rd52, 30;
	add.s64 	%rd51, %rd25, %rd53;
	// begin inline asm
	ld.global.nc.u32 %r47, [%rd51];
	// end inline asm
	setp.eq.s32 	%p8, %r48, 32;
	mov.b32 	%r50, -1;
	shl.b32 	%r51, %r50, %r48;
	not.b32 	%r52, %r51;
	selp.b32 	%r53, -1, %r52, %p8;
	and.b32  	%r54, %r47, %r53;
	cvt.u64.u32 	%rd54, %r54;
	shl.b64 	%rd55, %rd54, %r49;
	or.b64  	%rd105, %rd55, %rd105;
	bra.uni 	$L__BB13_23;
$L__BB13_22:
	mov.b32 	%r43, -1;
	shl.b32 	%r44, %r43, %r26;
	not.b32 	%r45, %r44;
	and.b32  	%r46, %r41, %r45;
	cvt.u64.u32 	%rd47, %r46;
	shl.b64 	%rd48, %rd47, %r25;
	or.b64  	%rd105, %rd48, %rd14;
$L__BB13_23:
	setp.gt.u32 	%p9, %r35, 63;
	@%p9 bra 	$L__BB13_25;
	add.s32 	%r55, %r35, -1;
	shr.u64 	%rd56, %rd105, %r55;
	neg.s64 	%rd57, %rd56;
	cvt.u32.u64 	%r56, %rd9;
	mov.b64 	%rd58, -1;
	shl.b64 	%rd59, %rd58, %r56;
	and.b64  	%rd60, %rd59, %rd57;
	or.b64  	%rd105, %rd60, %rd105;
$L__BB13_25:
	mov.f64 	%fd9, 0d3FE0000000000000;
	copysign.f64 	%fd10, %fd13, %fd9;
	add.rz.f64 	%fd11, %fd13, %fd10;
	cvt.rzi.f64.f64 	%fd12, %fd11;
	cvt.rzi.s32.f64 	%r68, %fd12;
	cvt.u32.u64 	%r69, %rd105;
	add.s32 	%r70, %r68, %r69;
	add.s64 	%rd73, %rd2, %rd33;
	st.global.u32 	[%rd73], %r70;
$L__BB13_26:
	ret;

}
	// .globl	_Z21unpackAllDeltasKernelIiEvPKiS1_S1_S1_PKlPKjPxii
.visible .entry _Z21unpackAllDeltasKernelIiEvPKiS1_S1_S1_PKlPKjPxii(
	.param .u64 .ptr .align 1 _Z21unpackAllDeltasKernelIiEvPKiS1_S1_S1_PKlPKjPxii_param_0,
	.param .u64 .ptr .align 1 _Z21unpackAllDeltasKernelIiEvPKiS1_S1_S1_PKlPKjPxii_param_1,
	.param .u64 .ptr .align 1 _Z21unpackAllDeltasKernelIiEvPKiS1_S1_S1_PKlPKjPxii_param_2,
	.param .u64 .ptr .align 1 _Z21unpackAllDeltasKernelIiEvPKiS1_S1_S1_PKlPKjPxii_param_3,
	.param .u64 .ptr .align 1 _Z21unpackAllDeltasKernelIiEvPKiS1_S1_S1_PKlPKjPxii_param_4,
	.param .u64 .ptr .align 1 _Z21unpackAllDeltasKernelIiEvPKiS1_S1_S1_PKlPKjPxii_param_5,
	.param .u64 .ptr .align 1 _Z21unpackAllDeltasKernelIiEvPKiS1_S1_S1_PKlPKjPxii_param_6,
	.param .u32 _Z21unpackAllDeltasKernelIiEvPKiS1_S1_S1_PKlPKjPxii_param_7,
	.param .u32 _Z21unpackAllDeltasKernelIiEvPKiS1_S1_S1_PKlPKjPxii_param_8
)
{
	.reg .pred 	%p<29>;
	.reg .b32 	%r<121>;
	.reg .b64 	%rd<111>;

	ld.param.u64 	%rd24, [_Z21unpackAllDeltasKernelIiEvPKiS1_S1_S1_PKlPKjPxii_param_0];
	ld.param.u64 	%rd25, [_Z21unpackAllDeltasKernelIiEvPKiS1_S1_S1_PKlPKjPxii_param_1];
	ld.param.u64 	%rd27, [_Z21unpackAllDeltasKernelIiEvPKiS1_S1_S1_PKlPKjPxii_param_3];
	ld.param.u64 	%rd28, [_Z21unpackAllDeltasKernelIiEvPKiS1_S1_S1_PKlPKjPxii_param_4];
	ld.param.u64 	%rd29, [_Z21unpackAllDeltasKernelIiEvPKiS1_S1_S1_PKlPKjPxii_param_5];
	ld.param.u64 	%rd30, [_Z21unpackAllDeltasKernelIiEvPKiS1_S1_S1_PKlPKjPxii_param_6];
	ld.param.u32 	%r37, [_Z21unpackAllDeltasKernelIiEvPKiS1_S1_S1_PKlPKjPxii_param_7];
	ld.param.u32 	%r38, [_Z21unpackAllDeltasKernelIiEvPKiS1_S1_S1_PKlPKjPxii_param_8];
	cvta.to.global.u64 	%rd1, %rd30;
	cvta.to.global.u64 	%rd2, %rd29;
	mov.u32 	%r39, %tid.x;
	mov.u32 	%r40, %ctaid.x;
	mov.u32 	%r1, %ntid.x;
	mad.lo.s32 	%r113, %r40, %r1, %r39;
	setp.ge.s32 	%p1, %r113, %r38;
	@%p1 bra 	$L__BB14_30;
	add.s32 	%r3, %r37, -1;
	mov.u32 	%r41, %nctaid.x;
	mul.lo.s32 	%r4, %r1, %r41;
	cvta.to.global.u64 	%rd3, %rd24;
	cvta.to.global.u64 	%rd4, %rd25;
	cvta.to.global.u64 	%rd5, %rd27;
	cvta.to.global.u64 	%rd6, %rd28;
$L__BB14_2:
	setp.lt.s32 	%p2, %r37, 1;
	@%p2 bra 	$L__BB14_7;
	mov.b32 	%r115, 0;
	mov.u32 	%r114, %r3;
$L__BB14_4:
	sub.s32 	%r43, %r114, %r115;
	shr.u32 	%r44, %r43, 31;
	add.s32 	%r45, %r43, %r44;
	shr.s32 	%r46, %r45, 1;
	add.s32 	%r8, %r46, %r115;
	mul.wide.s32 	%rd31, %r8, 4;
	add.s64 	%rd32, %rd3, %rd31;
	ld.global.nc.u32 	%r9, [%rd32];
	add.s64 	%rd33, %rd4, %rd31;
	ld.global.nc.u32 	%r47, [%rd33];
	setp.ge.s32 	%p3, %r113, %r9;
	setp.lt.s32 	%p4, %r113, %r47;
	and.pred  	%p5, %p3, %p4;
	@%p5 bra 	$L__BB14_6;
	setp.lt.s32 	%p6, %r113, %r9;
	add.s32 	%r49, %r8, -1;
	add.s32 	%r50, %r8, 1;
	selp.b32 	%r115, %r115, %r50, %p6;
	selp.b32 	%r114, %r49, %r114, %p6;
	setp.gt.s32 	%p7, %r115, %r114;
	@%p7 bra 	$L__BB14_7;
	bra.uni 	$L__BB14_4;
$L__BB14_6:
	setp.ne.s32 	%p8, %r8, -1;
	@%p8 bra 	$L__BB14_8;
$L__BB14_7:
	mul.wide.s32 	%rd101, %r113, 8;
	add.s64 	%rd102, %rd1, %rd101;
	mov.b64 	%rd103, 0;
	st.global.u64 	[%rd102], %rd103;
	bra.uni 	$L__BB14_29;
$L__BB14_8:
	ld.param.u64 	%rd104, [_Z21unpackAllDeltasKernelIiEvPKiS1_S1_S1_PKlPKjPxii_param_2];
	cvta.to.global.u64 	%rd34, %rd104;
	add.s64 	%rd36, %rd34, %rd31;
	ld.global.nc.u32 	%r51, [%rd36];
	add.s64 	%rd37, %rd5, %rd31;
	ld.global.nc.u32 	%r12, [%rd37];
	mul.wide.s32 	%rd38, %r8, 8;
	add.s64 	%rd39, %rd6, %rd38;
	ld.global.nc.u64 	%rd7, [%rd39];
	sub.s32 	%r13, %r113, %r9;
	setp.ne.s32 	%p9, %r51, 4;
	@%p9 bra 	$L__BB14_17;
	setp.eq.s64 	%p19, %rd29, 0;
	setp.lt.s32 	%p20, %r12, 1;
	mov.b64 	%rd110, 0;
	or.pred  	%p21, %p19, %p20;
	@%p21 bra 	$L__BB14_28;
	cvt.s64.s32 	%rd74, %r13;
	cvt.u64.u32 	%rd75, %r12;
	mad.lo.s64 	%rd8, %rd75, %rd74, %rd7;
	setp.gt.u32 	%p22, %r12, 32;
	@%p22 bra 	$L__BB14_14;
	shr.s64 	%rd86, %rd8, 63;
	shr.u64 	%rd87, %rd86, 59;
	add.s64 	%rd88, %rd8, %rd87;
	shr.s64 	%rd9, %rd88, 5;
	cvt.u32.u64 	%r94, %rd9;
	mov.b64 	%rd89, 32;
	cvt.u32.u64 	%r95, %rd89;
	mul.lo.s32 	%r96, %r94, %r95;
	cvt.u32.u64 	%r97, %rd8;
	sub.s32 	%r14, %r97, %r96;
	add.s32 	%r98, %r12, %r14;
	setp.gt.s32 	%p27, %r98, 32;
	@%p27 bra 	$L__BB14_13;
	shl.b64 	%rd96, %rd9, 32;
	shr.s64 	%rd97, %rd96, 30;
	add.s64 	%rd98, %rd2, %rd97;
	ld.global.u32 	%r105, [%rd98];
	shr.u32 	%r106, %r105, %r14;
	mov.b32 	%r107, -1;
	shl.b32 	%r108, %r107, %r12;
	not.b32 	%r109, %r108;
	and.b32  	%r15, %r106, %r109;
	cvt.s64.s32 	%rd110, %r15;
	bra.uni 	$L__BB14_28;
$L__BB14_13:
	shl.b64 	%rd90, %rd9, 32;
	shr.s64 	%rd91, %rd90, 30;
	add.s64 	%rd92, %rd2, %rd91;
	ld.global.u32 	%r99, [%rd92];
	add.s64 	%rd93, %rd90, 4294967296;
	shr.s64 	%rd94, %rd93, 30;
	add.s64 	%rd95, %rd2, %rd94;
	ld.global.u32 	%r100, [%rd95];
	shf.r.wrap.b32 	%r101, %r99, %r100, %r14;
	mov.b32 	%r102, -1;
	shl.b32 	%r103, %r102, %r12;
	not.b32 	%r104, %r103;
	and.b32  	%r16, %r101, %r104;
	cvt.s64.s32 	%rd110, %r16;
	bra.uni 	$L__BB14_28;
$L__BB14_14:
	shr.s64 	%rd77, %rd8, 63;
	shr.u64 	%rd78, %rd77, 59;
	add.s64 	%rd79, %rd8, %rd78;
	shr.s64 	%rd80, %rd79, 5;
	cvt.u32.u64 	%r116, %rd80;
	mov.b64 	%rd81, 32;
	cvt.u32.u64 	%r81, %rd81;
	mul.lo.s32 	%r82, %r116, %r81;
	cvt.u32.u64 	%r83, %rd8;
	sub.s32 	%r119, %r83, %r82;
	mov.b64 	%rd108, 0;
	mov.b32 	%r117, 0;
$L__BB14_15:
	sub.s32 	%r85, 32, %r119;
	min.u32 	%r86, %r12, %r85;
	setp.eq.s32 	%p23, %r86, 32;
	mov.b32 	%r87, -1;
	shl.b32 	%r88, %r87, %r86;
	not.b32 	%r89, %r88;
	selp.b32 	%r90, -1, %r89, %p23;
	mul.wide.s32 	%rd82, %r116, 4;
	add.s64 	%rd83, %rd2, %rd82;
	ld.global.u32 	%r91, [%rd83];
	shr.u32 	%r92, %r91, %r119;
	and.b32  	%r93, %r92, %r90;
	cvt.u64.u32 	%rd84, %r93;
	shl.b64 	%rd85, %rd84, %r117;
	or.b64  	%rd108, %rd85, %rd108;
	add.s32 	%r117, %r117, %r86;
	sub.s32 	%r12, %r12, %r86;
	add.s32 	%r116, %r116, 1;
	setp.gt.s32 	%p24, %r12, 0;
	setp.lt.s32 	%p25, %r117, 64;
	and.pred  	%p26, %p24, %p25;
	mov.b32 	%r119, 0;
	@%p26 bra 	$L__BB14_15;
	cvt.u32.u64 	%r26, %rd108;
	cvt.s64.s32 	%rd110, %r26;
	bra.uni 	$L__BB14_28;
$L__BB14_17:
	setp.eq.s64 	%p10, %rd29, 0;
	setp.lt.s32 	%p11, %r12, 1;
	mov.b64 	%rd110, 0;
	or.pred  	%p12, %p10, %p11;
	@%p12 bra 	$L__BB14_28;
	cvt.s64.s32 	%rd41, %r13;
	cvt.u64.u32 	%rd42, %r12;
	mad.lo.s64 	%rd13, %rd42, %rd41, %rd7;
	shr.u64 	%rd14, %rd13, 5;
	cvt.u32.u64 	%r52, %rd13;
	and.b32  	%r28, %r52, 31;
	setp.gt.u32 	%p13, %r12, 32;
	@%p13 bra 	$L__BB14_22;
	shl.b64 	%rd64, %rd14, 32;
	shr.s64 	%rd65, %rd64, 30;
	add.s64 	%rd62, %rd29, %rd65;
	// begin inline asm
	ld.global.nc.u32 %r69, [%rd62];
	// end inline asm
	add.s64 	%rd66, %rd64, 4294967296;
	shr.s64 	%rd67, %rd66, 30;
	add.s64 	%rd63, %rd29, %rd67;
	// begin inline asm
	ld.global.nc.u32 %r70, [%rd63];
	// end inline asm
	cvt.u64.u32 	%rd68, %r70;
	shl.b64 	%rd69, %rd68, 32;
	cvt.u64.u32 	%rd70, %r69;
	or.b64  	%rd71, %rd69, %rd70;
	shr.u64 	%rd72, %rd71, %r28;
	mov.b32 	%r73, -1;
	shl.b32 	%r29, %r73, %r12;
	not.b32 	%r74, %r29;
	cvt.u32.u64 	%r75, %rd72;
	and.b32  	%r120, %r75, %r74;
	setp.eq.s32 	%p18, %r12, 32;
	@%p18 bra 	$L__BB14_21;
	add.s32 	%r76, %r12, -1;
	shr.u32 	%r77, %r120, %r76;
	neg.s32 	%r78, %r77;
	and.b32  	%r79, %r29, %r78;
	or.b32  	%r120, %r79, %r120;
$L__BB14_21:
	cvt.s64.s32 	%rd110, %r120;
	bra.uni 	$L__BB14_28;
$L__BB14_22:
	shl.b64 	%rd16, %rd14, 32;
	shr.s64 	%rd45, %rd16, 30;
	add.s64 	%rd43, %rd29, %rd45;
	// begin inline asm
	ld.global.nc.u32 %r53, [%rd43];
	// end inline asm
	sub.s32 	%r33, 32, %r28;
	shr.u32 	%r55, %r53, %r28;
	cvt.u64.u32 	%rd17, %r55;
	sub.s32 	%r34, %r12, %r33;
	add.s64 	%rd46, %rd16, 4294967296;
	shr.s64 	%rd47, %rd46, 30;
	add.s64 	%rd44, %rd29, %rd47;
	// begin inline asm
	ld.global.nc.u32 %r54, [%rd44];
	// end inline asm
	setp.lt.u32 	%p14, %r34, 32;
	@%p14 bra 	$L__BB14_25;
	cvt.u64.u32 	%rd50, %r54;
	shl.b64 	%rd51, %rd50, %r33;
	or.b64  	%rd110, %rd51, %rd17;
	setp.eq.s32 	%p15, %r34, 32;
	@%p15 bra 	$L__BB14_26;
	add.s32 	%r61, %r34, -32;
	sub.s32 	%r62, 64, %r28;
	add.s64 	%rd53, %rd16, 8589934592;
	shr.s64 	%rd54, %rd53, 30;
	add.s64 	%rd52, %rd29, %rd54;
	// begin inline asm
	ld.global.nc.u32 %r60, [%rd52];
	// end inline asm
	setp.eq.s32 	%p16, %r61, 32;
	mov.b32 	%r63, -1;
	shl.b32 	%r64, %r63, %r61;
	not.b32 	%r65, %r64;
	selp.b32 	%r66, -1, %r65, %p16;
	and.b32  	%r67, %r60, %r66;
	cvt.u64.u32 	%rd55, %r67;
	shl.b64 	%rd56, %rd55, %r62;
	or.b64  	%rd110, %rd56, %rd110;
	bra.uni 	$L__BB14_26;
$L__BB14_25:
	mov.b32 	%r56, -1;
	shl.b32 	%r57, %r56, %r34;
	not.b32 	%r58, %r57;
	and.b32  	%r59, %r54, %r58;
	cvt.u64.u32 	%rd48, %r59;
	shl.b64 	%rd49, %rd48, %r33;
	or.b64  	%rd110, %rd49, %rd17;
$L__BB14_26:
	setp.gt.u32 	%p17, %r12, 63;
	@%p17 bra 	$L__BB14_28;
	add.s32 	%r68, %r12, -1;
	shr.u64 	%rd57, %rd110, %r68;
	neg.s64 	%rd58, %rd57;
	mov.b64 	%rd59, -1;
	shl.b64 	%rd60, %rd59, %r12;
	and.b64  	%rd61, %rd60, %rd58;
	or.b64  	%rd110, %rd61, %rd110;
$L__BB14_28:
	mul.wide.s32 	%rd99, %r113, 8;
	add.s64 	%rd100, %rd1, %rd99;
	st.global.u64 	[%rd100], %rd110;
$L__BB14_29:
	add.s32 	%r113, %r113, %r4;
	setp.lt.s32 	%p28, %r113, %r38;
	@%p28 bra 	$L__BB14_2;
$L__BB14_30:
	ret;

}
	// .globl	_Z34randomAccessFixedPreUnpackedKernelIiEvPKiPKdPKxS1_PT_ii
.visible .entry _Z34randomAccessFixedPreUnpackedKernelIiEvPKiPKdPKxS1_PT_ii(
	.param .u64 .ptr .align 1 _Z34randomAccessFixedPreUnpackedKernelIiEvPKiPKdPKxS1_PT_ii_param_0,
	.param .u64 .ptr .align 1 _Z34randomAccessFixedPreUnpackedKernelIiEvPKiPKdPKxS1_PT_ii_param_1,
	.param .u64 .ptr .align 1 _Z34randomAccessFixedPreUnpackedKernelIiEvPKiPKdPKxS1_PT_ii_param_2,
	.param .u64 .ptr .align 1 _Z34randomAccessFixedPreUnpackedKernelIiEvPKiPKdPKxS1_PT_ii_param_3,
	.param .u64 .ptr .align 1 _Z34randomAccessFixedPreUnpackedKernelIiEvPKiPKdPKxS1_PT_ii_param_4,
	.param .u32 _Z34randomAccessFixedPreUnpackedKernelIiEvPKiPKdPKxS1_PT_ii_param_5,
	.param .u32 _Z34randomAccessFixedPreUnpackedKernelIiEvPKiPKdPKxS1_PT_ii_param_6
)
{
	.reg .pred 	%p<17>;
	.reg .b32 	%r<85>;
	.reg .b64 	%rd<68>;
	.reg .b64 	%fd<45>;

	ld.param.u64 	%rd4, [_Z34randomAccessFixedPreUnpackedKernelIiEvPKiPKdPKxS1_PT_ii_param_0];
	ld.param.u64 	%rd5, [_Z34randomAccessFixedPreUnpackedKernelIiEvPKiPKdPKxS1_PT_ii_param_1];
	ld.param.u64 	%rd6, [_Z34randomAccessFixedPreUnpackedKernelIiEvPKiPKdPKxS1_PT_ii_param_2];
	ld.param.u64 	%rd8, [_Z34randomAccessFixedPreUnpackedKernelIiEvPKiPKdPKxS1_PT_ii_param_3];
	ld.param.u64 	%rd7, [_Z34randomAccessFixedPreUnpackedKernelIiEvPKiPKdPKxS1_PT_ii_param_4];
	ld.param.u32 	%r39, [_Z34randomAccessFixedPreUnpackedKernelIiEvPKiPKdPKxS1_PT_ii_param_5];
	ld.param.u32 	%r40, [_Z34randomAccessFixedPreUnpackedKernelIiEvPKiPKdPKxS1_PT_ii_param_6];
	cvta.to.global.u64 	%rd1, %rd5;
	mov.u32 	%r42, %ctaid.x;
	mov.u32 	%r43, %ntid.x;
	mov.u32 	%r44, %tid.x;
	mad.lo.s32 	%r45, %r42, %r43, %r44;
	shl.b32 	%r1, %r45, 2;
	setp.ge.s32 	%p1, %r1, %r39;
	mul.wide.s32 	%rd9, %r1, 4;
	add.s64 	%rd2, %rd8, %rd9;
	@%p1 bra 	$L__BB15_2;
	// begin inline asm
	ld.global.nc.s32 %r77, [%rd2];
	// end inline asm
$L__BB15_2:
	add.s32 	%r48, %r1, 1;
	setp.ge.s32 	%p2, %r48, %r39;
	@%p2 bra 	$L__BB15_4;
	add.s64 	%rd11, %rd2, 4;
	// begin inline asm
	ld.global.nc.s32 %r78, [%rd11];
	// end inline asm
$L__BB15_4:
	add.s32 	%r51, %r1, 2;
	setp.ge.s32 	%p3, %r51, %r39;
	@%p3 bra 	$L__BB15_6;
	add.s64 	%rd12, %rd2, 8;
	// begin inline asm
	ld.global.nc.s32 %r79, [%rd12];
	// end inline asm
$L__BB15_6:
	add.s32 	%r54, %r1, 3;
	setp.ge.s32 	%p4, %r54, %r39;
	@%p4 bra 	$L__BB15_8;
	add.s64 	%rd13, %rd2, 12;
	// begin inline asm
	ld.global.nc.s32 %r80, [%rd13];
	// end inline asm
$L__BB15_8:
	max.s32 	%r56, %r39, %r1;
	sub.s32 	%r10, %r56, %r1;
	setp.eq.s32 	%p5, %r10, 0;
	@%p5 bra 	$L__BB15_33;
	div.s32 	%r11, %r77, %r40;
	mul.lo.s32 	%r58, %r11, %r40;
	sub.s32 	%r12, %r77, %r58;
	mul.wide.s32 	%rd15, %r11, 4;
	add.s64 	%rd14, %rd4, %rd15;
	// begin inline asm
	ld.global.nc.s32 %r57, [%rd14];
	// end inline asm
	setp.ne.s32 	%p6, %r57, 4;
	@%p6 bra 	$L__BB15_11;
	mul.wide.s32 	%rd26, %r77, 8;
	add.s64 	%rd25, %rd6, %rd26;
	// begin inline asm
	ld.global.nc.s64 %rd24, [%rd25];
	// end inline asm
	cvt.u32.u64 	%r81, %rd24;
	bra.uni 	$L__BB15_14;
$L__BB15_11:
	shl.b32 	%r15, %r11, 2;
	mul.wide.s32 	%rd16, %r15, 8;
	add.s64 	%rd17, %rd1, %rd16;
	ld.global.v2.f64 	{%fd13, %fd14}, [%rd17];
	cvt.rn.f64.s32 	%fd15, %r12;
	fma.rn.f64 	%fd41, %fd14, %fd15, %fd13;
	setp.ne.s32 	%p7, %r57, 2;
	@%p7 bra 	$L__BB15_13;
	add.s64 	%rd20, %rd5, %rd16;
	add.s64 	%rd18, %rd20, 16;
	// begin inline asm
	ld.global.nc.f64 %fd16, [%rd18];
	// end inline asm
	mul.lo.s32 	%r59, %r12, %r12;
	cvt.rn.f64.u32 	%fd17, %r59;
	fma.rn.f64 	%fd41, %fd16, %fd17, %fd41;
$L__BB15_13:
	min.f64 	%fd18, %fd41, 0d41DFFFFFFFC00000;
	max.f64 	%fd19, %fd18, 0dC1E0000000000000;
	cvt.rni.s32.f64 	%r60, %fd19;
	mul.wide.s32 	%rd23, %r77, 8;
	add.s64 	%rd22, %rd6, %rd23;
	// begin inline asm
	ld.global.nc.s64 %rd21, [%rd22];
	// end inline asm
	cvt.u32.u64 	%r61, %rd21;
	add.s32 	%r81, %r60, %r61;
$L__BB15_14:
	cvta.to.global.u64 	%rd27, %rd7;
	add.s64 	%rd3, %rd27, %rd9;
	st.global.u32 	[%rd3], %r81;
	setp.eq.s32 	%p8, %r10, 1;
	@%p8 bra 	$L__BB15_33;
	div.s32 	%r18, %r78, %r40;
	mul.lo.s32 	%r63, %r18, %r40;
	sub.s32 	%r19, %r78, %r63;
	mul.wide.s32 	%rd30, %r18, 4;
	add.s64 	%rd29, %rd4, %rd30;
	// begin inline asm
	ld.global.nc.s32 %r62, [%rd29];
	// end inline asm
	setp.eq.s32 	%p9, %r62, 4;
	@%p9 bra 	$L__BB15_19;
	shl.b32 	%r21, %r18, 2;
	mul.wide.s32 	%rd31, %r21, 8;
	add.s64 	%rd32, %rd1, %rd31;
	ld.global.v2.f64 	{%fd20, %fd21}, [%rd32];
	cvt.rn.f64.s32 	%fd22, %r19;
	fma.rn.f64 	%fd42, %fd21, %fd22, %fd20;
	setp.ne.s32 	%p10, %r62, 2;
	@%p10 bra 	$L__BB15_18;
	add.s64 	%rd35, %rd5, %rd31;
	add.s64 	%rd33, %rd35, 16;
	// begin inline asm
	ld.global.nc.f64 %fd23, [%rd33];
	// end inline asm
	mul.lo.s32 	%r64, %r19, %r19;
	cvt.rn.f64.u32 	%fd24, %r64;
	fma.rn.f64 	%fd42, %fd23, %fd24, %fd42;
$L__BB15_18:
	min.f64 	%fd25, %fd42, 0d41DFFFFFFFC00000;
	max.f64 	%fd26, %fd25, 0dC1E0000000000000;
	cvt.rni.s32.f64 	%r65, %fd26;
	mul.wide.s32 	%rd38, %r78, 8;
	add.s64 	%rd37, %rd6, %rd38;
	// begin inline asm
	ld.global.nc.s64 %rd36, [%rd37];
	// end inline asm
	cvt.u32.u64 	%r66, %rd36;
	add.s32 	%r82, %r65, %r66;
	bra.uni 	$L__BB15_20;
$L__BB15_19:
	mul.wide.s32 	%rd41, %r78, 8;
	add.s64 	%rd40, %rd6, %rd41;
	// begin inline asm
	ld.global.nc.s64 %rd39, [%rd40];
	// end inline asm
	cvt.u32.u64 	%r82, %rd39;
$L__BB15_20:
	st.global.u32 	[%rd3+4], %r82;
	setp.eq.s32 	%p11, %r10, 2;
	@%p11 bra 	$L__BB15_33;
	div.s32 	%r25, %r79, %r40;
	mul.lo.s32 	%r68, %r25, %r40;
	sub.s32 	%r26, %r79, %r68;
	mul.wide.s32 	%rd43, %r25, 4;
	add.s64 	%rd42, %rd4, %rd43;
	// begin inline asm
	ld.global.nc.s32 %r67, [%rd42];
	// end inline asm
	setp.eq.s32 	%p12, %r67, 4;
	@%p12 bra 	$L__BB15_25;
	shl.b32 	%r28, %r25, 2;
	mul.wide.s32 	%rd44, %r28, 8;
	add.s64 	%rd45, %rd1, %rd44;
	ld.global.v2.f64 	{%fd27, %fd28}, [%rd45];
	cvt.rn.f64.s32 	%fd29, %r26;
	fma.rn.f64 	%fd43, %fd28, %fd29, %fd27;
	setp.ne.s32 	%p13, %r67, 2;
	@%p13 bra 	$L__BB15_24;
	add.s64 	%rd48, %rd5, %rd44;
	add.s64 	%rd46, %rd48, 16;
	// begin inline asm
	ld.global.nc.f64 %fd30, [%rd46];
	// end inline asm
	mul.lo.s32 	%r69, %r26, %r26;
	cvt.rn.f64.u32 	%fd31, %r69;
	fma.rn.f64 	%fd43, %fd30, %fd31, %fd43;
$L__BB15_24:
	min.f64 	%fd32, %fd43, 0d41DFFFFFFFC00000;
	max.f64 	%fd33, %fd32, 0dC1E0000000000000;
	cvt.rni.s32.f64 	%r70, %fd33;
	mul.wide.s32 	%rd51, %r79, 8;
	add.s64 	%rd50, %rd6, %rd51;
	// begin inline asm
	ld.global.nc.s64 %rd49, [%rd50];
	// end inline asm
	cvt.u32.u64 	%r71, %rd49;
	add.s32 	%r83, %r70, %r71;
	bra.uni 	$L__BB15_26;
$L__BB15_25:
	mul.wide.s32 	%rd54, %r79, 8;
	add.s64 	%rd53, %rd6, %rd54;
	// begin inline asm
	ld.global.nc.s64 %rd52, [%rd53];
	// end inline asm
	cvt.u32.u64 	%r83, %rd52;
$L__BB15_26:
	st.global.u32 	[%rd3+8], %r83;
	setp.eq.s32 	%p14, %r10, 3;
	@%p14 bra 	$L__BB15_33;
	div.s32 	%r32, %r80, %r40;
	mul.lo.s32 	%r73, %r32, %r40;
	sub.s32 	%r33, %r80, %r73;
	mul.wide.s32 	%rd56, %r32, 4;
	add.s64 	%rd55, %rd4, %rd56;
	// begin inline asm
	ld.global.nc.s32 %r72, [%rd55];
	// end inline asm
	setp.eq.s32 	%p15, %r72, 4;
	@%p15 bra 	$L__BB15_31;
	shl.b32 	%r35, %r32, 2;
	mul.wide.s32 	%rd57, %r35, 8;
	add.s64 	%rd58, %rd1, %rd57;
	ld.global.v2.f64 	{%fd34, %fd35}, [%rd58];
	cvt.rn.f64.s32 	%fd36, %r33;
	fma.rn.f64 	%fd44, %fd35, %fd36, %fd34;
	setp.ne.s32 	%p16, %r72, 2;
	@%p16 bra 	$L__BB15_30;
	add.s64 	%rd61, %rd5, %rd57;
	add.s64 	%rd59, %rd61, 16;
	// begin inline asm
	ld.global.nc.f64 %fd37, [%rd59];
	// end inline asm
	mul.lo.s32 	%r74, %r33, %r33;
	cvt.rn.f64.u32 	%fd38, %r74;
	fma.rn.f64 	%fd44, %fd37, %fd38, %fd44;
$L__BB15_30:
	min.f64 	%fd39, %fd44, 0d41DFFFFFFFC00000;
	max.f64 	%fd40, %fd39, 0dC1E0000000000000;
	cvt.rni.s32.f64 	%r75, %fd40;
	mul.wide.s32 	%rd64, %r80, 8;
	add.s64 	%rd63, %rd6, %rd64;
	// begin inline asm
	ld.global.nc.s64 %rd62, [%rd63];
	// end inline asm
	cvt.u32.u64 	%r76, %rd62;
	add.s32 	%r84, %r75, %r76;
	bra.uni 	$L__BB15_32;
$L__BB15_31:
	mul.wide.s32 	%rd67, %r80, 8;
	add.s64 	%rd66, %rd6, %rd67;
	// begin inline asm
	ld.global.nc.s64 %rd65, [%rd66];
	// end inline asm
	cvt.u32.u64 	%r84, %rd65;
$L__BB15_32:
	st.global.u32 	[%rd3+12], %r84;
$L__BB15_33:
	ret;

}
	// .globl	_Z29randomAccessPreUnpackedKernelIiEvPKiS1_S1_PKdPKxS1_PT_ii
.visible .entry _Z29randomAccessPreUnpackedKernelIiEvPKiS1_S1_PKdPKxS1_PT_ii(
	.param .u64 .ptr .align 1 _Z29randomAccessPreUnpackedKernelIiEvPKiS1_S1_PKdPKxS1_PT_ii_param_0,
	.param .u64 .ptr .align 1 _Z29randomAccessPreUnpackedKernelIiEvPKiS1_S1_PKdPKxS1_PT_ii_param_1,
	.param .u64 .ptr .align 1 _Z29randomAccessPreUnpackedKernelIiEvPKiS1_S1_PKdPKxS1_PT_ii_param_2,
	.param .u64 .ptr .align 1 _Z29randomAccessPreUnpackedKernelIiEvPKiS1_S1_PKdPKxS1_PT_ii_param_3,
	.param .u64 .ptr .align 1 _Z29randomAccessPreUnpackedKernelIiEvPKiS1_S1_PKdPKxS1_PT_ii_param_4,
	.param .u64 .ptr .align 1 _Z29randomAccessPreUnpackedKernelIiEvPKiS1_S1_PKdPKxS1_PT_ii_param_5,
	.param .u64 .ptr .align 1 _Z29randomAccessPreUnpackedKernelIiEvPKiS1_S1_PKdPKxS1_PT_ii_param_6,
	.param .u32 _Z29randomAccessPreUnpackedKernelIiEvPKiS1_S1_PKdPKxS1_PT_ii_param_7,
	.param .u32 _Z29randomAccessPreUnpackedKernelIiEvPKiS1_S1_PKdPKxS1_PT_ii_param_8
)
{
	.reg .pred 	%p<42>;
	.reg .b32 	%r<61>;
	.reg .b64 	%rd<50>;
	.reg .b64 	%fd<16>;

	ld.param.u64 	%rd3, [_Z29randomAccessPreUnpackedKernelIiEvPKiS1_S1_PKdPKxS1_PT_ii_param_0];
	ld.param.u64 	%rd4, [_Z29randomAccessPreUnpackedKernelIiEvPKiS1_S1_PKdPKxS1_PT_ii_param_1];
	ld.param.u64 	%rd5, [_Z29randomAccessPreUnpackedKernelIiEvPKiS1_S1_PKdPKxS1_PT_ii_param_2];
	ld.param.u64 	%rd6, [_Z29randomAccessPreUnpackedKernelIiEvPKiS1_S1_PKdPKxS1_PT_ii_param_3];
	ld.param.u64 	%rd7, [_Z29randomAccessPreUnpackedKernelIiEvPKiS1_S1_PKdPKxS1_PT_ii_param_4];
	ld.param.u64 	%rd8, [_Z29randomAccessPreUnpackedKernelIiEvPKiS1_S1_PKdPKxS1_PT_ii_param_5];
	ld.param.u64 	%rd9, [_Z29randomAccessPreUnpackedKernelIiEvPKiS1_S1_PKdPKxS1_PT_ii_param_6];
	ld.param.u32 	%r14, [_Z29randomAccessPreUnpackedKernelIiEvPKiS1_S1_PKdPKxS1_PT_ii_param_7];
	ld.param.u32 	%r15, [_Z29randomAccessPreUnpackedKernelIiEvPKiS1_S1_PKdPKxS1_PT_ii_param_8];
	cvta.to.global.u64 	%rd1, %rd9;
	mov.u32 	%r16, %ctaid.x;
	mov.u32 	%r17, %ntid.x;
	mov.u32 	%r18, %tid.x;
	mad.lo.s32 	%r1, %r16, %r17, %r18;
	setp.ge.s32 	%p1, %r1, %r15;
	@%p1 bra 	$L__BB16_27;
	mul.wide.s32 	%rd11, %r1, 4;
	add.s64 	%rd10, %rd8, %rd11;
	// begin inline asm
	ld.global.nc.s32 %r19, [%rd10];
	// end inline asm
	setp.lt.s32 	%p2, %r14, 9;
	@%p2 bra 	$L__BB16_5;
	add.s32 	%r58, %r14, -1;
	mov.b32 	%r59, 0;
$L__BB16_3:
	add.s32 	%r23, %r58, %r59;
	shr.u32 	%r60, %r23, 1;
	mul.wide.u32 	%rd14, %r60, 4;
	add.s64 	%rd12, %rd3, %rd14;
	// begin inline asm
	ld.global.nc.s32 %r21, [%rd12];
	// end inline asm
	add.s64 	%rd13, %rd4, %rd14;
	// begin inline asm
	ld.global.nc.s32 %r22, [%rd13];
	// end inline asm
	setp.ge.s32 	%p3, %r19, %r21;
	setp.lt.s32 	%p4, %r19, %r22;
	and.pred  	%p5, %p3, %p4;
	@%p5 bra 	$L__BB16_22;
	setp.lt.s32 	%p6, %r19, %r22;
	add.s32 	%r24, %r60, 1;
	selp.b32 	%r59, %r59, %r24, %p6;
	add.s32 	%r25, %r60, -1;
	selp.b32 	%r58, %r25, %r58, %p6;
	setp.le.s32 	%p7, %r59, %r58;
	@%p7 bra 	$L__BB16_3;
	bra.uni 	$L__BB16_21;
$L__BB16_5:
	setp.lt.s32 	%p8, %r14, 1;
	@%p8 bra 	$L__BB16_21;
	// begin inline asm
	ld.global.nc.s32 %r26, [%rd3];
	// end inline asm
	// begin inline asm
	ld.global.nc.s32 %r27, [%rd4];
	// end inline asm
	setp.ge.s32 	%p9, %r19, %r26;
	setp.lt.s32 	%p10, %r19, %r27;
	and.pred  	%p11, %p9, %p10;
	mov.b32 	%r60, 0;
	@%p11 bra 	$L__BB16_22;
	setp.eq.s32 	%p12, %r14, 1;
	@%p12 bra 	$L__BB16_21;
	add.s64 	%rd17, %rd3, 4;
	// begin inline asm
	ld.global.nc.s32 %r29, [%rd17];
	// end inline asm
	add.s64 	%rd18, %rd4, 4;
	// begin inline asm
	ld.global.nc.s32 %r30, [%rd18];
	// end inline asm
	setp.ge.s32 	%p13, %r19, %r29;
	setp.lt.s32 	%p14, %r19, %r30;
	and.pred  	%p15, %p13, %p14;
	mov.b32 	%r60, 1;
	@%p15 bra 	$L__BB16_22;
	setp.eq.s32 	%p16, %r14, 2;
	@%p16 bra 	$L__BB16_21;
	add.s64 	%rd19, %rd3, 8;
	// begin inline asm
	ld.global.nc.s32 %r32, [%rd19];
	// end inline asm
	add.s64 	%rd20, %rd4, 8;
	// begin inline asm
	ld.global.nc.s32 %r33, [%rd20];
	// end inline asm
	setp.ge.s32 	%p17, %r19, %r32;
	setp.lt.s32 	%p18, %r19, %r33;
	and.pred  	%p19, %p17, %p18;
	mov.b32 	%r60, 2;
	@%p19 bra 	$L__BB16_22;
	setp.eq.s32 	%p20, %r14, 3;
	@%p20 bra 	$L__BB16_21;
	add.s64 	%rd21, %rd3, 12;
	// begin inline asm
	ld.global.nc.s32 %r35, [%rd21];
	// end inline asm
	add.s64 	%rd22, %rd4, 12;
	// begin inline asm
	ld.global.nc.s32 %r36, [%rd22];
	// end inline asm
	setp.ge.s32 	%p21, %r19, %r35;
	setp.lt.s32 	%p22, %r19, %r36;
	and.pred  	%p23, %p21, %p22;
	mov.b32 	%r60, 3;
	@%p23 bra 	$L__BB16_22;
	setp.eq.s32 	%p24, %r14, 4;
	@%p24 bra 	$L__BB16_21;
	add.s64 	%rd23, %rd3, 16;
	// begin inline asm
	ld.global.nc.s32 %r38, [%rd23];
	// end inline asm
	add.s64 	%rd24, %rd4, 16;
	// begin inline asm
	ld.global.nc.s32 %r39, [%rd24];
	// end inline asm
	setp.ge.s32 	%p25, %r19, %r38;
	setp.lt.s32 	%p26, %r19, %r39;
	and.pred  	%p27, %p25, %p26;
	mov.b32 	%r60, 4;
	@%p27 bra 	$L__BB16_22;
	setp.eq.s32 	%p28, %r14, 5;
	@%p28 bra 	$L__BB16_21;
	add.s64 	%rd25, %rd3, 20;
	// begin inline asm
	ld.global.nc.s32 %r41, [%rd25];
	// end inline asm
	add.s64 	%rd26, %rd4, 20;
	// begin inline asm
	ld.global.nc.s32 %r42, [%rd26];
	// end inline asm
	setp.ge.s32 	%p29, %r19, %r41;
	setp.lt.s32 	%p30, %r19, %r42;
	and.pred  	%p31, %p29, %p30;
	mov.b32 	%r60, 5;
	@%p31 bra 	$L__BB16_22;
	setp.eq.s32 	%p32, %r14, 6;
	@%p32 bra 	$L__BB16_21;
	add.s64 	%rd27, %rd3, 24;
	// begin inline asm
	ld.global.nc.s32 %r44, [%rd27];
	// end inline asm
	add.s64 	%rd28, %rd4, 24;
	// begin inline asm
	ld.global.nc.s32 %r45, [%rd28];
	// end inline asm
	setp.ge.s32 	%p33, %r19, %r44;
	setp.lt.s32 	%p34, %r19, %r45;
	and.pred  	%p35, %p33, %p34;
	mov.b32 	%r60, 6;
	@%p35 bra 	$L__BB16_22;
	setp.eq.s32 	%p36, %r14, 7;
	@%p36 bra 	$L__BB16_21;
	add.s64 	%rd29, %rd3, 28;
	// begin inline asm
	ld.global.nc.s32 %r47, [%rd29];
	// end inline asm
	add.s64 	%rd30, %rd4, 28;
	// begin inline asm
	ld.global.nc.s32 %r48, [%rd30];
	// end inline asm
	setp.ge.s32 	%p37, %r19, %r47;
	setp.lt.s32 	%p38, %r19, %r48;
	and.pred  	%p39, %p37, %p38;
	mov.b32 	%r60, 7;
	@%p39 bra 	$L__BB16_22;
$L__BB16_21:
	add.s64 	%rd32, %rd1, %rd11;
	mov.b32 	%r50, 0;
	st.global.u32 	[%rd32], %r50;
	bra.uni 	$L__BB16_27;
$L__BB16_22:
	mul.wide.u32 	%rd35, %r60, 4;
	add.s64 	%rd33, %rd3, %rd35;
	// begin inline asm
	ld.global.nc.s32 %r51, [%rd33];
	// end inline asm
	add.s64 	%rd34, %rd5, %rd35;
	// begin inline asm
	ld.global.nc.s32 %r52, [%rd34];
	// end inline asm
	setp.ne.s32 	%p40, %r52, 4;
	@%p40 bra 	$L__BB16_24;
	mul.wide.s32 	%rd47, %r19, 8;
	add.s64 	%rd46, %rd7, %rd47;
	// begin inline asm
	ld.global.nc.s64 %rd45, [%rd46];
	// end inline asm
	add.s64 	%rd49, %rd1, %rd11;
	st.global.u32 	[%rd49], %rd45;
	bra.uni 	$L__BB16_27;
$L__BB16_24:
	sub.s32 	%r13, %r19, %r51;
	shl.b32 	%r53, %r60, 2;
	mul.wide.u32 	%rd38, %r53, 8;
	add.s64 	%rd36, %rd6, %rd38;
	// begin inline asm
	ld.global.nc.f64 %fd4, [%rd36];
	// end inline asm
	add.s64 	%rd37, %rd36, 8;
	// begin inline asm
	ld.global.nc.f64 %fd5, [%rd37];
	// end inline asm
	cvt.rn.f64.s32 	%fd6, %r13;
	fma.rn.f64 	%fd15, %fd5, %fd6, %fd4;
	setp.ne.s32 	%p41, %r52, 2;
	@%p41 bra 	$L__BB16_26;
	add.s64 	%rd39, %rd36, 16;
	// begin inline asm
	ld.global.nc.f64 %fd7, [%rd39];
	// end inline asm
	mul.lo.s32 	%r54, %r13, %r13;
	cvt.rn.f64.u32 	%fd8, %r54;
	fma.rn.f64 	%fd15, %fd7, %fd8, %fd15;
$L__BB16_26:
	min.f64 	%fd9, %fd15, 0d41DFFFFFFFC00000;
	max.f64 	%fd10, %fd9, 0dC1E0000000000000;
	mov.f64 	%fd11, 0d3FE0000000000000;
	copysign.f64 	%fd12, %fd10, %fd11;
	add.rz.f64 	%fd13, %fd10, %fd12;
	cvt.rzi.f64.f64 	%fd14, %fd13;
	cvt.rzi.s32.f64 	%r55, %fd14;
	mul.wide.s32 	%rd42, %r19, 8;
	add.s64 	%rd41, %rd7, %rd42;
	// begin inline asm
	ld.global.nc.s64 %rd40, [%rd41];
	// end inline asm
	cvt.u32.u64 	%r56, %rd40;
	add.s32 	%r57, %r55, %r56;
	add.s64 	%rd44, %rd1, %rd11;
	st.global.u32 	[%rd44], %r57;
$L__BB16_27:
	ret;

}
	// .globl	_Z30decompressFullFile_PreUnpackedIiEvPK14CompressedDataIT_EPS1_i
.visible .entry _Z30decompressFullFile_PreUnpackedIiEvPK14CompressedDataIT_EPS1_i(
	.param .u64 .ptr .align 1 _Z30decompressFullFile_PreUnpackedIiEvPK14CompressedDataIT_EPS1_i_param_0,
	.param .u64 .ptr .align 1 _Z30decompressFullFile_PreUnpackedIiEvPK14CompressedDataIT_EPS1_i_param_1,
	.param .u32 _Z30decompressFullFile_PreUnpackedIiEvPK14CompressedDataIT_EPS1_i_param_2
)
{
	.reg .pred 	%p<13>;
	.reg .b32 	%r<37>;
	.reg .b64 	%rd<34>;
	.reg .b64 	%fd<14>;

	ld.param.u64 	%rd10, [_Z30decompressFullFile_PreUnpackedIiEvPK14CompressedDataIT_EPS1_i_param_0];
	ld.param.u64 	%rd11, [_Z30decompressFullFile_PreUnpackedIiEvPK14CompressedDataIT_EPS1_i_param_1];
	ld.param.u32 	%r16, [_Z30decompressFullFile_PreUnpackedIiEvPK14CompressedDataIT_EPS1_i_param_2];
	cvta.to.global.u64 	%rd1, %rd11;
	cvta.to.global.u64 	%rd2, %rd10;
	setp.eq.s64 	%p1, %rd10, 0;
	@%p1 bra 	$L__BB17_15;
	ld.global.u64 	%rd3, [%rd2+64];
	setp.eq.s64 	%p2, %rd3, 0;
	@%p2 bra 	$L__BB17_15;
	mov.u32 	%r17, %tid.x;
	mov.u32 	%r18, %ctaid.x;
	mov.u32 	%r1, %ntid.x;
	mad.lo.s32 	%r34, %r18, %r1, %r17;
	setp.ge.s32 	%p3, %r34, %r16;
	@%p3 bra 	$L__BB17_15;
	ld.global.u64 	%rd4, [%rd2+16];
	ld.global.u64 	%rd5, [%rd2+24];
	ld.global.u64 	%rd6, [%rd2];
	ld.global.u64 	%rd7, [%rd2+8];
	ld.global.u32 	%r3, [%rd2+72];
	add.s32 	%r4, %r3, -1;
	mov.u32 	%r19, %nctaid.x;
	mul.lo.s32 	%r5, %r1, %r19;
$L__BB17_4:
	setp.lt.s32 	%p4, %r3, 1;
	@%p4 bra 	$L__BB17_8;
	mov.b32 	%r36, 0;
	mov.u32 	%r35, %r4;
$L__BB17_6:
	add.s32 	%r23, %r35, %r36;
	shr.u32 	%r9, %r23, 1;
	mul.wide.u32 	%rd14, %r9, 4;
	add.s64 	%rd12, %rd6, %rd14;
	// begin inline asm
	ld.global.nc.s32 %r21, [%rd12];
	// end inline asm
	add.s64 	%rd13, %rd7, %rd14;
	// begin inline asm
	ld.global.nc.s32 %r22, [%rd13];
	// end inline asm
	setp.ge.s32 	%p5, %r34, %r21;
	setp.lt.s32 	%p6, %r34, %r22;
	and.pred  	%p7, %p5, %p6;
	@%p7 bra 	$L__BB17_9;
	setp.lt.s32 	%p8, %r34, %r21;
	add.s32 	%r24, %r9, -1;
	add.s32 	%r25, %r9, 1;
	selp.b32 	%r36, %r36, %r25, %p8;
	selp.b32 	%r35, %r24, %r35, %p8;
	setp.le.s32 	%p9, %r36, %r35;
	@%p9 bra 	$L__BB17_6;
$L__BB17_8:
	mul.wide.s32 	%rd32, %r34, 4;
	add.s64 	%rd33, %rd1, %rd32;
	mov.b32 	%r33, 0;
	st.global.u32 	[%rd33], %r33;
	bra.uni 	$L__BB17_14;
$L__BB17_9:
	add.s64 	%rd15, %rd4, %rd14;
	// begin inline asm
	ld.global.nc.s32 %r26, [%rd15];
	// end inline asm
	setp.ne.s32 	%p10, %r26, 4;
	@%p10 bra 	$L__BB17_11;
	mul.wide.s32 	%rd29, %r34, 8;
	add.s64 	%rd28, %rd3, %rd29;
	// begin inline asm
	ld.global.nc.s64 %rd27, [%rd28];
	// end inline asm
	mul.wide.s32 	%rd30, %r34, 4;
	add.s64 	%rd31, %rd1, %rd30;
	st.global.u32 	[%rd31], %rd27;
	bra.uni 	$L__BB17_14;
$L__BB17_11:
	// begin inline asm
	ld.global.nc.s32 %r27, [%rd12];
	// end inline asm
	sub.s32 	%r14, %r34, %r27;
	shl.b32 	%r28, %r9, 2;
	mul.wide.u32 	%rd20, %r28, 8;
	add.s64 	%rd18, %rd5, %rd20;
	// begin inline asm
	ld.global.nc.f64 %fd4, [%rd18];
	// end inline asm
	add.s64 	%rd19, %rd18, 8;
	// begin inline asm
	ld.global.nc.f64 %fd5, [%rd19];
	// end inline asm
	cvt.rn.f64.s32 	%fd6, %r14;
	fma.rn.f64 	%fd13, %fd5, %fd6, %fd4;
	setp.ne.s32 	%p11, %r26, 2;
	@%p11 bra 	$L__BB17_13;
	add.s64 	%rd21, %rd18, 16;
	// begin inline asm
	ld.global.nc.f64 %fd7, [%rd21];
	// end inline asm
	mul.lo.s32 	%r29, %r14, %r14;
	cvt.rn.f64.u32 	%fd8, %r29;
	fma.rn.f64 	%fd13, %fd7, %fd8, %fd13;
$L__BB17_13:
	mov.f64 	%fd9, 0d3FE0000000000000;
	copysign.f64 	%fd10, %fd13, %fd9;
	add.rz.f64 	%fd11, %fd13, %fd10;
	cvt.rzi.f64.f64 	%fd12, %fd11;
	cvt.rzi.s32.f64 	%r30, %fd12;
	mul.wide.s32 	%rd24, %r34, 8;
	add.s64 	%rd23, %rd3, %rd24;
	// begin inline asm
	ld.global.nc.s64 %rd22, [%rd23];
	// end inline asm
	cvt.u32.u64 	%r31, %rd22;
	add.s32 	%r32, %r30, %r31;
	mul.wide.s32 	%rd25, %r34, 4;
	add.s64 	%rd26, %rd1, %rd25;
	st.global.u32 	[%rd26], %r32;
$L__BB17_14:
	add.s32 	%r34, %r34, %r5;
	setp.lt.s32 	%p12, %r34, %r16;
	@%p12 bra 	$L__BB17_4;
$L__BB17_15:
	ret;

}
	// .globl	_Z28decompressFullFile_BitPackedIiEvPK14CompressedDataIT_EPS1_i
.visible .entry _Z28decompressFullFile_BitPackedIiEvPK14CompressedDataIT_EPS1_i(
	.param .u64 .ptr .align 1 _Z28decompressFullFile_BitPackedIiEvPK14CompressedDataIT_EPS1_i_param_0,
	.param .u64 .ptr .align 1 _Z28decompressFullFile_BitPackedIiEvPK14CompressedDataIT_EPS1_i_param_1,
	.param .u32 _Z28decompressFullFile_BitPackedIiEvPK14CompressedDataIT_EPS1_i_param_2
)
{
	.reg .pred 	%p<27>;
	.reg .b32 	%r<123>;
	.reg .b64 	%rd<120>;
	.reg .b64 	%fd<14>;

	ld.param.u64 	%rd29, [_Z28decompressFullFile_BitPackedIiEvPK14CompressedDataIT_EPS1_i_param_0];
	cvta.to.global.u64 	%rd1, %rd29;
	setp.eq.s64 	%p1, %rd29, 0;
	@%p1 bra 	$L__BB18_35;
	ld.global.u64 	%rd2, [%rd1+56];
	setp.eq.s64 	%p2, %rd2, 0;
	@%p2 bra 	$L__BB18_35;
	ld.param.u32 	%r112, [_Z28decompressFullFile_BitPackedIiEvPK14CompressedDataIT_EPS1_i_param_2];
	mov.u32 	%r37, %tid.x;
	mov.u32 	%r38, %ctaid.x;
	mov.u32 	%r39, %ntid.x;
	mad.lo.s32 	%r114, %r38, %r39, %r37;
	setp.ge.s32 	%p3, %r114, %r112;
	@%p3 bra 	$L__BB18_35;
	ld.global.u64 	%rd3, [%rd1+16];
	ld.global.u64 	%rd4, [%rd1+24];
	ld.global.u64 	%rd5, [%rd1+32];
	ld.global.u64 	%rd6, [%rd1+40];
	ld.global.u64 	%rd7, [%rd1];
	ld.global.u64 	%rd8, [%rd1+8];
	ld.global.u32 	%r2, [%rd1+72];
	mov.u32 	%r111, %nctaid.x;
	add.s32 	%r4, %r2, -1;
$L__BB18_4:
	ld.param.u64 	%rd114, [_Z28decompressFullFile_BitPackedIiEvPK14CompressedDataIT_EPS1_i_param_1];
	cvta.to.global.u64 	%rd9, %rd114;
	setp.lt.s32 	%p4, %r2, 1;
	@%p4 bra 	$L__BB18_8;
	mov.b32 	%r116, 0;
	mov.u32 	%r115, %r4;
$L__BB18_6:
	add.s32 	%r43, %r115, %r116;
	shr.u32 	%r7, %r43, 1;
	mul.wide.u32 	%rd32, %r7, 4;
	add.s64 	%rd30, %rd7, %rd32;
	// begin inline asm
	ld.global.nc.s32 %r41, [%rd30];
	// end inline asm
	add.s64 	%rd31, %rd8, %rd32;
	// begin inline asm
	ld.global.nc.s32 %r42, [%rd31];
	// end inline asm
	setp.ge.s32 	%p5, %r114, %r41;
	setp.lt.s32 	%p6, %r114, %r42;
	and.pred  	%p7, %p5, %p6;
	@%p7 bra 	$L__BB18_9;
	setp.lt.s32 	%p8, %r114, %r41;
	add.s32 	%r44, %r7, -1;
	add.s32 	%r45, %r7, 1;
	selp.b32 	%r116, %r116, %r45, %p8;
	selp.b32 	%r115, %r44, %r115, %p8;
	setp.le.s32 	%p9, %r116, %r115;
	@%p9 bra 	$L__BB18_6;
$L__BB18_8:
	mul.wide.s32 	%rd112, %r114, 4;
	add.s64 	%rd113, %rd9, %rd112;
	mov.b32 	%r109, 0;
	st.global.u32 	[%rd113], %r109;
	bra.uni 	$L__BB18_34;
$L__BB18_9:
	add.s64 	%rd33, %rd3, %rd32;
	// begin inline asm
	ld.global.nc.s32 %r46, [%rd33];
	// end inline asm
	// begin inline asm
	ld.global.nc.s32 %r47, [%rd30];
	// end inline asm
	add.s64 	%rd35, %rd5, %rd32;
	// begin inline asm
	ld.global.nc.s32 %r48, [%rd35];
	// end inline asm
	mul.wide.u32 	%rd39, %r7, 8;
	add.s64 	%rd37, %rd6, %rd39;
	// begin inline asm
	ld.global.nc.s64 %rd36, [%rd37];
	// end inline asm
	sub.s32 	%r13, %r114, %r47;
	setp.ne.s32 	%p10, %r46, 4;
	@%p10 bra 	$L__BB18_20;
	setp.lt.s32 	%p19, %r48, 1;
	@%p19 bra 	$L__BB18_19;
	cvt.s64.s32 	%rd82, %r13;
	cvt.u64.u32 	%rd83, %r48;
	mad.lo.s64 	%rd12, %rd82, %rd83, %rd36;
	setp.gt.u32 	%p20, %r48, 32;
	@%p20 bra 	$L__BB18_16;
	shr.s64 	%rd97, %rd12, 63;
	shr.u64 	%rd98, %rd97, 59;
	add.s64 	%rd99, %rd12, %rd98;
	shr.s64 	%rd13, %rd99, 5;
	cvt.u32.u64 	%r97, %rd13;
	mov.b64 	%rd100, 32;
	cvt.u32.u64 	%r98, %rd100;
	mul.lo.s32 	%r99, %r97, %r98;
	cvt.u32.u64 	%r100, %rd12;
	sub.s32 	%r14, %r100, %r99;
	add.s32 	%r101, %r48, %r14;
	setp.gt.s32 	%p25, %r101, 32;
	@%p25 bra 	$L__BB18_14;
	shl.b64 	%rd107, %rd13, 32;
	shr.s64 	%rd108, %rd107, 30;
	add.s64 	%rd109, %rd2, %rd108;
	ld.u32 	%r104, [%rd109];
	shr.u32 	%r117, %r104, %r14;
	bra.uni 	$L__BB18_15;
$L__BB18_14:
	shl.b64 	%rd101, %rd13, 32;
	shr.s64 	%rd102, %rd101, 30;
	add.s64 	%rd103, %rd2, %rd102;
	ld.u32 	%r102, [%rd103];
	add.s64 	%rd104, %rd101, 4294967296;
	shr.s64 	%rd105, %rd104, 30;
	add.s64 	%rd106, %rd2, %rd105;
	ld.u32 	%r103, [%rd106];
	shf.r.wrap.b32 	%r117, %r102, %r103, %r14;
$L__BB18_15:
	mov.b32 	%r105, -1;
	shl.b32 	%r106, %r105, %r48;
	not.b32 	%r107, %r106;
	and.b32  	%r108, %r117, %r107;
	mul.wide.s32 	%rd110, %r114, 4;
	add.s64 	%rd111, %rd9, %rd110;
	st.global.u32 	[%rd111], %r108;
	bra.uni 	$L__BB18_34;
$L__BB18_16:
	shr.s64 	%rd85, %rd12, 63;
	shr.u64 	%rd86, %rd85, 59;
	add.s64 	%rd87, %rd12, %rd86;
	shr.s64 	%rd88, %rd87, 5;
	cvt.u32.u64 	%r118, %rd88;
	mov.b64 	%rd89, 32;
	cvt.u32.u64 	%r84, %rd89;
	mul.lo.s32 	%r85, %r118, %r84;
	cvt.u32.u64 	%r86, %rd12;
	sub.s32 	%r121, %r86, %r85;
	mov.b64 	%rd117, 0;
	mov.b32 	%r119, 0;
$L__BB18_17:
	sub.s32 	%r88, 32, %r121;
	min.u32 	%r89, %r48, %r88;
	setp.eq.s32 	%p21, %r89, 32;
	mov.b32 	%r90, -1;
	shl.b32 	%r91, %r90, %r89;
	not.b32 	%r92, %r91;
	selp.b32 	%r93, -1, %r92, %p21;
	mul.wide.s32 	%rd90, %r118, 4;
	add.s64 	%rd91, %rd2, %rd90;
	ld.u32 	%r94, [%rd91];
	shr.u32 	%r95, %r94, %r121;
	and.b32  	%r96, %r95, %r93;
	cvt.u64.u32 	%rd92, %r96;
	shl.b64 	%rd93, %rd92, %r119;
	or.b64  	%rd117, %rd93, %rd117;
	add.s32 	%r119, %r119, %r89;
	sub.s32 	%r48, %r48, %r89;
	add.s32 	%r118, %r118, 1;
	setp.gt.s32 	%p22, %r48, 0;
	setp.lt.s32 	%p23, %r119, 64;
	and.pred  	%p24, %p22, %p23;
	mov.b32 	%r121, 0;
	@%p24 bra 	$L__BB18_17;
	ld.param.u64 	%rd116, [_Z28decompressFullFile_BitPackedIiEvPK14CompressedDataIT_EPS1_i_param_1];
	cvta.to.global.u64 	%rd94, %rd116;
	mul.wide.s32 	%rd95, %r114, 4;
	add.s64 	%rd96, %rd94, %rd95;
	st.global.u32 	[%rd96], %rd117;
	bra.uni 	$L__BB18_34;
$L__BB18_19:
	mul.wide.s32 	%rd80, %r114, 4;
	add.s64 	%rd81, %rd9, %rd80;
	mov.b32 	%r82, 0;
	st.global.u32 	[%rd81], %r82;
	bra.uni 	$L__BB18_34;
$L__BB18_20:
	shl.b32 	%r49, %r7, 2;
	mul.wide.u32 	%rd42, %r49, 8;
	add.s64 	%rd40, %rd4, %rd42;
	// begin inline asm
	ld.global.nc.f64 %fd4, [%rd40];
	// end inline asm
	add.s64 	%rd41, %rd40, 8;
	// begin inline asm
	ld.global.nc.f64 %fd5, [%rd41];
	// end inline asm
	cvt.rn.f64.s32 	%fd6, %r13;
	fma.rn.f64 	%fd13, %fd5, %fd6, %fd4;
	setp.ne.s32 	%p11, %r46, 2;
	@%p11 bra 	$L__BB18_22;
	add.s64 	%rd43, %rd40, 16;
	// begin inline asm
	ld.global.nc.f64 %fd7, [%rd43];
	// end inline asm
	mul.lo.s32 	%r50, %r13, %r13;
	cvt.rn.f64.u32 	%fd8, %r50;
	fma.rn.f64 	%fd13, %fd7, %fd8, %fd13;
$L__BB18_22:
	setp.lt.s32 	%p12, %r48, 1;
	mov.b64 	%rd119, 0;
	@%p12 bra 	$L__BB18_33;
	cvt.s64.s32 	%rd45, %r13;
	cvt.u64.u32 	%rd46, %r48;
	mad.lo.s64 	%rd17, %rd45, %rd46, %rd36;
	shr.u64 	%rd18, %rd17, 5;
	cvt.u32.u64 	%r51, %rd17;
	and.b32  	%r27, %r51, 31;
	setp.gt.u32 	%p13, %r48, 32;
	@%p13 bra 	$L__BB18_27;
	shl.b64 	%rd68, %rd18, 32;
	shr.s64 	%rd69, %rd68, 30;
	add.s64 	%rd66, %rd2, %rd69;
	// begin inline asm
	ld.global.nc.u32 %r68, [%rd66];
	// end inline asm
	add.s64 	%rd70, %rd68, 4294967296;
	shr.s64 	%rd71, %rd70, 30;
	add.s64 	%rd67, %rd2, %rd71;
	// begin inline asm
	ld.global.nc.u32 %r69, [%rd67];
	// end inline asm
	cvt.u64.u32 	%rd72, %r69;
	shl.b64 	%rd73, %rd72, 32;
	cvt.u64.u32 	%rd74, %r68;
	or.b64  	%rd75, %rd73, %rd74;
	shr.u64 	%rd76, %rd75, %r27;
	mov.b32 	%r72, -1;
	shl.b32 	%r28, %r72, %r48;
	not.b32 	%r73, %r28;
	cvt.u32.u64 	%r74, %rd76;
	and.b32  	%r122, %r74, %r73;
	setp.eq.s32 	%p18, %r48, 32;
	@%p18 bra 	$L__BB18_26;
	add.s32 	%r75, %r48, -1;
	shr.u32 	%r76, %r122, %r75;
	neg.s32 	%r77, %r76;
	and.b32  	%r78, %r28, %r77;
	or.b32  	%r122, %r78, %r122;
$L__BB18_26:
	cvt.s64.s32 	%rd119, %r122;
	bra.uni 	$L__BB18_33;
$L__BB18_27:
	shl.b64 	%rd20, %rd18, 32;
	shr.s64 	%rd49, %rd20, 30;
	add.s64 	%rd47, %rd2, %rd49;
	// begin inline asm
	ld.global.nc.u32 %r52, [%rd47];
	// end inline asm
	sub.s32 	%r32, 32, %r27;
	shr.u32 	%r54, %r52, %r27;
	cvt.u64.u32 	%rd21, %r54;
	sub.s32 	%r33, %r48, %r32;
	add.s64 	%rd50, %rd20, 4294967296;
	shr.s64 	%rd51, %rd50, 30;
	add.s64 	%rd48, %rd2, %rd51;
	// begin inline asm
	ld.global.nc.u32 %r53, [%rd48];
	// end inline asm
	setp.lt.u32 	%p14, %r33, 32;
	@%p14 bra 	$L__BB18_30;
	cvt.u64.u32 	%rd54, %r53;
	shl.b64 	%rd55, %rd54, %r32;
	or.b64  	%rd119, %rd55, %rd21;
	setp.eq.s32 	%p15, %r33, 32;
	@%p15 bra 	$L__BB18_31;
	add.s32 	%r60, %r33, -32;
	sub.s32 	%r61, 64, %r27;
	add.s64 	%rd57, %rd20, 8589934592;
	shr.s64 	%rd58, %rd57, 30;
	add.s64 	%rd56, %rd2, %rd58;
	// begin inline asm
	ld.global.nc.u32 %r59, [%rd56];
	// end inline asm
	setp.eq.s32 	%p16, %r60, 32;
	mov.b32 	%r62, -1;
	shl.b32 	%r63, %r62, %r60;
	not.b32 	%r64, %r63;
	selp.b32 	%r65, -1, %r64, %p16;
	and.b32  	%r66, %r59, %r65;
	cvt.u64.u32 	%rd59, %r66;
	shl.b64 	%rd60, %rd59, %r61;
	or.b64  	%rd119, %rd60, %rd119;
	bra.uni 	$L__BB18_31;
$L__BB18_30:
	mov.b32 	%r55, -1;
	shl.b32 	%r56, %r55, %r33;
	not.b32 	%r57, %r56;
	and.b32  	%r58, %r53, %r57;
	cvt.u64.u32 	%rd52, %r58;
	shl.b64 	%rd53, %rd52, %r32;
	or.b64  	%rd119, %rd53, %rd21;
$L__BB18_31:
	setp.gt.u32 	%p17, %r48, 63;
	@%p17 bra 	$L__BB18_33;
	add.s32 	%r67, %r48, -1;
	shr.u64 	%rd61, %rd119, %r67;
	neg.s64 	%rd62, %rd61;
	mov.b64 	%rd63, -1;
	shl.b64 	%rd64, %rd63, %r48;
	and.b64  	%rd65, %rd64, %rd62;
	or.b64  	%rd119, %rd65, %rd119;
$L__BB18_33:
	ld.param.u64 	%rd115, [_Z28decompressFullFile_BitPackedIiEvPK14CompressedDataIT_EPS1_i_param_1];
	mov.f64 	%fd9, 0d3FE0000000000000;
	copysign.f64 	%fd10, %fd13, %fd9;
	add.rz.f64 	%fd11, %fd13, %fd10;
	cvt.rzi.f64.f64 	%fd12, %fd11;
	cvt.rzi.s32.f64 	%r79, %fd12;
	cvt.u32.u64 	%r80, %rd119;
	add.s32 	%r81, %r79, %r80;
	cvta.to.global.u64 	%rd77, %rd115;
	mul.wide.s32 	%rd78, %r114, 4;
	add.s64 	%rd79, %rd77, %rd78;
	st.global.u32 	[%rd79], %r81;
$L__BB18_34:
	ld.param.u32 	%r113, [_Z28decompressFullFile_BitPackedIiEvPK14CompressedDataIT_EPS1_i_param_2];
	mad.lo.s32 	%r114, %r39, %r111, %r114;
	setp.lt.s32 	%p26, %r114, %r113;
	@%p26 bra 	$L__BB18_4;
$L__BB18_35:
	ret;

}
	// .globl	_Z21decompressFullFileFixIiEvPK14CompressedDataIT_EPS1_ii
.visible .entry _Z21decompressFullFileFixIiEvPK14CompressedDataIT_EPS1_ii(
	.param .u64 .ptr .align 1 _Z21decompressFullFileFixIiEvPK14CompressedDataIT_EPS1_ii_param_0,
	.param .u64 .ptr .align 1 _Z21decompressFullFileFixIiEvPK14CompressedDataIT_EPS1_ii_param_1,
	.param .u32 _Z21decompressFullFileFixIiEvPK14CompressedDataIT_EPS1_ii_param_2,
	.param .u32 _Z21decompressFullFileFixIiEvPK14CompressedDataIT_EPS1_ii_param_3
)
{
	.reg .pred 	%p<31>;
	.reg .b32 	%r<116>;
	.reg .b64 	%rd<111>;
	.reg .b64 	%fd<11>;
	// demoted variable
	.shared .align 8 .u32 _ZZ21decompressFullFileFixIiEvPK14CompressedDataIT_EPS1_iiE6s_meta_$_0;
	// demoted variable
	.shared .align 4 .u32 _ZZ21decompressFullFileFixIiEvPK14CompressedDataIT_EPS1_iiE6s_meta_$_1;
	// demoted variable
	.shared .align 8 .f64 _ZZ21decompressFullFileFixIiEvPK14CompressedDataIT_EPS1_iiE6s_meta_$_2;
	// demoted variable
	.shared .align 8 .f64 _ZZ21decompressFullFileFixIiEvPK14CompressedDataIT_EPS1_iiE6s_meta_$_3;
	// demoted variable
	.shared .align 8 .u64 _ZZ21decompressFullFileFixIiEvPK14CompressedDataIT_EPS1_iiE6s_meta_$_4;
	// demoted variable
	.shared .align 4 .u32 _ZZ21decompressFullFileFixIiEvPK14CompressedDataIT_EPS1_iiE22s_cached_partition_idx;
	ld.param.u64 	%rd27, [_Z21decompressFullFileFixIiEvPK14CompressedDataIT_EPS1_ii_param_0];
	ld.param.u64 	%rd28, [_Z21decompressFullFileFixIiEvPK14CompressedDataIT_EPS1_ii_param_1];
	cvta.to.global.u64 	%rd1, %rd28;
	cvta.to.global.u64 	%rd2, %rd27;
	mov.u32 	%r1, %tid.x;
	mov.u32 	%r33, %ctaid.x;
	mov.u32 	%r34, %ntid.x;
	mad.lo.s32 	%r109, %r33, %r34, %r1;
	setp.eq.s64 	%p1, %rd27, 0;
	@%p1 bra 	$L__BB19_41;
	ld.global.nc.u32 	%r3, [%rd2+72];
	setp.eq.s32 	%p2, %r3, 0;
	@%p2 bra 	$L__BB19_41;
	setp.ne.s32 	%p3, %r1, 0;
	@%p3 bra 	$L__BB19_4;
	mov.b32 	%r35, -1;
	st.shared.u32 	[_ZZ21decompressFullFileFixIiEvPK14CompressedDataIT_EPS1_iiE22s_cached_partition_idx], %r35;
$L__BB19_4:
	ld.param.u32 	%r106, [_Z21decompressFullFileFixIiEvPK14CompressedDataIT_EPS1_ii_param_2];
	bar.sync 	0;
	ld.global.nc.u64 	%rd3, [%rd2+56];
	setp.ge.s32 	%p4, %r109, %r106;
	@%p4 bra 	$L__BB19_41;
	ld.global.nc.u64 	%rd4, [%rd2+16];
	ld.global.nc.u64 	%rd5, [%rd2+24];
	ld.global.nc.u64 	%rd6, [%rd2+32];
	ld.global.nc.u64 	%rd7, [%rd2+40];
$L__BB19_6:
	ld.param.u32 	%r108, [_Z21decompressFullFileFixIiEvPK14CompressedDataIT_EPS1_ii_param_3];
	div.s32 	%r5, %r109, %r108;
	mul.lo.s32 	%r36, %r5, %r108;
	sub.s32 	%r6, %r109, %r36;
	setp.ge.s32 	%p5, %r5, %r3;
	@%p5 bra 	$L__BB19_40;
	ld.shared.u32 	%r37, [_ZZ21decompressFullFileFixIiEvPK14CompressedDataIT_EPS1_iiE22s_cached_partition_idx];
	setp.eq.s32 	%p6, %r5, %r37;
	@%p6 bra 	$L__BB19_13;
	setp.ne.s32 	%p7, %r1, 0;
	@%p7 bra 	$L__BB19_12;
	mul.wide.s32 	%rd29, %r5, 4;
	add.s64 	%rd30, %rd4, %rd29;
	ld.u32 	%r38, [%rd30];
	st.shared.u32 	[_ZZ21decompressFullFileFixIiEvPK14CompressedDataIT_EPS1_iiE6s_meta_$_0], %r38;
	add.s64 	%rd31, %rd6, %rd29;
	ld.u32 	%r39, [%rd31];
	st.shared.u32 	[_ZZ21decompressFullFileFixIiEvPK14CompressedDataIT_EPS1_iiE6s_meta_$_1], %r39;
	mul.wide.s32 	%rd32, %r5, 8;
	add.s64 	%rd33, %rd7, %rd32;
	ld.u64 	%rd34, [%rd33];
	st.shared.u64 	[_ZZ21decompressFullFileFixIiEvPK14CompressedDataIT_EPS1_iiE6s_meta_$_4], %rd34;
	setp.eq.s32 	%p8, %r38, 4;
	@%p8 bra 	$L__BB19_11;
	shl.b32 	%r40, %r5, 2;
	mul.wide.s32 	%rd35, %r40, 8;
	add.s64 	%rd36, %rd5, %rd35;
	ld.f64 	%fd2, [%rd36];
	st.shared.f64 	[_ZZ21decompressFullFileFixIiEvPK14CompressedDataIT_EPS1_iiE6s_meta_$_2], %fd2;
	ld.f64 	%fd3, [%rd36+8];
	st.shared.f64 	[_ZZ21decompressFullFileFixIiEvPK14CompressedDataIT_EPS1_iiE6s_meta_$_3], %fd3;
$L__BB19_11:
	st.shared.u32 	[_ZZ21decompressFullFileFixIiEvPK14CompressedDataIT_EPS1_iiE22s_cached_partition_idx], %r5;
$L__BB19_12:
	bar.sync 	0;
$L__BB19_13:
	ld.shared.u32 	%r41, [_ZZ21decompressFullFileFixIiEvPK14CompressedDataIT_EPS1_iiE6s_meta_$_0];
	ld.shared.u32 	%r7, [_ZZ21decompressFullFileFixIiEvPK14CompressedDataIT_EPS1_iiE6s_meta_$_1];
	ld.shared.u64 	%rd8, [_ZZ21decompressFullFileFixIiEvPK14CompressedDataIT_EPS1_iiE6s_meta_$_4];
	setp.ne.s32 	%p9, %r41, 4;
	@%p9 bra 	$L__BB19_26;
	ld.global.nc.u64 	%rd9, [%rd2+64];
	setp.eq.s64 	%p20, %rd9, 0;
	@%p20 bra 	$L__BB19_16;
	mul.wide.s32 	%rd74, %r109, 8;
	add.s64 	%rd75, %rd9, %rd74;
	ld.u64 	%rd76, [%rd75];
	mul.wide.s32 	%rd77, %r109, 4;
	add.s64 	%rd78, %rd1, %rd77;
	st.global.u32 	[%rd78], %rd76;
	bra.uni 	$L__BB19_40;
$L__BB19_16:
	setp.eq.s64 	%p21, %rd3, 0;
	setp.lt.s32 	%p22, %r7, 1;
	or.pred  	%p23, %p22, %p21;
	@%p23 bra 	$L__BB19_25;
	cvt.s64.s32 	%rd81, %r6;
	cvt.u64.u32 	%rd82, %r7;
	mad.lo.s64 	%rd10, %rd82, %rd81, %rd8;
	setp.gt.u32 	%p24, %r7, 32;
	@%p24 bra 	$L__BB19_21;
	shr.s64 	%rd93, %rd10, 63;
	shr.u64 	%rd94, %rd93, 59;
	add.s64 	%rd95, %rd10, %rd94;
	shr.s64 	%rd11, %rd95, 5;
	cvt.u32.u64 	%r88, %rd11;
	mov.b64 	%rd96, 32;
	cvt.u32.u64 	%r89, %rd96;
	mul.lo.s32 	%r90, %r88, %r89;
	cvt.u32.u64 	%r91, %rd10;
	sub.s32 	%r8, %r91, %r90;
	add.s32 	%r92, %r7, %r8;
	setp.gt.s32 	%p29, %r92, 32;
	@%p29 bra 	$L__BB19_20;
	shl.b64 	%rd103, %rd11, 32;
	shr.s64 	%rd104, %rd103, 30;
	add.s64 	%rd105, %rd3, %rd104;
	ld.u32 	%r99, [%rd105];
	shr.u32 	%r100, %r99, %r8;
	mov.b32 	%r101, -1;
	shl.b32 	%r102, %r101, %r7;
	not.b32 	%r103, %r102;
	and.b32  	%r114, %r100, %r103;
	bra.uni 	$L__BB19_24;
$L__BB19_20:
	shl.b64 	%rd97, %rd11, 32;
	shr.s64 	%rd98, %rd97, 30;
	add.s64 	%rd99, %rd3, %rd98;
	ld.u32 	%r93, [%rd99];
	add.s64 	%rd100, %rd97, 4294967296;
	shr.s64 	%rd101, %rd100, 30;
	add.s64 	%rd102, %rd3, %rd101;
	ld.u32 	%r94, [%rd102];
	shf.r.wrap.b32 	%r95, %r93, %r94, %r8;
	mov.b32 	%r96, -1;
	shl.b32 	%r97, %r96, %r7;
	not.b32 	%r98, %r97;
	and.b32  	%r114, %r95, %r98;
	bra.uni 	$L__BB19_24;
$L__BB19_21:
	shr.s64 	%rd84, %rd10, 63;
	shr.u64 	%rd85, %rd84, 59;
	add.s64 	%rd86, %rd10, %rd85;
	shr.s64 	%rd87, %rd86, 5;
	cvt.u32.u64 	%r110, %rd87;
	mov.b64 	%rd88, 32;
	cvt.u32.u64 	%r75, %rd88;
	mul.lo.s32 	%r76, %r110, %r75;
	cvt.u32.u64 	%r77, %rd10;
	sub.s32 	%r113, %r77, %r76;
	mov.b64 	%rd108, 0;
	mov.b32 	%r111, 0;
$L__BB19_22:
	sub.s32 	%r79, 32, %r113;
	min.u32 	%r80, %r7, %r79;
	setp.eq.s32 	%p25, %r80, 32;
	mov.b32 	%r81, -1;
	shl.b32 	%r82, %r81, %r80;
	not.b32 	%r83, %r82;
	selp.b32 	%r84, -1, %r83, %p25;
	mul.wide.s32 	%rd89, %r110, 4;
	add.s64 	%rd90, %rd3, %rd89;
	ld.u32 	%r85, [%rd90];
	shr.u32 	%r86, %r85, %r113;
	and.b32  	%r87, %r86, %r84;
	cvt.u64.u32 	%rd91, %r87;
	shl.b64 	%rd92, %rd91, %r111;
	or.b64  	%rd108, %rd92, %rd108;
	add.s32 	%r111, %r111, %r80;
	sub.s32 	%r7, %r7, %r80;
	add.s32 	%r110, %r110, 1;
	setp.gt.s32 	%p26, %r7, 0;
	setp.lt.s32 	%p27, %r111, 64;
	and.pred  	%p28, %p26, %p27;
	mov.b32 	%r113, 0;
	@%p28 bra 	$L__BB19_22;
	cvt.u32.u64 	%r114, %rd108;
$L__BB19_24:
	mul.wide.s32 	%rd106, %r109, 4;
	add.s64 	%rd107, %rd1, %rd106;
	st.global.u32 	[%rd107], %r114;
	bra.uni 	$L__BB19_40;
$L__BB19_25:
	mul.wide.s32 	%rd79, %r109, 4;
	add.s64 	%rd80, %rd1, %rd79;
	mov.b32 	%r73, 0;
	st.global.u32 	[%rd80], %r73;
	bra.uni 	$L__BB19_40;
$L__BB19_26:
	ld.shared.f64 	%fd4, [_ZZ21decompressFullFileFixIiEvPK14CompressedDataIT_EPS1_iiE6s_meta_$_3];
	cvt.rn.f64.s32 	%fd5, %r6;
	ld.shared.f64 	%fd6, [_ZZ21decompressFullFileFixIiEvPK14CompressedDataIT_EPS1_iiE6s_meta_$_2];
	fma.rn.f64 	%fd1, %fd4, %fd5, %fd6;
	ld.global.nc.u64 	%rd14, [%rd2+64];
	setp.eq.s64 	%p10, %rd14, 0;
	@%p10 bra 	$L__BB19_28;
	mul.wide.s32 	%rd37, %r109, 8;
	add.s64 	%rd38, %rd14, %rd37;
	ld.u64 	%rd110, [%rd38];
	bra.uni 	$L__BB19_39;
$L__BB19_28:
	setp.eq.s64 	%p11, %rd3, 0;
	setp.lt.s32 	%p12, %r7, 1;
	mov.b64 	%rd110, 0;
	or.pred  	%p13, %p12, %p11;
	@%p13 bra 	$L__BB19_39;
	cvt.s64.s32 	%rd40, %r6;
	cvt.u64.u32 	%rd41, %r7;
	mad.lo.s64 	%rd16, %rd41, %rd40, %rd8;
	shr.u64 	%rd17, %rd16, 5;
	cvt.u32.u64 	%r42, %rd16;
	and.b32  	%r22, %r42, 31;
	setp.gt.u32 	%p14, %r7, 32;
	@%p14 bra 	$L__BB19_33;
	shl.b64 	%rd63, %rd17, 32;
	shr.s64 	%rd64, %rd63, 30;
	add.s64 	%rd61, %rd3, %rd64;
	// begin inline asm
	ld.global.nc.u32 %r59, [%rd61];
	// end inline asm
	add.s64 	%rd65, %rd63, 4294967296;
	shr.s64 	%rd66, %rd65, 30;
	add.s64 	%rd62, %rd3, %rd66;
	// begin inline asm
	ld.global.nc.u32 %r60, [%rd62];
	// end inline asm
	cvt.u64.u32 	%rd67, %r60;
	shl.b64 	%rd68, %rd67, 32;
	cvt.u64.u32 	%rd69, %r59;
	or.b64  	%rd70, %rd68, %rd69;
	shr.u64 	%rd71, %rd70, %r22;
	mov.b32 	%r63, -1;
	shl.b32 	%r23, %r63, %r7;
	not.b32 	%r64, %r23;
	cvt.u32.u64 	%r65, %rd71;
	and.b32  	%r115, %r65, %r64;
	setp.eq.s32 	%p19, %r7, 32;
	@%p19 bra 	$L__BB19_32;
	add.s32 	%r66, %r7, -1;
	shr.u32 	%r67, %r115, %r66;
	neg.s32 	%r68, %r67;
	and.b32  	%r69, %r23, %r68;
	or.b32  	%r115, %r69, %r115;
$L__BB19_32:
	cvt.s64.s32 	%rd110, %r115;
	bra.uni 	$L__BB19_39;
$L__BB19_33:
	shl.b64 	%rd19, %rd17, 32;
	shr.s64 	%rd44, %rd19, 30;
	add.s64 	%rd42, %rd3, %rd44;
	// begin inline asm
	ld.global.nc.u32 %r43, [%rd42];
	// end inline asm
	sub.s32 	%r27, 32, %r22;
	shr.u32 	%r45, %r43, %r22;
	cvt.u64.u32 	%rd20, %r45;
	sub.s32 	%r28, %r7, %r27;
	add.s64 	%rd45, %rd19, 4294967296;
	shr.s64 	%rd46, %rd45, 30;
	add.s64 	%rd43, %rd3, %rd46;
	// begin inline asm
	ld.global.nc.u32 %r44, [%rd43];
	// end inline asm
	setp.lt.u32 	%p15, %r28, 32;
	@%p15 bra 	$L__BB19_36;
	cvt.u64.u32 	%rd49, %r44;
	shl.b64 	%rd50, %rd49, %r27;
	or.b64  	%rd110, %rd50, %rd20;
	setp.eq.s32 	%p16, %r28, 32;
	@%p16 bra 	$L__BB19_37;
	add.s32 	%r51, %r28, -32;
	sub.s32 	%r52, 64, %r22;
	add.s64 	%rd52, %rd19, 8589934592;
	shr.s64 	%rd53, %rd52, 30;
	add.s64 	%rd51, %rd3, %rd53;
	// begin inline asm
	ld.global.nc.u32 %r50, [%rd51];
	// end inline asm
	setp.eq.s32 	%p17, %r51, 32;
	mov.b32 	%r53, -1;
	shl.b32 	%r54, %r53, %r51;
	not.b32 	%r55, %r54;
	selp.b32 	%r56, -1, %r55, %p17;
	and.b32  	%r57, %r50, %r56;
	cvt.u64.u32 	%rd54, %r57;
	shl.b64 	%rd55, %rd54, %r52;
	or.b64  	%rd110, %rd55, %rd110;
	bra.uni 	$L__BB19_37;
$L__BB19_36:
	mov.b32 	%r46, -1;
	shl.b32 	%r47, %r46, %r28;
	not.b32 	%r48, %r47;
	and.b32  	%r49, %r44, %r48;
	cvt.u64.u32 	%rd47, %r49;
	shl.b64 	%rd48, %rd47, %r27;
	or.b64  	%rd110, %rd48, %rd20;
$L__BB19_37:
	setp.gt.u32 	%p18, %r7, 63;
	@%p18 bra 	$L__BB19_39;
	add.s32 	%r58, %r7, -1;
	shr.u64 	%rd56, %rd110, %r58;
	neg.s64 	%rd57, %rd56;
	mov.b64 	%rd58, -1;
	shl.b64 	%rd59, %rd58, %r7;
	and.b64  	%rd60, %rd59, %rd57;
	or.b64  	%rd110, %rd60, %rd110;
$L__BB19_39:
	mov.f64 	%fd7, 0d3FE0000000000000;
	copysign.f64 	%fd8, %fd1, %fd7;
	add.rz.f64 	%fd9, %fd1, %fd8;
	cvt.rzi.f64.f64 	%fd10, %fd9;
	cvt.rzi.s32.f64 	%r70, %fd10;
	cvt.u32.u64 	%r71, %rd110;
	add.s32 	%r72, %r70, %r71;
	mul.wide.s32 	%rd72, %r109, 4;
	add.s64 	%rd73, %rd1, %rd72;
	st.global.u32 	[%rd73], %r72;
$L__BB19_40:
	ld.param.u32 	%r107, [_Z21decompressFullFileFixIiEvPK14CompressedDataIT_EPS1_ii_param_2];
	mov.u32 	%r105, %nctaid.x;
	mad.lo.s32 	%r109, %r34, %r105, %r109;
	setp.lt.s32 	%p30, %r109, %r107;
	@%p30 bra 	$L__BB19_6;
$L__BB19_41:
	ret;

}
	// .globl	_Z40decompressFullFile_OnTheFly_Optimized_V2IiEvPK14CompressedDataIT_EPS1_i
.visible .entry _Z40decompressFullFile_OnTheFly_Optimized_V2IiEvPK14CompressedDataIT_EPS1_i(
	.param .u64 .ptr .align 1 _Z40decompressFullFile_OnTheFly_Optimized_V2IiEvPK14CompressedDataIT_EPS1_i_param_0,
	.param .u64 .ptr .align 1 _Z40decompressFullFile_OnTheFly_Optimized_V2IiEvPK14CompressedDataIT_EPS1_i_param_1,
	.param .u32 _Z40decompressFullFile_OnTheFly_Optimized_V2IiEvPK14CompressedDataIT_EPS1_i_param_2
)
{
	.reg .pred 	%p<25>;
	.reg .b32 	%r<129>;
	.reg .b64 	%rd<111>;
	.reg .b64 	%fd<11>;
	// demoted variable
	.shared .align 8 .u32 _ZZ40decompressFullFile_OnTheFly_Optimized_V2IiEvPK14CompressedDataIT_EPS1_iE6s_meta_$_0;
	// demoted variable
	.shared .align 4 .u32 _ZZ40decompressFullFile_OnTheFly_Optimized_V2IiEvPK14CompressedDataIT_EPS1_iE6s_meta_$_1;
	// demoted variable
	.shared .align 8 .u32 _ZZ40decompressFullFile_OnTheFly_Optimized_V2IiEvPK14CompressedDataIT_EPS1_iE6s_meta_$_2;
	// demoted variable
	.shared .align 4 .u32 _ZZ40decompressFullFile_OnTheFly_Optimized_V2IiEvPK14CompressedDataIT_EPS1_iE6s_meta_$_3;
	// demoted variable
	.shared .align 8 .f64 _ZZ40decompressFullFile_OnTheFly_Optimized_V2IiEvPK14CompressedDataIT_EPS1_iE6s_meta_$_4;
	// demoted variable
	.shared .align 8 .f64 _ZZ40decompressFullFile_OnTheFly_Optimized_V2IiEvPK14CompressedDataIT_EPS1_iE6s_meta_$_5;
	// demoted variable
	.shared .align 8 .u64 _ZZ40decompressFullFile_OnTheFly_Optimized_V2IiEvPK14CompressedDataIT_EPS1_iE6s_meta_$_6;
	ld.param.u64 	%rd25, [_Z40decompressFullFile_OnTheFly_Optimized_V2IiEvPK14CompressedDataIT_EPS1_i_param_0];
	ld.param.u64 	%rd24, [_Z40decompressFullFile_OnTheFly_Optimized_V2IiEvPK14CompressedDataIT_EPS1_i_param_1];
	ld.param.u32 	%r39, [_Z40decompressFullFile_OnTheFly_Optimized_V2IiEvPK14CompressedDataIT_EPS1_i_param_2];
	cvta.to.global.u64 	%rd1, %rd25;
	mov.u32 	%r1, %ctaid.x;
	ld.global.u32 	%r40, [%rd1+72];
	setp.ge.s32 	%p1, %r1, %r40;
	@%p1 bra 	$L__BB20_35;
	mov.u32 	%r119, %tid.x;
	setp.ne.s32 	%p2, %r119, 0;
	@%p2 bra 	$L__BB20_3;
	ld.global.u64 	%rd26, [%rd1];
	mul.wide.u32 	%rd27, %r1, 4;
	add.s64 	%rd28, %rd26, %rd27;
	ld.u32 	%r41, [%rd28];
	st.shared.u32 	[_ZZ40decompressFullFile_OnTheFly_Optimized_V2IiEvPK14CompressedDataIT_EPS1_iE6s_meta_$_0], %r41;
	ld.global.u64 	%rd29, [%rd1+16];
	add.s64 	%rd30, %rd29, %rd27;
	ld.u32 	%r42, [%rd30];
	st.shared.u32 	[_ZZ40decompressFullFile_OnTheFly_Optimized_V2IiEvPK14CompressedDataIT_EPS1_iE6s_meta_$_1], %r42;
	ld.global.u64 	%rd31, [%rd1+32];
	add.s64 	%rd32, %rd31, %rd27;
	ld.u32 	%r43, [%rd32];
	st.shared.u32 	[_ZZ40decompressFullFile_OnTheFly_Optimized_V2IiEvPK14CompressedDataIT_EPS1_iE6s_meta_$_2], %r43;
	ld.global.u64 	%rd33, [%rd1+40];
	mul.wide.u32 	%rd34, %r1, 8;
	add.s64 	%rd35, %rd33, %rd34;
	ld.u64 	%rd36, [%rd35];
	st.shared.u64 	[_ZZ40decompressFullFile_OnTheFly_Optimized_V2IiEvPK14CompressedDataIT_EPS1_iE6s_meta_$_6], %rd36;
	shl.b32 	%r44, %r1, 2;
	ld.global.u64 	%rd37, [%rd1+24];
	mul.wide.u32 	%rd38, %r44, 8;
	add.s64 	%rd39, %rd37, %rd38;
	ld.f64 	%fd2, [%rd39];
	st.shared.f64 	[_ZZ40decompressFullFile_OnTheFly_Optimized_V2IiEvPK14CompressedDataIT_EPS1_iE6s_meta_$_4], %fd2;
	ld.f64 	%fd3, [%rd39+8];
	st.shared.f64 	[_ZZ40decompressFullFile_OnTheFly_Optimized_V2IiEvPK14CompressedDataIT_EPS1_iE6s_meta_$_5], %fd3;
	ld.global.u64 	%rd40, [%rd1+8];
	add.s64 	%rd41, %rd40, %rd27;
	ld.u32 	%r45, [%rd41];
	sub.s32 	%r46, %r45, %r41;
	st.shared.u32 	[_ZZ40decompressFullFile_OnTheFly_Optimized_V2IiEvPK14CompressedDataIT_EPS1_iE6s_meta_$_3], %r46;
$L__BB20_3:
	bar.sync 	0;
	ld.shared.u32 	%r125, [_ZZ40decompressFullFile_OnTheFly_Optimized_V2IiEvPK14CompressedDataIT_EPS1_iE6s_meta_$_3];
	setp.ge.s32 	%p3, %r119, %r125;
	@%p3 bra 	$L__BB20_35;
	mov.u32 	%r4, %ntid.x;
	cvta.to.global.u64 	%rd2, %rd24;
$L__BB20_5:
	ld.shared.u32 	%r47, [_ZZ40decompressFullFile_OnTheFly_Optimized_V2IiEvPK14CompressedDataIT_EPS1_iE6s_meta_$_0];
	add.s32 	%r8, %r47, %r119;
	setp.ge.s32 	%p4, %r8, %r39;
	@%p4 bra 	$L__BB20_34;
	ld.shared.u32 	%r48, [_ZZ40decompressFullFile_OnTheFly_Optimized_V2IiEvPK14CompressedDataIT_EPS1_iE6s_meta_$_1];
	setp.ne.s32 	%p5, %r48, 4;
	@%p5 bra 	$L__BB20_18;
	ld.global.u64 	%rd3, [%rd1+64];
	setp.eq.s64 	%p15, %rd3, 0;
	@%p15 bra 	$L__BB20_9;
	mul.wide.s32 	%rd78, %r8, 8;
	add.s64 	%rd79, %rd3, %rd78;
	ld.u32 	%r126, [%rd79];
	bra.uni 	$L__BB20_33;
$L__BB20_9:
	ld.shared.u32 	%r122, [_ZZ40decompressFullFile_OnTheFly_Optimized_V2IiEvPK14CompressedDataIT_EPS1_iE6s_meta_$_2];
	setp.lt.s32 	%p16, %r122, 1;
	mov.b32 	%r126, 0;
	@%p16 bra 	$L__BB20_33;
	ld.global.u64 	%rd4, [%rd1+56];
	setp.eq.s64 	%p17, %rd4, 0;
	@%p17 bra 	$L__BB20_33;
	ld.shared.u64 	%rd80, [_ZZ40decompressFullFile_OnTheFly_Optimized_V2IiEvPK14CompressedDataIT_EPS1_iE6s_meta_$_6];
	cvt.s64.s32 	%rd81, %r119;
	cvt.u64.u32 	%rd82, %r122;
	mad.lo.s64 	%rd5, %rd82, %rd81, %rd80;
	setp.gt.u32 	%p18, %r122, 32;
	@%p18 bra 	$L__BB20_15;
	shr.s64 	%rd93, %rd5, 63;
	shr.u64 	%rd94, %rd93, 59;
	add.s64 	%rd95, %rd5, %rd94;
	shr.s64 	%rd6, %rd95, 5;
	cvt.u32.u64 	%r101, %rd6;
	mov.b64 	%rd96, 32;
	cvt.u32.u64 	%r102, %rd96;
	mul.lo.s32 	%r103, %r101, %r102;
	cvt.u32.u64 	%r104, %rd5;
	sub.s32 	%r11, %r104, %r103;
	add.s32 	%r105, %r122, %r11;
	setp.gt.s32 	%p23, %r105, 32;
	@%p23 bra 	$L__BB20_14;
	shl.b64 	%rd103, %rd6, 32;
	shr.s64 	%rd104, %rd103, 30;
	add.s64 	%rd105, %rd4, %rd104;
	ld.u32 	%r112, [%rd105];
	shr.u32 	%r113, %r112, %r11;
	mov.b32 	%r114, -1;
	shl.b32 	%r115, %r114, %r122;
	not.b32 	%r116, %r115;
	and.b32  	%r126, %r113, %r116;
	bra.uni 	$L__BB20_33;
$L__BB20_14:
	shl.b64 	%rd97, %rd6, 32;
	shr.s64 	%rd98, %rd97, 30;
	add.s64 	%rd99, %rd4, %rd98;
	ld.u32 	%r106, [%rd99];
	add.s64 	%rd100, %rd97, 4294967296;
	shr.s64 	%rd101, %rd100, 30;
	add.s64 	%rd102, %rd4, %rd101;
	ld.u32 	%r107, [%rd102];
	shf.r.wrap.b32 	%r108, %r106, %r107, %r11;
	mov.b32 	%r109, -1;
	shl.b32 	%r110, %r109, %r122;
	not.b32 	%r111, %r110;
	and.b32  	%r126, %r108, %r111;
	bra.uni 	$L__BB20_33;
$L__BB20_15:
	shr.s64 	%rd84, %rd5, 63;
	shr.u64 	%rd85, %rd84, 59;
	add.s64 	%rd86, %rd5, %rd85;
	shr.s64 	%rd87, %rd86, 5;
	cvt.u32.u64 	%r120, %rd87;
	mov.b64 	%rd88, 32;
	cvt.u32.u64 	%r88, %rd88;
	mul.lo.s32 	%r89, %r120, %r88;
	cvt.u32.u64 	%r90, %rd5;
	sub.s32 	%r123, %r90, %r89;
	mov.b64 	%rd108, 0;
	mov.b32 	%r121, 0;
$L__BB20_16:
	sub.s32 	%r92, 32, %r123;
	min.u32 	%r93, %r122, %r92;
	setp.eq.s32 	%p19, %r93, 32;
	mov.b32 	%r94, -1;
	shl.b32 	%r95, %r94, %r93;
	not.b32 	%r96, %r95;
	selp.b32 	%r97, -1, %r96, %p19;
	mul.wide.s32 	%rd89, %r120, 4;
	add.s64 	%rd90, %rd4, %rd89;
	ld.u32 	%r98, [%rd90];
	shr.u32 	%r99, %r98, %r123;
	and.b32  	%r100, %r99, %r97;
	cvt.u64.u32 	%rd91, %r100;
	shl.b64 	%rd92, %rd91, %r121;
	or.b64  	%rd108, %rd92, %rd108;
	add.s32 	%r121, %r121, %r93;
	sub.s32 	%r122, %r122, %r93;
	add.s32 	%r120, %r120, 1;
	setp.gt.s32 	%p20, %r122, 0;
	setp.lt.s32 	%p21, %r121, 64;
	and.pred  	%p22, %p20, %p21;
	mov.b32 	%r123, 0;
	@%p22 bra 	$L__BB20_16;
	cvt.u32.u64 	%r126, %rd108;
	bra.uni 	$L__BB20_33;
$L__BB20_18:
	ld.shared.f64 	%fd4, [_ZZ40decompressFullFile_OnTheFly_Optimized_V2IiEvPK14CompressedDataIT_EPS1_iE6s_meta_$_5];
	cvt.rn.f64.s32 	%fd5, %r119;
	ld.shared.f64 	%fd6, [_ZZ40decompressFullFile_OnTheFly_Optimized_V2IiEvPK14CompressedDataIT_EPS1_iE6s_meta_$_4];
	fma.rn.f64 	%fd1, %fd4, %fd5, %fd6;
	ld.global.u64 	%rd9, [%rd1+64];
	setp.eq.s64 	%p6, %rd9, 0;
	@%p6 bra 	$L__BB20_20;
	mul.wide.s32 	%rd42, %r8, 8;
	add.s64 	%rd43, %rd9, %rd42;
	ld.u64 	%rd110, [%rd43];
	bra.uni 	$L__BB20_32;
$L__BB20_20:
	ld.shared.s32 	%rd11, [_ZZ40decompressFullFile_OnTheFly_Optimized_V2IiEvPK14CompressedDataIT_EPS1_iE6s_meta_$_2];
	setp.lt.s64 	%p7, %rd11, 1;
	mov.b64 	%rd110, 0;
	@%p7 bra 	$L__BB20_32;
	ld.global.u64 	%rd12, [%rd1+56];
	setp.eq.s64 	%p8, %rd12, 0;
	@%p8 bra 	$L__BB20_32;
	cvt.u32.u64 	%r49, %rd11;
	ld.shared.u64 	%rd46, [_ZZ40decompressFullFile_OnTheFly_Optimized_V2IiEvPK14CompressedDataIT_EPS1_iE6s_meta_$_6];
	cvt.s64.s32 	%rd47, %r119;
	mad.lo.s64 	%rd13, %rd11, %rd47, %rd46;
	shr.u64 	%rd14, %rd13, 5;
	cvt.u32.u64 	%r50, %rd13;
	and.b32  	%r24, %r50, 31;
	setp.gt.u32 	%p9, %r49, 32;
	@%p9 bra 	$L__BB20_26;
	shl.b64 	%rd69, %rd14, 32;
	shr.s64 	%rd70, %rd69, 30;
	add.s64 	%rd67, %rd12, %rd70;
	// begin inline asm
	ld.global.nc.u32 %r70, [%rd67];
	// end inline asm
	add.s64 	%rd71, %rd69, 4294967296;
	shr.s64 	%rd72, %rd71, 30;
	add.s64 	%rd68, %rd12, %rd72;
	// begin inline asm
	ld.global.nc.u32 %r71, [%rd68];
	// end inline asm
	cvt.u64.u32 	%rd73, %r71;
	shl.b64 	%rd74, %rd73, 32;
	cvt.u64.u32 	%rd75, %r70;
	or.b64  	%rd76, %rd74, %rd75;
	shr.u64 	%rd77, %rd76, %r24;
	mov.b32 	%r75, -1;
	shl.b32 	%r25, %r75, %r49;
	not.b32 	%r76, %r25;
	cvt.u32.u64 	%r77, %rd77;
	and.b32  	%r124, %r77, %r76;
	setp.eq.s32 	%p14, %r49, 32;
	@%p14 bra 	$L__BB20_25;
	add.s32 	%r79, %r49, -1;
	shr.u32 	%r80, %r124, %r79;
	neg.s32 	%r81, %r80;
	and.b32  	%r82, %r25, %r81;
	or.b32  	%r124, %r82, %r124;
$L__BB20_25:
	cvt.s64.s32 	%rd110, %r124;
	bra.uni 	$L__BB20_32;
$L__BB20_26:
	shl.b64 	%rd16, %rd14, 32;
	shr.s64 	%rd50, %rd16, 30;
	add.s64 	%rd48, %rd12, %rd50;
	// begin inline asm
	ld.global.nc.u32 %r51, [%rd48];
	// end inline asm
	sub.s32 	%r29, 32, %r24;
	shr.u32 	%r54, %r51, %r24;
	cvt.u64.u32 	%rd17, %r54;
	sub.s32 	%r30, %r49, %r29;
	add.s64 	%rd51, %rd16, 4294967296;
	shr.s64 	%rd52, %rd51, 30;
	add.s64 	%rd49, %rd12, %rd52;
	// begin inline asm
	ld.global.nc.u32 %r52, [%rd49];
	// end inline asm
	setp.lt.u32 	%p10, %r30, 32;
	@%p10 bra 	$L__BB20_29;
	cvt.u64.u32 	%rd55, %r52;
	shl.b64 	%rd56, %rd55, %r29;
	or.b64  	%rd110, %rd56, %rd17;
	setp.eq.s32 	%p11, %r30, 32;
	@%p11 bra 	$L__BB20_30;
	add.s32 	%r60, %r30, -32;
	sub.s32 	%r61, 64, %r24;
	add.s64 	%rd58, %rd16, 8589934592;
	shr.s64 	%rd59, %rd58, 30;
	add.s64 	%rd57, %rd12, %rd59;
	// begin inline asm
	ld.global.nc.u32 %r59, [%rd57];
	// end inline asm
	setp.eq.s32 	%p12, %r60, 32;
	mov.b32 	%r62, -1;
	shl.b32 	%r63, %r62, %r60;
	not.b32 	%r64, %r63;
	selp.b32 	%r65, -1, %r64, %p12;
	and.b32  	%r66, %r59, %r65;
	cvt.u64.u32 	%rd60, %r66;
	shl.b64 	%rd61, %rd60, %r61;
	or.b64  	%rd110, %rd61, %rd110;
	bra.uni 	$L__BB20_30;
$L__BB20_29:
	mov.b32 	%r55, -1;
	shl.b32 	%r56, %r55, %r30;
	not.b32 	%r57, %r56;
	and.b32  	%r58, %r52, %r57;
	cvt.u64.u32 	%rd53, %r58;
	shl.b64 	%rd54, %rd53, %r29;
	or.b64  	%rd110, %rd54, %rd17;
$L__BB20_30:
	setp.gt.u32 	%p13, %r49, 63;
	@%p13 bra 	$L__BB20_32;
	add.s32 	%r69, %r49, -1;
	shr.u64 	%rd62, %rd110, %r69;
	neg.s64 	%rd63, %rd62;
	mov.b64 	%rd64, -1;
	shl.b64 	%rd65, %rd64, %r49;
	and.b64  	%rd66, %rd65, %rd63;
	or.b64  	%rd110, %rd66, %rd110;
$L__BB20_32:
	mov.f64 	%fd7, 0d3FE0000000000000;
	copysign.f64 	%fd8, %fd1, %fd7;
	add.rz.f64 	%fd9, %fd1, %fd8;
	cvt.rzi.f64.f64 	%fd10, %fd9;
	cvt.rzi.s32.f64 	%r83, %fd10;
	cvt.u32.u64 	%r84, %rd110;
	add.s32 	%r126, %r83, %r84;
	ld.shared.u32 	%r125, [_ZZ40decompressFullFile_OnTheFly_Optimized_V2IiEvPK14CompressedDataIT_EPS1_iE6s_meta_$_3];
$L__BB20_33:
	mul.wide.s32 	%rd106, %r8, 4;
	add.s64 	%rd107, %rd2, %rd106;
	st.global.u32 	[%rd107], %r126;
$L__BB20_34:
	add.s32 	%r119, %r119, %r4;
	setp.lt.s32 	%p24, %r119, %r125;
	@%p24 bra 	$L__BB20_5;
$L__BB20_35:
	ret;

}
	// .globl	_Z31decompressFullFile_WorkStealingIiEvPK14CompressedDataIT_EPS1_iPi
.visible .entry _Z31decompressFullFile_WorkStealingIiEvPK14CompressedDataIT_EPS1_iPi(
	.param .u64 .ptr .align 1 _Z31decompressFullFile_WorkStealingIiEvPK14CompressedDataIT_EPS1_iPi_param_0,
	.param .u64 .ptr .align 1 _Z31decompressFullFile_WorkStealingIiEvPK14CompressedDataIT_EPS1_iPi_param_1,
	.param .u32 _Z31decompressFullFile_WorkStealingIiEvPK14CompressedDataIT_EPS1_iPi_param_2,
	.param .u64 .ptr .align 1 _Z31decompressFullFile_WorkStealingIiEvPK14CompressedDataIT_EPS1_iPi_param_3
)
{
	.reg .pred 	%p<57>;
	.reg .b32 	%r<173>;
	.reg .b64 	%rd<135>;
	.reg .b64 	%fd<27>;
	// demoted variable
	.shared .align 4 .b8 _ZZ31decompressFullFile_WorkStealingIiEvPK14CompressedDataIT_EPS1_iPiE17s_partition_batch[16];
	// demoted variable
	.shared .align 4 .u32 _ZZ31decompressFullFile_WorkStealingIiEvPK14CompressedDataIT_EPS1_iPiE12s_batch_size;
	// demoted variable
	.shared .align 4 .u32 _ZZ31decompressFullFile_WorkStealingIiEvPK14CompressedDataIT_EPS1_iPiE16s_total_elements;
	// demoted variable
	.shared .align 8 .b8 _ZZ31decompressFullFile_WorkStealingIiEvPK14CompressedDataIT_EPS1_iPiE20s_model_params_cache[128];
	ld.param.u64 	%rd27, [_Z31decompressFullFile_WorkStealingIiEvPK14CompressedDataIT_EPS1_iPi_param_0];
	ld.param.u64 	%rd28, [_Z31decompressFullFile_WorkStealingIiEvPK14CompressedDataIT_EPS1_iPi_param_1];
	ld.param.u32 	%r57, [_Z31decompressFullFile_WorkStealingIiEvPK14CompressedDataIT_EPS1_iPi_param_2];
	ld.param.u64 	%rd26, [_Z31decompressFullFile_WorkStealingIiEvPK14CompressedDataIT_EPS1_iPi_param_3];
	cvta.to.global.u64 	%rd1, %rd28;
	cvta.to.global.u64 	%rd2, %rd26;
	cvta.to.global.u64 	%rd29, %rd27;
	ld.global.u64 	%rd3, [%rd29];
	ld.global.u64 	%rd4, [%rd29+8];
	ld.global.u64 	%rd5, [%rd29+16];
	ld.global.u64 	%rd6, [%rd29+24];
	ld.global.u64 	%rd7, [%rd29+32];
	ld.global.u64 	%rd8, [%rd29+40];
	ld.global.u64 	%rd9, [%rd29+56];
	ld.global.u64 	%rd10, [%rd29+64];
	ld.global.u32 	%r1, [%rd29+72];
	mov.u32 	%r58, %ctaid.x;
	mov.u32 	%r2, %tid.x;
	or.b32  	%r59, %r58, %r2;
	setp.ne.s32 	%p2, %r59, 0;
	@%p2 bra 	$L__BB21_2;
	mov.b32 	%r60, 0;
	st.global.u32 	[%rd2], %r60;
$L__BB21_2:
	bar.sync 	0;
	mov.u32 	%r3, %ntid.x;
$L__BB21_3:
	setp.ne.s32 	%p3, %r2, 0;
	@%p3 bra 	$L__BB21_9;
	mov.b32 	%r157, 0;
	st.shared.u32 	[_ZZ31decompressFullFile_WorkStealingIiEvPK14CompressedDataIT_EPS1_iPiE12s_batch_size], %r157;
	st.shared.u32 	[_ZZ31decompressFullFile_WorkStealingIiEvPK14CompressedDataIT_EPS1_iPiE16s_total_elements], %r157;
	mov.u32 	%r158, %r157;
$L__BB21_5:
	ld.param.u64 	%rd131, [_Z31decompressFullFile_WorkStealingIiEvPK14CompressedDataIT_EPS1_iPi_param_3];
	cvta.to.global.u64 	%rd30, %rd131;
	atom.global.add.u32 	%r6, [%rd30], 1;
	setp.ge.s32 	%p4, %r6, %r1;
	@%p4 bra 	$L__BB21_9;
	mul.wide.s32 	%rd31, %r6, 4;
	add.s64 	%rd32, %rd3, %rd31;
	ld.u32 	%r62, [%rd32];
	add.s64 	%rd33, %rd4, %rd31;
	ld.u32 	%r63, [%rd33];
	sub.s32 	%r7, %r63, %r62;
	setp.lt.s32 	%p5, %r7, 1;
	setp.ge.s32 	%p6, %r62, %r57;
	or.pred  	%p7, %p6, %p5;
	@%p7 bra 	$L__BB21_8;
	shl.b32 	%r64, %r158, 2;
	mov.u32 	%r65, _ZZ31decompressFullFile_WorkStealingIiEvPK14CompressedDataIT_EPS1_iPiE17s_partition_batch;
	add.s32 	%r66, %r65, %r64;
	st.shared.u32 	[%r66], %r6;
	add.s32 	%r157, %r157, %r7;
	st.shared.u32 	[_ZZ31decompressFullFile_WorkStealingIiEvPK14CompressedDataIT_EPS1_iPiE16s_total_elements], %r157;
	shl.b32 	%r67, %r6, 2;
	mul.wide.s32 	%rd34, %r67, 8;
	add.s64 	%rd35, %rd6, %rd34;
	ld.f64 	%fd9, [%rd35];
	shl.b32 	%r68, %r158, 5;
	mov.u32 	%r69, _ZZ31decompressFullFile_WorkStealingIiEvPK14CompressedDataIT_EPS1_iPiE20s_model_params_cache;
	add.s32 	%r70, %r69, %r68;
	st.shared.f64 	[%r70], %fd9;
	ld.f64 	%fd10, [%rd35+8];
	st.shared.f64 	[%r70+8], %fd10;
	ld.f64 	%fd11, [%rd35+16];
	st.shared.f64 	[%r70+16], %fd11;
	ld.f64 	%fd12, [%rd35+24];
	st.shared.f64 	[%r70+24], %fd12;
	add.s32 	%r9, %r158, 1;
	st.shared.u32 	[_ZZ31decompressFullFile_WorkStealingIiEvPK14CompressedDataIT_EPS1_iPiE12s_batch_size], %r9;
	setp.lt.s32 	%p9, %r157, 1024;
	setp.lt.u32 	%p10, %r7, 1024;
	setp.lt.s32 	%p11, %r158, 3;
	and.pred  	%p12, %p9, %p11;
	and.pred  	%p13, %p12, %p10;
	mov.u32 	%r158, %r9;
	@%p13 bra 	$L__BB21_5;
	bra.uni 	$L__BB21_9;
$L__BB21_8:
	setp.lt.s32 	%p8, %r158, 4;
	@%p8 bra 	$L__BB21_5;
$L__BB21_9:
	bar.sync 	0;
	ld.shared.u32 	%r159, [_ZZ31decompressFullFile_WorkStealingIiEvPK14CompressedDataIT_EPS1_iPiE12s_batch_size];
	setp.eq.s32 	%p14, %r159, 0;
	@%p14 bra 	$L__BB21_58;
	setp.lt.s32 	%p15, %r159, 1;
	@%p15 bra 	$L__BB21_57;
	mov.b32 	%r160, 0;
$L__BB21_12:
	shl.b32 	%r72, %r160, 2;
	mov.u32 	%r73, _ZZ31decompressFullFile_WorkStealingIiEvPK14CompressedDataIT_EPS1_iPiE17s_partition_batch;
	add.s32 	%r74, %r73, %r72;
	ld.shared.u32 	%r75, [%r74];
	mul.wide.s32 	%rd36, %r75, 4;
	add.s64 	%rd37, %rd3, %rd36;
	ld.u32 	%r13, [%rd37];
	add.s64 	%rd38, %rd4, %rd36;
	ld.u32 	%r76, [%rd38];
	add.s64 	%rd39, %rd5, %rd36;
	ld.u32 	%r14, [%rd39];
	add.s64 	%rd40, %rd7, %rd36;
	ld.u32 	%r77, [%rd40];
	mul.wide.s32 	%rd41, %r75, 8;
	add.s64 	%rd42, %rd8, %rd41;
	ld.u64 	%rd11, [%rd42];
	sub.s32 	%r16, %r76, %r13;
	setp.lt.s32 	%p16, %r16, 1;
	@%p16 bra 	$L__BB21_56;
	setp.gt.u32 	%p17, %r2, 31;
	shl.b32 	%r79, %r160, 5;
	mov.u32 	%r80, _ZZ31decompressFullFile_WorkStealingIiEvPK14CompressedDataIT_EPS1_iPiE20s_model_params_cache;
	add.s32 	%r17, %r80, %r79;
	ld.shared.f64 	%fd1, [%r17+16];
	setp.lt.u32 	%p18, %r16, 32;
	and.pred  	%p19, %p18, %p17;
	@%p19 bra 	$L__BB21_56;
	setp.eq.s32 	%p20, %r14, 4;
	@%p20 bra 	$L__BB21_21;
	setp.ge.s32 	%p21, %r2, %r16;
	@%p21 bra 	$L__BB21_55;
	ld.shared.f64 	%fd2, [%r17];
	ld.shared.f64 	%fd3, [%r17+8];
	setp.ne.s64 	%p22, %rd9, 0;
	setp.gt.s32 	%p23, %r77, 0;
	and.pred  	%p1, %p22, %p23;
	add.s32 	%r170, %r2, %r13;
	not.pred 	%p28, %p1;
	mov.u32 	%r171, %r2;
$L__BB21_17:
	setp.ge.s32 	%p24, %r170, %r57;
	@%p24 bra 	$L__BB21_55;
	cvt.rn.f64.s32 	%fd4, %r171;
	fma.rn.f64 	%fd26, %fd3, %fd4, %fd2;
	setp.eq.s32 	%p25, %r14, 3;
	@%p25 bra 	$L__BB21_42;
	setp.ne.s32 	%p26, %r14, 2;
	@%p26 bra 	$L__BB21_43;
	mul.f64 	%fd19, %fd1, %fd4;
	fma.rn.f64 	%fd26, %fd19, %fd4, %fd26;
	bra.uni 	$L__BB21_43;
$L__BB21_21:
	setp.eq.s64 	%p35, %rd10, 0;
	@%p35 bra 	$L__BB21_26;
	setp.ge.s32 	%p36, %r2, %r16;
	@%p36 bra 	$L__BB21_55;
	mov.u32 	%r161, %r2;
$L__BB21_24:
	add.s32 	%r20, %r161, %r13;
	setp.ge.s32 	%p37, %r20, %r57;
	@%p37 bra 	$L__BB21_55;
	mul.wide.s32 	%rd93, %r20, 8;
	add.s64 	%rd94, %rd10, %rd93;
	ld.u64 	%rd95, [%rd94];
	mul.wide.s32 	%rd96, %r20, 4;
	add.s64 	%rd97, %rd1, %rd96;
	st.global.u32 	[%rd97], %rd95;
	add.s32 	%r161, %r161, %r3;
	setp.lt.s32 	%p38, %r161, %r16;
	@%p38 bra 	$L__BB21_24;
	bra.uni 	$L__BB21_55;
$L__BB21_26:
	setp.ne.s64 	%p39, %rd9, 0;
	setp.gt.s32 	%p40, %r77, 0;
	and.pred  	%p41, %p39, %p40;
	@%p41 bra 	$L__BB21_30;
	setp.ge.s32 	%p42, %r2, %r16;
	mov.u32 	%r169, %r2;
	@%p42 bra 	$L__BB21_55;
$L__BB21_28:
	add.s32 	%r43, %r169, %r13;
	setp.ge.s32 	%p43, %r43, %r57;
	@%p43 bra 	$L__BB21_55;
	mul.wide.s32 	%rd98, %r43, 4;
	add.s64 	%rd99, %rd1, %rd98;
	mov.b32 	%r131, 0;
	st.global.u32 	[%rd99], %r131;
	add.s32 	%r169, %r169, %r3;
	setp.lt.s32 	%p44, %r169, %r16;
	@%p44 bra 	$L__BB21_28;
	bra.uni 	$L__BB21_55;
$L__BB21_30:
	setp.ge.s32 	%p45, %r2, %r16;
	@%p45 bra 	$L__BB21_55;
	cvt.u64.u32 	%rd12, %r77;
	setp.lt.u32 	%p46, %r77, 33;
	mov.u32 	%r164, %r2;
	@%p46 bra 	$L__BB21_32;
	bra.uni 	$L__BB21_38;
$L__BB21_32:
	mov.b32 	%r146, -1;
	shl.b32 	%r147, %r146, %r77;
	not.b32 	%r22, %r147;
	mov.u32 	%r162, %r2;
$L__BB21_33:
	add.s32 	%r24, %r162, %r13;
	setp.ge.s32 	%p53, %r24, %r57;
	@%p53 bra 	$L__BB21_55;
	cvt.s64.s32 	%rd114, %r162;
	mad.lo.s64 	%rd115, %rd114, %rd12, %rd11;
	shr.s64 	%rd116, %rd115, 63;
	shr.u64 	%rd117, %rd116, 59;
	add.s64 	%rd118, %rd115, %rd117;
	shr.s64 	%rd13, %rd118, 5;
	cvt.u32.u64 	%r148, %rd13;
	mov.b64 	%rd119, 32;
	cvt.u32.u64 	%r149, %rd119;
	mul.lo.s32 	%r150, %r148, %r149;
	cvt.u32.u64 	%r151, %rd115;
	sub.s32 	%r25, %r151, %r150;
	add.s32 	%r152, %r77, %r25;
	setp.lt.s32 	%p54, %r152, 33;
	@%p54 bra 	$L__BB21_36;
	shl.b64 	%rd120, %rd13, 32;
	shr.s64 	%rd121, %rd120, 30;
	add.s64 	%rd122, %rd9, %rd121;
	ld.u32 	%r153, [%rd122];
	add.s64 	%rd123, %rd120, 4294967296;
	shr.s64 	%rd124, %rd123, 30;
	add.s64 	%rd125, %rd9, %rd124;
	ld.u32 	%r154, [%rd125];
	shf.r.wrap.b32 	%r163, %r153, %r154, %r25;
	bra.uni 	$L__BB21_37;
$L__BB21_36:
	shl.b64 	%rd126, %rd13, 32;
	shr.s64 	%rd127, %rd126, 30;
	add.s64 	%rd128, %rd9, %rd127;
	ld.u32 	%r155, [%rd128];
	shr.u32 	%r163, %r155, %r25;
$L__BB21_37:
	and.b32  	%r156, %r163, %r22;
	mul.wide.s32 	%rd129, %r24, 4;
	add.s64 	%rd130, %rd1, %rd129;
	st.global.u32 	[%rd130], %r156;
	add.s32 	%r162, %r162, %r3;
	setp.lt.s32 	%p55, %r162, %r16;
	@%p55 bra 	$L__BB21_33;
	bra.uni 	$L__BB21_55;
$L__BB21_38:
	add.s32 	%r31, %r164, %r13;
	setp.ge.s32 	%p47, %r31, %r57;
	@%p47 bra 	$L__BB21_55;
	cvt.s64.s32 	%rd101, %r164;
	mad.lo.s64 	%rd102, %rd101, %rd12, %rd11;
	shr.s64 	%rd103, %rd102, 63;
	shr.u64 	%rd104, %rd103, 59;
	add.s64 	%rd105, %rd102, %rd104;
	shr.s64 	%rd106, %rd105, 5;
	cvt.u32.u64 	%r165, %rd106;
	mov.b64 	%rd107, 32;
	cvt.u32.u64 	%r133, %rd107;
	mul.lo.s32 	%r134, %r165, %r133;
	cvt.u32.u64 	%r135, %rd102;
	sub.s32 	%r168, %r135, %r134;
	mov.b64 	%rd132, 0;
	mov.b32 	%r166, 0;
	mov.u32 	%r167, %r77;
$L__BB21_40:
	sub.s32 	%r137, 32, %r168;
	min.u32 	%r138, %r167, %r137;
	setp.eq.s32 	%p48, %r138, 32;
	mov.b32 	%r139, -1;
	shl.b32 	%r140, %r139, %r138;
	not.b32 	%r141, %r140;
	selp.b32 	%r142, -1, %r141, %p48;
	mul.wide.s32 	%rd108, %r165, 4;
	add.s64 	%rd109, %rd9, %rd108;
	ld.u32 	%r143, [%rd109];
	shr.u32 	%r144, %r143, %r168;
	and.b32  	%r145, %r144, %r142;
	cvt.u64.u32 	%rd110, %r145;
	shl.b64 	%rd111, %rd110, %r166;
	or.b64  	%rd132, %rd111, %rd132;
	add.s32 	%r166, %r166, %r138;
	sub.s32 	%r167, %r167, %r138;
	add.s32 	%r165, %r165, 1;
	setp.gt.s32 	%p49, %r167, 0;
	setp.lt.s32 	%p50, %r166, 64;
	and.pred  	%p51, %p49, %p50;
	mov.b32 	%r168, 0;
	@%p51 bra 	$L__BB21_40;
	mul.wide.s32 	%rd112, %r31, 4;
	add.s64 	%rd113, %rd1, %rd112;
	st.global.u32 	[%rd113], %rd132;
	add.s32 	%r164, %r164, %r3;
	setp.lt.s32 	%p52, %r164, %r16;
	@%p52 bra 	$L__BB21_38;
	bra.uni 	$L__BB21_55;
$L__BB21_42:
	ld.shared.f64 	%fd13, [%r17+24];
	mul.f64 	%fd14, %fd1, %fd4;
	mul.f64 	%fd15, %fd13, %fd4;
	mul.f64 	%fd16, %fd15, %fd4;
	mul.f64 	%fd17, %fd16, %fd4;
	fma.rn.f64 	%fd18, %fd14, %fd4, %fd17;
	add.f64 	%fd26, %fd26, %fd18;
$L__BB21_43:
	setp.eq.s64 	%p27, %rd10, 0;
	min.f64 	%fd20, %fd26, 0d41DFFFFFFFC00000;
	max.f64 	%fd21, %fd20, 0dC1E0000000000000;
	mov.f64 	%fd22, 0d3FE0000000000000;
	copysign.f64 	%fd23, %fd21, %fd22;
	add.rz.f64 	%fd24, %fd21, %fd23;
	cvt.rzi.f64.f64 	%fd25, %fd24;
	cvt.rzi.s32.f64 	%r47, %fd25;
	@%p27 bra 	$L__BB21_45;
	mul.wide.s32 	%rd43, %r170, 8;
	add.s64 	%rd44, %rd10, %rd43;
	ld.u64 	%rd134, [%rd44];
	bra.uni 	$L__BB21_54;
$L__BB21_45:
	mov.b64 	%rd134, 0;
	@%p28 bra 	$L__BB21_54;
	setp.gt.u32 	%p29, %r77, 32;
	cvt.s64.s32 	%rd46, %r171;
	cvt.u64.u32 	%rd47, %r77;
	mad.lo.s64 	%rd17, %rd46, %rd47, %rd11;
	@%p29 bra 	$L__BB21_48;
	add.s32 	%r117, %r77, -1;
	shl.b64 	%rd81, %rd17, 27;
	and.b64  	%rd82, %rd81, -4294967296;
	shr.s64 	%rd83, %rd82, 30;
	add.s64 	%rd79, %rd9, %rd83;
	// begin inline asm
	ld.global.nc.u32 %r115, [%rd79];
	// end inline asm
	add.s64 	%rd84, %rd82, 4294967296;
	shr.s64 	%rd85, %rd84, 30;
	add.s64 	%rd80, %rd9, %rd85;
	// begin inline asm
	ld.global.nc.u32 %r116, [%rd80];
	// end inline asm
	cvt.u64.u32 	%rd86, %r116;
	shl.b64 	%rd87, %rd86, 32;
	cvt.u64.u32 	%rd88, %r115;
	or.b64  	%rd89, %rd87, %rd88;
	cvt.u32.u64 	%r118, %rd17;
	and.b32  	%r119, %r118, 31;
	shr.u64 	%rd90, %rd89, %r119;
	cvt.u32.u64 	%r120, %rd90;
	mov.b32 	%r121, -1;
	shl.b32 	%r122, %r121, %r77;
	not.b32 	%r123, %r122;
	and.b32  	%r124, %r120, %r123;
	shr.u32 	%r125, %r124, %r117;
	neg.s32 	%r126, %r125;
	and.b32  	%r127, %r122, %r126;
	or.b32  	%r128, %r127, %r124;
	cvt.s64.s32 	%rd134, %r128;
	bra.uni 	$L__BB21_54;
$L__BB21_48:
	cvt.u64.u32 	%rd51, %r77;
	mad.lo.s64 	%rd52, %rd46, %rd51, %rd11;
	shl.b64 	%rd53, %rd52, 27;
	and.b64  	%rd19, %rd53, -4294967296;
	shr.s64 	%rd54, %rd19, 30;
	add.s64 	%rd48, %rd9, %rd54;
	// begin inline asm
	ld.global.nc.u32 %r81, [%rd48];
	// end inline asm
	cvt.u32.u64 	%r83, %rd52;
	and.b32  	%r84, %r83, 31;
	sub.s32 	%r49, 32, %r84;
	sub.s32 	%r50, %r77, %r49;
	add.s64 	%rd55, %rd19, 4294967296;
	shr.s64 	%rd56, %rd55, 30;
	add.s64 	%rd49, %rd9, %rd56;
	// begin inline asm
	ld.global.nc.u32 %r82, [%rd49];
	// end inline asm
	setp.lt.u32 	%p30, %r50, 32;
	@%p30 bra 	$L__BB21_51;
	cvt.u64.u32 	%rd62, %r82;
	shl.b64 	%rd63, %rd62, %r49;
	cvt.u64.u32 	%rd64, %r171;
	cvt.u64.u32 	%rd65, %r77;
	cvt.u32.u64 	%r95, %rd11;
	cvt.u32.u64 	%r96, %rd65;
	cvt.u32.u64 	%r97, %rd64;
	mad.lo.s32 	%r98, %r97, %r96, %r95;
	and.b32  	%r99, %r98, 31;
	shr.u32 	%r100, %r81, %r99;
	cvt.u64.u32 	%rd66, %r100;
	or.b64  	%rd134, %rd63, %rd66;
	setp.eq.s32 	%p31, %r50, 32;
	@%p31 bra 	$L__BB21_52;
	add.s32 	%r102, %r50, -32;
	cvt.u64.u32 	%rd68, %r171;
	cvt.u64.u32 	%rd69, %r77;
	cvt.u32.u64 	%r103, %rd11;
	cvt.u32.u64 	%r104, %rd69;
	cvt.u32.u64 	%r105, %rd68;
	mad.lo.s32 	%r106, %r105, %r104, %r103;
	and.b32  	%r107, %r106, 31;
	sub.s32 	%r108, 64, %r107;
	add.s64 	%rd70, %rd19, 8589934592;
	shr.s64 	%rd71, %rd70, 30;
	add.s64 	%rd67, %rd9, %rd71;
	// begin inline asm
	ld.global.nc.u32 %r101, [%rd67];
	// end inline asm
	setp.eq.s32 	%p32, %r102, 32;
	mov.b32 	%r109, -1;
	shl.b32 	%r110, %r109, %r102;
	not.b32 	%r111, %r110;
	selp.b32 	%r112, -1, %r111, %p32;
	and.b32  	%r113, %r101, %r112;
	cvt.u64.u32 	%rd72, %r113;
	shl.b64 	%rd73, %rd72, %r108;
	or.b64  	%rd134, %rd73, %rd134;
	bra.uni 	$L__BB21_52;
$L__BB21_51:
	mov.b32 	%r85, -1;
	shl.b32 	%r86, %r85, %r50;
	not.b32 	%r87, %r86;
	and.b32  	%r88, %r82, %r87;
	cvt.u64.u32 	%rd57, %r88;
	shl.b64 	%rd58, %rd57, %r49;
	cvt.u64.u32 	%rd59, %r171;
	cvt.u64.u32 	%rd60, %r77;
	cvt.u32.u64 	%r89, %rd11;
	cvt.u32.u64 	%r90, %rd60;
	cvt.u32.u64 	%r91, %rd59;
	mad.lo.s32 	%r92, %r91, %r90, %r89;
	and.b32  	%r93, %r92, 31;
	shr.u32 	%r94, %r81, %r93;
	cvt.u64.u32 	%rd61, %r94;
	or.b64  	%rd134, %rd58, %rd61;
$L__BB21_52:
	setp.gt.u32 	%p33, %r77, 63;
	@%p33 bra 	$L__BB21_54;
	add.s32 	%r114, %r77, -1;
	shr.u64 	%rd74, %rd134, %r114;
	neg.s64 	%rd75, %rd74;
	mov.b64 	%rd76, -1;
	shl.b64 	%rd77, %rd76, %r77;
	and.b64  	%rd78, %rd77, %rd75;
	or.b64  	%rd134, %rd78, %rd134;
$L__BB21_54:
	cvt.u32.u64 	%r129, %rd134;
	add.s32 	%r130, %r47, %r129;
	mul.wide.s32 	%rd91, %r170, 4;
	add.s64 	%rd92, %rd1, %rd91;
	st.global.u32 	[%rd92], %r130;
	add.s32 	%r171, %r171, %r3;
	add.s32 	%r170, %r170, %r3;
	setp.lt.s32 	%p34, %r171, %r16;
	@%p34 bra 	$L__BB21_17;
$L__BB21_55:
	bar.warp.sync 	-1;
	ld.shared.u32 	%r159, [_ZZ31decompressFullFile_WorkStealingIiEvPK14CompressedDataIT_EPS1_iPiE12s_batch_size];
$L__BB21_56:
	add.s32 	%r160, %r160, 1;
	setp.lt.s32 	%p56, %r160, %r159;
	@%p56 bra 	$L__BB21_12;
$L__BB21_57:
	bar.sync 	0;
	bra.uni 	$L__BB21_3;
$L__BB21_58:
	ret;

}
	// .globl	_Z39decompressFullFile_WorkStealingAdvancedIiEvPK14CompressedDataIT_EPS1_iPi
.visible .entry _Z39decompressFullFile_WorkStealingAdvancedIiEvPK14CompressedDataIT_EPS1_iPi(
	.param .u64 .ptr .align 1 _Z39decompressFullFile_WorkStealingAdvancedIiEvPK14CompressedDataIT_EPS1_iPi_param_0,
	.param .u64 .ptr .align 1 _Z39decompressFullFile_WorkStealingAdvancedIiEvPK14CompressedDataIT_EPS1_iPi_param_1,
	.param .u32 _Z39decompressFullFile_WorkStealingAdvancedIiEvPK14CompressedDataIT_EPS1_iPi_param_2,
	.param .u64 .ptr .align 1 _Z39decompressFullFile_WorkStealingAdvancedIiEvPK14CompressedDataIT_EPS1_iPi_param_3
)
{
	.reg .pred 	%p<89>;
	.reg .b32 	%r<291>;
	.reg .b64 	%rd<238>;
	.reg .b64 	%fd<35>;
	// demoted variable
	.shared .align 4 .b8 _ZZ39decompressFullFile_WorkStealingAdvancedIiEvPK14CompressedDataIT_EPS1_iPiE17s_partition_queue[32];
	// demoted variable
	.shared .align 4 .u32 _ZZ39decompressFullFile_WorkStealingAdvancedIiEvPK14CompressedDataIT_EPS1_iPiE12s_queue_size;
	// demoted variable
	.shared .align 4 .u32 _ZZ39decompressFullFile_WorkStealingAdvancedIiEvPK14CompressedDataIT_EPS1_iPiE17s_large_partition;
	ld.param.u64 	%rd50, [_Z39decompressFullFile_WorkStealingAdvancedIiEvPK14CompressedDataIT_EPS1_iPi_param_0];
	ld.param.u64 	%rd51, [_Z39decompressFullFile_WorkStealingAdvancedIiEvPK14CompressedDataIT_EPS1_iPi_param_1];
	ld.param.u32 	%r107, [_Z39decompressFullFile_WorkStealingAdvancedIiEvPK14CompressedDataIT_EPS1_iPi_param_2];
	cvta.to.global.u64 	%rd1, %rd51;
	cvta.to.global.u64 	%rd52, %rd50;
	ld.global.u64 	%rd2, [%rd52];
	ld.global.u64 	%rd3, [%rd52+8];
	ld.global.u64 	%rd4, [%rd52+16];
	ld.global.u64 	%rd5, [%rd52+24];
	ld.global.u64 	%rd6, [%rd52+32];
	ld.global.u64 	%rd7, [%rd52+40];
	ld.global.u64 	%rd53, [%rd52+56];
	ld.global.u64 	%rd54, [%rd52+64];
	ld.global.u32 	%r1, [%rd52+72];
	mov.u32 	%r2, %tid.x;
$L__BB22_1:
	setp.ne.s32 	%p1, %r2, 0;
	@%p1 bra 	$L__BB22_8;
	mov.b32 	%r262, 0;
	st.shared.u32 	[_ZZ39decompressFullFile_WorkStealingAdvancedIiEvPK14CompressedDataIT_EPS1_iPiE12s_queue_size], %r262;
	mov.b32 	%r261, -1;
	st.shared.u32 	[_ZZ39decompressFullFile_WorkStealingAdvancedIiEvPK14CompressedDataIT_EPS1_iPiE17s_large_partition], %r261;
	mov.u32 	%r263, %r262;
$L__BB22_3:
	mov.u32 	%r5, %r263;
	mov.u32 	%r4, %r262;
	ld.param.u64 	%rd231, [_Z39decompressFullFile_WorkStealingAdvancedIiEvPK14CompressedDataIT_EPS1_iPi_param_3];
	cvta.to.global.u64 	%rd55, %rd231;
	atom.global.add.u32 	%r6, [%rd55], 1;
	setp.ge.s32 	%p2, %r6, %r1;
	@%p2 bra 	$L__BB22_8;
	mul.wide.s32 	%rd56, %r6, 4;
	add.s64 	%rd57, %rd3, %rd56;
	ld.u32 	%r110, [%rd57];
	add.s64 	%rd58, %rd2, %rd56;
	ld.u32 	%r111, [%rd58];
	sub.s32 	%r7, %r110, %r111;
	setp.lt.s32 	%p3, %r7, 1;
	mov.u32 	%r262, %r4;
	@%p3 bra 	$L__BB22_7;
	add.s32 	%r262, %r4, 1;
	st.shared.u32 	[_ZZ39decompressFullFile_WorkStealingAdvancedIiEvPK14CompressedDataIT_EPS1_iPiE12s_queue_size], %r262;
	shl.b32 	%r112, %r4, 2;
	mov.u32 	%r113, _ZZ39decompressFullFile_WorkStealingAdvancedIiEvPK14CompressedDataIT_EPS1_iPiE17s_partition_queue;
	add.s32 	%r114, %r113, %r112;
	st.shared.u32 	[%r114], %r6;
	setp.lt.u32 	%p4, %r7, 4097;
	setp.ne.s32 	%p5, %r261, -1;
	or.pred  	%p6, %p4, %p5;
	@%p6 bra 	$L__BB22_7;
	st.shared.u32 	[_ZZ39decompressFullFile_WorkStealingAdvancedIiEvPK14CompressedDataIT_EPS1_iPiE17s_large_partition], %r4;
	mov.u32 	%r261, %r4;
$L__BB22_7:
	add.s32 	%r263, %r5, 1;
	setp.lt.u32 	%p7, %r5, 7;
	setp.lt.s32 	%p8, %r262, 8;
	and.pred  	%p9, %p7, %p8;
	@%p9 bra 	$L__BB22_3;
$L__BB22_8:
	bar.sync 	0;
	ld.shared.u32 	%r277, [_ZZ39decompressFullFile_WorkStealingAdvancedIiEvPK14CompressedDataIT_EPS1_iPiE12s_queue_size];
	setp.eq.s32 	%p10, %r277, 0;
	@%p10 bra 	$L__BB22_99;
	setp.gt.u32 	%p11, %r2, 31;
	ld.shared.u32 	%r13, [_ZZ39decompressFullFile_WorkStealingAdvancedIiEvPK14CompressedDataIT_EPS1_iPiE17s_large_partition];
	setp.lt.s32 	%p12, %r13, 0;
	or.pred  	%p13, %p12, %p11;
	@%p13 bra 	$L__BB22_52;
	shl.b32 	%r116, %r13, 2;
	mov.u32 	%r117, _ZZ39decompressFullFile_WorkStealingAdvancedIiEvPK14CompressedDataIT_EPS1_iPiE17s_partition_queue;
	add.s32 	%r118, %r117, %r116;
	ld.shared.u32 	%r14, [%r118];
	mul.wide.s32 	%rd59, %r14, 4;
	add.s64 	%rd60, %rd2, %rd59;
	ld.u32 	%r15, [%rd60];
	add.s64 	%rd61, %rd3, %rd59;
	ld.u32 	%r119, [%rd61];
	add.s64 	%rd62, %rd4, %rd59;
	ld.u32 	%r16, [%rd62];
	sub.s32 	%r17, %r119, %r15;
	setp.lt.s32 	%p14, %r17, 1;
	setp.ge.s32 	%p15, %r15, %r107;
	or.pred  	%p16, %p15, %p14;
	@%p16 bra 	$L__BB22_52;
	and.b32  	%r273, %r2, 31;
	setp.ne.s32 	%p17, %r16, 4;
	@%p17 bra 	$L__BB22_32;
	setp.ge.s32 	%p32, %r273, %r17;
	@%p32 bra 	$L__BB22_52;
	cvt.s64.s32 	%rd10, %r14;
	setp.eq.s64 	%p33, %rd54, 0;
	add.s64 	%rd11, %rd6, %rd59;
	@%p33 bra 	$L__BB22_14;
	bra.uni 	$L__BB22_30;
$L__BB22_14:
	setp.eq.s64 	%p36, %rd53, 0;
	@%p36 bra 	$L__BB22_19;
	shl.b64 	%rd112, %rd10, 3;
	add.s64 	%rd12, %rd7, %rd112;
$L__BB22_16:
	add.s32 	%r23, %r273, %r15;
	setp.ge.s32 	%p37, %r23, %r107;
	@%p37 bra 	$L__BB22_52;
	ld.u32 	%r24, [%rd11];
	setp.gt.s32 	%p38, %r24, 0;
	@%p38 bra 	$L__BB22_21;
	mul.wide.s32 	%rd113, %r23, 4;
	add.s64 	%rd114, %rd1, %rd113;
	mov.b32 	%r153, 0;
	st.global.u32 	[%rd114], %r153;
	bra.uni 	$L__BB22_29;
$L__BB22_19:
	add.s32 	%r20, %r273, %r15;
	setp.ge.s32 	%p46, %r20, %r107;
	@%p46 bra 	$L__BB22_52;
	mul.wide.s32 	%rd142, %r20, 4;
	add.s64 	%rd143, %rd1, %rd142;
	mov.b32 	%r184, 0;
	st.global.u32 	[%rd143], %r184;
	add.s32 	%r273, %r273, 32;
	setp.lt.s32 	%p47, %r273, %r17;
	@%p47 bra 	$L__BB22_19;
	bra.uni 	$L__BB22_52;
$L__BB22_21:
	ld.u64 	%rd115, [%rd12];
	mul.wide.u32 	%rd116, %r24, %r273;
	add.s64 	%rd13, %rd115, %rd116;
	setp.lt.u32 	%p39, %r24, 33;
	@%p39 bra 	$L__BB22_25;
	shr.s64 	%rd118, %rd13, 63;
	shr.u64 	%rd119, %rd118, 59;
	add.s64 	%rd120, %rd13, %rd119;
	shr.s64 	%rd121, %rd120, 5;
	cvt.u32.u64 	%r268, %rd121;
	mov.b64 	%rd122, 32;
	cvt.u32.u64 	%r155, %rd122;
	mul.lo.s32 	%r156, %r268, %r155;
	cvt.u32.u64 	%r157, %rd13;
	sub.s32 	%r271, %r157, %r156;
	mov.b64 	%rd232, 0;
	mov.b32 	%r269, 0;
$L__BB22_23:
	mul.wide.s32 	%rd123, %r268, 4;
	add.s64 	%rd124, %rd53, %rd123;
	sub.s32 	%r159, 32, %r271;
	min.u32 	%r160, %r24, %r159;
	setp.eq.s32 	%p40, %r160, 32;
	mov.b32 	%r161, -1;
	shl.b32 	%r162, %r161, %r160;
	not.b32 	%r163, %r162;
	selp.b32 	%r164, -1, %r163, %p40;
	ld.u32 	%r165, [%rd124];
	shr.u32 	%r166, %r165, %r271;
	and.b32  	%r167, %r166, %r164;
	cvt.u64.u32 	%rd125, %r167;
	shl.b64 	%rd126, %rd125, %r269;
	or.b64  	%rd232, %rd126, %rd232;
	add.s32 	%r269, %r269, %r160;
	sub.s32 	%r24, %r24, %r160;
	add.s32 	%r268, %r268, 1;
	setp.gt.s32 	%p41, %r24, 0;
	setp.lt.s32 	%p42, %r269, 64;
	and.pred  	%p43, %p41, %p42;
	mov.b32 	%r271, 0;
	@%p43 bra 	$L__BB22_23;
	cvt.u32.u64 	%r272, %rd232;
	bra.uni 	$L__BB22_28;
$L__BB22_25:
	shr.s64 	%rd127, %rd13, 63;
	shr.u64 	%rd128, %rd127, 59;
	add.s64 	%rd129, %rd13, %rd128;
	shr.s64 	%rd16, %rd129, 5;
	cvt.u32.u64 	%r168, %rd16;
	mov.b64 	%rd130, 32;
	cvt.u32.u64 	%r169, %rd130;
	mul.lo.s32 	%r170, %r168, %r169;
	cvt.u32.u64 	%r171, %rd13;
	sub.s32 	%r35, %r171, %r170;
	add.s32 	%r172, %r24, %r35;
	setp.lt.s32 	%p44, %r172, 33;
	@%p44 bra 	$L__BB22_27;
	shl.b64 	%rd131, %rd16, 32;
	shr.s64 	%rd132, %rd131, 30;
	add.s64 	%rd133, %rd53, %rd132;
	ld.u32 	%r173, [%rd133];
	add.s64 	%rd134, %rd131, 4294967296;
	shr.s64 	%rd135, %rd134, 30;
	add.s64 	%rd136, %rd53, %rd135;
	ld.u32 	%r174, [%rd136];
	shf.r.wrap.b32 	%r175, %r173, %r174, %r35;
	mov.b32 	%r176, -1;
	shl.b32 	%r177, %r176, %r24;
	not.b32 	%r178, %r177;
	and.b32  	%r272, %r175, %r178;
	bra.uni 	$L__BB22_28;
$L__BB22_27:
	shl.b64 	%rd137, %rd16, 32;
	shr.s64 	%rd138, %rd137, 30;
	add.s64 	%rd139, %rd53, %rd138;
	ld.u32 	%r179, [%rd139];
	shr.u32 	%r180, %r179, %r35;
	mov.b32 	%r181, -1;
	shl.b32 	%r182, %r181, %r24;
	not.b32 	%r183, %r182;
	and.b32  	%r272, %r180, %r183;
$L__BB22_28:
	mul.wide.s32 	%rd140, %r23, 4;
	add.s64 	%rd141, %rd1, %rd140;
	st.global.u32 	[%rd141], %r272;
$L__BB22_29:
	add.s32 	%r273, %r273, 32;
	setp.lt.s32 	%p45, %r273, %r17;
	@%p45 bra 	$L__BB22_16;
	bra.uni 	$L__BB22_52;
$L__BB22_30:
	add.s32 	%r41, %r273, %r15;
	setp.ge.s32 	%p34, %r41, %r107;
	@%p34 bra 	$L__BB22_52;
	mul.wide.s32 	%rd107, %r41, 8;
	add.s64 	%rd108, %rd54, %rd107;
	ld.u64 	%rd109, [%rd108];
	mul.wide.s32 	%rd110, %r41, 4;
	add.s64 	%rd111, %rd1, %rd110;
	st.global.u32 	[%rd111], %rd109;
	add.s32 	%r273, %r273, 32;
	setp.lt.s32 	%p35, %r273, %r17;
	@%p35 bra 	$L__BB22_30;
	bra.uni 	$L__BB22_52;
$L__BB22_32:
	shl.b32 	%r120, %r14, 2;
	mul.wide.s32 	%rd63, %r120, 8;
	add.s64 	%rd17, %rd5, %rd63;
	ld.f64 	%fd1, [%rd17];
	ld.f64 	%fd2, [%rd17+8];
	setp.ne.s32 	%p18, %r16, 2;
	mov.f64 	%fd33, 0d0000000000000000;
	@%p18 bra 	$L__BB22_34;
	ld.f64 	%fd33, [%rd17+16];
$L__BB22_34:
	setp.ge.s32 	%p19, %r273, %r17;
	@%p19 bra 	$L__BB22_52;
$L__BB22_35:
	add.s32 	%r44, %r273, %r15;
	setp.ge.s32 	%p20, %r44, %r107;
	@%p20 bra 	$L__BB22_51;
	setp.eq.s32 	%p21, %r16, 2;
	setp.eq.s64 	%p22, %rd54, 0;
	cvt.rn.f64.u32 	%fd10, %r273;
	fma.rn.f64 	%fd11, %fd2, %fd10, %fd1;
	mul.f64 	%fd12, %fd33, %fd10;
	fma.rn.f64 	%fd13, %fd12, %fd10, %fd11;
	selp.f64 	%fd14, %fd13, %fd11, %p21;
	min.f64 	%fd15, %fd14, 0d41DFFFFFFFC00000;
	max.f64 	%fd16, %fd15, 0dC1E0000000000000;
	mov.f64 	%fd17, 0d3FE0000000000000;
	copysign.f64 	%fd18, %fd16, %fd17;
	add.rz.f64 	%fd19, %fd16, %fd18;
	cvt.rzi.f64.f64 	%fd20, %fd19;
	cvt.rzi.s32.f64 	%r45, %fd20;
	@%p22 bra 	$L__BB22_38;
	mul.wide.s32 	%rd64, %r44, 8;
	add.s64 	%rd65, %rd54, %rd64;
	ld.u64 	%rd234, [%rd65];
	bra.uni 	$L__BB22_50;
$L__BB22_38:
	setp.eq.s64 	%p23, %rd53, 0;
	mov.b64 	%rd234, 0;
	@%p23 bra 	$L__BB22_50;
	mul.wide.s32 	%rd68, %r14, 4;
	add.s64 	%rd69, %rd6, %rd68;
	ld.u32 	%r46, [%rd69];
	setp.lt.s32 	%p24, %r46, 1;
	@%p24 bra 	$L__BB22_50;
	mul.wide.s32 	%rd70, %r14, 8;
	add.s64 	%rd71, %rd7, %rd70;
	ld.u64 	%rd72, [%rd71];
	mul.wide.u32 	%rd73, %r46, %r273;
	add.s64 	%rd19, %rd72, %rd73;
	shr.u64 	%rd20, %rd19, 5;
	cvt.u32.u64 	%r121, %rd19;
	and.b32  	%r47, %r121, 31;
	setp.gt.u32 	%p25, %r46, 32;
	@%p25 bra 	$L__BB22_44;
	cvt.u64.u32 	%rd21, %r46;
	shl.b64 	%rd95, %rd20, 32;
	shr.s64 	%rd96, %rd95, 30;
	add.s64 	%rd93, %rd53, %rd96;
	// begin inline asm
	ld.global.nc.u32 %r138, [%rd93];
	// end inline asm
	add.s64 	%rd97, %rd95, 4294967296;
	shr.s64 	%rd98, %rd97, 30;
	add.s64 	%rd94, %rd53, %rd98;
	// begin inline asm
	ld.global.nc.u32 %r139, [%rd94];
	// end inline asm
	cvt.u64.u32 	%rd99, %r139;
	shl.b64 	%rd100, %rd99, 32;
	cvt.u64.u32 	%rd101, %r138;
	or.b64  	%rd102, %rd100, %rd101;
	cvt.u32.u64 	%r140, %rd19;
	and.b32  	%r141, %r140, 31;
	shr.u64 	%rd103, %rd102, %r141;
	mov.b32 	%r142, -1;
	shl.b32 	%r48, %r142, %r46;
	not.b32 	%r143, %r48;
	cvt.u32.u64 	%r144, %rd103;
	and.b32  	%r275, %r144, %r143;
	setp.eq.s32 	%p30, %r46, 32;
	@%p30 bra 	$L__BB22_43;
	cvt.u32.u64 	%r145, %rd21;
	add.s32 	%r146, %r145, -1;
	shr.u32 	%r147, %r275, %r146;
	neg.s32 	%r148, %r147;
	and.b32  	%r149, %r48, %r148;
	or.b32  	%r275, %r149, %r275;
$L__BB22_43:
	cvt.s64.s32 	%rd234, %r275;
	bra.uni 	$L__BB22_50;
$L__BB22_44:
	shl.b64 	%rd23, %rd20, 32;
	shr.s64 	%rd76, %rd23, 30;
	add.s64 	%rd74, %rd53, %rd76;
	// begin inline asm
	ld.global.nc.u32 %r122, [%rd74];
	// end inline asm
	sub.s32 	%r52, 32, %r47;
	shr.u32 	%r124, %r122, %r47;
	cvt.u64.u32 	%rd24, %r124;
	sub.s32 	%r53, %r46, %r52;
	add.s64 	%rd77, %rd23, 4294967296;
	shr.s64 	%rd78, %rd77, 30;
	add.s64 	%rd75, %rd53, %rd78;
	// begin inline asm
	ld.global.nc.u32 %r123, [%rd75];
	// end inline asm
	setp.lt.u32 	%p26, %r53, 32;
	@%p26 bra 	$L__BB22_47;
	cvt.u64.u32 	%rd81, %r123;
	shl.b64 	%rd82, %rd81, %r52;
	or.b64  	%rd234, %rd82, %rd24;
	setp.eq.s32 	%p27, %r53, 32;
	@%p27 bra 	$L__BB22_48;
	add.s32 	%r130, %r53, -32;
	sub.s32 	%r131, 64, %r47;
	add.s64 	%rd84, %rd23, 8589934592;
	shr.s64 	%rd85, %rd84, 30;
	add.s64 	%rd83, %rd53, %rd85;
	// begin inline asm
	ld.global.nc.u32 %r129, [%rd83];
	// end inline asm
	setp.eq.s32 	%p28, %r130, 32;
	mov.b32 	%r132, -1;
	shl.b32 	%r133, %r132, %r130;
	not.b32 	%r134, %r133;
	selp.b32 	%r135, -1, %r134, %p28;
	and.b32  	%r136, %r129, %r135;
	cvt.u64.u32 	%rd86, %r136;
	shl.b64 	%rd87, %rd86, %r131;
	or.b64  	%rd234, %rd87, %rd234;
	bra.uni 	$L__BB22_48;
$L__BB22_47:
	mov.b32 	%r125, -1;
	shl.b32 	%r126, %r125, %r53;
	not.b32 	%r127, %r126;
	and.b32  	%r128, %r123, %r127;
	cvt.u64.u32 	%rd79, %r128;
	shl.b64 	%rd80, %rd79, %r52;
	or.b64  	%rd234, %rd80, %rd24;
$L__BB22_48:
	setp.gt.u32 	%p29, %r46, 63;
	@%p29 bra 	$L__BB22_50;
	add.s32 	%r137, %r46, -1;
	shr.u64 	%rd88, %rd234, %r137;
	neg.s64 	%rd89, %rd88;
	mov.b64 	%rd90, -1;
	shl.b64 	%rd91, %rd90, %r46;
	and.b64  	%rd92, %rd91, %rd89;
	or.b64  	%rd234, %rd92, %rd234;
$L__BB22_50:
	cvt.u32.u64 	%r150, %rd234;
	add.s32 	%r151, %r45, %r150;
	add.s32 	%r152, %r273, %r15;
	mul.wide.s32 	%rd104, %r152, 4;
	add.s64 	%rd105, %rd1, %rd104;
	st.global.u32 	[%rd105], %r151;
	add.s32 	%r273, %r273, 32;
	setp.lt.s32 	%p31, %r273, %r17;
	@%p31 bra 	$L__BB22_35;
$L__BB22_51:
	ld.shared.u32 	%r277, [_ZZ39decompressFullFile_WorkStealingAdvancedIiEvPK14CompressedDataIT_EPS1_iPiE12s_queue_size];
$L__BB22_52:
	setp.lt.s32 	%p48, %r277, 1;
	@%p48 bra 	$L__BB22_98;
	mov.b32 	%r278, 0;
	mov.u32 	%r279, %r278;
$L__BB22_54:
	setp.lt.u32 	%p49, %r2, 32;
	ld.shared.u32 	%r187, [_ZZ39decompressFullFile_WorkStealingAdvancedIiEvPK14CompressedDataIT_EPS1_iPiE17s_large_partition];
	setp.eq.s32 	%p50, %r279, %r187;
	and.pred  	%p51, %p50, %p49;
	@%p51 bra 	$L__BB22_97;
	shr.u32 	%r188, %r2, 5;
	setp.ne.s32 	%p52, %r278, %r188;
	@%p52 bra 	$L__BB22_97;
	shl.b32 	%r189, %r279, 2;
	mov.u32 	%r190, _ZZ39decompressFullFile_WorkStealingAdvancedIiEvPK14CompressedDataIT_EPS1_iPiE17s_partition_queue;
	add.s32 	%r191, %r190, %r189;
	ld.shared.u32 	%r61, [%r191];
	mul.wide.s32 	%rd144, %r61, 4;
	add.s64 	%rd145, %rd2, %rd144;
	ld.u32 	%r62, [%rd145];
	add.s64 	%rd146, %rd3, %rd144;
	ld.u32 	%r192, [%rd146];
	add.s64 	%rd147, %rd4, %rd144;
	ld.u32 	%r63, [%rd147];
	sub.s32 	%r64, %r192, %r62;
	setp.lt.s32 	%p53, %r64, 1;
	setp.ge.s32 	%p54, %r62, %r107;
	or.pred  	%p55, %p54, %p53;
	@%p55 bra 	$L__BB22_97;
	and.b32  	%r287, %r2, 31;
	setp.ne.s32 	%p56, %r63, 4;
	@%p56 bra 	$L__BB22_77;
	setp.ge.s32 	%p71, %r287, %r64;
	@%p71 bra 	$L__BB22_97;
	setp.eq.s64 	%p72, %rd54, 0;
	@%p72 bra 	$L__BB22_60;
	bra.uni 	$L__BB22_75;
$L__BB22_60:
	setp.eq.s64 	%p75, %rd53, 0;
	@%p75 bra 	$L__BB22_61;
	bra.uni 	$L__BB22_63;
$L__BB22_61:
	add.s32 	%r67, %r287, %r62;
	setp.ge.s32 	%p85, %r67, %r107;
	@%p85 bra 	$L__BB22_97;
	mul.wide.s32 	%rd229, %r67, 4;
	add.s64 	%rd230, %rd1, %rd229;
	mov.b32 	%r257, 0;
	st.global.u32 	[%rd230], %r257;
	add.s32 	%r287, %r287, 32;
	setp.lt.s32 	%p86, %r287, %r64;
	@%p86 bra 	$L__BB22_61;
	bra.uni 	$L__BB22_97;
$L__BB22_63:
	add.s32 	%r70, %r287, %r62;
	setp.ge.s32 	%p76, %r70, %r107;
	@%p76 bra 	$L__BB22_97;
	mul.wide.s32 	%rd196, %r61, 4;
	add.s64 	%rd197, %rd6, %rd196;
	ld.u32 	%r71, [%rd197];
	setp.gt.s32 	%p77, %r71, 0;
	@%p77 bra 	$L__BB22_66;
	mul.wide.s32 	%rd198, %r70, 4;
	add.s64 	%rd199, %rd1, %rd198;
	mov.b32 	%r226, 0;
	st.global.u32 	[%rd199], %r226;
	bra.uni 	$L__BB22_74;
$L__BB22_66:
	mul.wide.s32 	%rd200, %r61, 8;
	add.s64 	%rd201, %rd7, %rd200;
	ld.u64 	%rd202, [%rd201];
	mul.wide.u32 	%rd203, %r71, %r287;
	add.s64 	%rd31, %rd202, %rd203;
	setp.lt.u32 	%p78, %r71, 33;
	@%p78 bra 	$L__BB22_70;
	shr.s64 	%rd205, %rd31, 63;
	shr.u64 	%rd206, %rd205, 59;
	add.s64 	%rd207, %rd31, %rd206;
	shr.s64 	%rd208, %rd207, 5;
	cvt.u32.u64 	%r282, %rd208;
	mov.b64 	%rd209, 32;
	cvt.u32.u64 	%r228, %rd209;
	mul.lo.s32 	%r229, %r282, %r228;
	cvt.u32.u64 	%r230, %rd31;
	sub.s32 	%r285, %r230, %r229;
	mov.b64 	%rd235, 0;
	mov.b32 	%r283, 0;
$L__BB22_68:
	sub.s32 	%r232, 32, %r285;
	min.u32 	%r233, %r71, %r232;
	setp.eq.s32 	%p79, %r233, 32;
	mov.b32 	%r234, -1;
	shl.b32 	%r235, %r234, %r233;
	not.b32 	%r236, %r235;
	selp.b32 	%r237, -1, %r236, %p79;
	mul.wide.s32 	%rd210, %r282, 4;
	add.s64 	%rd211, %rd53, %rd210;
	ld.u32 	%r238, [%rd211];
	shr.u32 	%r239, %r238, %r285;
	and.b32  	%r240, %r239, %r237;
	cvt.u64.u32 	%rd212, %r240;
	shl.b64 	%rd213, %rd212, %r283;
	or.b64  	%rd235, %rd213, %rd235;
	add.s32 	%r283, %r283, %r233;
	sub.s32 	%r71, %r71, %r233;
	add.s32 	%r282, %r282, 1;
	setp.gt.s32 	%p80, %r71, 0;
	setp.lt.s32 	%p81, %r283, 64;
	and.pred  	%p82, %p80, %p81;
	mov.b32 	%r285, 0;
	@%p82 bra 	$L__BB22_68;
	cvt.u32.u64 	%r286, %rd235;
	bra.uni 	$L__BB22_73;
$L__BB22_70:
	shr.s64 	%rd214, %rd31, 63;
	shr.u64 	%rd215, %rd214, 59;
	add.s64 	%rd216, %rd31, %rd215;
	shr.s64 	%rd34, %rd216, 5;
	cvt.u32.u64 	%r241, %rd34;
	mov.b64 	%rd217, 32;
	cvt.u32.u64 	%r242, %rd217;
	mul.lo.s32 	%r243, %r241, %r242;
	cvt.u32.u64 	%r244, %rd31;
	sub.s32 	%r82, %r244, %r243;
	add.s32 	%r245, %r71, %r82;
	setp.lt.s32 	%p83, %r245, 33;
	@%p83 bra 	$L__BB22_72;
	shl.b64 	%rd218, %rd34, 32;
	shr.s64 	%rd219, %rd218, 30;
	add.s64 	%rd220, %rd53, %rd219;
	ld.u32 	%r246, [%rd220];
	add.s64 	%rd221, %rd218, 4294967296;
	shr.s64 	%rd222, %rd221, 30;
	add.s64 	%rd223, %rd53, %rd222;
	ld.u32 	%r247, [%rd223];
	shf.r.wrap.b32 	%r248, %r246, %r247, %r82;
	mov.b32 	%r249, -1;
	shl.b32 	%r250, %r249, %r71;
	not.b32 	%r251, %r250;
	and.b32  	%r286, %r248, %r251;
	bra.uni 	$L__BB22_73;
$L__BB22_72:
	shl.b64 	%rd224, %rd34, 32;
	shr.s64 	%rd225, %rd224, 30;
	add.s64 	%rd226, %rd53, %rd225;
	ld.u32 	%r252, [%rd226];
	shr.u32 	%r253, %r252, %r82;
	mov.b32 	%r254, -1;
	shl.b32 	%r255, %r254, %r71;
	not.b32 	%r256, %r255;
	and.b32  	%r286, %r253, %r256;
$L__BB22_73:
	mul.wide.s32 	%rd227, %r70, 4;
	add.s64 	%rd228, %rd1, %rd227;
	st.global.u32 	[%rd228], %r286;
$L__BB22_74:
	add.s32 	%r287, %r287, 32;
	setp.lt.s32 	%p84, %r287, %r64;
	@%p84 bra 	$L__BB22_63;
	bra.uni 	$L__BB22_97;
$L__BB22_75:
	add.s32 	%r88, %r287, %r62;
	setp.ge.s32 	%p73, %r88, %r107;
	@%p73 bra 	$L__BB22_97;
	mul.wide.s32 	%rd191, %r88, 8;
	add.s64 	%rd192, %rd54, %rd191;
	ld.u64 	%rd193, [%rd192];
	mul.wide.s32 	%rd194, %r88, 4;
	add.s64 	%rd195, %rd1, %rd194;
	st.global.u32 	[%rd195], %rd193;
	add.s32 	%r287, %r287, 32;
	setp.lt.s32 	%p74, %r287, %r64;
	@%p74 bra 	$L__BB22_75;
	bra.uni 	$L__BB22_97;
$L__BB22_77:
	shl.b32 	%r193, %r61, 2;
	mul.wide.s32 	%rd148, %r193, 8;
	add.s64 	%rd35, %rd5, %rd148;
	ld.f64 	%fd5, [%rd35];
	ld.f64 	%fd6, [%rd35+8];
	setp.ne.s32 	%p57, %r63, 2;
	mov.f64 	%fd34, 0d0000000000000000;
	@%p57 bra 	$L__BB22_79;
	ld.f64 	%fd34, [%rd35+16];
$L__BB22_79:
	setp.ge.s32 	%p58, %r287, %r64;
	@%p58 bra 	$L__BB22_97;
$L__BB22_80:
	add.s32 	%r91, %r287, %r62;
	setp.ge.s32 	%p59, %r91, %r107;
	@%p59 bra 	$L__BB22_96;
	setp.eq.s32 	%p60, %r63, 2;
	setp.eq.s64 	%p61, %rd54, 0;
	cvt.rn.f64.u32 	%fd22, %r287;
	fma.rn.f64 	%fd23, %fd6, %fd22, %fd5;
	mul.f64 	%fd24, %fd34, %fd22;
	fma.rn.f64 	%fd25, %fd24, %fd22, %fd23;
	selp.f64 	%fd26, %fd25, %fd23, %p60;
	min.f64 	%fd27, %fd26, 0d41DFFFFFFFC00000;
	max.f64 	%fd28, %fd27, 0dC1E0000000000000;
	mov.f64 	%fd29, 0d3FE0000000000000;
	copysign.f64 	%fd30, %fd28, %fd29;
	add.rz.f64 	%fd31, %fd28, %fd30;
	cvt.rzi.f64.f64 	%fd32, %fd31;
	cvt.rzi.s32.f64 	%r92, %fd32;
	@%p61 bra 	$L__BB22_83;
	mul.wide.s32 	%rd149, %r91, 8;
	add.s64 	%rd150, %rd54, %rd149;
	ld.u64 	%rd237, [%rd150];
	bra.uni 	$L__BB22_95;
$L__BB22_83:
	setp.eq.s64 	%p62, %rd53, 0;
	mov.b64 	%rd237, 0;
	@%p62 bra 	$L__BB22_95;
	mul.wide.s32 	%rd153, %r61, 4;
	add.s64 	%rd154, %rd6, %rd153;
	ld.u32 	%r93, [%rd154];
	setp.lt.s32 	%p63, %r93, 1;
	@%p63 bra 	$L__BB22_95;
	mul.wide.s32 	%rd155, %r61, 8;
	add.s64 	%rd156, %rd7, %rd155;
	ld.u64 	%rd157, [%rd156];
	mul.wide.u32 	%rd158, %r93, %r287;
	add.s64 	%rd37, %rd157, %rd158;
	shr.u64 	%rd38, %rd37, 5;
	cvt.u32.u64 	%r194, %rd37;
	and.b32  	%r94, %r194, 31;
	setp.gt.u32 	%p64, %r93, 32;
	@%p64 bra 	$L__BB22_89;
	cvt.u64.u32 	%rd39, %r93;
	shl.b64 	%rd180, %rd38, 32;
	shr.s64 	%rd181, %rd180, 30;
	add.s64 	%rd178, %rd53, %rd181;
	// begin inline asm
	ld.global.nc.u32 %r211, [%rd178];
	// end inline asm
	add.s64 	%rd182, %rd180, 4294967296;
	shr.s64 	%rd183, %rd182, 30;
	add.s64 	%rd179, %rd53, %rd183;
	// begin inline asm
	ld.global.nc.u32 %r212, [%rd179];
	// end inline asm
	cvt.u64.u32 	%rd184, %r212;
	shl.b64 	%rd185, %rd184, 32;
	cvt.u64.u32 	%rd186, %r211;
	or.b64  	%rd187, %rd185, %rd186;
	cvt.u32.u64 	%r213, %rd37;
	and.b32  	%r214, %r213, 31;
	shr.u64 	%rd188, %rd187, %r214;
	mov.b32 	%r215, -1;
	shl.b32 	%r95, %r215, %r93;
	not.b32 	%r216, %r95;
	cvt.u32.u64 	%r217, %rd188;
	and.b32  	%r289, %r217, %r216;
	setp.eq.s32 	%p69, %r93, 32;
	@%p69 bra 	$L__BB22_88;
	cvt.u32.u64 	%r218, %rd39;
	add.s32 	%r219, %r218, -1;
	shr.u32 	%r220, %r289, %r219;
	neg.s32 	%r221, %r220;
	and.b32  	%r222, %r95, %r221;
	or.b32  	%r289, %r222, %r289;
$L__BB22_88:
	cvt.s64.s32 	%rd237, %r289;
	bra.uni 	$L__BB22_95;
$L__BB22_89:
	shl.b64 	%rd41, %rd38, 32;
	shr.s64 	%rd161, %rd41, 30;
	add.s64 	%rd159, %rd53, %rd161;
	// begin inline asm
	ld.global.nc.u32 %r195, [%rd159];
	// end inline asm
	sub.s32 	%r99, 32, %r94;
	shr.u32 	%r197, %r195, %r94;
	cvt.u64.u32 	%rd42, %r197;
	sub.s32 	%r100, %r93, %r99;
	add.s64 	%rd162, %rd41, 4294967296;
	shr.s64 	%rd163, %rd162, 30;
	add.s64 	%rd160, %rd53, %rd163;
	// begin inline asm
	ld.global.nc.u32 %r196, [%rd160];
	// end inline asm
	setp.lt.u32 	%p65, %r100, 32;
	@%p65 bra 	$L__BB22_92;
	cvt.u64.u32 	%rd166, %r196;
	shl.b64 	%rd167, %rd166, %r99;
	or.b64  	%rd237, %rd167, %rd42;
	setp.eq.s32 	%p66, %r100, 32;
	@%p66 bra 	$L__BB22_93;
	add.s32 	%r203, %r100, -32;
	sub.s32 	%r204, 64, %r94;
	add.s64 	%rd169, %rd41, 8589934592;
	shr.s64 	%rd170, %rd169, 30;
	add.s64 	%rd168, %rd53, %rd170;
	// begin inline asm
	ld.global.nc.u32 %r202, [%rd168];
	// end inline asm
	setp.eq.s32 	%p67, %r203, 32;
	mov.b32 	%r205, -1;
	shl.b32 	%r206, %r205, %r203;
	not.b32 	%r207, %r206;
	selp.b32 	%r208, -1, %r207, %p67;
	and.b32  	%r209, %r202, %r208;
	cvt.u64.u32 	%rd171, %r209;
	shl.b64 	%rd172, %rd171, %r204;
	or.b64  	%rd237, %rd172, %rd237;
	bra.uni 	$L__BB22_93;
$L__BB22_92:
	mov.b32 	%r198, -1;
	shl.b32 	%r199, %r198, %r100;
	not.b32 	%r200, %r199;
	and.b32  	%r201, %r196, %r200;
	cvt.u64.u32 	%rd164, %r201;
	shl.b64 	%rd165, %rd164, %r99;
	or.b64  	%rd237, %rd165, %rd42;
$L__BB22_93:
	setp.gt.u32 	%p68, %r93, 63;
	@%p68 bra 	$L__BB22_95;
	add.s32 	%r210, %r93, -1;
	shr.u64 	%rd173, %rd237, %r210;
	neg.s64 	%rd174, %rd173;
	mov.b64 	%rd175, -1;
	shl.b64 	%rd176, %rd175, %r93;
	and.b64  	%rd177, %rd176, %rd174;
	or.b64  	%rd237, %rd177, %rd237;
$L__BB22_95:
	cvt.u32.u64 	%r223, %rd237;
	add.s32 	%r224, %r92, %r223;
	add.s32 	%r225, %r287, %r62;
	mul.wide.s32 	%rd189, %r225, 4;
	add.s64 	%rd190, %rd1, %rd189;
	st.global.u32 	[%rd190], %r224;
	add.s32 	%r287, %r287, 32;
	setp.lt.s32 	%p70, %r287, %r64;
	@%p70 bra 	$L__BB22_80;
$L__BB22_96:
	ld.shared.u32 	%r277, [_ZZ39decompressFullFile_WorkStealingAdvancedIiEvPK14CompressedDataIT_EPS1_iPiE12s_queue_size];
$L__BB22_97:
	add.s32 	%r258, %r278, 1;
	mov.u32 	%r259, %ntid.x;
	shr.u32 	%r260, %r259, 5;
	setp.eq.s32 	%p87, %r258, %r260;
	selp.b32 	%r278, 0, %r258, %p87;
	add.s32 	%r279, %r279, 1;
	setp.lt.s32 	%p88, %r279, %r277;
	@%p88 bra 	$L__BB22_54;
$L__BB22_98:
	bar.sync 	0;
	bra.uni 	$L__BB22_1;
$L__BB22_99:
	ret;

}
	// .globl	_Z24directRandomAccessKernelIiEvPKiS1_S1_PKdS1_PKlPKjS1_PT_ii
.visible .entry _Z24directRandomAccessKernelIiEvPKiS1_S1_PKdS1_PKlPKjS1_PT_ii(
	.param .u64 .ptr .align 1 _Z24directRandomAccessKernelIiEvPKiS1_S1_PKdS1_PKlPKjS1_PT_ii_param_0,
	.param .u64 .ptr .align 1 _Z24directRandomAccessKernelIiEvPKiS1_S1_PKdS1_PKlPKjS1_PT_ii_param_1,
	.param .u64 .ptr .align 1 _Z24directRandomAccessKernelIiEvPKiS1_S1_PKdS1_PKlPKjS1_PT_ii_param_2,
	.param .u64 .ptr .align 1 _Z24directRandomAccessKernelIiEvPKiS1_S1_PKdS1_PKlPKjS1_PT_ii_param_3,
	.param .u64 .ptr .align 1 _Z24directRandomAccessKernelIiEvPKiS1_S1_PKdS1_PKlPKjS1_PT_ii_param_4,
	.param .u64 .ptr .align 1 _Z24directRandomAccessKernelIiEvPKiS1_S1_PKdS1_PKlPKjS1_PT_ii_param_5,
	.param .u64 .ptr .align 1 _Z24directRandomAccessKernelIiEvPKiS1_S1_PKdS1_PKlPKjS1_PT_ii_param_6,
	.param .u64 .ptr .align 1 _Z24directRandomAccessKernelIiEvPKiS1_S1_PKdS1_PKlPKjS1_PT_ii_param_7,
	.param .u64 .ptr .align 1 _Z24directRandomAccessKernelIiEvPKiS1_S1_PKdS1_PKlPKjS1_PT_ii_param_8,
	.param .u32 _Z24directRandomAccessKernelIiEvPKiS1_S1_PKdS1_PKlPKjS1_PT_ii_param_9,
	.param .u32 _Z24directRandomAccessKernelIiEvPKiS1_S1_PKdS1_PKlPKjS1_PT_ii_param_10
)
{
	.reg .pred 	%p<57>;
	.reg .b32 	%r<157>;
	.reg .b64 	%rd<131>;
	.reg .b64 	%fd<16>;

	ld.param.u64 	%rd21, [_Z24directRandomAccessKernelIiEvPKiS1_S1_PKdS1_PKlPKjS1_PT_ii_param_0];
	ld.param.u64 	%rd22, [_Z24directRandomAccessKernelIiEvPKiS1_S1_PKdS1_PKlPKjS1_PT_ii_param_1];
	ld.param.u64 	%rd23, [_Z24directRandomAccessKernelIiEvPKiS1_S1_PKdS1_PKlPKjS1_PT_ii_param_2];
	ld.param.u64 	%rd24, [_Z24directRandomAccessKernelIiEvPKiS1_S1_PKdS1_PKlPKjS1_PT_ii_param_3];
	ld.param.u64 	%rd25, [_Z24directRandomAccessKernelIiEvPKiS1_S1_PKdS1_PKlPKjS1_PT_ii_param_4];
	ld.param.u64 	%rd26, [_Z24directRandomAccessKernelIiEvPKiS1_S1_PKdS1_PKlPKjS1_PT_ii_param_5];
	ld.param.u64 	%rd27, [_Z24directRandomAccessKernelIiEvPKiS1_S1_PKdS1_PKlPKjS1_PT_ii_param_6];
	ld.param.u64 	%rd28, [_Z24directRandomAccessKernelIiEvPKiS1_S1_PKdS1_PKlPKjS1_PT_ii_param_7];
	ld.param.u64 	%rd29, [_Z24directRandomAccessKernelIiEvPKiS1_S1_PKdS1_PKlPKjS1_PT_ii_param_8];
	ld.param.u32 	%r41, [_Z24directRandomAccessKernelIiEvPKiS1_S1_PKdS1_PKlPKjS1_PT_ii_param_9];
	ld.param.u32 	%r42, [_Z24directRandomAccessKernelIiEvPKiS1_S1_PKdS1_PKlPKjS1_PT_ii_param_10];
	cvta.to.global.u64 	%rd1, %rd27;
	cvta.to.global.u64 	%rd2, %rd29;
	mov.u32 	%r43, %ctaid.x;
	mov.u32 	%r44, %ntid.x;
	mov.u32 	%r45, %tid.x;
	mad.lo.s32 	%r1, %r43, %r44, %r45;
	setp.ge.s32 	%p1, %r1, %r42;
	@%p1 bra 	$L__BB23_50;
	mul.wide.s32 	%rd31, %r1, 4;
	add.s64 	%rd30, %rd28, %rd31;
	// begin inline asm
	ld.global.nc.s32 %r46, [%rd30];
	// end inline asm
	setp.lt.s32 	%p2, %r41, 9;
	@%p2 bra 	$L__BB23_5;
	add.s32 	%r147, %r41, -1;
	mov.b32 	%r148, 0;
$L__BB23_3:
	add.s32 	%r50, %r147, %r148;
	shr.u32 	%r149, %r50, 1;
	mul.wide.u32 	%rd34, %r149, 4;
	add.s64 	%rd32, %rd21, %rd34;
	// begin inline asm
	ld.global.nc.s32 %r48, [%rd32];
	// end inline asm
	add.s64 	%rd33, %rd22, %rd34;
	// begin inline asm
	ld.global.nc.s32 %r49, [%rd33];
	// end inline asm
	setp.ge.s32 	%p3, %r46, %r48;
	setp.lt.s32 	%p4, %r46, %r49;
	and.pred  	%p5, %p3, %p4;
	@%p5 bra 	$L__BB23_22;
	setp.lt.s32 	%p6, %r46, %r49;
	add.s32 	%r51, %r149, 1;
	selp.b32 	%r148, %r148, %r51, %p6;
	add.s32 	%r52, %r149, -1;
	selp.b32 	%r147, %r52, %r147, %p6;
	setp.le.s32 	%p7, %r148, %r147;
	@%p7 bra 	$L__BB23_3;
	bra.uni 	$L__BB23_21;
$L__BB23_5:
	setp.lt.s32 	%p8, %r41, 1;
	@%p8 bra 	$L__BB23_21;
	// begin inline asm
	ld.global.nc.s32 %r53, [%rd21];
	// end inline asm
	// begin inline asm
	ld.global.nc.s32 %r54, [%rd22];
	// end inline asm
	setp.ge.s32 	%p9, %r46, %r53;
	setp.lt.s32 	%p10, %r46, %r54;
	and.pred  	%p11, %p9, %p10;
	mov.b32 	%r149, 0;
	@%p11 bra 	$L__BB23_22;
	setp.eq.s32 	%p12, %r41, 1;
	@%p12 bra 	$L__BB23_21;
	add.s64 	%rd37, %rd21, 4;
	// begin inline asm
	ld.global.nc.s32 %r56, [%rd37];
	// end inline asm
	add.s64 	%rd38, %rd22, 4;
	// begin inline asm
	ld.global.nc.s32 %r57, [%rd38];
	// end inline asm
	setp.ge.s32 	%p13, %r46, %r56;
	setp.lt.s32 	%p14, %r46, %r57;
	and.pred  	%p15, %p13, %p14;
	mov.b32 	%r149, 1;
	@%p15 bra 	$L__BB23_22;
	setp.eq.s32 	%p16, %r41, 2;
	@%p16 bra 	$L__BB23_21;
	add.s64 	%rd39, %rd21, 8;
	// begin inline asm
	ld.global.nc.s32 %r59, [%rd39];
	// end inline asm
	add.s64 	%rd40, %rd22, 8;
	// begin inline asm
	ld.global.nc.s32 %r60, [%rd40];
	// end inline asm
	setp.ge.s32 	%p17, %r46, %r59;
	setp.lt.s32 	%p18, %r46, %r60;
	and.pred  	%p19, %p17, %p18;
	mov.b32 	%r149, 2;
	@%p19 bra 	$L__BB23_22;
	setp.eq.s32 	%p20, %r41, 3;
	@%p20 bra 	$L__BB23_21;
	add.s64 	%rd41, %rd21, 12;
	// begin inline asm
	ld.global.nc.s32 %r62, [%rd41];
	// end inline asm
	add.s64 	%rd42, %rd22, 12;
	// begin inline asm
	ld.global.nc.s32 %r63, [%rd42];
	// end inline asm
	setp.ge.s32 	%p21, %r46, %r62;
	setp.lt.s32 	%p22, %r46, %r63;
	and.pred  	%p23, %p21, %p22;
	mov.b32 	%r149, 3;
	@%p23 bra 	$L__BB23_22;
	setp.eq.s32 	%p24, %r41, 4;
	@%p24 bra 	$L__BB23_21;
	add.s64 	%rd43, %rd21, 16;
	// begin inline asm
	ld.global.nc.s32 %r65, [%rd43];
	// end inline asm
	add.s64 	%rd44, %rd22, 16;
	// begin inline asm
	ld.global.nc.s32 %r66, [%rd44];
	// end inline asm
	setp.ge.s32 	%p25, %r46, %r65;
	setp.lt.s32 	%p26, %r46, %r66;
	and.pred  	%p27, %p25, %p26;
	mov.b32 	%r149, 4;
	@%p27 bra 	$L__BB23_22;
	setp.eq.s32 	%p28, %r41, 5;
	@%p28 bra 	$L__BB23_21;
	add.s64 	%rd45, %rd21, 20;
	// begin inline asm
	ld.global.nc.s32 %r68, [%rd45];
	// end inline asm
	add.s64 	%rd46, %rd22, 20;
	// begin inline asm
	ld.global.nc.s32 %r69, [%rd46];
	// end inline asm
	setp.ge.s32 	%p29, %r46, %r68;
	setp.lt.s32 	%p30, %r46, %r69;
	and.pred  	%p31, %p29, %p30;
	mov.b32 	%r149, 5;
	@%p31 bra 	$L__BB23_22;
	setp.eq.s32 	%p32, %r41, 6;
	@%p32 bra 	$L__BB23_21;
	add.s64 	%rd47, %rd21, 24;
	// begin inline asm
	ld.global.nc.s32 %r71, [%rd47];
	// end inline asm
	add.s64 	%rd48, %rd22, 24;
	// begin inline asm
	ld.global.nc.s32 %r72, [%rd48];
	// end inline asm
	setp.ge.s32 	%p33, %r46, %r71;
	setp.lt.s32 	%p34, %r46, %r72;
	and.pred  	%p35, %p33, %p34;
	mov.b32 	%r149, 6;
	@%p35 bra 	$L__BB23_22;
	setp.eq.s32 	%p36, %r41, 7;
	@%p36 bra 	$L__BB23_21;
	add.s64 	%rd49, %rd21, 28;
	// begin inline asm
	ld.global.nc.s32 %r74, [%rd49];
	// end inline asm
	add.s64 	%rd50, %rd22, 28;
	// begin inline asm
	ld.global.nc.s32 %r75, [%rd50];
	// end inline asm
	setp.ge.s32 	%p37, %r46, %r74;
	setp.lt.s32 	%p38, %r46, %r75;
	and.pred  	%p39, %p37, %p38;
	mov.b32 	%r149, 7;
	@%p39 bra 	$L__BB23_22;
$L__BB23_21:
	add.s64 	%rd52, %rd2, %rd31;
	mov.b32 	%r77, 0;
	st.global.u32 	[%rd52], %r77;
	bra.uni 	$L__BB23_50;
$L__BB23_22:
	mul.wide.u32 	%rd58, %r149, 4;
	add.s64 	%rd53, %rd21, %rd58;
	// begin inline asm
	ld.global.nc.s32 %r78, [%rd53];
	// end inline asm
	add.s64 	%rd54, %rd23, %rd58;
	// begin inline asm
	ld.global.nc.s32 %r79, [%rd54];
	// end inline asm
	add.s64 	%rd55, %rd25, %rd58;
	// begin inline asm
	ld.global.nc.s32 %r80, [%rd55];
	// end inline asm
	mul.wide.u32 	%rd59, %r149, 8;
	add.s64 	%rd57, %rd26, %rd59;
	// begin inline asm
	ld.global.nc.s64 %rd56, [%rd57];
	// end inline asm
	sub.s32 	%r13, %r46, %r78;
	setp.ne.s32 	%p40, %r79, 4;
	@%p40 bra 	$L__BB23_33;
	setp.lt.s32 	%p50, %r80, 1;
	@%p50 bra 	$L__BB23_32;
	cvt.s64.s32 	%rd101, %r13;
	cvt.u64.u32 	%rd102, %r80;
	mad.lo.s64 	%rd4, %rd102, %rd101, %rd56;
	setp.gt.u32 	%p51, %r80, 32;
	@%p51 bra 	$L__BB23_28;
	shr.s64 	%rd113, %rd4, 63;
	shr.u64 	%rd114, %rd113, 59;
	add.s64 	%rd115, %rd4, %rd114;
	shr.s64 	%rd5, %rd115, 5;
	cvt.u32.u64 	%r131, %rd5;
	mov.b64 	%rd116, 32;
	cvt.u32.u64 	%r132, %rd116;
	mul.lo.s32 	%r133, %r131, %r132;
	cvt.u32.u64 	%r134, %rd4;
	sub.s32 	%r14, %r134, %r133;
	add.s32 	%r135, %r80, %r14;
	setp.gt.s32 	%p56, %r135, 32;
	@%p56 bra 	$L__BB23_27;
	shl.b64 	%rd123, %rd5, 32;
	shr.s64 	%rd124, %rd123, 30;
	add.s64 	%rd125, %rd1, %rd124;
	ld.global.u32 	%r142, [%rd125];
	shr.u32 	%r143, %r142, %r14;
	mov.b32 	%r144, -1;
	shl.b32 	%r145, %r144, %r80;
	not.b32 	%r146, %r145;
	and.b32  	%r154, %r143, %r146;
	bra.uni 	$L__BB23_31;
$L__BB23_27:
	shl.b64 	%rd117, %rd5, 32;
	shr.s64 	%rd118, %rd117, 30;
	add.s64 	%rd119, %rd1, %rd118;
	ld.global.u32 	%r136, [%rd119];
	add.s64 	%rd120, %rd117, 4294967296;
	shr.s64 	%rd121, %rd120, 30;
	add.s64 	%rd122, %rd1, %rd121;
	ld.global.u32 	%r137, [%rd122];
	shf.r.wrap.b32 	%r138, %r136, %r137, %r14;
	mov.b32 	%r139, -1;
	shl.b32 	%r140, %r139, %r80;
	not.b32 	%r141, %r140;
	and.b32  	%r154, %r138, %r141;
	bra.uni 	$L__BB23_31;
$L__BB23_28:
	shr.s64 	%rd104, %rd4, 63;
	shr.u64 	%rd105, %rd104, 59;
	add.s64 	%rd106, %rd4, %rd105;
	shr.s64 	%rd107, %rd106, 5;
	cvt.u32.u64 	%r150, %rd107;
	mov.b64 	%rd108, 32;
	cvt.u32.u64 	%r118, %rd108;
	mul.lo.s32 	%r119, %r150, %r118;
	cvt.u32.u64 	%r120, %rd4;
	sub.s32 	%r153, %r120, %r119;
	mov.b64 	%rd128, 0;
	mov.b32 	%r151, 0;
$L__BB23_29:
	sub.s32 	%r122, 32, %r153;
	min.u32 	%r123, %r80, %r122;
	setp.eq.s32 	%p52, %r123, 32;
	mov.b32 	%r124, -1;
	shl.b32 	%r125, %r124, %r123;
	not.b32 	%r126, %r125;
	selp.b32 	%r127, -1, %r126, %p52;
	mul.wide.s32 	%rd109, %r150, 4;
	add.s64 	%rd110, %rd1, %rd109;
	ld.global.u32 	%r128, [%rd110];
	shr.u32 	%r129, %r128, %r153;
	and.b32  	%r130, %r129, %r127;
	cvt.u64.u32 	%rd111, %r130;
	shl.b64 	%rd112, %rd111, %r151;
	or.b64  	%rd128, %rd112, %rd128;
	add.s32 	%r151, %r151, %r123;
	sub.s32 	%r80, %r80, %r123;
	add.s32 	%r150, %r150, 1;
	setp.gt.s32 	%p53, %r80, 0;
	setp.lt.s32 	%p54, %r151, 64;
	and.pred  	%p55, %p53, %p54;
	mov.b32 	%r153, 0;
	@%p55 bra 	$L__BB23_29;
	cvt.u32.u64 	%r154, %rd128;
$L__BB23_31:
	add.s64 	%rd127, %rd2, %rd31;
	st.global.u32 	[%rd127], %r154;
	bra.uni 	$L__BB23_50;
$L__BB23_32:
	add.s64 	%rd100, %rd2, %rd31;
	mov.b32 	%r116, 0;
	st.global.u32 	[%rd100], %r116;
	bra.uni 	$L__BB23_50;
$L__BB23_33:
	shl.b32 	%r81, %r149, 2;
	mul.wide.u32 	%rd62, %r81, 8;
	add.s64 	%rd60, %rd24, %rd62;
	// begin inline asm
	ld.global.nc.f64 %fd4, [%rd60];
	// end inline asm
	add.s64 	%rd61, %rd60, 8;
	// begin inline asm
	ld.global.nc.f64 %fd5, [%rd61];
	// end inline asm
	cvt.rn.f64.s32 	%fd6, %r13;
	fma.rn.f64 	%fd15, %fd5, %fd6, %fd4;
	setp.ne.s32 	%p41, %r79, 2;
	@%p41 bra 	$L__BB23_35;
	add.s64 	%rd63, %rd60, 16;
	// begin inline asm
	ld.global.nc.f64 %fd7, [%rd63];
	// end inline asm
	mul.lo.s32 	%r82, %r13, %r13;
	cvt.rn.f64.u32 	%fd8, %r82;
	fma.rn.f64 	%fd15, %fd7, %fd8, %fd15;
$L__BB23_35:
	setp.lt.s32 	%p42, %r80, 1;
	mov.b64 	%rd130, 0;
	@%p42 bra 	$L__BB23_49;
	cvt.s64.s32 	%rd65, %r13;
	cvt.u64.u32 	%rd9, %r80;
	mad.lo.s64 	%rd10, %rd9, %rd65, %rd56;
	setp.gt.u32 	%p43, %r80, 32;
	@%p43 bra 	$L__BB23_43;
	cvt.u32.u64 	%r102, %rd10;
	and.b32  	%r28, %r102, 31;
	shl.b64 	%rd87, %rd10, 27;
	and.b64  	%rd11, %rd87, -4294967296;
	shr.s64 	%rd88, %rd11, 30;
	add.s64 	%rd86, %rd27, %rd88;
	// begin inline asm
	ld.global.nc.u32 %r101, [%rd86];
	// end inline asm
	add.s32 	%r103, %r28, %r80;
	setp.gt.u32 	%p48, %r103, 32;
	@%p48 bra 	$L__BB23_39;
	shr.u32 	%r155, %r101, %r28;
	bra.uni 	$L__BB23_40;
$L__BB23_39:
	add.s64 	%rd90, %rd11, 4294967296;
	shr.s64 	%rd91, %rd90, 30;
	add.s64 	%rd89, %rd27, %rd91;
	// begin inline asm
	ld.global.nc.u32 %r104, [%rd89];
	// end inline asm
	cvt.u64.u32 	%rd92, %r104;
	shl.b64 	%rd93, %rd92, 32;
	cvt.u64.u32 	%rd94, %r101;
	or.b64  	%rd95, %rd93, %rd94;
	shr.u64 	%rd96, %rd95, %r28;
	cvt.u32.u64 	%r155, %rd96;
$L__BB23_40:
	mov.b32 	%r107, -1;
	shl.b32 	%r33, %r107, %r80;
	not.b32 	%r108, %r33;
	and.b32  	%r156, %r155, %r108;
	setp.eq.s32 	%p49, %r80, 32;
	@%p49 bra 	$L__BB23_42;
	add.s32 	%r109, %r80, -1;
	shr.u32 	%r110, %r156, %r109;
	neg.s32 	%r111, %r110;
	and.b32  	%r112, %r33, %r111;
	or.b32  	%r156, %r112, %r156;
$L__BB23_42:
	cvt.s64.s32 	%rd130, %r156;
	bra.uni 	$L__BB23_49;
$L__BB23_43:
	cvt.u32.u64 	%r85, %rd10;
	and.b32  	%r37, %r85, 31;
	shl.b64 	%rd68, %rd10, 27;
	and.b64  	%rd13, %rd68, -4294967296;
	shr.s64 	%rd69, %rd13, 30;
	add.s64 	%rd66, %rd27, %rd69;
	// begin inline asm
	ld.global.nc.u32 %r83, [%rd66];
	// end inline asm
	sub.s32 	%r38, 32, %r37;
	shr.u32 	%r86, %r83, %r37;
	cvt.u64.u32 	%rd14, %r86;
	sub.s32 	%r39, %r80, %r38;
	add.s64 	%rd70, %rd13, 4294967296;
	shr.s64 	%rd71, %rd70, 30;
	add.s64 	%rd67, %rd27, %rd71;
	// begin inline asm
	ld.global.nc.u32 %r84, [%rd67];
	// end inline asm
	setp.lt.u32 	%p44, %r39, 32;
	@%p44 bra 	$L__BB23_46;
	cvt.u64.u32 	%rd74, %r84;
	shl.b64 	%rd75, %rd74, %r38;
	or.b64  	%rd130, %rd75, %rd14;
	setp.eq.s32 	%p45, %r39, 32;
	@%p45 bra 	$L__BB23_47;
	add.s32 	%r92, %r39, -32;
	sub.s32 	%r93, 64, %r37;
	add.s64 	%rd77, %rd13, 8589934592;
	shr.s64 	%rd78, %rd77, 30;
	add.s64 	%rd76, %rd27, %rd78;
	// begin inline asm
	ld.global.nc.u32 %r91, [%rd76];
	// end inline asm
	setp.eq.s32 	%p46, %r92, 32;
	mov.b32 	%r94, -1;
	shl.b32 	%r95, %r94, %r92;
	not.b32 	%r96, %r95;
	selp.b32 	%r97, -1, %r96, %p46;
	and.b32  	%r98, %r91, %r97;
	cvt.u64.u32 	%rd79, %r98;
	shl.b64 	%rd80, %rd79, %r93;
	or.b64  	%rd130, %rd80, %rd130;
	bra.uni 	$L__BB23_47;
$L__BB23_46:
	mov.b32 	%r87, -1;
	shl.b32 	%r88, %r87, %r39;
	not.b32 	%r89, %r88;
	and.b32  	%r90, %r84, %r89;
	cvt.u64.u32 	%rd72, %r90;
	shl.b64 	%rd73, %rd72, %r38;
	or.b64  	%rd130, %rd73, %rd14;
$L__BB23_47:
	setp.gt.u32 	%p47, %r80, 63;
	@%p47 bra 	$L__BB23_49;
	add.s32 	%r99, %r80, -1;
	shr.u64 	%rd81, %rd130, %r99;
	neg.s64 	%rd82, %rd81;
	cvt.u32.u64 	%r100, %rd9;
	mov.b64 	%rd83, -1;
	shl.b64 	%rd84, %rd83, %r100;
	and.b64  	%rd85, %rd84, %rd82;
	or.b64  	%rd130, %rd85, %rd130;
$L__BB23_49:
	min.f64 	%fd9, %fd15, 0d41DFFFFFFFC00000;
	max.f64 	%fd10, %fd9, 0dC1E0000000000000;
	mov.f64 	%fd11, 0d3FE0000000000000;
	copysign.f64 	%fd12, %fd10, %fd11;
	add.rz.f64 	%fd13, %fd10, %fd12;
	cvt.rzi.f64.f64 	%fd14, %fd13;
	cvt.rzi.s32.f64 	%r113, %fd14;
	cvt.u32.u64 	%r114, %rd130;
	add.s32 	%r115, %r113, %r114;
	add.s64 	%rd98, %rd2, %rd31;
	st.global.u32 	[%rd98], %r115;
$L__BB23_50:
	ret;

}
	// .globl	_Z23analyzeDataVarianceFastIlEvPKT_iiPfi
.visible .entry _Z23analyzeDataVarianceFastIlEvPKT_iiPfi(
	.param .u64 .ptr .align 1 _Z23analyzeDataVarianceFastIlEvPKT_iiPfi_param_0,
	.param .u32 _Z23analyzeDataVarianceFastIlEvPKT_iiPfi_param_1,
	.param .u32 _Z23analyzeDataVarianceFastIlEvPKT_iiPfi_param_2,
	.param .u64 .ptr .align 1 _Z23analyzeDataVarianceFastIlEvPKT_iiPfi_param_3,
	.param .u32 _Z23analyzeDataVarianceFastIlEvPKT_iiPfi_param_4
)
{
	.reg .pred 	%p<27>;
	.reg .b32 	%r<60>;
	.reg .b32 	%f<3>;
	.reg .b64 	%rd<10>;
	.reg .b64 	%fd<52>;

	ld.param.u64 	%rd3, [_Z23analyzeDataVarianceFastIlEvPKT_iiPfi_param_0];
	ld.param.u32 	%r14, [_Z23analyzeDataVarianceFastIlEvPKT_iiPfi_param_1];
	ld.param.u32 	%r15, [_Z23analyzeDataVarianceFastIlEvPKT_iiPfi_param_2];
	ld.param.u64 	%rd4, [_Z23analyzeDataVarianceFastIlEvPKT_iiPfi_param_3];
	ld.param.u32 	%r16, [_Z23analyzeDataVarianceFastIlEvPKT_iiPfi_param_4];
	mov.u32 	%r58, %ctaid.x;
	setp.ge.s32 	%p1, %r58, %r16;
	@%p1 bra 	$L__BB24_9;
	mov.u32 	%r2, %tid.x;
	mov.u32 	%r3, %ntid.x;
	and.b32  	%r4, %r2, 31;
	mov.u32 	%r5, %nctaid.x;
	cvta.to.global.u64 	%rd1, %rd4;
	cvta.to.global.u64 	%rd2, %rd3;
$L__BB24_2:
	mul.lo.s32 	%r7, %r58, %r15;
	add.s32 	%r17, %r7, %r15;
	min.s32 	%r8, %r17, %r14;
	sub.s32 	%r9, %r8, %r7;
	setp.lt.s32 	%p2, %r9, 1;
	@%p2 bra 	$L__BB24_8;
	add.s32 	%r59, %r7, %r2;
	setp.ge.s32 	%p3, %r59, %r8;
	mov.f64 	%fd50, 0d0000000000000000;
	mov.f64 	%fd51, %fd50;
	@%p3 bra 	$L__BB24_6;
	mov.f64 	%fd46, 0d0000000000000000;
	mov.f64 	%fd47, %fd46;
	mov.f64 	%fd48, %fd46;
	mov.f64 	%fd49, %fd46;
$L__BB24_5:
	mul.wide.s32 	%rd5, %r59, 8;
	add.s64 	%rd6, %rd2, %rd5;
	ld.global.nc.u64 	%rd7, [%rd6];
	cvt.rn.f64.s64 	%fd15, %rd7;
	sub.f64 	%fd16, %fd15, %fd47;
	add.f64 	%fd50, %fd49, %fd16;
	sub.f64 	%fd17, %fd50, %fd49;
	sub.f64 	%fd47, %fd17, %fd16;
	mul.f64 	%fd18, %fd15, %fd15;
	sub.f64 	%fd19, %fd18, %fd46;
	add.f64 	%fd51, %fd48, %fd19;
	sub.f64 	%fd20, %fd51, %fd48;
	sub.f64 	%fd46, %fd20, %fd19;
	add.s32 	%r59, %r59, %r3;
	setp.lt.s32 	%p4, %r59, %r8;
	mov.f64 	%fd48, %fd51;
	mov.f64 	%fd49, %fd50;
	@%p4 bra 	$L__BB24_5;
$L__BB24_6:
	setp.ne.s32 	%p5, %r4, 0;
	// begin inline asm
	mov.b64 {%r18,%r19}, %fd50;
	// end inline asm
	shfl.sync.down.b32	%r21|%p6, %r19, 16, 31, -1;
	shfl.sync.down.b32	%r20|%p7, %r18, 16, 31, -1;
	// begin inline asm
	mov.b64 %fd22, {%r20,%r21};
	// end inline asm
	add.f64 	%fd23, %fd50, %fd22;
	// begin inline asm
	mov.b64 {%r22,%r23}, %fd23;
	// end inline asm
	shfl.sync.down.b32	%r25|%p8, %r23, 8, 31, -1;
	shfl.sync.down.b32	%r24|%p9, %r22, 8, 31, -1;
	// begin inline asm
	mov.b64 %fd24, {%r24,%r25};
	// end inline asm
	add.f64 	%fd25, %fd23, %fd24;
	// begin inline asm
	mov.b64 {%r26,%r27}, %fd25;
	// end inline asm
	shfl.sync.down.b32	%r29|%p10, %r27, 4, 31, -1;
	shfl.sync.down.b32	%r28|%p11, %r26, 4, 31, -1;
	// begin inline asm
	mov.b64 %fd26, {%r28,%r29};
	// end inline asm
	add.f64 	%fd27, %fd25, %fd26;
	// begin inline asm
	mov.b64 {%r30,%r31}, %fd27;
	// end inline asm
	shfl.sync.down.b32	%r33|%p12, %r31, 2, 31, -1;
	shfl.sync.down.b32	%r32|%p13, %r30, 2, 31, -1;
	// begin inline asm
	mov.b64 %fd28, {%r32,%r33};
	// end inline asm
	add.f64 	%fd29, %fd27, %fd28;
	// begin inline asm
	mov.b64 {%r34,%r35}, %fd29;
	// end inline asm
	shfl.sync.down.b32	%r37|%p14, %r35, 1, 31, -1;
	shfl.sync.down.b32	%r36|%p15, %r34, 1, 31, -1;
	// begin inline asm
	mov.b64 %fd30, {%r36,%r37};
	// end inline asm
	add.f64 	%fd11, %fd29, %fd30;
	// begin inline asm
	mov.b64 {%r38,%r39}, %fd51;
	// end inline asm
	shfl.sync.down.b32	%r41|%p16, %r39, 16, 31, -1;
	shfl.sync.down.b32	%r40|%p17, %r38, 16, 31, -1;
	// begin inline asm
	mov.b64 %fd32, {%r40,%r41};
	// end inline asm
	add.f64 	%fd33, %fd51, %fd32;
	// begin inline asm
	mov.b64 {%r42,%r43}, %fd33;
	// end inline asm
	shfl.sync.down.b32	%r45|%p18, %r43, 8, 31, -1;
	shfl.sync.down.b32	%r44|%p19, %r42, 8, 31, -1;
	// begin inline asm
	mov.b64 %fd34, {%r44,%r45};
	// end inline asm
	add.f64 	%fd35, %fd33, %fd34;
	// begin inline asm
	mov.b64 {%r46,%r47}, %fd35;
	// end inline asm
	shfl.sync.down.b32	%r49|%p20, %r47, 4, 31, -1;
	shfl.sync.down.b32	%r48|%p21, %r46, 4, 31, -1;
	// begin inline asm
	mov.b64 %fd36, {%r48,%r49};
	// end inline asm
	add.f64 	%fd37, %fd35, %fd36;
	// begin inline asm
	mov.b64 {%r50,%r51}, %fd37;
	// end inline asm
	shfl.sync.down.b32	%r53|%p22, %r51, 2, 31, -1;
	shfl.sync.down.b32	%r52|%p23, %r50, 2, 31, -1;
	// begin inline asm
	mov.b64 %fd38, {%r52,%r53};
	// end inline asm
	add.f64 	%fd39, %fd37, %fd38;
	// begin inline asm
	mov.b64 {%r54,%r55}, %fd39;
	// end inline asm
	shfl.sync.down.b32	%r57|%p24, %r55, 1, 31, -1;
	shfl.sync.down.b32	%r56|%p25, %r54, 1, 31, -1;
	// begin inline asm
	mov.b64 %fd40, {%r56,%r57};
	// end inline asm
	add.f64 	%fd12, %fd39, %fd40;
	@%p5 bra 	$L__BB24_8;
	mul.wide.s32 	%rd8, %r58, 4;
	add.s64 	%rd9, %rd1, %rd8;
	cvt.rn.f64.u32 	%fd41, %r9;
	div.rn.f64 	%fd42, %fd12, %fd41;
	div.rn.f64 	%fd43, %fd11, %fd41;
	mul.f64 	%fd44, %fd43, %fd43;
	sub.f64 	%fd45, %fd42, %fd44;
	cvt.rn.f32.f64 	%f1, %fd45;
	atom.global.add.f32 	%f2, [%rd9], %f1;
$L__BB24_8:
	add.s32 	%r58, %r58, %r5;
	setp.lt.s32 	%p26, %r58, %r16;
	@%p26 bra 	$L__BB24_2;
$L__BB24_9:
	ret;

}
	// .globl	_Z20createPartitionsFastIlEviiPKfiPiS2_S2_S1_
.visible .entry _Z20createPartitionsFastIlEviiPKfiPiS2_S2_S1_(
	.param .u32 _Z20createPartitionsFastIlEviiPKfiPiS2_S2_S1__param_0,
	.param .u32 _Z20createPartitionsFastIlEviiPKfiPiS2_S2_S1__param_1,
	.param .u64 .ptr .align 1 _Z20createPartitionsFastIlEviiPKfiPiS2_S2_S1__param_2,
	.param .u32 _Z20createPartitionsFastIlEviiPKfiPiS2_S2_S1__param_3,
	.param .u64 .ptr .align 1 _Z20createPartitionsFastIlEviiPKfiPiS2_S2_S1__param_4,
	.param .u64 .ptr .align 1 _Z20createPartitionsFastIlEviiPKfiPiS2_S2_S1__param_5,
	.param .u64 .ptr .align 1 _Z20createPartitionsFastIlEviiPKfiPiS2_S2_S1__param_6,
	.param .u64 .ptr .align 1 _Z20createPartitionsFastIlEviiPKfiPiS2_S2_S1__param_7
)
{
	.reg .pred 	%p<9>;
	.reg .b32 	%r<32>;
	.reg .b32 	%f<5>;
	.reg .b64 	%rd<16>;

	ld.param.u32 	%r18, [_Z20createPartitionsFastIlEviiPKfiPiS2_S2_S1__param_0];
	ld.param.u32 	%r19, [_Z20createPartitionsFastIlEviiPKfiPiS2_S2_S1__param_1];
	ld.param.u64 	%rd6, [_Z20createPartitionsFastIlEviiPKfiPiS2_S2_S1__param_2];
	ld.param.u32 	%r20, [_Z20createPartitionsFastIlEviiPKfiPiS2_S2_S1__param_3];
	ld.param.u64 	%rd7, [_Z20createPartitionsFastIlEviiPKfiPiS2_S2_S1__param_4];
	ld.param.u64 	%rd8, [_Z20createPartitionsFastIlEviiPKfiPiS2_S2_S1__param_5];
	ld.param.u64 	%rd9, [_Z20createPartitionsFastIlEviiPKfiPiS2_S2_S1__param_6];
	ld.param.u64 	%rd10, [_Z20createPartitionsFastIlEviiPKfiPiS2_S2_S1__param_7];
	cvta.to.global.u64 	%rd1, %rd10;
	ld.global.nc.f32 	%f1, [%rd1];
	mov.u32 	%r21, %ctaid.x;
	mov.u32 	%r1, %ntid.x;
	mov.u32 	%r22, %tid.x;
	mad.lo.s32 	%r29, %r21, %r1, %r22;
	setp.ge.s32 	%p1, %r29, %r20;
	@%p1 bra 	$L__BB25_11;
	ld.global.nc.f32 	%f2, [%rd1+4];
	ld.global.nc.f32 	%f3, [%rd1+8];
	shl.b32 	%r3, %r19, 3;
	shr.u32 	%r23, %r19, 31;
	add.s32 	%r24, %r19, %r23;
	shr.s32 	%r4, %r24, 1;
	shl.b32 	%r5, %r19, 1;
	shl.b32 	%r6, %r19, 2;
	mov.u32 	%r25, %nctaid.x;
	mul.lo.s32 	%r7, %r1, %r25;
	cvta.to.global.u64 	%rd2, %rd6;
	cvta.to.global.u64 	%rd3, %rd9;
	cvta.to.global.u64 	%rd4, %rd7;
	cvta.to.global.u64 	%rd5, %rd8;
$L__BB25_2:
	mul.wide.s32 	%rd11, %r29, 4;
	add.s64 	%rd12, %rd2, %rd11;
	ld.global.nc.f32 	%f4, [%rd12];
	mul.lo.s32 	%r31, %r3, %r29;
	add.s32 	%r26, %r31, %r3;
	min.s32 	%r10, %r26, %r18;
	setp.lt.f32 	%p2, %f4, %f1;
	mov.u32 	%r30, %r6;
	@%p2 bra 	$L__BB25_5;
	setp.lt.f32 	%p3, %f4, %f2;
	mov.u32 	%r30, %r5;
	@%p3 bra 	$L__BB25_5;
	setp.lt.f32 	%p4, %f4, %f3;
	selp.b32 	%r30, %r19, %r4, %p4;
$L__BB25_5:
	setp.ge.s32 	%p5, %r31, %r10;
	@%p5 bra 	$L__BB25_10;
	div.s32 	%r13, %r18, %r4;
$L__BB25_7:
	atom.global.add.u32 	%r15, [%rd3], 1;
	setp.ge.s32 	%p6, %r15, %r13;
	@%p6 bra 	$L__BB25_9;
	mul.wide.s32 	%rd13, %r15, 4;
	add.s64 	%rd14, %rd4, %rd13;
	st.global.u32 	[%rd14], %r31;
	add.s32 	%r27, %r31, %r30;
	min.s32 	%r28, %r27, %r18;
	add.s64 	%rd15, %rd5, %rd13;
	st.global.u32 	[%rd15], %r28;
$L__BB25_9:
	add.s32 	%r31, %r31, %r30;
	setp.lt.s32 	%p7, %r31, %r10;
	@%p7 bra 	$L__BB25_7;
$L__BB25_10:
	add.s32 	%r29, %r29, %r7;
	setp.lt.s32 	%p8, %r29, %r20;
	@%p8 bra 	$L__BB25_2;
$L__BB25_11:
	ret;

}
	// .globl	_Z30fitPartitionsBatched_OptimizedIlEvPKT_PKiS4_PiPdS6_S5_PxS6_i
.visible .entry _Z30fitPartitionsBatched_OptimizedIlEvPKT_PKiS4_PiPdS6_S5_PxS6_i(
	.param .u64 .ptr .align 1 _Z30fitPartitionsBatched_OptimizedIlEvPKT_PKiS4_PiPdS6_S5_PxS6_i_param_0,
	.param .u64 .ptr .align 1 _Z30fitPartitionsBatched_OptimizedIlEvPKT_PKiS4_PiPdS6_S5_PxS6_i_param_1,
	.param .u64 .ptr .align 1 _Z30fitPartitionsBatched_OptimizedIlEvPKT_PKiS4_PiPdS6_S5_PxS6_i_param_2,
	.param .u64 .ptr .align 1 _Z30fitPartitionsBatched_OptimizedIlEvPKT_PKiS4_PiPdS6_S5_PxS6_i_param_3,
	.param .u64 .ptr .align 1 _Z30fitPartitionsBatched_OptimizedIlEvPKT_PKiS4_PiPdS6_S5_PxS6_i_param_4,
	.param .u64 .ptr .align 1 _Z30fitPartitionsBatched_OptimizedIlEvPKT_PKiS4_PiPdS6_S5_PxS6_i_param_5,
	.param .u64 .ptr .align 1 _Z30fitPartitionsBatched_OptimizedIlEvPKT_PKiS4_PiPdS6_S5_PxS6_i_param_6,
	.param .u64 .ptr .align 1 _Z30fitPartitionsBatched_OptimizedIlEvPKT_PKiS4_PiPdS6_S5_PxS6_i_param_7,
	.param .u64 .ptr .align 1 _Z30fitPartitionsBatched_OptimizedIlEvPKT_PKiS4_PiPdS6_S5_PxS6_i_param_8,
	.param .u32 _Z30fitPartitionsBatched_OptimizedIlEvPKT_PKiS4_PiPdS6_S5_PxS6_i_param_9
)
{
	.reg .pred 	%p<130>;
	.reg .b32 	%r<254>;
	.reg .b64 	%rd<97>;
	.reg .b64 	%fd<165>;
	// demoted variable
	.shared .align 8 .f64 _ZZ30fitPartitionsBatched_OptimizedIlEvPKT_PKiS4_PiPdS6_S5_PxS6_iE8s_theta1;
	// demoted variable
	.shared .align 4 .u32 _ZZ30fitPartitionsBatched_OptimizedIlEvPKT_PKiS4_PiPdS6_S5_PxS6_iE19s_has_overflow_flag;
	ld.param.u64 	%rd21, [_Z30fitPartitionsBatched_OptimizedIlEvPKT_PKiS4_PiPdS6_S5_PxS6_i_param_0];
	ld.param.u64 	%rd22, [_Z30fitPartitionsBatched_OptimizedIlEvPKT_PKiS4_PiPdS6_S5_PxS6_i_param_3];
	ld.param.u64 	%rd23, [_Z30fitPartitionsBatched_OptimizedIlEvPKT_PKiS4_PiPdS6_S5_PxS6_i_param_4];
	ld.param.u64 	%rd24, [_Z30fitPartitionsBatched_OptimizedIlEvPKT_PKiS4_PiPdS6_S5_PxS6_i_param_5];
	ld.param.u64 	%rd19, [_Z30fitPartitionsBatched_OptimizedIlEvPKT_PKiS4_PiPdS6_S5_PxS6_i_param_6];
	ld.param.u64 	%rd20, [_Z30fitPartitionsBatched_OptimizedIlEvPKT_PKiS4_PiPdS6_S5_PxS6_i_param_7];
	ld.param.u64 	%rd25, [_Z30fitPartitionsBatched_OptimizedIlEvPKT_PKiS4_PiPdS6_S5_PxS6_i_param_8];
	ld.param.u32 	%r13, [_Z30fitPartitionsBatched_OptimizedIlEvPKT_PKiS4_PiPdS6_S5_PxS6_i_param_9];
	cvta.to.global.u64 	%rd1, %rd25;
	cvta.to.global.u64 	%rd2, %rd20;
	cvta.to.global.u64 	%rd3, %rd19;
	cvta.to.global.u64 	%rd4, %rd24;
	cvta.to.global.u64 	%rd5, %rd23;
	cvta.to.global.u64 	%rd6, %rd22;
	cvta.to.global.u64 	%rd7, %rd21;
	mov.u32 	%r1, %ctaid.x;
	setp.ge.s32 	%p1, %r1, %r13;
	@%p1 bra 	$L__BB26_50;
	ld.param.u64 	%rd91, [_Z30fitPartitionsBatched_OptimizedIlEvPKT_PKiS4_PiPdS6_S5_PxS6_i_param_2];
	ld.param.u64 	%rd90, [_Z30fitPartitionsBatched_OptimizedIlEvPKT_PKiS4_PiPdS6_S5_PxS6_i_param_1];
	cvta.to.global.u64 	%rd26, %rd90;
	cvta.to.global.u64 	%rd27, %rd91;
	mul.wide.u32 	%rd28, %r1, 4;
	add.s64 	%rd29, %rd26, %rd28;
	ld.global.nc.u32 	%r2, [%rd29];
	add.s64 	%rd30, %rd27, %rd28;
	ld.global.nc.u32 	%r14, [%rd30];
	sub.s32 	%r3, %r14, %r2;
	mov.u32 	%r4, %tid.x;
	setp.ne.s32 	%p2, %r4, 0;
	@%p2 bra 	$L__BB26_3;
	mov.b32 	%r15, 0;
	st.shared.u32 	[_ZZ30fitPartitionsBatched_OptimizedIlEvPKT_PKiS4_PiPdS6_S5_PxS6_iE19s_has_overflow_flag], %r15;
$L__BB26_3:
	bar.sync 	0;
	setp.lt.s32 	%p3, %r3, 1;
	@%p3 bra 	$L__BB26_34;
	bar.sync 	0;
	ld.shared.u32 	%r16, [_ZZ30fitPartitionsBatched_OptimizedIlEvPKT_PKiS4_PiPdS6_S5_PxS6_iE19s_has_overflow_flag];
	setp.eq.s32 	%p4, %r16, 0;
	@%p4 bra 	$L__BB26_5;
	bra.uni 	$L__BB26_36;
$L__BB26_5:
	setp.ge.u32 	%p6, %r4, %r3;
	mov.f64 	%fd152, 0d0000000000000000;
	mov.f64 	%fd153, %fd152;
	mov.f64 	%fd154, %fd152;
	mov.f64 	%fd155, %fd152;
	@%p6 bra 	$L__BB26_8;
	mov.f64 	%fd155, 0d0000000000000000;
	mov.u32 	%r20, %ntid.x;
	mov.u32 	%r252, %r4;
	mov.f64 	%fd154, %fd155;
	mov.f64 	%fd153, %fd155;
	mov.f64 	%fd152, %fd155;
$L__BB26_7:
	cvt.rn.f64.s32 	%fd43, %r252;
	add.s32 	%r19, %r252, %r2;
	mul.wide.s32 	%rd42, %r19, 8;
	add.s64 	%rd43, %rd7, %rd42;
	ld.global.nc.u64 	%rd44, [%rd43];
	cvt.rn.f64.s64 	%fd44, %rd44;
	add.f64 	%fd152, %fd152, %fd43;
	add.f64 	%fd153, %fd153, %fd44;
	fma.rn.f64 	%fd154, %fd43, %fd43, %fd154;
	fma.rn.f64 	%fd155, %fd43, %fd44, %fd155;
	add.s32 	%r252, %r252, %r20;
	setp.lt.s32 	%p7, %r252, %r3;
	@%p7 bra 	$L__BB26_7;
$L__BB26_8:
	and.b32  	%r7, %r4, 31;
	// begin inline asm
	mov.b64 {%r21,%r22}, %fd152;
	// end inline asm
	shfl.sync.down.b32	%r24|%p8, %r22, 16, 31, -1;
	shfl.sync.down.b32	%r23|%p9, %r21, 16, 31, -1;
	// begin inline asm
	mov.b64 %fd46, {%r23,%r24};
	// end inline asm
	add.f64 	%fd47, %fd152, %fd46;
	// begin inline asm
	mov.b64 {%r25,%r26}, %fd47;
	// end inline asm
	shfl.sync.down.b32	%r28|%p10, %r26, 8, 31, -1;
	shfl.sync.down.b32	%r27|%p11, %r25, 8, 31, -1;
	// begin inline asm
	mov.b64 %fd48, {%r27,%r28};
	// end inline asm
	add.f64 	%fd49, %fd47, %fd48;
	// begin inline asm
	mov.b64 {%r29,%r30}, %fd49;
	// end inline asm
	shfl.sync.down.b32	%r32|%p12, %r30, 4, 31, -1;
	shfl.sync.down.b32	%r31|%p13, %r29, 4, 31, -1;
	// begin inline asm
	mov.b64 %fd50, {%r31,%r32};
	// end inline asm
	add.f64 	%fd51, %fd49, %fd50;
	// begin inline asm
	mov.b64 {%r33,%r34}, %fd51;
	// end inline asm
	shfl.sync.down.b32	%r36|%p14, %r34, 2, 31, -1;
	shfl.sync.down.b32	%r35|%p15, %r33, 2, 31, -1;
	// begin inline asm
	mov.b64 %fd52, {%r35,%r36};
	// end inline asm
	add.f64 	%fd53, %fd51, %fd52;
	// begin inline asm
	mov.b64 {%r37,%r38}, %fd53;
	// end inline asm
	shfl.sync.down.b32	%r40|%p16, %r38, 1, 31, -1;
	shfl.sync.down.b32	%r39|%p17, %r37, 1, 31, -1;
	// begin inline asm
	mov.b64 %fd54, {%r39,%r40};
	// end inline asm
	add.f64 	%fd13, %fd53, %fd54;
	setp.ne.s32 	%p18, %r7, 0;
	shr.u32 	%r8, %r4, 2;
	@%p18 bra 	$L__BB26_10;
	mov.u32 	%r41, _ZZ14blockReduceSumdE6shared;
	add.s32 	%r42, %r41, %r8;
	st.shared.f64 	[%r42], %fd13;
$L__BB26_10:
	bar.sync 	0;
	mov.u32 	%r9, %ntid.x;
	shr.u32 	%r10, %r9, 5;
	setp.ge.u32 	%p19, %r4, %r10;
	mov.f64 	%fd157, 0d0000000000000000;
	@%p19 bra 	$L__BB26_12;
	shl.b32 	%r43, %r7, 3;
	mov.u32 	%r44, _ZZ14blockReduceSumdE6shared;
	add.s32 	%r45, %r44, %r43;
	ld.shared.f64 	%fd157, [%r45];
$L__BB26_12:
	setp.gt.u32 	%p20, %r4, 31;
	@%p20 bra 	$L__BB26_14;
	// begin inline asm
	mov.b64 {%r46,%r47}, %fd157;
	// end inline asm
	shfl.sync.down.b32	%r49|%p21, %r47, 16, 31, -1;
	shfl.sync.down.b32	%r48|%p22, %r46, 16, 31, -1;
	// begin inline asm
	mov.b64 %fd57, {%r48,%r49};
	// end inline asm
	add.f64 	%fd58, %fd157, %fd57;
	// begin inline asm
	mov.b64 {%r50,%r51}, %fd58;
	// end inline asm
	shfl.sync.down.b32	%r53|%p23, %r51, 8, 31, -1;
	shfl.sync.down.b32	%r52|%p24, %r50, 8, 31, -1;
	// begin inline asm
	mov.b64 %fd59, {%r52,%r53};
	// end inline asm
	add.f64 	%fd60, %fd58, %fd59;
	// begin inline asm
	mov.b64 {%r54,%r55}, %fd60;
	// end inline asm
	shfl.sync.down.b32	%r57|%p25, %r55, 4, 31, -1;
	shfl.sync.down.b32	%r56|%p26, %r54, 4, 31, -1;
	// begin inline asm
	mov.b64 %fd61, {%r56,%r57};
	// end inline asm
	add.f64 	%fd62, %fd60, %fd61;
	// begin inline asm
	mov.b64 {%r58,%r59}, %fd62;
	// end inline asm
	shfl.sync.down.b32	%r61|%p27, %r59, 2, 31, -1;
	shfl.sync.down.b32	%r60|%p28, %r58, 2, 31, -1;
	// begin inline asm
	mov.b64 %fd63, {%r60,%r61};
	// end inline asm
	add.f64 	%fd64, %fd62, %fd63;
	// begin inline asm
	mov.b64 {%r62,%r63}, %fd64;
	// end inline asm
	shfl.sync.down.b32	%r65|%p29, %r63, 1, 31, -1;
	shfl.sync.down.b32	%r64|%p30, %r62, 1, 31, -1;
	// begin inline asm
	mov.b64 %fd65, {%r64,%r65};
	// end inline asm
	add.f64 	%fd157, %fd64, %fd65;
$L__BB26_14:
	setp.ne.s32 	%p31, %r7, 0;
	// begin inline asm
	mov.b64 {%r66,%r67}, %fd153;
	// end inline asm
	shfl.sync.down.b32	%r69|%p32, %r67, 16, 31, -1;
	shfl.sync.down.b32	%r68|%p33, %r66, 16, 31, -1;
	// begin inline asm
	mov.b64 %fd67, {%r68,%r69};
	// end inline asm
	add.f64 	%fd68, %fd153, %fd67;
	// begin inline asm
	mov.b64 {%r70,%r71}, %fd68;
	// end inline asm
	shfl.sync.down.b32	%r73|%p34, %r71, 8, 31, -1;
	shfl.sync.down.b32	%r72|%p35, %r70, 8, 31, -1;
	// begin inline asm
	mov.b64 %fd69, {%r72,%r73};
	// end inline asm
	add.f64 	%fd70, %fd68, %fd69;
	// begin inline asm
	mov.b64 {%r74,%r75}, %fd70;
	// end inline asm
	shfl.sync.down.b32	%r77|%p36, %r75, 4, 31, -1;
	shfl.sync.down.b32	%r76|%p37, %r74, 4, 31, -1;
	// begin inline asm
	mov.b64 %fd71, {%r76,%r77};
	// end inline asm
	add.f64 	%fd72, %fd70, %fd71;
	// begin inline asm
	mov.b64 {%r78,%r79}, %fd72;
	// end inline asm
	shfl.sync.down.b32	%r81|%p38, %r79, 2, 31, -1;
	shfl.sync.down.b32	%r80|%p39, %r78, 2, 31, -1;
	// begin inline asm
	mov.b64 %fd73, {%r80,%r81};
	// end inline asm
	add.f64 	%fd74, %fd72, %fd73;
	// begin inline asm
	mov.b64 {%r82,%r83}, %fd74;
	// end inline asm
	shfl.sync.down.b32	%r85|%p40, %r83, 1, 31, -1;
	shfl.sync.down.b32	%r84|%p41, %r82, 1, 31, -1;
	// begin inline asm
	mov.b64 %fd75, {%r84,%r85};
	// end inline asm
	add.f64 	%fd18, %fd74, %fd75;
	@%p31 bra 	$L__BB26_16;
	mov.u32 	%r86, _ZZ14blockReduceSumdE6shared;
	add.s32 	%r87, %r86, %r8;
	st.shared.f64 	[%r87], %fd18;
$L__BB26_16:
	setp.ge.u32 	%p42, %r4, %r10;
	bar.sync 	0;
	mov.f64 	%fd159, 0d0000000000000000;
	@%p42 bra 	$L__BB26_18;
	shl.b32 	%r88, %r7, 3;
	mov.u32 	%r89, _ZZ14blockReduceSumdE6shared;
	add.s32 	%r90, %r89, %r88;
	ld.shared.f64 	%fd159, [%r90];
$L__BB26_18:
	setp.gt.u32 	%p43, %r4, 31;
	@%p43 bra 	$L__BB26_20;
	// begin inline asm
	mov.b64 {%r91,%r92}, %fd159;
	// end inline asm
	shfl.sync.down.b32	%r94|%p44, %r92, 16, 31, -1;
	shfl.sync.down.b32	%r93|%p45, %r91, 16, 31, -1;
	// begin inline asm
	mov.b64 %fd78, {%r93,%r94};
	// end inline asm
	add.f64 	%fd79, %fd159, %fd78;
	// begin inline asm
	mov.b64 {%r95,%r96}, %fd79;
	// end inline asm
	shfl.sync.down.b32	%r98|%p46, %r96, 8, 31, -1;
	shfl.sync.down.b32	%r97|%p47, %r95, 8, 31, -1;
	// begin inline asm
	mov.b64 %fd80, {%r97,%r98};
	// end inline asm
	add.f64 	%fd81, %fd79, %fd80;
	// begin inline asm
	mov.b64 {%r99,%r100}, %fd81;
	// end inline asm
	shfl.sync.down.b32	%r102|%p48, %r100, 4, 31, -1;
	shfl.sync.down.b32	%r101|%p49, %r99, 4, 31, -1;
	// begin inline asm
	mov.b64 %fd82, {%r101,%r102};
	// end inline asm
	add.f64 	%fd83, %fd81, %fd82;
	// begin inline asm
	mov.b64 {%r103,%r104}, %fd83;
	// end inline asm
	shfl.sync.down.b32	%r106|%p50, %r104, 2, 31, -1;
	shfl.sync.down.b32	%r105|%p51, %r103, 2, 31, -1;
	// begin inline asm
	mov.b64 %fd84, {%r105,%r106};
	// end inline asm
	add.f64 	%fd85, %fd83, %fd84;
	// begin inline asm
	mov.b64 {%r107,%r108}, %fd85;
	// end inline asm
	shfl.sync.down.b32	%r110|%p52, %r108, 1, 31, -1;
	shfl.sync.down.b32	%r109|%p53, %r107, 1, 31, -1;
	// begin inline asm
	mov.b64 %fd86, {%r109,%r110};
	// end inline asm
	add.f64 	%fd159, %fd85, %fd86;
$L__BB26_20:
	setp.ne.s32 	%p54, %r7, 0;
	// begin inline asm
	mov.b64 {%r111,%r112}, %fd154;
	// end inline asm
	shfl.sync.down.b32	%r114|%p55, %r112, 16, 31, -1;
	shfl.sync.down.b32	%r113|%p56, %r111, 16, 31, -1;
	// begin inline asm
	mov.b64 %fd88, {%r113,%r114};
	// end inline asm
	add.f64 	%fd89, %fd154, %fd88;
	// begin inline asm
	mov.b64 {%r115,%r116}, %fd89;
	// end inline asm
	shfl.sync.down.b32	%r118|%p57, %r116, 8, 31, -1;
	shfl.sync.down.b32	%r117|%p58, %r115, 8, 31, -1;
	// begin inline asm
	mov.b64 %fd90, {%r117,%r118};
	// end inline asm
	add.f64 	%fd91, %fd89, %fd90;
	// begin inline asm
	mov.b64 {%r119,%r120}, %fd91;
	// end inline asm
	shfl.sync.down.b32	%r122|%p59, %r120, 4, 31, -1;
	shfl.sync.down.b32	%r121|%p60, %r119, 4, 31, -1;
	// begin inline asm
	mov.b64 %fd92, {%r121,%r122};
	// end inline asm
	add.f64 	%fd93, %fd91, %fd92;
	// begin inline asm
	mov.b64 {%r123,%r124}, %fd93;
	// end inline asm
	shfl.sync.down.b32	%r126|%p61, %r124, 2, 31, -1;
	shfl.sync.down.b32	%r125|%p62, %r123, 2, 31, -1;
	// begin inline asm
	mov.b64 %fd94, {%r125,%r126};
	// end inline asm
	add.f64 	%fd95, %fd93, %fd94;
	// begin inline asm
	mov.b64 {%r127,%r128}, %fd95;
	// end inline asm
	shfl.sync.down.b32	%r130|%p63, %r128, 1, 31, -1;
	shfl.sync.down.b32	%r129|%p64, %r127, 1, 31, -1;
	// begin inline asm
	mov.b64 %fd96, {%r129,%r130};
	// end inline asm
	add.f64 	%fd23, %fd95, %fd96;
	@%p54 bra 	$L__BB26_22;
	mov.u32 	%r131, _ZZ14blockReduceSumdE6shared;
	add.s32 	%r132, %r131, %r8;
	st.shared.f64 	[%r132], %fd23;
$L__BB26_22:
	setp.ge.u32 	%p65, %r4, %r10;
	bar.sync 	0;
	mov.f64 	%fd161, 0d0000000000000000;
	@%p65 bra 	$L__BB26_24;
	shl.b32 	%r133, %r7, 3;
	mov.u32 	%r134, _ZZ14blockReduceSumdE6shared;
	add.s32 	%r135, %r134, %r133;
	ld.shared.f64 	%fd161, [%r135];
$L__BB26_24:
	setp.gt.u32 	%p66, %r4, 31;
	@%p66 bra 	$L__BB26_26;
	// begin inline asm
	mov.b64 {%r136,%r137}, %fd161;
	// end inline asm
	shfl.sync.down.b32	%r139|%p67, %r137, 16, 31, -1;
	shfl.sync.down.b32	%r138|%p68, %r136, 16, 31, -1;
	// begin inline asm
	mov.b64 %fd99, {%r138,%r139};
	// end inline asm
	add.f64 	%fd100, %fd161, %fd99;
	// begin inline asm
	mov.b64 {%r140,%r141}, %fd100;
	// end inline asm
	shfl.sync.down.b32	%r143|%p69, %r141, 8, 31, -1;
	shfl.sync.down.b32	%r142|%p70, %r140, 8, 31, -1;
	// begin inline asm
	mov.b64 %fd101, {%r142,%r143};
	// end inline asm
	add.f64 	%fd102, %fd100, %fd101;
	// begin inline asm
	mov.b64 {%r144,%r145}, %fd102;
	// end inline asm
	shfl.sync.down.b32	%r147|%p71, %r145, 4, 31, -1;
	shfl.sync.down.b32	%r146|%p72, %r144, 4, 31, -1;
	// begin inline asm
	mov.b64 %fd103, {%r146,%r147};
	// end inline asm
	add.f64 	%fd104, %fd102, %fd103;
	// begin inline asm
	mov.b64 {%r148,%r149}, %fd104;
	// end inline asm
	shfl.sync.down.b32	%r151|%p73, %r149, 2, 31, -1;
	shfl.sync.down.b32	%r150|%p74, %r148, 2, 31, -1;
	// begin inline asm
	mov.b64 %fd105, {%r150,%r151};
	// end inline asm
	add.f64 	%fd106, %fd104, %fd105;
	// begin inline asm
	mov.b64 {%r152,%r153}, %fd106;
	// end inline asm
	shfl.sync.down.b32	%r155|%p75, %r153, 1, 31, -1;
	shfl.sync.down.b32	%r154|%p76, %r152, 1, 31, -1;
	// begin inline asm
	mov.b64 %fd107, {%r154,%r155};
	// end inline asm
	add.f64 	%fd161, %fd106, %fd107;
$L__BB26_26:
	setp.ne.s32 	%p77, %r7, 0;
	// begin inline asm
	mov.b64 {%r156,%r157}, %fd155;
	// end inline asm
	shfl.sync.down.b32	%r159|%p78, %r157, 16, 31, -1;
	shfl.sync.down.b32	%r158|%p79, %r156, 16, 31, -1;
	// begin inline asm
	mov.b64 %fd109, {%r158,%r159};
	// end inline asm
	add.f64 	%fd110, %fd155, %fd109;
	// begin inline asm
	mov.b64 {%r160,%r161}, %fd110;
	// end inline asm
	shfl.sync.down.b32	%r163|%p80, %r161, 8, 31, -1;
	shfl.sync.down.b32	%r162|%p81, %r160, 8, 31, -1;
	// begin inline asm
	mov.b64 %fd111, {%r162,%r163};
	// end inline asm
	add.f64 	%fd112, %fd110, %fd111;
	// begin inline asm
	mov.b64 {%r164,%r165}, %fd112;
	// end inline asm
	shfl.sync.down.b32	%r167|%p82, %r165, 4, 31, -1;
	shfl.sync.down.b32	%r166|%p83, %r164, 4, 31, -1;
	// begin inline asm
	mov.b64 %fd113, {%r166,%r167};
	// end inline asm
	add.f64 	%fd114, %fd112, %fd113;
	// begin inline asm
	mov.b64 {%r168,%r169}, %fd114;
	// end inline asm
	shfl.sync.down.b32	%r171|%p84, %r169, 2, 31, -1;
	shfl.sync.down.b32	%r170|%p85, %r168, 2, 31, -1;
	// begin inline asm
	mov.b64 %fd115, {%r170,%r171};
	// end inline asm
	add.f64 	%fd116, %fd114, %fd115;
	// begin inline asm
	mov.b64 {%r172,%r173}, %fd116;
	// end inline asm
	shfl.sync.down.b32	%r175|%p86, %r173, 1, 31, -1;
	shfl.sync.down.b32	%r174|%p87, %r172, 1, 31, -1;
	// begin inline asm
	mov.b64 %fd117, {%r174,%r175};
	// end inline asm
	add.f64 	%fd28, %fd116, %fd117;
	@%p77 bra 	$L__BB26_28;
	mov.u32 	%r176, _ZZ14blockReduceSumdE6shared;
	add.s32 	%r177, %r176, %r8;
	st.shared.f64 	[%r177], %fd28;
$L__BB26_28:
	setp.ge.u32 	%p88, %r4, %r10;
	bar.sync 	0;
	mov.f64 	%fd162, 0d0000000000000000;
	@%p88 bra 	$L__BB26_30;
	shl.b32 	%r178, %r7, 3;
	mov.u32 	%r179, _ZZ14blockReduceSumdE6shared;
	add.s32 	%r180, %r179, %r178;
	ld.shared.f64 	%fd162, [%r180];
$L__BB26_30:
	setp.gt.u32 	%p89, %r4, 31;
	mul.wide.u32 	%rd45, %r1, 8;
	add.s64 	%rd8, %rd5, %rd45;
	add.s64 	%rd9, %rd4, %rd45;
	@%p89 bra 	$L__BB26_40;
	setp.ne.s32 	%p90, %r4, 0;
	// begin inline asm
	mov.b64 {%r181,%r182}, %fd162;
	// end inline asm
	shfl.sync.down.b32	%r184|%p91, %r182, 16, 31, -1;
	shfl.sync.down.b32	%r183|%p92, %r181, 16, 31, -1;
	// begin inline asm
	mov.b64 %fd120, {%r183,%r184};
	// end inline asm
	add.f64 	%fd121, %fd162, %fd120;
	// begin inline asm
	mov.b64 {%r185,%r186}, %fd121;
	// end inline asm
	shfl.sync.down.b32	%r188|%p93, %r186, 8, 31, -1;
	shfl.sync.down.b32	%r187|%p94, %r185, 8, 31, -1;
	// begin inline asm
	mov.b64 %fd122, {%r187,%r188};
	// end inline asm
	add.f64 	%fd123, %fd121, %fd122;
	// begin inline asm
	mov.b64 {%r189,%r190}, %fd123;
	// end inline asm
	shfl.sync.down.b32	%r192|%p95, %r190, 4, 31, -1;
	shfl.sync.down.b32	%r191|%p96, %r189, 4, 31, -1;
	// begin inline asm
	mov.b64 %fd124, {%r191,%r192};
	// end inline asm
	add.f64 	%fd125, %fd123, %fd124;
	// begin inline asm
	mov.b64 {%r193,%r194}, %fd125;
	// end inline asm
	shfl.sync.down.b32	%r196|%p97, %r194, 2, 31, -1;
	shfl.sync.down.b32	%r195|%p98, %r193, 2, 31, -1;
	// begin inline asm
	mov.b64 %fd126, {%r195,%r196};
	// end inline asm
	add.f64 	%fd127, %fd125, %fd126;
	// begin inline asm
	mov.b64 {%r197,%r198}, %fd127;
	// end inline asm
	shfl.sync.down.b32	%r200|%p99, %r198, 1, 31, -1;
	shfl.sync.down.b32	%r199|%p100, %r197, 1, 31, -1;
	// begin inline asm
	mov.b64 %fd128, {%r199,%r200};
	// end inline asm
	add.f64 	%fd31, %fd127, %fd128;
	@%p90 bra 	$L__BB26_40;
	cvt.rn.f64.u32 	%fd32, %r3;
	neg.f64 	%fd129, %fd157;
	mul.f64 	%fd130, %fd157, %fd129;
	fma.rn.f64 	%fd33, %fd32, %fd161, %fd130;
	abs.f64 	%fd131, %fd33;
	setp.leu.f64 	%p101, %fd131, 0d3DDB7CDFD9D7BDBB;
	@%p101 bra 	$L__BB26_38;
	neg.f64 	%fd133, %fd159;
	mul.f64 	%fd134, %fd157, %fd133;
	fma.rn.f64 	%fd135, %fd32, %fd31, %fd134;
	div.rn.f64 	%fd163, %fd135, %fd33;
	st.shared.f64 	[_ZZ30fitPartitionsBatched_OptimizedIlEvPKT_PKiS4_PiPdS6_S5_PxS6_iE8s_theta1], %fd163;
	neg.f64 	%fd136, %fd163;
	fma.rn.f64 	%fd159, %fd136, %fd157, %fd159;
	bra.uni 	$L__BB26_39;
$L__BB26_34:
	setp.ne.s32 	%p129, %r4, 0;
	@%p129 bra 	$L__BB26_50;
	add.s64 	%rd86, %rd6, %rd28;
	mov.b32 	%r251, 4;
	st.global.u32 	[%rd86], %r251;
	mul.wide.u32 	%rd87, %r1, 8;
	add.s64 	%rd88, %rd1, %rd87;
	mov.b64 	%rd89, 0;
	st.global.u64 	[%rd88], %rd89;
	bra.uni 	$L__BB26_50;
$L__BB26_36:
	setp.ne.s32 	%p5, %r4, 0;
	@%p5 bra 	$L__BB26_50;
	add.s64 	%rd32, %rd6, %rd28;
	mov.b32 	%r17, 4;
	st.global.u32 	[%rd32], %r17;
	mul.wide.u32 	%rd33, %r1, 8;
	add.s64 	%rd34, %rd5, %rd33;
	mov.b64 	%rd35, 0;
	st.global.u64 	[%rd34], %rd35;
	add.s64 	%rd36, %rd4, %rd33;
	st.global.u64 	[%rd36], %rd35;
	add.s64 	%rd37, %rd3, %rd28;
	mov.b32 	%r18, 64;
	st.global.u32 	[%rd37], %r18;
	add.s64 	%rd38, %rd2, %rd33;
	st.global.u64 	[%rd38], %rd35;
	mul.wide.u32 	%rd39, %r3, 8;
	add.s64 	%rd40, %rd39, 80;
	cvt.rn.f64.u64 	%fd40, %rd40;
	add.s64 	%rd41, %rd1, %rd33;
	st.global.f64 	[%rd41], %fd40;
	bra.uni 	$L__BB26_50;
$L__BB26_38:
	mov.b64 	%rd46, 0;
	st.shared.u64 	[_ZZ30fitPartitionsBatched_OptimizedIlEvPKT_PKiS4_PiPdS6_S5_PxS6_iE8s_theta1], %rd46;
	mov.f64 	%fd163, 0d0000000000000000;
$L__BB26_39:
	div.rn.f64 	%fd137, %fd159, %fd32;
	mul.wide.u32 	%rd47, %r1, 4;
	add.s64 	%rd48, %rd6, %rd47;
	mov.b32 	%r201, 1;
	st.global.u32 	[%rd48], %r201;
	st.global.f64 	[%rd8], %fd137;
	st.global.f64 	[%rd9], %fd163;
$L__BB26_40:
	setp.ge.u32 	%p102, %r4, %r3;
	bar.sync 	0;
	mov.b64 	%rd95, 0;
	@%p102 bra 	$L__BB26_43;
	ld.global.f64 	%fd38, [%rd8];
	ld.global.f64 	%fd39, [%rd9];
	mov.b64 	%rd95, 0;
	mov.u32 	%r253, %r4;
$L__BB26_42:
	cvt.rn.f64.s32 	%fd138, %r253;
	fma.rn.f64 	%fd139, %fd39, %fd138, %fd38;
	mov.f64 	%fd140, 0d3FE0000000000000;
	copysign.f64 	%fd141, %fd139, %fd140;
	add.rz.f64 	%fd142, %fd139, %fd141;
	cvt.rzi.f64.f64 	%fd143, %fd142;
	cvt.rzi.s64.f64 	%rd51, %fd143;
	add.s32 	%r202, %r253, %r2;
	mul.wide.s32 	%rd52, %r202, 8;
	add.s64 	%rd53, %rd7, %rd52;
	ld.global.nc.u64 	%rd54, [%rd53];
	sub.s64 	%rd55, %rd54, %rd51;
	abs.s64 	%rd56, %rd55;
	max.s64 	%rd95, %rd95, %rd56;
	add.s32 	%r253, %r253, %r9;
	setp.lt.s32 	%p103, %r253, %r3;
	@%p103 bra 	$L__BB26_42;
$L__BB26_43:
	setp.ne.s32 	%p104, %r7, 0;
	// begin inline asm
	mov.b64 {%r203,%r204}, %rd95;
	// end inline asm
	shfl.sync.down.b32	%r206|%p105, %r204, 16, 31, -1;
	shfl.sync.down.b32	%r205|%p106, %r203, 16, 31, -1;
	// begin inline asm
	mov.b64 %rd58, {%r205,%r206};
	// end inline asm
	max.s64 	%rd59, %rd95, %rd58;
	// begin inline asm
	mov.b64 {%r207,%r208}, %rd59;
	// end inline asm
	shfl.sync.down.b32	%r210|%p107, %r208, 8, 31, -1;
	shfl.sync.down.b32	%r209|%p108, %r207, 8, 31, -1;
	// begin inline asm
	mov.b64 %rd60, {%r209,%r210};
	// end inline asm
	max.s64 	%rd61, %rd59, %rd60;
	// begin inline asm
	mov.b64 {%r211,%r212}, %rd61;
	// end inline asm
	shfl.sync.down.b32	%r214|%p109, %r212, 4, 31, -1;
	shfl.sync.down.b32	%r213|%p110, %r211, 4, 31, -1;
	// begin inline asm
	mov.b64 %rd62, {%r213,%r214};
	// end inline asm
	max.s64 	%rd63, %rd61, %rd62;
	// begin inline asm
	mov.b64 {%r215,%r216}, %rd63;
	// end inline asm
	shfl.sync.down.b32	%r218|%p111, %r216, 2, 31, -1;
	shfl.sync.down.b32	%r217|%p112, %r215, 2, 31, -1;
	// begin inline asm
	mov.b64 %rd64, {%r217,%r218};
	// end inline asm
	max.s64 	%rd65, %rd63, %rd64;
	// begin inline asm
	mov.b64 {%r219,%r220}, %rd65;
	// end inline asm
	shfl.sync.down.b32	%r222|%p113, %r220, 1, 31, -1;
	shfl.sync.down.b32	%r221|%p114, %r219, 1, 31, -1;
	// begin inline asm
	mov.b64 %rd66, {%r221,%r222};
	// end inline asm
	max.s64 	%rd13, %rd65, %rd66;
	@%p104 bra 	$L__BB26_45;
	mov.u32 	%r223, _ZZ14blockReduceMaxxE6shared;
	add.s32 	%r224, %r223, %r8;
	st.shared.u64 	[%r224], %rd13;
$L__BB26_45:
	setp.ge.u32 	%p115, %r4, %r10;
	bar.sync 	0;
	mov.b64 	%rd96, 0;
	@%p115 bra 	$L__BB26_47;
	shl.b32 	%r225, %r7, 3;
	mov.u32 	%r226, _ZZ14blockReduceMaxxE6shared;
	add.s32 	%r227, %r226, %r225;
	ld.shared.u64 	%rd96, [%r227];
$L__BB26_47:
	setp.gt.u32 	%p116, %r4, 31;
	@%p116 bra 	$L__BB26_50;
	setp.ne.s32 	%p117, %r4, 0;
	// begin inline asm
	mov.b64 {%r228,%r229}, %rd96;
	// end inline asm
	shfl.sync.down.b32	%r231|%p118, %r229, 16, 31, -1;
	shfl.sync.down.b32	%r230|%p119, %r228, 16, 31, -1;
	// begin inline asm
	mov.b64 %rd69, {%r230,%r231};
	// end inline asm
	max.s64 	%rd70, %rd96, %rd69;
	// begin inline asm
	mov.b64 {%r232,%r233}, %rd70;
	// end inline asm
	shfl.sync.down.b32	%r235|%p120, %r233, 8, 31, -1;
	shfl.sync.down.b32	%r234|%p121, %r232, 8, 31, -1;
	// begin inline asm
	mov.b64 %rd71, {%r234,%r235};
	// end inline asm
	max.s64 	%rd72, %rd70, %rd71;
	// begin inline asm
	mov.b64 {%r236,%r237}, %rd72;
	// end inline asm
	shfl.sync.down.b32	%r239|%p122, %r237, 4, 31, -1;
	shfl.sync.down.b32	%r238|%p123, %r236, 4, 31, -1;
	// begin inline asm
	mov.b64 %rd73, {%r238,%r239};
	// end inline asm
	max.s64 	%rd74, %rd72, %rd73;
	// begin inline asm
	mov.b64 {%r240,%r241}, %rd74;
	// end inline asm
	shfl.sync.down.b32	%r243|%p124, %r241, 2, 31, -1;
	shfl.sync.down.b32	%r242|%p125, %r240, 2, 31, -1;
	// begin inline asm
	mov.b64 %rd75, {%r242,%r243};
	// end inline asm
	max.s64 	%rd76, %rd74, %rd75;
	// begin inline asm
	mov.b64 {%r244,%r245}, %rd76;
	// end inline asm
	shfl.sync.down.b32	%r247|%p126, %r245, 1, 31, -1;
	shfl.sync.down.b32	%r246|%p127, %r244, 1, 31, -1;
	// begin inline asm
	mov.b64 %rd77, {%r246,%r247};
	// end inline asm
	max.s64 	%rd16, %rd76, %rd77;
	@%p117 bra 	$L__BB26_50;
	ld.param.u64 	%rd93, [_Z30fitPartitionsBatched_OptimizedIlEvPKT_PKiS4_PiPdS6_S5_PxS6_i_param_7];
	ld.param.u64 	%rd92, [_Z30fitPartitionsBatched_OptimizedIlEvPKT_PKiS4_PiPdS6_S5_PxS6_i_param_6];
	cvta.to.global.u64 	%rd78, %rd93;
	mul.wide.u32 	%rd79, %r1, 8;
	add.s64 	%rd80, %rd78, %rd79;
	st.global.u64 	[%rd80], %rd16;
	setp.gt.s64 	%p128, %rd16, 0;
	clz.b64 	%r248, %rd16;
	sub.s32 	%r249, 65, %r248;
	selp.b32 	%r250, %r249, 0, %p128;
	cvta.to.global.u64 	%rd81, %rd92;
	mul.wide.u32 	%rd82, %r1, 4;
	add.s64 	%rd83, %rd81, %rd82;
	st.global.u32 	[%rd83], %r250;
	cvt.rn.f64.u32 	%fd144, %r3;
	cvt.rn.f64.u32 	%fd145, %r250;
	mul.f64 	%fd146, %fd144, %fd145;
	fma.rn.f64 	%fd147, %fd146, 0d3FC0000000000000, 0d4054000000000000;
	add.s64 	%rd84, %rd1, %rd79;
	st.global.f64 	[%rd84], %fd147;
$L__BB26_50:
	ret;

}
	// .globl	_Z24wprocessPartitionsKernelIlEvPKT_PiS3_S3_PdS3_PxiPl
.visible .entry _Z24wprocessPartitionsKernelIlEvPKT_PiS3_S3_PdS3_PxiPl(
	.param .u64 .ptr .align 1 _Z24wprocessPartitionsKernelIlEvPKT_PiS3_S3_PdS3_PxiPl_param_0,
	.param .u64 .ptr .align 1 _Z24wprocessPartitionsKernelIlEvPKT_PiS3_S3_PdS3_PxiPl_param_1,
	.param .u64 .ptr .align 1 _Z24wprocessPartitionsKernelIlEvPKT_PiS3_S3_PdS3_PxiPl_param_2,
	.param .u64 .ptr .align 1 _Z24wprocessPartitionsKernelIlEvPKT_PiS3_S3_PdS3_PxiPl_param_3,
	.param .u64 .ptr .align 1 _Z24wprocessPartitionsKernelIlEvPKT_PiS3_S3_PdS3_PxiPl_param_4,
	.param .u64 .ptr .align 1 _Z24wprocessPartitionsKernelIlEvPKT_PiS3_S3_PdS3_PxiPl_param_5,
	.param .u64 .ptr .align 1 _Z24wprocessPartitionsKernelIlEvPKT_PiS3_S3_PdS3_PxiPl_param_6,
	.param .u32 _Z24wprocessPartitionsKernelIlEvPKT_PiS3_S3_PdS3_PxiPl_param_7,
	.param .u64 .ptr .align 1 _Z24wprocessPartitionsKernelIlEvPKT_PiS3_S3_PdS3_PxiPl_param_8
)
{
	.reg .pred 	%p<31>;
	.reg .b16 	%rs<9>;
	.reg .b32 	%r<62>;
	.reg .b64 	%rd<66>;
	.reg .b64 	%fd<67>;
	// demoted variable
	.shared .align 8 .f64 _ZZ24wprocessPartitionsKernelIlEvPKT_PiS3_S3_PdS3_PxiPlE6theta0;
	// demoted variable
	.shared .align 8 .f64 _ZZ24wprocessPartitionsKernelIlEvPKT_PiS3_S3_PdS3_PxiPlE6theta1;
	ld.param.u64 	%rd10, [_Z24wprocessPartitionsKernelIlEvPKT_PiS3_S3_PdS3_PxiPl_param_1];
	ld.param.u64 	%rd11, [_Z24wprocessPartitionsKernelIlEvPKT_PiS3_S3_PdS3_PxiPl_param_2];
	ld.param.u64 	%rd16, [_Z24wprocessPartitionsKernelIlEvPKT_PiS3_S3_PdS3_PxiPl_param_4];
	ld.param.u64 	%rd13, [_Z24wprocessPartitionsKernelIlEvPKT_PiS3_S3_PdS3_PxiPl_param_5];
	ld.param.u64 	%rd14, [_Z24wprocessPartitionsKernelIlEvPKT_PiS3_S3_PdS3_PxiPl_param_6];
	ld.param.u32 	%r28, [_Z24wprocessPartitionsKernelIlEvPKT_PiS3_S3_PdS3_PxiPl_param_7];
	cvta.to.global.u64 	%rd1, %rd16;
	mov.u32 	%r1, %ctaid.x;
	setp.ge.s32 	%p3, %r1, %r28;
	@%p3 bra 	$L__BB27_37;
	cvta.to.global.u64 	%rd17, %rd10;
	cvta.to.global.u64 	%rd18, %rd11;
	mul.wide.u32 	%rd19, %r1, 4;
	add.s64 	%rd20, %rd17, %rd19;
	ld.global.u32 	%r2, [%rd20];
	add.s64 	%rd21, %rd18, %rd19;
	ld.global.u32 	%r29, [%rd21];
	sub.s32 	%r3, %r29, %r2;
	setp.lt.s32 	%p4, %r3, 1;
	@%p4 bra 	$L__BB27_37;
	mov.u32 	%r61, %ntid.x;
	shl.b32 	%r5, %r61, 5;
	mov.u32 	%r30, shared_mem;
	add.s32 	%r6, %r30, %r5;
	shl.b32 	%r7, %r61, 3;
	add.s32 	%r8, %r6, %r7;
	mov.u32 	%r9, %tid.x;
	add.s32 	%r10, %r8, %r9;
	mov.b16 	%rs2, 0;
	st.shared.u8 	[%r10], %rs2;
	bar.sync 	0;
	setp.lt.u32 	%p5, %r61, 2;
	@%p5 bra 	$L__BB27_9;
	mov.u32 	%r57, %r61;
$L__BB27_4:
	shr.u32 	%r12, %r57, 1;
	setp.ge.u32 	%p6, %r9, %r12;
	@%p6 bra 	$L__BB27_8;
	ld.shared.u8 	%rs3, [%r10];
	setp.ne.s16 	%p8, %rs3, 0;
	mov.pred 	%p30, -1;
	@%p8 bra 	$L__BB27_7;
	add.s32 	%r31, %r10, %r12;
	ld.shared.u8 	%rs4, [%r31];
	setp.ne.s16 	%p30, %rs4, 0;
$L__BB27_7:
	selp.u16 	%rs5, 1, 0, %p30;
	st.shared.u8 	[%r10], %rs5;
$L__BB27_8:
	bar.sync 	0;
	setp.gt.u32 	%p9, %r57, 3;
	mov.u32 	%r57, %r12;
	@%p9 bra 	$L__BB27_4;
$L__BB27_9:
	ld.param.u64 	%rd61, [_Z24wprocessPartitionsKernelIlEvPKT_PiS3_S3_PdS3_PxiPl_param_3];
	ld.shared.u8 	%rs6, [%r8];
	setp.ne.s32 	%p10, %r9, 0;
	setp.eq.s16 	%p11, %rs6, 0;
	cvta.to.global.u64 	%rd22, %rd61;
	add.s64 	%rd2, %rd22, %rd19;
	cvta.to.global.u64 	%rd24, %rd14;
	mul.wide.u32 	%rd25, %r1, 8;
	add.s64 	%rd3, %rd24, %rd25;
	cvta.to.global.u64 	%rd26, %rd13;
	add.s64 	%rd4, %rd26, %rd19;
	or.pred  	%p12, %p10, %p11;
	@%p12 bra 	$L__BB27_11;
	mov.b32 	%r32, 4;
	st.global.u32 	[%rd2], %r32;
	shl.b32 	%r33, %r1, 2;
	mul.wide.u32 	%rd27, %r33, 8;
	add.s64 	%rd28, %rd1, %rd27;
	mov.b64 	%rd29, 0;
	st.global.u64 	[%rd28], %rd29;
	st.global.u64 	[%rd28+8], %rd29;
	st.global.u64 	[%rd28+16], %rd29;
	st.global.u64 	[%rd28+24], %rd29;
	st.global.u64 	[%rd3], %rd29;
	mov.b32 	%r34, 64;
	st.global.u32 	[%rd4], %r34;
$L__BB27_11:
	bar.sync 	0;
	setp.ne.s16 	%p13, %rs6, 0;
	@%p13 bra 	$L__BB27_35;
	setp.ge.s32 	%p14, %r9, %r3;
	mov.f64 	%fd61, 0d0000000000000000;
	mov.f64 	%fd62, %fd61;
	mov.f64 	%fd63, %fd61;
	mov.f64 	%fd64, %fd61;
	@%p14 bra 	$L__BB27_15;
	mov.f64 	%fd64, 0d0000000000000000;
	mov.u32 	%r58, %r9;
	mov.f64 	%fd63, %fd64;
	mov.f64 	%fd62, %fd64;
	mov.f64 	%fd61, %fd64;
$L__BB27_14:
	ld.param.u64 	%rd59, [_Z24wprocessPartitionsKernelIlEvPKT_PiS3_S3_PdS3_PxiPl_param_0];
	cvt.rn.f64.s32 	%fd25, %r58;
	add.s32 	%r35, %r58, %r2;
	cvta.to.global.u64 	%rd30, %rd59;
	mul.wide.s32 	%rd31, %r35, 8;
	add.s64 	%rd32, %rd30, %rd31;
	ld.global.u64 	%rd33, [%rd32];
	cvt.rn.f64.s64 	%fd26, %rd33;
	add.f64 	%fd61, %fd61, %fd25;
	add.f64 	%fd62, %fd62, %fd26;
	fma.rn.f64 	%fd63, %fd25, %fd25, %fd63;
	fma.rn.f64 	%fd64, %fd25, %fd26, %fd64;
	add.s32 	%r58, %r58, %r61;
	setp.lt.s32 	%p15, %r58, %r3;
	@%p15 bra 	$L__BB27_14;
$L__BB27_15:
	setp.lt.u32 	%p16, %r61, 2;
	shl.b32 	%r36, %r9, 3;
	add.s32 	%r15, %r30, %r36;
	st.shared.f64 	[%r15], %fd61;
	add.s32 	%r16, %r15, %r7;
	st.shared.f64 	[%r16], %fd62;
	add.s32 	%r17, %r16, %r7;
	st.shared.f64 	[%r17], %fd63;
	add.s32 	%r18, %r17, %r7;
	st.shared.f64 	[%r18], %fd64;
	bar.sync 	0;
	@%p16 bra 	$L__BB27_20;
	mov.u32 	%r59, %r61;
$L__BB27_17:
	shr.u32 	%r20, %r59, 1;
	setp.ge.u32 	%p17, %r9, %r20;
	@%p17 bra 	$L__BB27_19;
	shl.b32 	%r38, %r20, 3;
	add.s32 	%r39, %r15, %r38;
	ld.shared.f64 	%fd27, [%r39];
	ld.shared.f64 	%fd28, [%r15];
	add.f64 	%fd29, %fd27, %fd28;
	st.shared.f64 	[%r15], %fd29;
	add.s32 	%r40, %r39, %r7;
	ld.shared.f64 	%fd30, [%r40];
	ld.shared.f64 	%fd31, [%r16];
	add.f64 	%fd32, %fd30, %fd31;
	st.shared.f64 	[%r16], %fd32;
	add.s32 	%r41, %r40, %r7;
	ld.shared.f64 	%fd33, [%r41];
	ld.shared.f64 	%fd34, [%r17];
	add.f64 	%fd35, %fd33, %fd34;
	st.shared.f64 	[%r17], %fd35;
	add.s32 	%r42, %r41, %r7;
	ld.shared.f64 	%fd36, [%r42];
	ld.shared.f64 	%fd37, [%r18];
	add.f64 	%fd38, %fd36, %fd37;
	st.shared.f64 	[%r18], %fd38;
$L__BB27_19:
	bar.sync 	0;
	setp.gt.u32 	%p18, %r59, 3;
	mov.u32 	%r59, %r20;
	@%p18 bra 	$L__BB27_17;
$L__BB27_20:
	setp.ne.s32 	%p19, %r9, 0;
	@%p19 bra 	$L__BB27_25;
	cvt.rn.f64.u32 	%fd13, %r3;
	shl.b32 	%r43, %r61, 4;
	neg.s32 	%r21, %r43;
	sub.s32 	%r22, %r6, %r43;
	ld.shared.f64 	%fd39, [%r22];
	mul.f64 	%fd40, %fd39, %fd13;
	ld.shared.f64 	%fd14, [shared_mem];
	mul.f64 	%fd41, %fd14, %fd14;
	sub.f64 	%fd15, %fd40, %fd41;
	abs.f64 	%fd42, %fd15;
	setp.leu.f64 	%p20, %fd42, 0d3DDB7CDFD9D7BDBB;
	@%p20 bra 	$L__BB27_23;
	add.s32 	%r46, %r22, %r7;
	ld.shared.f64 	%fd44, [%r46];
	mul.f64 	%fd45, %fd44, %fd13;
	add.s32 	%r47, %r46, %r21;
	ld.shared.f64 	%fd46, [%r47];
	mul.f64 	%fd47, %fd14, %fd46;
	sub.f64 	%fd48, %fd45, %fd47;
	div.rn.f64 	%fd65, %fd48, %fd15;
	st.shared.f64 	[_ZZ24wprocessPartitionsKernelIlEvPKT_PiS3_S3_PdS3_PxiPlE6theta1], %fd65;
	mul.f64 	%fd49, %fd14, %fd65;
	sub.f64 	%fd66, %fd46, %fd49;
	bra.uni 	$L__BB27_24;
$L__BB27_23:
	mov.b64 	%rd34, 0;
	st.shared.u64 	[_ZZ24wprocessPartitionsKernelIlEvPKT_PiS3_S3_PdS3_PxiPlE6theta1], %rd34;
	sub.s32 	%r45, %r22, %r7;
	ld.shared.f64 	%fd66, [%r45];
	mov.f64 	%fd65, 0d0000000000000000;
$L__BB27_24:
	ld.param.u64 	%rd62, [_Z24wprocessPartitionsKernelIlEvPKT_PiS3_S3_PdS3_PxiPl_param_3];
	div.rn.f64 	%fd50, %fd66, %fd13;
	st.shared.f64 	[_ZZ24wprocessPartitionsKernelIlEvPKT_PiS3_S3_PdS3_PxiPlE6theta0], %fd50;
	cvta.to.global.u64 	%rd35, %rd62;
	mul.wide.u32 	%rd36, %r1, 4;
	add.s64 	%rd37, %rd35, %rd36;
	mov.b32 	%r48, 1;
	st.global.u32 	[%rd37], %r48;
	shl.b32 	%r49, %r1, 2;
	mul.wide.u32 	%rd38, %r49, 8;
	add.s64 	%rd39, %rd1, %rd38;
	st.global.f64 	[%rd39], %fd50;
	st.global.f64 	[%rd39+8], %fd65;
	mov.b64 	%rd40, 0;
	st.global.u64 	[%rd39+16], %rd40;
	st.global.u64 	[%rd39+24], %rd40;
$L__BB27_25:
	setp.ge.s32 	%p21, %r9, %r3;
	bar.sync 	0;
	shl.b32 	%r50, %r1, 2;
	mul.wide.u32 	%rd42, %r50, 8;
	add.s64 	%rd43, %rd1, %rd42;
	ld.global.f64 	%fd21, [%rd43];
	st.shared.f64 	[_ZZ24wprocessPartitionsKernelIlEvPKT_PiS3_S3_PdS3_PxiPlE6theta0], %fd21;
	ld.global.f64 	%fd22, [%rd43+8];
	st.shared.f64 	[_ZZ24wprocessPartitionsKernelIlEvPKT_PiS3_S3_PdS3_PxiPlE6theta1], %fd22;
	mov.b64 	%rd65, 0;
	@%p21 bra 	$L__BB27_28;
	mov.b64 	%rd65, 0;
	mov.u32 	%r60, %r9;
$L__BB27_27:
	ld.param.u64 	%rd60, [_Z24wprocessPartitionsKernelIlEvPKT_PiS3_S3_PdS3_PxiPl_param_0];
	cvt.rn.f64.s32 	%fd51, %r60;
	fma.rn.f64 	%fd52, %fd22, %fd51, %fd21;
	mov.f64 	%fd53, 0d3FE0000000000000;
	copysign.f64 	%fd54, %fd52, %fd53;
	add.rz.f64 	%fd55, %fd52, %fd54;
	cvt.rzi.f64.f64 	%fd56, %fd55;
	cvt.rzi.s64.f64 	%rd45, %fd56;
	add.s32 	%r51, %r60, %r2;
	cvta.to.global.u64 	%rd46, %rd60;
	mul.wide.s32 	%rd47, %r51, 8;
	add.s64 	%rd48, %rd46, %rd47;
	ld.global.u64 	%rd49, [%rd48];
	sub.s64 	%rd50, %rd49, %rd45;
	abs.s64 	%rd51, %rd50;
	max.u64 	%rd65, %rd51, %rd65;
	add.s32 	%r60, %r60, %r61;
	setp.lt.s32 	%p22, %r60, %r3;
	@%p22 bra 	$L__BB27_27;
$L__BB27_28:
	setp.lt.u32 	%p23, %r61, 2;
	add.s32 	%r25, %r15, %r5;
	st.shared.u64 	[%r25], %rd65;
	bar.sync 	0;
	@%p23 bra 	$L__BB27_33;
$L__BB27_29:
	mov.u32 	%r26, %r61;
	shr.u32 	%r61, %r26, 1;
	setp.ge.u32 	%p24, %r9, %r61;
	@%p24 bra 	$L__BB27_32;
	shl.b32 	%r52, %r61, 3;
	add.s32 	%r53, %r25, %r52;
	ld.shared.u64 	%rd8, [%r53];
	ld.shared.u64 	%rd52, [%r25];
	setp.le.s64 	%p25, %rd8, %rd52;
	@%p25 bra 	$L__BB27_32;
	st.shared.u64 	[%r25], %rd8;
$L__BB27_32:
	bar.sync 	0;
	setp.gt.u32 	%p26, %r26, 3;
	@%p26 bra 	$L__BB27_29;
$L__BB27_33:
	setp.ne.s32 	%p27, %r9, 0;
	@%p27 bra 	$L__BB27_37;
	ld.shared.u64 	%rd53, [%r6];
	st.global.u64 	[%rd3], %rd53;
	setp.gt.s64 	%p28, %rd53, 0;
	clz.b64 	%r54, %rd53;
	sub.s32 	%r55, 65, %r54;
	selp.b32 	%r56, %r55, 0, %p28;
	st.global.u32 	[%rd4], %r56;
$L__BB27_35:
	setp.ne.s32 	%p29, %r9, 0;
	@%p29 bra 	$L__BB27_37;
	ld.param.u64 	%rd63, [_Z24wprocessPartitionsKernelIlEvPKT_PiS3_S3_PdS3_PxiPl_param_8];
	cvt.u64.u32 	%rd54, %r3;
	ld.global.s32 	%rd55, [%rd4];
	mul.lo.s64 	%rd56, %rd55, %rd54;
	cvta.to.global.u64 	%rd57, %rd63;
	atom.global.add.u64 	%rd58, [%rd57], %rd56;
$L__BB27_37:
	ret;

}
	// .globl	_Z25packDeltasKernelOptimizedIlEvPKT_PKiS4_S4_PKdS4_PKliPj
.visible .entry _Z25packDeltasKernelOptimizedIlEvPKT_PKiS4_S4_PKdS4_PKliPj(
	.param .u64 .ptr .align 1 _Z25packDeltasKernelOptimizedIlEvPKT_PKiS4_S4_PKdS4_PKliPj_param_0,
	.param .u64 .ptr .align 1 _Z25packDeltasKernelOptimizedIlEvPKT_PKiS4_S4_PKdS4_PKliPj_param_1,
	.param .u64 .ptr .align 1 _Z25packDeltasKernelOptimizedIlEvPKT_PKiS4_S4_PKdS4_PKliPj_param_2,
	.param .u64 .ptr .align 1 _Z25packDeltasKernelOptimizedIlEvPKT_PKiS4_S4_PKdS4_PKliPj_param_3,
	.param .u64 .ptr .align 1 _Z25packDeltasKernelOptimizedIlEvPKT_PKiS4_S4_PKdS4_PKliPj_param_4,
	.param .u64 .ptr .align 1 _Z25packDeltasKernelOptimizedIlEvPKT_PKiS4_S4_PKdS4_PKliPj_param_5,
	.param .u64 .ptr .align 1 _Z25packDeltasKernelOptimizedIlEvPKT_PKiS4_S4_PKdS4_PKliPj_param_6,
	.param .u32 _Z25packDeltasKernelOptimizedIlEvPKT_PKiS4_S4_PKdS4_PKliPj_param_7,
	.param .u64 .ptr .align 1 _Z25packDeltasKernelOptimizedIlEvPKT_PKiS4_S4_PKdS4_PKliPj_param_8
)
{
	.reg .pred 	%p<23>;
	.reg .b32 	%r<100>;
	.reg .b64 	%rd<93>;
	.reg .b64 	%fd<14>;

	ld.param.u64 	%rd24, [_Z25packDeltasKernelOptimizedIlEvPKT_PKiS4_S4_PKdS4_PKliPj_param_0];
	ld.param.u64 	%rd19, [_Z25packDeltasKernelOptimizedIlEvPKT_PKiS4_S4_PKdS4_PKliPj_param_1];
	ld.param.u64 	%rd25, [_Z25packDeltasKernelOptimizedIlEvPKT_PKiS4_S4_PKdS4_PKliPj_param_2];
	ld.param.u64 	%rd21, [_Z25packDeltasKernelOptimizedIlEvPKT_PKiS4_S4_PKdS4_PKliPj_param_4];
	ld.param.u32 	%r33, [_Z25packDeltasKernelOptimizedIlEvPKT_PKiS4_S4_PKdS4_PKliPj_param_7];
	ld.param.u64 	%rd26, [_Z25packDeltasKernelOptimizedIlEvPKT_PKiS4_S4_PKdS4_PKliPj_param_8];
	cvta.to.global.u64 	%rd1, %rd26;
	cvta.to.global.u64 	%rd2, %rd24;
	cvta.to.global.u64 	%rd3, %rd25;
	mov.u32 	%r34, %tid.x;
	mov.u32 	%r35, %ctaid.x;
	mov.u32 	%r1, %ntid.x;
	mad.lo.s32 	%r91, %r35, %r1, %r34;
	setp.eq.s32 	%p1, %r33, 0;
	@%p1 bra 	$L__BB28_21;
	mul.wide.s32 	%rd27, %r33, 4;
	add.s64 	%rd28, %rd3, %rd27;
	ld.global.u32 	%r3, [%rd28+-4];
	setp.ge.s32 	%p2, %r91, %r3;
	setp.lt.s32 	%p3, %r33, 1;
	or.pred  	%p4, %p2, %p3;
	@%p4 bra 	$L__BB28_21;
	mov.u32 	%r36, %nctaid.x;
	mul.lo.s32 	%r4, %r1, %r36;
	cvta.to.global.u64 	%rd4, %rd19;
	cvta.to.global.u64 	%rd5, %rd21;
	add.s32 	%r5, %r33, -1;
$L__BB28_3:
	mov.b32 	%r93, 0;
	mov.u32 	%r92, %r5;
$L__BB28_4:
	sub.s32 	%r38, %r92, %r93;
	shr.u32 	%r39, %r38, 31;
	add.s32 	%r40, %r38, %r39;
	shr.s32 	%r41, %r40, 1;
	add.s32 	%r9, %r41, %r93;
	mul.wide.s32 	%rd29, %r9, 4;
	add.s64 	%rd30, %rd4, %rd29;
	ld.global.u32 	%r10, [%rd30];
	add.s64 	%rd31, %rd3, %rd29;
	ld.global.u32 	%r42, [%rd31];
	setp.ge.s32 	%p5, %r91, %r10;
	setp.lt.s32 	%p6, %r91, %r42;
	and.pred  	%p7, %p5, %p6;
	@%p7 bra 	$L__BB28_6;
	setp.lt.s32 	%p8, %r91, %r10;
	add.s32 	%r44, %r9, -1;
	add.s32 	%r45, %r9, 1;
	selp.b32 	%r93, %r93, %r45, %p8;
	selp.b32 	%r92, %r44, %r92, %p8;
	setp.gt.s32 	%p9, %r93, %r92;
	@%p9 bra 	$L__BB28_20;
	bra.uni 	$L__BB28_4;
$L__BB28_6:
	setp.eq.s32 	%p10, %r9, -1;
	@%p10 bra 	$L__BB28_20;
	ld.param.u64 	%rd90, [_Z25packDeltasKernelOptimizedIlEvPKT_PKiS4_S4_PKdS4_PKliPj_param_6];
	ld.param.u64 	%rd89, [_Z25packDeltasKernelOptimizedIlEvPKT_PKiS4_S4_PKdS4_PKliPj_param_5];
	ld.param.u64 	%rd88, [_Z25packDeltasKernelOptimizedIlEvPKT_PKiS4_S4_PKdS4_PKliPj_param_3];
	cvta.to.global.u64 	%rd32, %rd88;
	add.s64 	%rd34, %rd32, %rd29;
	ld.global.u32 	%r13, [%rd34];
	cvta.to.global.u64 	%rd35, %rd89;
	add.s64 	%rd36, %rd35, %rd29;
	ld.global.u32 	%r95, [%rd36];
	cvt.u64.u32 	%rd6, %r95;
	cvta.to.global.u64 	%rd37, %rd90;
	mul.wide.s32 	%rd38, %r9, 8;
	add.s64 	%rd39, %rd37, %rd38;
	ld.global.u64 	%rd7, [%rd39];
	setp.ne.s32 	%p11, %r13, 4;
	@%p11 bra 	$L__BB28_11;
	sub.s32 	%r77, %r91, %r10;
	mul.wide.s32 	%rd75, %r77, %r95;
	add.s64 	%rd8, %rd75, %rd7;
	setp.lt.s32 	%p19, %r95, 1;
	@%p19 bra 	$L__BB28_20;
	shr.s64 	%rd76, %rd8, 63;
	shr.u64 	%rd77, %rd76, 59;
	add.s64 	%rd78, %rd8, %rd77;
	cvt.u32.u64 	%r78, %rd78;
	mov.b64 	%rd79, 4294967264;
	cvt.u32.u64 	%r79, %rd79;
	and.b32  	%r80, %r78, %r79;
	cvt.u32.u64 	%r81, %rd8;
	sub.s32 	%r96, %r81, %r80;
	shr.u64 	%rd80, %rd78, 5;
	cvt.u32.u64 	%r94, %rd80;
	mul.wide.s32 	%rd81, %r91, 8;
	add.s64 	%rd82, %rd2, %rd81;
	ld.global.u64 	%rd91, [%rd82];
$L__BB28_10:
	sub.s32 	%r83, 32, %r96;
	min.u32 	%r84, %r95, %r83;
	setp.eq.s32 	%p20, %r84, 32;
	mov.b32 	%r85, -1;
	shl.b32 	%r86, %r85, %r84;
	not.b32 	%r87, %r86;
	selp.b32 	%r88, -1, %r87, %p20;
	cvt.u64.u32 	%rd83, %r88;
	and.b64  	%rd84, %rd91, %rd83;
	shl.b64 	%rd85, %rd84, %r96;
	cvt.u32.u64 	%r89, %rd85;
	mul.wide.s32 	%rd86, %r94, 4;
	add.s64 	%rd87, %rd1, %rd86;
	atom.global.or.b32 	%r90, [%rd87], %r89;
	shr.u64 	%rd91, %rd91, %r84;
	sub.s32 	%r95, %r95, %r84;
	add.s32 	%r94, %r94, 1;
	setp.gt.s32 	%p21, %r95, 0;
	mov.b32 	%r96, 0;
	@%p21 bra 	$L__BB28_10;
	bra.uni 	$L__BB28_20;
$L__BB28_11:
	sub.s32 	%r22, %r91, %r10;
	shl.b32 	%r46, %r9, 2;
	mul.wide.s32 	%rd40, %r46, 8;
	add.s64 	%rd12, %rd5, %rd40;
	ld.global.f64 	%fd5, [%rd12];
	ld.global.f64 	%fd6, [%rd12+8];
	cvt.rn.f64.s32 	%fd1, %r22;
	fma.rn.f64 	%fd13, %fd6, %fd1, %fd5;
	setp.ne.s32 	%p12, %r13, 2;
	@%p12 bra 	$L__BB28_13;
	ld.global.f64 	%fd7, [%rd12+16];
	mul.f64 	%fd8, %fd7, %fd1;
	fma.rn.f64 	%fd13, %fd8, %fd1, %fd13;
$L__BB28_13:
	mov.f64 	%fd9, 0d3FE0000000000000;
	copysign.f64 	%fd10, %fd13, %fd9;
	add.rz.f64 	%fd11, %fd13, %fd10;
	cvt.rzi.f64.f64 	%fd12, %fd11;
	cvt.rzi.s64.f64 	%rd41, %fd12;
	mul.wide.s32 	%rd42, %r91, 8;
	add.s64 	%rd43, %rd2, %rd42;
	ld.global.u64 	%rd44, [%rd43];
	sub.s64 	%rd13, %rd44, %rd41;
	setp.lt.s32 	%p13, %r95, 1;
	@%p13 bra 	$L__BB28_20;
	cvt.s64.s32 	%rd45, %r22;
	mad.lo.s64 	%rd14, %rd45, %rd6, %rd7;
	setp.gt.u32 	%p14, %r95, 32;
	@%p14 bra 	$L__BB28_18;
	cvt.u32.u64 	%r60, %rd6;
	mov.b64 	%rd60, -1;
	shl.b64 	%rd61, %rd60, %r60;
	cvt.u32.u64 	%r61, %rd61;
	cvt.u32.u64 	%r62, %rd60;
	xor.b32  	%r63, %r61, %r62;
	cvt.u32.u64 	%r64, %rd13;
	and.b32  	%r23, %r64, %r63;
	shr.s64 	%rd62, %rd14, 63;
	shr.u64 	%rd63, %rd62, 59;
	add.s64 	%rd64, %rd14, %rd63;
	shr.s64 	%rd15, %rd64, 5;
	cvt.u32.u64 	%r65, %rd15;
	mov.b64 	%rd65, 32;
	cvt.u32.u64 	%r66, %rd65;
	mul.lo.s32 	%r67, %r65, %r66;
	cvt.u32.u64 	%r68, %rd14;
	sub.s32 	%r24, %r68, %r67;
	add.s32 	%r69, %r95, %r24;
	setp.gt.s32 	%p18, %r69, 32;
	@%p18 bra 	$L__BB28_17;
	shl.b64 	%rd72, %rd15, 32;
	shr.s64 	%rd73, %rd72, 30;
	add.s64 	%rd74, %rd1, %rd73;
	shl.b32 	%r75, %r23, %r24;
	atom.global.or.b32 	%r76, [%rd74], %r75;
	bra.uni 	$L__BB28_20;
$L__BB28_17:
	shl.b64 	%rd66, %rd15, 32;
	shr.s64 	%rd67, %rd66, 30;
	add.s64 	%rd68, %rd1, %rd67;
	shl.b32 	%r70, %r23, %r24;
	atom.global.or.b32 	%r71, [%rd68], %r70;
	add.s64 	%rd69, %rd66, 4294967296;
	shr.s64 	%rd70, %rd69, 30;
	add.s64 	%rd71, %rd1, %rd70;
	sub.s32 	%r72, 32, %r24;
	shr.u32 	%r73, %r23, %r72;
	atom.global.or.b32 	%r74, [%rd71], %r73;
	bra.uni 	$L__BB28_20;
$L__BB28_18:
	setp.eq.s32 	%p15, %r95, 64;
	cvt.u32.u64 	%r47, %rd6;
	mov.b64 	%rd46, -1;
	shl.b64 	%rd47, %rd46, %r47;
	not.b64 	%rd48, %rd47;
	selp.b64 	%rd49, -1, %rd48, %p15;
	and.b64  	%rd92, %rd13, %rd49;
	shr.s64 	%rd50, %rd14, 63;
	shr.u64 	%rd51, %rd50, 59;
	add.s64 	%rd52, %rd14, %rd51;
	shr.s64 	%rd53, %rd52, 5;
	cvt.u32.u64 	%r97, %rd53;
	mov.b64 	%rd54, 32;
	cvt.u32.u64 	%r48, %rd54;
	mul.lo.s32 	%r49, %r97, %r48;
	cvt.u32.u64 	%r50, %rd14;
	sub.s32 	%r99, %r50, %r49;
$L__BB28_19:
	sub.s32 	%r52, 32, %r99;
	min.u32 	%r53, %r95, %r52;
	setp.eq.s32 	%p16, %r53, 32;
	mov.b32 	%r54, -1;
	shl.b32 	%r55, %r54, %r53;
	not.b32 	%r56, %r55;
	selp.b32 	%r57, -1, %r56, %p16;
	cvt.u64.u32 	%rd55, %r57;
	and.b64  	%rd56, %rd92, %rd55;
	shl.b64 	%rd57, %rd56, %r99;
	cvt.u32.u64 	%r58, %rd57;
	mul.wide.s32 	%rd58, %r97, 4;
	add.s64 	%rd59, %rd1, %rd58;
	atom.global.or.b32 	%r59, [%rd59], %r58;
	shr.u64 	%rd92, %rd92, %r53;
	sub.s32 	%r95, %r95, %r53;
	add.s32 	%r97, %r97, 1;
	setp.gt.s32 	%p17, %r95, 0;
	mov.b32 	%r99, 0;
	@%p17 bra 	$L__BB28_19;
$L__BB28_20:
	add.s32 	%r91, %r91, %r4;
	setp.lt.s32 	%p22, %r91, %r3;
	@%p22 bra 	$L__BB28_3;
$L__BB28_21:
	ret;

}
	// .globl	_Z25decompressOptimizedKernelIlEvPK14CompressedDataIT_EPS1_PKii
.visible .entry _Z25decompressOptimizedKernelIlEvPK14CompressedDataIT_EPS1_PKii(
	.param .u64 .ptr .align 1 _Z25decompressOptimizedKernelIlEvPK14CompressedDataIT_EPS1_PKii_param_0,
	.param .u64 .ptr .align 1 _Z25decompressOptimizedKernelIlEvPK14CompressedDataIT_EPS1_PKii_param_1,
	.param .u64 .ptr .align 1 _Z25decompressOptimizedKernelIlEvPK14CompressedDataIT_EPS1_PKii_param_2,
	.param .u32 _Z25decompressOptimizedKernelIlEvPK14CompressedDataIT_EPS1_PKii_param_3
)
{
	.reg .pred 	%p<30>;
	.reg .b32 	%r<113>;
	.reg .b64 	%rd<140>;
	.reg .b64 	%fd<14>;

	ld.param.u64 	%rd32, [_Z25decompressOptimizedKernelIlEvPK14CompressedDataIT_EPS1_PKii_param_0];
	ld.param.u64 	%rd34, [_Z25decompressOptimizedKernelIlEvPK14CompressedDataIT_EPS1_PKii_param_1];
	ld.param.u64 	%rd33, [_Z25decompressOptimizedKernelIlEvPK14CompressedDataIT_EPS1_PKii_param_2];
	ld.param.u32 	%r36, [_Z25decompressOptimizedKernelIlEvPK14CompressedDataIT_EPS1_PKii_param_3];
	cvta.to.global.u64 	%rd1, %rd34;
	cvta.to.global.u64 	%rd2, %rd32;
	mov.u32 	%r37, %tid.x;
	mov.u32 	%r38, %ctaid.x;
	mov.u32 	%r39, %ntid.x;
	mad.lo.s32 	%r1, %r38, %r39, %r37;
	setp.ge.s32 	%p1, %r1, %r36;
	@%p1 bra 	$L__BB29_39;
	cvta.to.global.u64 	%rd35, %rd33;
	mul.wide.s32 	%rd36, %r1, 4;
	add.s64 	%rd37, %rd35, %rd36;
	ld.global.u32 	%r2, [%rd37];
	setp.eq.s64 	%p2, %rd32, 0;
	@%p2 bra 	$L__BB29_3;
	ld.global.u32 	%r3, [%rd2+72];
	setp.ne.s32 	%p3, %r3, 0;
	@%p3 bra 	$L__BB29_4;
$L__BB29_3:
	mul.wide.s32 	%rd133, %r1, 8;
	add.s64 	%rd134, %rd1, %rd133;
	mov.b64 	%rd135, 0;
	st.global.u64 	[%rd134], %rd135;
	bra.uni 	$L__BB29_39;
$L__BB29_4:
	setp.lt.s32 	%p4, %r3, 1;
	@%p4 bra 	$L__BB29_8;
	ld.global.u64 	%rd3, [%rd2];
	ld.global.u64 	%rd4, [%rd2+8];
	add.s32 	%r105, %r3, -1;
	mov.b32 	%r106, 0;
$L__BB29_6:
	add.s32 	%r43, %r105, %r106;
	shr.u32 	%r7, %r43, 1;
	mul.wide.u32 	%rd40, %r7, 4;
	add.s64 	%rd38, %rd3, %rd40;
	// begin inline asm
	ld.global.nc.s32 %r41, [%rd38];
	// end inline asm
	add.s64 	%rd39, %rd4, %rd40;
	// begin inline asm
	ld.global.nc.s32 %r42, [%rd39];
	// end inline asm
	setp.ge.s32 	%p5, %r2, %r41;
	setp.lt.s32 	%p6, %r2, %r42;
	and.pred  	%p7, %p5, %p6;
	@%p7 bra 	$L__BB29_9;
	setp.lt.s32 	%p8, %r2, %r42;
	add.s32 	%r44, %r7, 1;
	selp.b32 	%r106, %r106, %r44, %p8;
	add.s32 	%r45, %r7, -1;
	selp.b32 	%r105, %r45, %r105, %p8;
	setp.le.s32 	%p9, %r106, %r105;
	@%p9 bra 	$L__BB29_6;
$L__BB29_8:
	mul.wide.s32 	%rd130, %r1, 8;
	add.s64 	%rd131, %rd1, %rd130;
	mov.b64 	%rd132, 0;
	st.global.u64 	[%rd131], %rd132;
	bra.uni 	$L__BB29_39;
$L__BB29_9:
	// begin inline asm
	ld.global.nc.s32 %r46, [%rd38];
	// end inline asm
	ld.global.u64 	%rd46, [%rd2+16];
	add.s64 	%rd42, %rd46, %rd40;
	// begin inline asm
	ld.global.nc.s32 %r47, [%rd42];
	// end inline asm
	ld.global.u64 	%rd48, [%rd2+32];
	add.s64 	%rd43, %rd48, %rd40;
	// begin inline asm
	ld.global.nc.s32 %r48, [%rd43];
	// end inline asm
	ld.global.u64 	%rd49, [%rd2+40];
	mul.wide.u32 	%rd50, %r7, 8;
	add.s64 	%rd45, %rd49, %rd50;
	// begin inline asm
	ld.global.nc.s64 %rd44, [%rd45];
	// end inline asm
	sub.s32 	%r13, %r2, %r46;
	setp.ne.s32 	%p10, %r47, 4;
	@%p10 bra 	$L__BB29_21;
	ld.global.u64 	%rd7, [%rd2+64];
	setp.eq.s64 	%p21, %rd7, 0;
	@%p21 bra 	$L__BB29_12;
	mul.wide.s32 	%rd100, %r2, 8;
	add.s64 	%rd99, %rd7, %rd100;
	// begin inline asm
	ld.global.nc.s64 %rd139, [%rd99];
	// end inline asm
	bra.uni 	$L__BB29_38;
$L__BB29_12:
	setp.lt.s32 	%p22, %r48, 1;
	mov.b64 	%rd139, 0;
	@%p22 bra 	$L__BB29_38;
	ld.global.u64 	%rd9, [%rd2+56];
	setp.eq.s64 	%p23, %rd9, 0;
	@%p23 bra 	$L__BB29_38;
	cvt.s64.s32 	%rd103, %r13;
	cvt.u64.u32 	%rd104, %r48;
	mad.lo.s64 	%rd10, %rd104, %rd103, %rd44;
	setp.gt.u32 	%p24, %r48, 32;
	@%p24 bra 	$L__BB29_19;
	shr.s64 	%rd115, %rd10, 63;
	shr.u64 	%rd116, %rd115, 59;
	add.s64 	%rd117, %rd10, %rd116;
	shr.s64 	%rd11, %rd117, 5;
	cvt.u32.u64 	%r93, %rd11;
	mov.b64 	%rd118, 32;
	cvt.u32.u64 	%r94, %rd118;
	mul.lo.s32 	%r95, %r93, %r94;
	cvt.u32.u64 	%r96, %rd10;
	sub.s32 	%r14, %r96, %r95;
	add.s32 	%r97, %r48, %r14;
	setp.gt.s32 	%p29, %r97, 32;
	@%p29 bra 	$L__BB29_17;
	shl.b64 	%rd125, %rd11, 32;
	shr.s64 	%rd126, %rd125, 30;
	add.s64 	%rd127, %rd9, %rd126;
	ld.u32 	%r100, [%rd127];
	shr.u32 	%r107, %r100, %r14;
	bra.uni 	$L__BB29_18;
$L__BB29_17:
	shl.b64 	%rd119, %rd11, 32;
	shr.s64 	%rd120, %rd119, 30;
	add.s64 	%rd121, %rd9, %rd120;
	ld.u32 	%r98, [%rd121];
	add.s64 	%rd122, %rd119, 4294967296;
	shr.s64 	%rd123, %rd122, 30;
	add.s64 	%rd124, %rd9, %rd123;
	ld.u32 	%r99, [%rd124];
	shf.r.wrap.b32 	%r107, %r98, %r99, %r14;
$L__BB29_18:
	mov.b32 	%r101, -1;
	shl.b32 	%r102, %r101, %r48;
	not.b32 	%r103, %r102;
	and.b32  	%r104, %r107, %r103;
	cvt.u64.u32 	%rd139, %r104;
	bra.uni 	$L__BB29_38;
$L__BB29_19:
	shr.s64 	%rd106, %rd10, 63;
	shr.u64 	%rd107, %rd106, 59;
	add.s64 	%rd108, %rd10, %rd107;
	shr.s64 	%rd109, %rd108, 5;
	cvt.u32.u64 	%r108, %rd109;
	mov.b64 	%rd110, 32;
	cvt.u32.u64 	%r80, %rd110;
	mul.lo.s32 	%r81, %r108, %r80;
	cvt.u32.u64 	%r82, %rd10;
	sub.s32 	%r111, %r82, %r81;
	mov.b64 	%rd139, 0;
	mov.b32 	%r109, 0;
$L__BB29_20:
	sub.s32 	%r84, 32, %r111;
	min.u32 	%r85, %r48, %r84;
	setp.eq.s32 	%p25, %r85, 32;
	mov.b32 	%r86, -1;
	shl.b32 	%r87, %r86, %r85;
	not.b32 	%r88, %r87;
	selp.b32 	%r89, -1, %r88, %p25;
	mul.wide.s32 	%rd111, %r108, 4;
	add.s64 	%rd112, %rd9, %rd111;
	ld.u32 	%r90, [%rd112];
	shr.u32 	%r91, %r90, %r111;
	and.b32  	%r92, %r91, %r89;
	cvt.u64.u32 	%rd113, %r92;
	shl.b64 	%rd114, %rd113, %r109;
	or.b64  	%rd139, %rd114, %rd139;
	add.s32 	%r109, %r109, %r85;
	sub.s32 	%r48, %r48, %r85;
	add.s32 	%r108, %r108, 1;
	setp.gt.s32 	%p26, %r48, 0;
	setp.lt.s32 	%p27, %r109, 64;
	and.pred  	%p28, %p26, %p27;
	mov.b32 	%r111, 0;
	@%p28 bra 	$L__BB29_20;
	bra.uni 	$L__BB29_38;
$L__BB29_21:
	shl.b32 	%r27, %r7, 2;
	ld.global.u64 	%rd53, [%rd2+24];
	mul.wide.s32 	%rd54, %r27, 8;
	add.s64 	%rd51, %rd53, %rd54;
	// begin inline asm
	ld.global.nc.f64 %fd4, [%rd51];
	// end inline asm
	ld.global.u64 	%rd55, [%rd2+24];
	add.s64 	%rd56, %rd55, %rd54;
	add.s64 	%rd52, %rd56, 8;
	// begin inline asm
	ld.global.nc.f64 %fd5, [%rd52];
	// end inline asm
	cvt.rn.f64.s32 	%fd6, %r13;
	fma.rn.f64 	%fd13, %fd5, %fd6, %fd4;
	setp.ne.s32 	%p11, %r47, 2;
	@%p11 bra 	$L__BB29_23;
	ld.global.u64 	%rd58, [%rd2+24];
	add.s64 	%rd60, %rd58, %rd54;
	add.s64 	%rd57, %rd60, 16;
	// begin inline asm
	ld.global.nc.f64 %fd7, [%rd57];
	// end inline asm
	mul.lo.s32 	%r49, %r13, %r13;
	cvt.rn.f64.u32 	%fd8, %r49;
	fma.rn.f64 	%fd13, %fd7, %fd8, %fd13;
$L__BB29_23:
	ld.global.u64 	%rd15, [%rd2+64];
	setp.eq.s64 	%p12, %rd15, 0;
	@%p12 bra 	$L__BB29_25;
	mul.wide.s32 	%rd63, %r2, 8;
	add.s64 	%rd62, %rd15, %rd63;
	// begin inline asm
	ld.global.nc.s64 %rd138, [%rd62];
	// end inline asm
	bra.uni 	$L__BB29_37;
$L__BB29_25:
	setp.lt.s32 	%p13, %r48, 1;
	mov.b64 	%rd138, 0;
	@%p13 bra 	$L__BB29_37;
	ld.global.u64 	%rd17, [%rd2+56];
	setp.eq.s64 	%p14, %rd17, 0;
	@%p14 bra 	$L__BB29_37;
	cvt.s64.s32 	%rd66, %r13;
	cvt.u64.u32 	%rd18, %r48;
	mad.lo.s64 	%rd19, %rd18, %rd66, %rd44;
	shr.u64 	%rd20, %rd19, 5;
	cvt.u32.u64 	%r50, %rd19;
	and.b32  	%r28, %r50, 31;
	setp.gt.u32 	%p15, %r48, 32;
	@%p15 bra 	$L__BB29_31;
	shl.b64 	%rd88, %rd20, 32;
	shr.s64 	%rd89, %rd88, 30;
	add.s64 	%rd86, %rd17, %rd89;
	// begin inline asm
	ld.global.nc.u32 %r68, [%rd86];
	// end inline asm
	add.s64 	%rd90, %rd88, 4294967296;
	shr.s64 	%rd91, %rd90, 30;
	add.s64 	%rd87, %rd17, %rd91;
	// begin inline asm
	ld.global.nc.u32 %r69, [%rd87];
	// end inline asm
	cvt.u64.u32 	%rd92, %r69;
	shl.b64 	%rd93, %rd92, 32;
	cvt.u64.u32 	%rd94, %r68;
	or.b64  	%rd95, %rd93, %rd94;
	shr.u64 	%rd96, %rd95, %r28;
	mov.b32 	%r72, -1;
	shl.b32 	%r29, %r72, %r48;
	not.b32 	%r73, %r29;
	cvt.u32.u64 	%r74, %rd96;
	and.b32  	%r112, %r74, %r73;
	setp.eq.s32 	%p20, %r48, 32;
	@%p20 bra 	$L__BB29_30;
	add.s32 	%r75, %r48, -1;
	shr.u32 	%r76, %r112, %r75;
	neg.s32 	%r77, %r76;
	and.b32  	%r78, %r29, %r77;
	or.b32  	%r112, %r78, %r112;
$L__BB29_30:
	cvt.s64.s32 	%rd138, %r112;
	bra.uni 	$L__BB29_37;
$L__BB29_31:
	shl.b64 	%rd22, %rd20, 32;
	shr.s64 	%rd69, %rd22, 30;
	add.s64 	%rd67, %rd17, %rd69;
	// begin inline asm
	ld.global.nc.u32 %r51, [%rd67];
	// end inline asm
	sub.s32 	%r33, 32, %r28;
	shr.u32 	%r53, %r51, %r28;
	cvt.u64.u32 	%rd23, %r53;
	sub.s32 	%r34, %r48, %r33;
	add.s64 	%rd70, %rd22, 4294967296;
	shr.s64 	%rd71, %rd70, 30;
	add.s64 	%rd68, %rd17, %rd71;
	// begin inline asm
	ld.global.nc.u32 %r52, [%rd68];
	// end inline asm
	setp.lt.u32 	%p16, %r34, 32;
	@%p16 bra 	$L__BB29_34;
	cvt.u64.u32 	%rd74, %r52;
	shl.b64 	%rd75, %rd74, %r33;
	or.b64  	%rd138, %rd75, %rd23;
	setp.eq.s32 	%p17, %r34, 32;
	@%p17 bra 	$L__BB29_35;
	add.s32 	%r59, %r34, -32;
	sub.s32 	%r60, 64, %r28;
	add.s64 	%rd77, %rd22, 8589934592;
	shr.s64 	%rd78, %rd77, 30;
	add.s64 	%rd76, %rd17, %rd78;
	// begin inline asm
	ld.global.nc.u32 %r58, [%rd76];
	// end inline asm
	setp.eq.s32 	%p18, %r59, 32;
	mov.b32 	%r61, -1;
	shl.b32 	%r62, %r61, %r59;
	not.b32 	%r63, %r62;
	selp.b32 	%r64, -1, %r63, %p18;
	and.b32  	%r65, %r58, %r64;
	cvt.u64.u32 	%rd79, %r65;
	shl.b64 	%rd80, %rd79, %r60;
	or.b64  	%rd138, %rd80, %rd138;
	bra.uni 	$L__BB29_35;
$L__BB29_34:
	mov.b32 	%r54, -1;
	shl.b32 	%r55, %r54, %r34;
	not.b32 	%r56, %r55;
	and.b32  	%r57, %r52, %r56;
	cvt.u64.u32 	%rd72, %r57;
	shl.b64 	%rd73, %rd72, %r33;
	or.b64  	%rd138, %rd73, %rd23;
$L__BB29_35:
	setp.gt.u32 	%p19, %r48, 63;
	@%p19 bra 	$L__BB29_37;
	add.s32 	%r66, %r48, -1;
	shr.u64 	%rd81, %rd138, %r66;
	neg.s64 	%rd82, %rd81;
	cvt.u32.u64 	%r67, %rd18;
	mov.b64 	%rd83, -1;
	shl.b64 	%rd84, %rd83, %r67;
	and.b64  	%rd85, %rd84, %rd82;
	or.b64  	%rd138, %rd85, %rd138;
$L__BB29_37:
	mov.f64 	%fd9, 0d3FE0000000000000;
	copysign.f64 	%fd10, %fd13, %fd9;
	add.rz.f64 	%fd11, %fd13, %fd10;
	cvt.rzi.f64.f64 	%fd12, %fd11;
	cvt.rzi.s64.f64 	%rd97, %fd12;
	add.s64 	%rd139, %rd138, %rd97;
$L__BB29_38:
	mul.wide.s32 	%rd128, %r1, 8;
	add.s64 	%rd129, %rd1, %rd128;
	st.global.u64 	[%rd129], %rd139;
$L__BB29_39:
	ret;

}
	// .globl	_Z32randomAccessFixedPartitionKernelIlEvPKiS1_PKdS1_PKlPKjS1_PT_ii
.visible .entry _Z32randomAccessFixedPartitionKernelIlEvPKiS1_PKdS1_PKlPKjS1_PT_ii(
	.param .u64 .ptr .align 1 _Z32randomAccessFixedPartitionKernelIlEvPKiS1_PKdS1_PKlPKjS1_PT_ii_param_0,
	.param .u64 .ptr .align 1 _Z32randomAccessFixedPartitionKernelIlEvPKiS1_PKdS1_PKlPKjS1_PT_ii_param_1,
	.param .u64 .ptr .align 1 _Z32randomAccessFixedPartitionKernelIlEvPKiS1_PKdS1_PKlPKjS1_PT_ii_param_2,
	.param .u64 .ptr .align 1 _Z32randomAccessFixedPartitionKernelIlEvPKiS1_PKdS1_PKlPKjS1_PT_ii_param_3,
	.param .u64 .ptr .align 1 _Z32randomAccessFixedPartitionKernelIlEvPKiS1_PKdS1_PKlPKjS1_PT_ii_param_4,
	.param .u64 .ptr .align 1 _Z32randomAccessFixedPartitionKernelIlEvPKiS1_PKdS1_PKlPKjS1_PT_ii_param_5,
	.param .u64 .ptr .align 1 _Z32randomAccessFixedPartitionKernelIlEvPKiS1_PKdS1_PKlPKjS1_PT_ii_param_6,
	.param .u64 .ptr .align 1 _Z32randomAccessFixedPartitionKernelIlEvPKiS1_PKdS1_PKlPKjS1_PT_ii_param_7,
	.param .u32 _Z32randomAccessFixedPartitionKernelIlEvPKiS1_PKdS1_PKlPKjS1_PT_ii_param_8,
	.param .u32 _Z32randomAccessFixedPartitionKernelIlEvPKiS1_PKdS1_PKlPKjS1_PT_ii_param_9
)
{
	.reg .pred 	%p<18>;
	.reg .b32 	%r<99>;
	.reg .b64 	%rd<112>;
	.reg .b64 	%fd<14>;

	ld.param.u64 	%rd23, [_Z32randomAccessFixedPartitionKernelIlEvPKiS1_PKdS1_PKlPKjS1_PT_ii_param_1];
	ld.param.u64 	%rd24, [_Z32randomAccessFixedPartitionKernelIlEvPKiS1_PKdS1_PKlPKjS1_PT_ii_param_2];
	ld.param.u64 	%rd25, [_Z32randomAccessFixedPartitionKernelIlEvPKiS1_PKdS1_PKlPKjS1_PT_ii_param_3];
	ld.param.u64 	%rd26, [_Z32randomAccessFixedPartitionKernelIlEvPKiS1_PKdS1_PKlPKjS1_PT_ii_param_4];
	ld.param.u64 	%rd27, [_Z32randomAccessFixedPartitionKernelIlEvPKiS1_PKdS1_PKlPKjS1_PT_ii_param_5];
	ld.param.u64 	%rd28, [_Z32randomAccessFixedPartitionKernelIlEvPKiS1_PKdS1_PKlPKjS1_PT_ii_param_6];
	ld.param.u64 	%rd29, [_Z32randomAccessFixedPartitionKernelIlEvPKiS1_PKdS1_PKlPKjS1_PT_ii_param_7];
	ld.param.u32 	%r28, [_Z32randomAccessFixedPartitionKernelIlEvPKiS1_PKdS1_PKlPKjS1_PT_ii_param_8];
	ld.param.u32 	%r27, [_Z32randomAccessFixedPartitionKernelIlEvPKiS1_PKdS1_PKlPKjS1_PT_ii_param_9];
	cvta.to.global.u64 	%rd1, %rd27;
	cvta.to.global.u64 	%rd2, %rd29;
	mov.u32 	%r29, %ctaid.x;
	mov.u32 	%r30, %ntid.x;
	mov.u32 	%r31, %tid.x;
	mad.lo.s32 	%r1, %r29, %r30, %r31;
	setp.ge.s32 	%p1, %r1, %r28;
	@%p1 bra 	$L__BB30_26;
	mul.wide.s32 	%rd35, %r1, 4;
	add.s64 	%rd30, %rd28, %rd35;
	// begin inline asm
	ld.global.nc.s32 %r32, [%rd30];
	// end inline asm
	div.s32 	%r2, %r32, %r27;
	mul.lo.s32 	%r35, %r2, %r27;
	sub.s32 	%r3, %r32, %r35;
	mul.wide.s32 	%rd36, %r2, 4;
	add.s64 	%rd31, %rd23, %rd36;
	// begin inline asm
	ld.global.nc.s32 %r33, [%rd31];
	// end inline asm
	add.s64 	%rd32, %rd25, %rd36;
	// begin inline asm
	ld.global.nc.s32 %r34, [%rd32];
	// end inline asm
	mul.wide.s32 	%rd37, %r2, 8;
	add.s64 	%rd34, %rd26, %rd37;
	// begin inline asm
	ld.global.nc.s64 %rd33, [%rd34];
	// end inline asm
	setp.ne.s32 	%p2, %r33, 4;
	@%p2 bra 	$L__BB30_12;
	setp.lt.s32 	%p11, %r34, 1;
	@%p11 bra 	$L__BB30_11;
	cvt.s64.s32 	%rd81, %r3;
	cvt.u64.u32 	%rd82, %r34;
	mad.lo.s64 	%rd4, %rd82, %rd81, %rd33;
	setp.gt.u32 	%p12, %r34, 32;
	@%p12 bra 	$L__BB30_8;
	shr.s64 	%rd93, %rd4, 63;
	shr.u64 	%rd94, %rd93, 59;
	add.s64 	%rd95, %rd4, %rd94;
	shr.s64 	%rd5, %rd95, 5;
	cvt.u32.u64 	%r81, %rd5;
	mov.b64 	%rd96, 32;
	cvt.u32.u64 	%r82, %rd96;
	mul.lo.s32 	%r83, %r81, %r82;
	cvt.u32.u64 	%r84, %rd4;
	sub.s32 	%r6, %r84, %r83;
	add.s32 	%r85, %r34, %r6;
	setp.gt.s32 	%p17, %r85, 32;
	@%p17 bra 	$L__BB30_6;
	shl.b64 	%rd103, %rd5, 32;
	shr.s64 	%rd104, %rd103, 30;
	add.s64 	%rd105, %rd1, %rd104;
	ld.global.u32 	%r88, [%rd105];
	shr.u32 	%r93, %r88, %r6;
	bra.uni 	$L__BB30_7;
$L__BB30_6:
	shl.b64 	%rd97, %rd5, 32;
	shr.s64 	%rd98, %rd97, 30;
	add.s64 	%rd99, %rd1, %rd98;
	ld.global.u32 	%r86, [%rd99];
	add.s64 	%rd100, %rd97, 4294967296;
	shr.s64 	%rd101, %rd100, 30;
	add.s64 	%rd102, %rd1, %rd101;
	ld.global.u32 	%r87, [%rd102];
	shf.r.wrap.b32 	%r93, %r86, %r87, %r6;
$L__BB30_7:
	mov.b32 	%r89, -1;
	shl.b32 	%r90, %r89, %r34;
	not.b32 	%r91, %r90;
	and.b32  	%r92, %r93, %r91;
	cvt.u64.u32 	%rd109, %r92;
	bra.uni 	$L__BB30_10;
$L__BB30_8:
	shr.s64 	%rd84, %rd4, 63;
	shr.u64 	%rd85, %rd84, 59;
	add.s64 	%rd86, %rd4, %rd85;
	shr.s64 	%rd87, %rd86, 5;
	cvt.u32.u64 	%r94, %rd87;
	mov.b64 	%rd88, 32;
	cvt.u32.u64 	%r68, %rd88;
	mul.lo.s32 	%r69, %r94, %r68;
	cvt.u32.u64 	%r70, %rd4;
	sub.s32 	%r97, %r70, %r69;
	mov.b64 	%rd109, 0;
	mov.b32 	%r95, 0;
$L__BB30_9:
	sub.s32 	%r72, 32, %r97;
	min.u32 	%r73, %r34, %r72;
	setp.eq.s32 	%p13, %r73, 32;
	mov.b32 	%r74, -1;
	shl.b32 	%r75, %r74, %r73;
	not.b32 	%r76, %r75;
	selp.b32 	%r77, -1, %r76, %p13;
	mul.wide.s32 	%rd89, %r94, 4;
	add.s64 	%rd90, %rd1, %rd89;
	ld.global.u32 	%r78, [%rd90];
	shr.u32 	%r79, %r78, %r97;
	and.b32  	%r80, %r79, %r77;
	cvt.u64.u32 	%rd91, %r80;
	shl.b64 	%rd92, %rd91, %r95;
	or.b64  	%rd109, %rd92, %rd109;
	add.s32 	%r95, %r95, %r73;
	sub.s32 	%r34, %r34, %r73;
	add.s32 	%r94, %r94, 1;
	setp.gt.s32 	%p14, %r34, 0;
	setp.lt.s32 	%p15, %r95, 64;
	and.pred  	%p16, %p14, %p15;
	mov.b32 	%r97, 0;
	@%p16 bra 	$L__BB30_9;
$L__BB30_10:
	mul.wide.s32 	%rd106, %r1, 8;
	add.s64 	%rd107, %rd2, %rd106;
	st.global.u64 	[%rd107], %rd109;
	bra.uni 	$L__BB30_26;
$L__BB30_11:
	mul.wide.s32 	%rd78, %r1, 8;
	add.s64 	%rd79, %rd2, %rd78;
	mov.b64 	%rd80, 0;
	st.global.u64 	[%rd79], %rd80;
	bra.uni 	$L__BB30_26;
$L__BB30_12:
	shl.b32 	%r36, %r2, 2;
	mul.wide.s32 	%rd40, %r36, 8;
	add.s64 	%rd38, %rd24, %rd40;
	// begin inline asm
	ld.global.nc.f64 %fd4, [%rd38];
	// end inline asm
	add.s64 	%rd39, %rd38, 8;
	// begin inline asm
	ld.global.nc.f64 %fd5, [%rd39];
	// end inline asm
	cvt.rn.f64.s32 	%fd6, %r3;
	fma.rn.f64 	%fd13, %fd5, %fd6, %fd4;
	setp.ne.s32 	%p3, %r33, 2;
	@%p3 bra 	$L__BB30_14;
	add.s64 	%rd41, %rd38, 16;
	// begin inline asm
	ld.global.nc.f64 %fd7, [%rd41];
	// end inline asm
	mul.lo.s32 	%r37, %r3, %r3;
	cvt.rn.f64.u32 	%fd8, %r37;
	fma.rn.f64 	%fd13, %fd7, %fd8, %fd13;
$L__BB30_14:
	setp.lt.s32 	%p4, %r34, 1;
	mov.b64 	%rd111, 0;
	@%p4 bra 	$L__BB30_25;
	cvt.s64.s32 	%rd43, %r3;
	cvt.u64.u32 	%rd11, %r34;
	mad.lo.s64 	%rd12, %rd11, %rd43, %rd33;
	shr.u64 	%rd13, %rd12, 5;
	cvt.u32.u64 	%r38, %rd12;
	and.b32  	%r19, %r38, 31;
	setp.gt.u32 	%p5, %r34, 32;
	@%p5 bra 	$L__BB30_19;
	shl.b64 	%rd65, %rd13, 32;
	shr.s64 	%rd66, %rd65, 30;
	add.s64 	%rd63, %rd27, %rd66;
	// begin inline asm
	ld.global.nc.u32 %r56, [%rd63];
	// end inline asm
	add.s64 	%rd67, %rd65, 4294967296;
	shr.s64 	%rd68, %rd67, 30;
	add.s64 	%rd64, %rd27, %rd68;
	// begin inline asm
	ld.global.nc.u32 %r57, [%rd64];
	// end inline asm
	cvt.u64.u32 	%rd69, %r57;
	shl.b64 	%rd70, %rd69, 32;
	cvt.u64.u32 	%rd71, %r56;
	or.b64  	%rd72, %rd70, %rd71;
	shr.u64 	%rd73, %rd72, %r19;
	mov.b32 	%r60, -1;
	shl.b32 	%r20, %r60, %r34;
	not.b32 	%r61, %r20;
	cvt.u32.u64 	%r62, %rd73;
	and.b32  	%r98, %r62, %r61;
	setp.eq.s32 	%p10, %r34, 32;
	@%p10 bra 	$L__BB30_18;
	add.s32 	%r63, %r34, -1;
	shr.u32 	%r64, %r98, %r63;
	neg.s32 	%r65, %r64;
	and.b32  	%r66, %r20, %r65;
	or.b32  	%r98, %r66, %r98;
$L__BB30_18:
	cvt.s64.s32 	%rd111, %r98;
	bra.uni 	$L__BB30_25;
$L__BB30_19:
	shl.b64 	%rd15, %rd13, 32;
	shr.s64 	%rd46, %rd15, 30;
	add.s64 	%rd44, %rd27, %rd46;
	// begin inline asm
	ld.global.nc.u32 %r39, [%rd44];
	// end inline asm
	sub.s32 	%r24, 32, %r19;
	shr.u32 	%r41, %r39, %r19;
	cvt.u64.u32 	%rd16, %r41;
	sub.s32 	%r25, %r34, %r24;
	add.s64 	%rd47, %rd15, 4294967296;
	shr.s64 	%rd48, %rd47, 30;
	add.s64 	%rd45, %rd27, %rd48;
	// begin inline asm
	ld.global.nc.u32 %r40, [%rd45];
	// end inline asm
	setp.lt.u32 	%p6, %r25, 32;
	@%p6 bra 	$L__BB30_22;
	cvt.u64.u32 	%rd51, %r40;
	shl.b64 	%rd52, %rd51, %r24;
	or.b64  	%rd111, %rd52, %rd16;
	setp.eq.s32 	%p7, %r25, 32;
	@%p7 bra 	$L__BB30_23;
	add.s32 	%r47, %r25, -32;
	sub.s32 	%r48, 64, %r19;
	add.s64 	%rd54, %rd15, 8589934592;
	shr.s64 	%rd55, %rd54, 30;
	add.s64 	%rd53, %rd27, %rd55;
	// begin inline asm
	ld.global.nc.u32 %r46, [%rd53];
	// end inline asm
	setp.eq.s32 	%p8, %r47, 32;
	mov.b32 	%r49, -1;
	shl.b32 	%r50, %r49, %r47;
	not.b32 	%r51, %r50;
	selp.b32 	%r52, -1, %r51, %p8;
	and.b32  	%r53, %r46, %r52;
	cvt.u64.u32 	%rd56, %r53;
	shl.b64 	%rd57, %rd56, %r48;
	or.b64  	%rd111, %rd57, %rd111;
	bra.uni 	$L__BB30_23;
$L__BB30_22:
	mov.b32 	%r42, -1;
	shl.b32 	%r43, %r42, %r25;
	not.b32 	%r44, %r43;
	and.b32  	%r45, %r40, %r44;
	cvt.u64.u32 	%rd49, %r45;
	shl.b64 	%rd50, %rd49, %r24;
	or.b64  	%rd111, %rd50, %rd16;
$L__BB30_23:
	setp.gt.u32 	%p9, %r34, 63;
	@%p9 bra 	$L__BB30_25;
	add.s32 	%r54, %r34, -1;
	shr.u64 	%rd58, %rd111, %r54;
	neg.s64 	%rd59, %rd58;
	cvt.u32.u64 	%r55, %rd11;
	mov.b64 	%rd60, -1;
	shl.b64 	%rd61, %rd60, %r55;
	and.b64  	%rd62, %rd61, %rd59;
	or.b64  	%rd111, %rd62, %rd111;
$L__BB30_25:
	mov.f64 	%fd9, 0d3FE0000000000000;
	copysign.f64 	%fd10, %fd13, %fd9;
	add.rz.f64 	%fd11, %fd13, %fd10;
	cvt.rzi.f64.f64 	%fd12, %fd11;
	cvt.rzi.s64.f64 	%rd74, %fd12;
	add.s64 	%rd75, %rd111, %rd74;
	mul.wide.s32 	%rd76, %r1, 8;
	add.s64 	%rd77, %rd2, %rd76;
	st.global.u64 	[%rd77], %rd75;
$L__BB30_26:
	ret;

}
	// .globl	_Z21unpackAllDeltasKernelIlEvPKiS1_S1_S1_PKlPKjPxii
.visible .entry _Z21unpackAllDeltasKernelIlEvPKiS1_S1_S1_PKlPKjPxii(
	.param .u64 .ptr .align 1 _Z21unpackAllDeltasKernelIlEvPKiS1_S1_S1_PKlPKjPxii_param_0,
	.param .u64 .ptr .align 1 _Z21unpackAllDeltasKernelIlEvPKiS1_S1_S1_PKlPKjPxii_param_1,
	.param .u64 .ptr .align 1 _Z21unpackAllDeltasKernelIlEvPKiS1_S1_S1_PKlPKjPxii_param_2,
	.param .u64 .ptr .align 1 _Z21unpackAllDeltasKernelIlEvPKiS1_S1_S1_PKlPKjPxii_param_3,
	.param .u64 .ptr .align 1 _Z21unpackAllDeltasKernelIlEvPKiS1_S1_S1_PKlPKjPxii_param_4,
	.param .u64 .ptr .align 1 _Z21unpackAllDeltasKernelIlEvPKiS1_S1_S1_PKlPKjPxii_param_5,
	.param .u64 .ptr .align 1 _Z21unpackAllDeltasKernelIlEvPKiS1_S1_S1_PKlPKjPxii_param_6,
	.param .u32 _Z21unpackAllDeltasKernelIlEvPKiS1_S1_S1_PKlPKjPxii_param_7,
	.param .u32 _Z21unpackAllDeltasKernelIlEvPKiS1_S1_S1_PKlPKjPxii_param_8
)
{
	.reg .pred 	%p<29>;
	.reg .b32 	%r<114>;
	.reg .b64 	%rd<108>;

	ld.param.u64 	%rd24, [_Z21unpackAllDeltasKernelIlEvPKiS1_S1_S1_PKlPKjPxii_param_0];
	ld.param.u64 	%rd25, [_Z21unpackAllDeltasKernelIlEvPKiS1_S1_S1_PKlPKjPxii_param_1];
	ld.param.u64 	%rd27, [_Z21unpackAllDeltasKernelIlEvPKiS1_S1_S1_PKlPKjPxii_param_3];
	ld.param.u64 	%rd28, [_Z21unpackAllDeltasKernelIlEvPKiS1_S1_S1_PKlPKjPxii_param_4];
	ld.param.u64 	%rd29, [_Z21unpackAllDeltasKernelIlEvPKiS1_S1_S1_PKlPKjPxii_param_5];
	ld.param.u64 	%rd30, [_Z21unpackAllDeltasKernelIlEvPKiS1_S1_S1_PKlPKjPxii_param_6];
	ld.param.u32 	%r36, [_Z21unpackAllDeltasKernelIlEvPKiS1_S1_S1_PKlPKjPxii_param_7];
	ld.param.u32 	%r37, [_Z21unpackAllDeltasKernelIlEvPKiS1_S1_S1_PKlPKjPxii_param_8];
	cvta.to.global.u64 	%rd1, %rd30;
	cvta.to.global.u64 	%rd2, %rd29;
	mov.u32 	%r38, %tid.x;
	mov.u32 	%r39, %ctaid.x;
	mov.u32 	%r1, %ntid.x;
	mad.lo.s32 	%r105, %r39, %r1, %r38;
	setp.ge.s32 	%p1, %r105, %r37;
	@%p1 bra 	$L__BB31_30;
	add.s32 	%r3, %r36, -1;
	mov.u32 	%r40, %nctaid.x;
	mul.lo.s32 	%r4, %r1, %r40;
	cvta.to.global.u64 	%rd3, %rd24;
	cvta.to.global.u64 	%rd4, %rd25;
	cvta.to.global.u64 	%rd5, %rd27;
	cvta.to.global.u64 	%rd6, %rd28;
$L__BB31_2:
	setp.lt.s32 	%p2, %r36, 1;
	@%p2 bra 	$L__BB31_7;
	mov.b32 	%r107, 0;
	mov.u32 	%r106, %r3;
$L__BB31_4:
	sub.s32 	%r42, %r106, %r107;
	shr.u32 	%r43, %r42, 31;
	add.s32 	%r44, %r42, %r43;
	shr.s32 	%r45, %r44, 1;
	add.s32 	%r8, %r45, %r107;
	mul.wide.s32 	%rd31, %r8, 4;
	add.s64 	%rd32, %rd3, %rd31;
	ld.global.nc.u32 	%r9, [%rd32];
	add.s64 	%rd33, %rd4, %rd31;
	ld.global.nc.u32 	%r46, [%rd33];
	setp.ge.s32 	%p3, %r105, %r9;
	setp.lt.s32 	%p4, %r105, %r46;
	and.pred  	%p5, %p3, %p4;
	@%p5 bra 	$L__BB31_6;
	setp.lt.s32 	%p6, %r105, %r9;
	add.s32 	%r48, %r8, -1;
	add.s32 	%r49, %r8, 1;
	selp.b32 	%r107, %r107, %r49, %p6;
	selp.b32 	%r106, %r48, %r106, %p6;
	setp.gt.s32 	%p7, %r107, %r106;
	@%p7 bra 	$L__BB31_7;
	bra.uni 	$L__BB31_4;
$L__BB31_6:
	setp.ne.s32 	%p8, %r8, -1;
	@%p8 bra 	$L__BB31_8;
$L__BB31_7:
	mul.wide.s32 	%rd101, %r105, 8;
	add.s64 	%rd102, %rd1, %rd101;
	mov.b64 	%rd103, 0;
	st.global.u64 	[%rd102], %rd103;
	bra.uni 	$L__BB31_29;
$L__BB31_8:
	ld.param.u64 	%rd104, [_Z21unpackAllDeltasKernelIlEvPKiS1_S1_S1_PKlPKjPxii_param_2];
	cvta.to.global.u64 	%rd34, %rd104;
	add.s64 	%rd36, %rd34, %rd31;
	ld.global.nc.u32 	%r50, [%rd36];
	add.s64 	%rd37, %rd5, %rd31;
	ld.global.nc.u32 	%r12, [%rd37];
	mul.wide.s32 	%rd38, %r8, 8;
	add.s64 	%rd39, %rd6, %rd38;
	ld.global.nc.u64 	%rd7, [%rd39];
	sub.s32 	%r13, %r105, %r9;
	setp.ne.s32 	%p9, %r50, 4;
	@%p9 bra 	$L__BB31_17;
	setp.eq.s64 	%p19, %rd29, 0;
	setp.lt.s32 	%p20, %r12, 1;
	mov.b64 	%rd107, 0;
	or.pred  	%p21, %p19, %p20;
	@%p21 bra 	$L__BB31_28;
	cvt.s64.s32 	%rd74, %r13;
	cvt.u64.u32 	%rd75, %r12;
	mad.lo.s64 	%rd8, %rd75, %rd74, %rd7;
	setp.gt.u32 	%p22, %r12, 32;
	@%p22 bra 	$L__BB31_15;
	shr.s64 	%rd86, %rd8, 63;
	shr.u64 	%rd87, %rd86, 59;
	add.s64 	%rd88, %rd8, %rd87;
	shr.s64 	%rd9, %rd88, 5;
	cvt.u32.u64 	%r93, %rd9;
	mov.b64 	%rd89, 32;
	cvt.u32.u64 	%r94, %rd89;
	mul.lo.s32 	%r95, %r93, %r94;
	cvt.u32.u64 	%r96, %rd8;
	sub.s32 	%r14, %r96, %r95;
	add.s32 	%r97, %r12, %r14;
	setp.gt.s32 	%p27, %r97, 32;
	@%p27 bra 	$L__BB31_13;
	shl.b64 	%rd96, %rd9, 32;
	shr.s64 	%rd97, %rd96, 30;
	add.s64 	%rd98, %rd2, %rd97;
	ld.global.u32 	%r100, [%rd98];
	shr.u32 	%r108, %r100, %r14;
	bra.uni 	$L__BB31_14;
$L__BB31_13:
	shl.b64 	%rd90, %rd9, 32;
	shr.s64 	%rd91, %rd90, 30;
	add.s64 	%rd92, %rd2, %rd91;
	ld.global.u32 	%r98, [%rd92];
	add.s64 	%rd93, %rd90, 4294967296;
	shr.s64 	%rd94, %rd93, 30;
	add.s64 	%rd95, %rd2, %rd94;
	ld.global.u32 	%r99, [%rd95];
	shf.r.wrap.b32 	%r108, %r98, %r99, %r14;
$L__BB31_14:
	mov.b32 	%r101, -1;
	shl.b32 	%r102, %r101, %r12;
	not.b32 	%r103, %r102;
	and.b32  	%r104, %r108, %r103;
	cvt.u64.u32 	%rd107, %r104;
	bra.uni 	$L__BB31_28;
$L__BB31_15:
	shr.s64 	%rd77, %rd8, 63;
	shr.u64 	%rd78, %rd77, 59;
	add.s64 	%rd79, %rd8, %rd78;
	shr.s64 	%rd80, %rd79, 5;
	cvt.u32.u64 	%r109, %rd80;
	mov.b64 	%rd81, 32;
	cvt.u32.u64 	%r80, %rd81;
	mul.lo.s32 	%r81, %r109, %r80;
	cvt.u32.u64 	%r82, %rd8;
	sub.s32 	%r112, %r82, %r81;
	mov.b64 	%rd107, 0;
	mov.b32 	%r110, 0;
$L__BB31_16:
	sub.s32 	%r84, 32, %r112;
	min.u32 	%r85, %r12, %r84;
	setp.eq.s32 	%p23, %r85, 32;
	mov.b32 	%r86, -1;
	shl.b32 	%r87, %r86, %r85;
	not.b32 	%r88, %r87;
	selp.b32 	%r89, -1, %r88, %p23;
	mul.wide.s32 	%rd82, %r109, 4;
	add.s64 	%rd83, %rd2, %rd82;
	ld.global.u32 	%r90, [%rd83];
	shr.u32 	%r91, %r90, %r112;
	and.b32  	%r92, %r91, %r89;
	cvt.u64.u32 	%rd84, %r92;
	shl.b64 	%rd85, %rd84, %r110;
	or.b64  	%rd107, %rd85, %rd107;
	add.s32 	%r110, %r110, %r85;
	sub.s32 	%r12, %r12, %r85;
	add.s32 	%r109, %r109, 1;
	setp.gt.s32 	%p24, %r12, 0;
	setp.lt.s32 	%p25, %r110, 64;
	and.pred  	%p26, %p24, %p25;
	mov.b32 	%r112, 0;
	@%p26 bra 	$L__BB31_16;
	bra.uni 	$L__BB31_28;
$L__BB31_17:
	setp.eq.s64 	%p10, %rd29, 0;
	setp.lt.s32 	%p11, %r12, 1;
	mov.b64 	%rd107, 0;
	or.pred  	%p12, %p10, %p11;
	@%p12 bra 	$L__BB31_28;
	cvt.s64.s32 	%rd41, %r13;
	cvt.u64.u32 	%rd42, %r12;
	mad.lo.s64 	%rd13, %rd42, %rd41, %rd7;
	shr.u64 	%rd14, %rd13, 5;
	cvt.u32.u64 	%r51, %rd13;
	and.b32  	%r27, %r51, 31;
	setp.gt.u32 	%p13, %r12, 32;
	@%p13 bra 	$L__BB31_22;
	shl.b64 	%rd64, %rd14, 32;
	shr.s64 	%rd65, %rd64, 30;
	add.s64 	%rd62, %rd29, %rd65;
	// begin inline asm
	ld.global.nc.u32 %r68, [%rd62];
	// end inline asm
	add.s64 	%rd66, %rd64, 4294967296;
	shr.s64 	%rd67, %rd66, 30;
	add.s64 	%rd63, %rd29, %rd67;
	// begin inline asm
	ld.global.nc.u32 %r69, [%rd63];
	// end inline asm
	cvt.u64.u32 	%rd68, %r69;
	shl.b64 	%rd69, %rd68, 32;
	cvt.u64.u32 	%rd70, %r68;
	or.b64  	%rd71, %rd69, %rd70;
	shr.u64 	%rd72, %rd71, %r27;
	mov.b32 	%r72, -1;
	shl.b32 	%r28, %r72, %r12;
	not.b32 	%r73, %r28;
	cvt.u32.u64 	%r74, %rd72;
	and.b32  	%r113, %r74, %r73;
	setp.eq.s32 	%p18, %r12, 32;
	@%p18 bra 	$L__BB31_21;
	add.s32 	%r75, %r12, -1;
	shr.u32 	%r76, %r113, %r75;
	neg.s32 	%r77, %r76;
	and.b32  	%r78, %r28, %r77;
	or.b32  	%r113, %r78, %r113;
$L__BB31_21:
	cvt.s64.s32 	%rd107, %r113;
	bra.uni 	$L__BB31_28;
$L__BB31_22:
	shl.b64 	%rd16, %rd14, 32;
	shr.s64 	%rd45, %rd16, 30;
	add.s64 	%rd43, %rd29, %rd45;
	// begin inline asm
	ld.global.nc.u32 %r52, [%rd43];
	// end inline asm
	sub.s32 	%r32, 32, %r27;
	shr.u32 	%r54, %r52, %r27;
	cvt.u64.u32 	%rd17, %r54;
	sub.s32 	%r33, %r12, %r32;
	add.s64 	%rd46, %rd16, 4294967296;
	shr.s64 	%rd47, %rd46, 30;
	add.s64 	%rd44, %rd29, %rd47;
	// begin inline asm
	ld.global.nc.u32 %r53, [%rd44];
	// end inline asm
	setp.lt.u32 	%p14, %r33, 32;
	@%p14 bra 	$L__BB31_25;
	cvt.u64.u32 	%rd50, %r53;
	shl.b64 	%rd51, %rd50, %r32;
	or.b64  	%rd107, %rd51, %rd17;
	setp.eq.s32 	%p15, %r33, 32;
	@%p15 bra 	$L__BB31_26;
	add.s32 	%r60, %r33, -32;
	sub.s32 	%r61, 64, %r27;
	add.s64 	%rd53, %rd16, 8589934592;
	shr.s64 	%rd54, %rd53, 30;
	add.s64 	%rd52, %rd29, %rd54;
	// begin inline asm
	ld.global.nc.u32 %r59, [%rd52];
	// end inline asm
	setp.eq.s32 	%p16, %r60, 32;
	mov.b32 	%r62, -1;
	shl.b32 	%r63, %r62, %r60;
	not.b32 	%r64, %r63;
	selp.b32 	%r65, -1, %r64, %p16;
	and.b32  	%r66, %r59, %r65;
	cvt.u64.u32 	%rd55, %r66;
	shl.b64 	%rd56, %rd55, %r61;
	or.b64  	%rd107, %rd56, %rd107;
	bra.uni 	$L__BB31_26;
$L__BB31_25:
	mov.b32 	%r55, -1;
	shl.b32 	%r56, %r55, %r33;
	not.b32 	%r57, %r56;
	and.b32  	%r58, %r53, %r57;
	cvt.u64.u32 	%rd48, %r58;
	shl.b64 	%rd49, %rd48, %r32;
	or.b64  	%rd107, %rd49, %rd17;
$L__BB31_26:
	setp.gt.u32 	%p17, %r12, 63;
	@%p17 bra 	$L__BB31_28;
	add.s32 	%r67, %r12, -1;
	shr.u64 	%rd57, %rd107, %r67;
	neg.s64 	%rd58, %rd57;
	mov.b64 	%rd59, -1;
	shl.b64 	%rd60, %rd59, %r12;
	and.b64  	%rd61, %rd60, %rd58;
	or.b64  	%rd107, %rd61, %rd107;
$L__BB31_28:
	mul.wide.s32 	%rd99, %r105, 8;
	add.s64 	%rd100, %rd1, %rd99;
	st.global.u64 	[%rd100], %rd107;
$L__BB31_29:
	add.s32 	%r105, %r105, %r4;
	setp.lt.s32 	%p28, %r105, %r37;
	@%p28 bra 	$L__BB31_2;
$L__BB31_30:
	ret;

}
	// .globl	_Z34randomAccessFixedPreUnpackedKernelIlEvPKiPKdPKxS1_PT_ii
.visible .entry _Z34randomAccessFixedPreUnpackedKernelIlEvPKiPKdPKxS1_PT_ii(
	.param .u64 .ptr .align 1 _Z34randomAccessFixedPreUnpackedKernelIlEvPKiPKdPKxS1_PT_ii_param_0,
	.param .u64 .ptr .align 1 _Z34randomAccessFixedPreUnpackedKernelIlEvPKiPKdPKxS1_PT_ii_param_1,
	.param .u64 .ptr .align 1 _Z34randomAccessFixedPreUnpackedKernelIlEvPKiPKdPKxS1_PT_ii_param_2,
	.param .u64 .ptr .align 1 _Z34randomAccessFixedPreUnpackedKernelIlEvPKiPKdPKxS1_PT_ii_param_3,
	.param .u64 .ptr .align 1 _Z34randomAccessFixedPreUnpackedKernelIlEvPKiPKdPKxS1_PT_ii_param_4,
	.param .u32 _Z34randomAccessFixedPreUnpackedKernelIlEvPKiPKdPKxS1_PT_ii_param_5,
	.param .u32 _Z34randomAccessFixedPreUnpackedKernelIlEvPKiPKdPKxS1_PT_ii_param_6
)
{
	.reg .pred 	%p<17>;
	.reg .b32 	%r<61>;
	.reg .b64 	%rd<88>;
	.reg .b64 	%fd<37>;

	ld.param.u64 	%rd16, [_Z34randomAccessFixedPreUnpackedKernelIlEvPKiPKdPKxS1_PT_ii_param_0];
	ld.param.u64 	%rd17, [_Z34randomAccessFixedPreUnpackedKernelIlEvPKiPKdPKxS1_PT_ii_param_1];
	ld.param.u64 	%rd18, [_Z34randomAccessFixedPreUnpackedKernelIlEvPKiPKdPKxS1_PT_ii_param_2];
	ld.param.u64 	%rd20, [_Z34randomAccessFixedPreUnpackedKernelIlEvPKiPKdPKxS1_PT_ii_param_3];
	ld.param.u64 	%rd19, [_Z34randomAccessFixedPreUnpackedKernelIlEvPKiPKdPKxS1_PT_ii_param_4];
	ld.param.u32 	%r27, [_Z34randomAccessFixedPreUnpackedKernelIlEvPKiPKdPKxS1_PT_ii_param_5];
	ld.param.u32 	%r28, [_Z34randomAccessFixedPreUnpackedKernelIlEvPKiPKdPKxS1_PT_ii_param_6];
	cvta.to.global.u64 	%rd1, %rd17;
	mov.u32 	%r30, %ctaid.x;
	mov.u32 	%r31, %ntid.x;
	mov.u32 	%r32, %tid.x;
	mad.lo.s32 	%r33, %r30, %r31, %r32;
	shl.b32 	%r1, %r33, 2;
	setp.ge.s32 	%p1, %r1, %r27;
	mul.wide.s32 	%rd21, %r1, 4;
	add.s64 	%rd2, %rd20, %rd21;
	@%p1 bra 	$L__BB32_2;
	// begin inline asm
	ld.global.nc.s32 %r57, [%rd2];
	// end inline asm
$L__BB32_2:
	add.s32 	%r36, %r1, 1;
	setp.ge.s32 	%p2, %r36, %r27;
	@%p2 bra 	$L__BB32_4;
	add.s64 	%rd23, %rd2, 4;
	// begin inline asm
	ld.global.nc.s32 %r58, [%rd23];
	// end inline asm
$L__BB32_4:
	add.s32 	%r39, %r1, 2;
	setp.ge.s32 	%p3, %r39, %r27;
	@%p3 bra 	$L__BB32_6;
	add.s64 	%rd24, %rd2, 8;
	// begin inline asm
	ld.global.nc.s32 %r59, [%rd24];
	// end inline asm
$L__BB32_6:
	add.s32 	%r42, %r1, 3;
	setp.ge.s32 	%p4, %r42, %r27;
	@%p4 bra 	$L__BB32_8;
	add.s64 	%rd25, %rd2, 12;
	// begin inline asm
	ld.global.nc.s32 %r60, [%rd25];
	// end inline asm
$L__BB32_8:
	max.s32 	%r44, %r27, %r1;
	sub.s32 	%r10, %r44, %r1;
	setp.eq.s32 	%p5, %r10, 0;
	@%p5 bra 	$L__BB32_33;
	div.s32 	%r11, %r57, %r28;
	mul.lo.s32 	%r46, %r11, %r28;
	sub.s32 	%r12, %r57, %r46;
	mul.wide.s32 	%rd27, %r11, 4;
	add.s64 	%rd26, %rd16, %rd27;
	// begin inline asm
	ld.global.nc.s32 %r45, [%rd26];
	// end inline asm
	setp.ne.s32 	%p6, %r45, 4;
	@%p6 bra 	$L__BB32_11;
	mul.wide.s32 	%rd39, %r57, 8;
	add.s64 	%rd38, %rd18, %rd39;
	// begin inline asm
	ld.global.nc.s64 %rd84, [%rd38];
	// end inline asm
	bra.uni 	$L__BB32_14;
$L__BB32_11:
	shl.b32 	%r14, %r11, 2;
	mul.wide.s32 	%rd28, %r14, 8;
	add.s64 	%rd29, %rd1, %rd28;
	ld.global.v2.f64 	{%fd13, %fd14}, [%rd29];
	cvt.rn.f64.s32 	%fd15, %r12;
	fma.rn.f64 	%fd33, %fd14, %fd15, %fd13;
	setp.ne.s32 	%p7, %r45, 2;
	@%p7 bra 	$L__BB32_13;
	add.s64 	%rd32, %rd17, %rd28;
	add.s64 	%rd30, %rd32, 16;
	// begin inline asm
	ld.global.nc.f64 %fd16, [%rd30];
	// end inline asm
	mul.lo.s32 	%r47, %r12, %r12;
	cvt.rn.f64.u32 	%fd17, %r47;
	fma.rn.f64 	%fd33, %fd16, %fd17, %fd33;
$L__BB32_13:
	cvt.rni.s64.f64 	%rd35, %fd33;
	mul.wide.s32 	%rd36, %r57, 8;
	add.s64 	%rd34, %rd18, %rd36;
	// begin inline asm
	ld.global.nc.s64 %rd33, [%rd34];
	// end inline asm
	add.s64 	%rd84, %rd35, %rd33;
$L__BB32_14:
	cvta.to.global.u64 	%rd40, %rd19;
	mul.wide.s32 	%rd41, %r1, 8;
	add.s64 	%rd6, %rd40, %rd41;
	st.global.u64 	[%rd6], %rd84;
	setp.eq.s32 	%p8, %r10, 1;
	@%p8 bra 	$L__BB32_33;
	div.s32 	%r15, %r58, %r28;
	mul.lo.s32 	%r49, %r15, %r28;
	sub.s32 	%r16, %r58, %r49;
	mul.wide.s32 	%rd43, %r15, 4;
	add.s64 	%rd42, %rd16, %rd43;
	// begin inline asm
	ld.global.nc.s32 %r48, [%rd42];
	// end inline asm
	setp.eq.s32 	%p9, %r48, 4;
	@%p9 bra 	$L__BB32_19;
	shl.b32 	%r18, %r15, 2;
	mul.wide.s32 	%rd44, %r18, 8;
	add.s64 	%rd45, %rd1, %rd44;
	ld.global.v2.f64 	{%fd18, %fd19}, [%rd45];
	cvt.rn.f64.s32 	%fd20, %r16;
	fma.rn.f64 	%fd34, %fd19, %fd20, %fd18;
	setp.ne.s32 	%p10, %r48, 2;
	@%p10 bra 	$L__BB32_18;
	add.s64 	%rd48, %rd17, %rd44;
	add.s64 	%rd46, %rd48, 16;
	// begin inline asm
	ld.global.nc.f64 %fd21, [%rd46];
	// end inline asm
	mul.lo.s32 	%r50, %r16, %r16;
	cvt.rn.f64.u32 	%fd22, %r50;
	fma.rn.f64 	%fd34, %fd21, %fd22, %fd34;
$L__BB32_18:
	cvt.rni.s64.f64 	%rd51, %fd34;
	mul.wide.s32 	%rd52, %r58, 8;
	add.s64 	%rd50, %rd18, %rd52;
	// begin inline asm
	ld.global.nc.s64 %rd49, [%rd50];
	// end inline asm
	add.s64 	%rd85, %rd51, %rd49;
	bra.uni 	$L__BB32_20;
$L__BB32_19:
	mul.wide.s32 	%rd55, %r58, 8;
	add.s64 	%rd54, %rd18, %rd55;
	// begin inline asm
	ld.global.nc.s64 %rd85, [%rd54];
	// end inline asm
$L__BB32_20:
	st.global.u64 	[%rd6+8], %rd85;
	setp.eq.s32 	%p11, %r10, 2;
	@%p11 bra 	$L__BB32_33;
	div.s32 	%r19, %r59, %r28;
	mul.lo.s32 	%r52, %r19, %r28;
	sub.s32 	%r20, %r59, %r52;
	mul.wide.s32 	%rd57, %r19, 4;
	add.s64 	%rd56, %rd16, %rd57;
	// begin inline asm
	ld.global.nc.s32 %r51, [%rd56];
	// end inline asm
	setp.eq.s32 	%p12, %r51, 4;
	@%p12 bra 	$L__BB32_25;
	shl.b32 	%r22, %r19, 2;
	mul.wide.s32 	%rd58, %r22, 8;
	add.s64 	%rd59, %rd1, %rd58;
	ld.global.v2.f64 	{%fd23, %fd24}, [%rd59];
	cvt.rn.f64.s32 	%fd25, %r20;
	fma.rn.f64 	%fd35, %fd24, %fd25, %fd23;
	setp.ne.s32 	%p13, %r51, 2;
	@%p13 bra 	$L__BB32_24;
	add.s64 	%rd62, %rd17, %rd58;
	add.s64 	%rd60, %rd62, 16;
	// begin inline asm
	ld.global.nc.f64 %fd26, [%rd60];
	// end inline asm
	mul.lo.s32 	%r53, %r20, %r20;
	cvt.rn.f64.u32 	%fd27, %r53;
	fma.rn.f64 	%fd35, %fd26, %fd27, %fd35;
$L__BB32_24:
	cvt.rni.s64.f64 	%rd65, %fd35;
	mul.wide.s32 	%rd66, %r59, 8;
	add.s64 	%rd64, %rd18, %rd66;
	// begin inline asm
	ld.global.nc.s64 %rd63, [%rd64];
	// end inline asm
	add.s64 	%rd86, %rd65, %rd63;
	bra.uni 	$L__BB32_26;
$L__BB32_25:
	mul.wide.s32 	%rd69, %r59, 8;
	add.s64 	%rd68, %rd18, %rd69;
	// begin inline asm
	ld.global.nc.s64 %rd86, [%rd68];
	// end inline asm
$L__BB32_26:
	st.global.u64 	[%rd6+16], %rd86;
	setp.eq.s32 	%p14, %r10, 3;
	@%p14 bra 	$L__BB32_33;
	div.s32 	%r23, %r60, %r28;
	mul.lo.s32 	%r55, %r23, %r28;
	sub.s32 	%r24, %r60, %r55;
	mul.wide.s32 	%rd71, %r23, 4;
	add.s64 	%rd70, %rd16, %rd71;
	// begin inline asm
	ld.global.nc.s32 %r54, [%rd70];
	// end inline asm
	setp.eq.s32 	%p15, %r54, 4;
	@%p15 bra 	$L__BB32_31;
	shl.b32 	%r26, %r23, 2;
	mul.wide.s32 	%rd72, %r26, 8;
	add.s64 	%rd73, %rd1, %rd72;
	ld.global.v2.f64 	{%fd28, %fd29}, [%rd73];
	cvt.rn.f64.s32 	%fd30, %r24;
	fma.rn.f64 	%fd36, %fd29, %fd30, %fd28;
	setp.ne.s32 	%p16, %r54, 2;
	@%p16 bra 	$L__BB32_30;
	add.s64 	%rd76, %rd17, %rd72;
	add.s64 	%rd74, %rd76, 16;
	// begin inline asm
	ld.global.nc.f64 %fd31, [%rd74];
	// end inline asm
	mul.lo.s32 	%r56, %r24, %r24;
	cvt.rn.f64.u32 	%fd32, %r56;
	fma.rn.f64 	%fd36, %fd31, %fd32, %fd36;
$L__BB32_30:
	cvt.rni.s64.f64 	%rd79, %fd36;
	mul.wide.s32 	%rd80, %r60, 8;
	add.s64 	%rd78, %rd18, %rd80;
	// begin inline asm
	ld.global.nc.s64 %rd77, [%rd78];
	// end inline asm
	add.s64 	%rd87, %rd79, %rd77;
	bra.uni 	$L__BB32_32;
$L__BB32_31:
	mul.wide.s32 	%rd83, %r60, 8;
	add.s64 	%rd82, %rd18, %rd83;
	// begin inline asm
	ld.global.nc.s64 %rd87, [%rd82];
	// end inline asm
$L__BB32_32:
	st.global.u64 	[%rd6+24], %rd87;
$L__BB32_33:
	ret;

}
	// .globl	_Z29randomAccessPreUnpackedKernelIlEvPKiS1_S1_PKdPKxS1_PT_ii
.visible .entry _Z29randomAccessPreUnpackedKernelIlEvPKiS1_S1_PKdPKxS1_PT_ii(
	.param .u64 .ptr .align 1 _Z29randomAccessPreUnpackedKernelIlEvPKiS1_S1_PKdPKxS1_PT_ii_param_0,
	.param .u64 .ptr .align 1 _Z29randomAccessPreUnpackedKernelIlEvPKiS1_S1_PKdPKxS1_PT_ii_param_1,
	.param .u64 .ptr .align 1 _Z29randomAccessPreUnpackedKernelIlEvPKiS1_S1_PKdPKxS1_PT_ii_param_2,
	.param .u64 .ptr .align 1 _Z29randomAccessPreUnpackedKernelIlEvPKiS1_S1_PKdPKxS1_PT_ii_param_3,
	.param .u64 .ptr .align 1 _Z29randomAccessPreUnpackedKernelIlEvPKiS1_S1_PKdPKxS1_PT_ii_param_4,
	.param .u64 .ptr .align 1 _Z29randomAccessPreUnpackedKernelIlEvPKiS1_S1_PKdPKxS1_PT_ii_param_5,
	.param .u64 .ptr .align 1 _Z29randomAccessPreUnpackedKernelIlEvPKiS1_S1_PKdPKxS1_PT_ii_param_6,
	.param .u32 _Z29randomAccessPreUnpackedKernelIlEvPKiS1_S1_PKdPKxS1_PT_ii_param_7,
	.param .u32 _Z29randomAccessPreUnpackedKernelIlEvPKiS1_S1_PKdPKxS1_PT_ii_param_8
)
{
	.reg .pred 	%p<42>;
	.reg .b32 	%r<57>;
	.reg .b64 	%rd<53>;
	.reg .b64 	%fd<16>;

	ld.param.u64 	%rd3, [_Z29randomAccessPreUnpackedKernelIlEvPKiS1_S1_PKdPKxS1_PT_ii_param_0];
	ld.param.u64 	%rd4, [_Z29randomAccessPreUnpackedKernelIlEvPKiS1_S1_PKdPKxS1_PT_ii_param_1];
	ld.param.u64 	%rd5, [_Z29randomAccessPreUnpackedKernelIlEvPKiS1_S1_PKdPKxS1_PT_ii_param_2];
	ld.param.u64 	%rd6, [_Z29randomAccessPreUnpackedKernelIlEvPKiS1_S1_PKdPKxS1_PT_ii_param_3];
	ld.param.u64 	%rd7, [_Z29randomAccessPreUnpackedKernelIlEvPKiS1_S1_PKdPKxS1_PT_ii_param_4];
	ld.param.u64 	%rd8, [_Z29randomAccessPreUnpackedKernelIlEvPKiS1_S1_PKdPKxS1_PT_ii_param_5];
	ld.param.u64 	%rd9, [_Z29randomAccessPreUnpackedKernelIlEvPKiS1_S1_PKdPKxS1_PT_ii_param_6];
	ld.param.u32 	%r14, [_Z29randomAccessPreUnpackedKernelIlEvPKiS1_S1_PKdPKxS1_PT_ii_param_7];
	ld.param.u32 	%r15, [_Z29randomAccessPreUnpackedKernelIlEvPKiS1_S1_PKdPKxS1_PT_ii_param_8];
	cvta.to.global.u64 	%rd1, %rd9;
	mov.u32 	%r16, %ctaid.x;
	mov.u32 	%r17, %ntid.x;
	mov.u32 	%r18, %tid.x;
	mad.lo.s32 	%r1, %r16, %r17, %r18;
	setp.ge.s32 	%p1, %r1, %r15;
	@%p1 bra 	$L__BB33_27;
	mul.wide.s32 	%rd11, %r1, 4;
	add.s64 	%rd10, %rd8, %rd11;
	// begin inline asm
	ld.global.nc.s32 %r19, [%rd10];
	// end inline asm
	setp.lt.s32 	%p2, %r14, 9;
	@%p2 bra 	$L__BB33_5;
	add.s32 	%r54, %r14, -1;
	mov.b32 	%r55, 0;
$L__BB33_3:
	add.s32 	%r23, %r54, %r55;
	shr.u32 	%r56, %r23, 1;
	mul.wide.u32 	%rd14, %r56, 4;
	add.s64 	%rd12, %rd3, %rd14;
	// begin inline asm
	ld.global.nc.s32 %r21, [%rd12];
	// end inline asm
	add.s64 	%rd13, %rd4, %rd14;
	// begin inline asm
	ld.global.nc.s32 %r22, [%rd13];
	// end inline asm
	setp.ge.s32 	%p3, %r19, %r21;
	setp.lt.s32 	%p4, %r19, %r22;
	and.pred  	%p5, %p3, %p4;
	@%p5 bra 	$L__BB33_22;
	setp.lt.s32 	%p6, %r19, %r22;
	add.s32 	%r24, %r56, 1;
	selp.b32 	%r55, %r55, %r24, %p6;
	add.s32 	%r25, %r56, -1;
	selp.b32 	%r54, %r25, %r54, %p6;
	setp.le.s32 	%p7, %r55, %r54;
	@%p7 bra 	$L__BB33_3;
	bra.uni 	$L__BB33_21;
$L__BB33_5:
	setp.lt.s32 	%p8, %r14, 1;
	@%p8 bra 	$L__BB33_21;
	// begin inline asm
	ld.global.nc.s32 %r26, [%rd3];
	// end inline asm
	// begin inline asm
	ld.global.nc.s32 %r27, [%rd4];
	// end inline asm
	setp.ge.s32 	%p9, %r19, %r26;
	setp.lt.s32 	%p10, %r19, %r27;
	and.pred  	%p11, %p9, %p10;
	mov.b32 	%r56, 0;
	@%p11 bra 	$L__BB33_22;
	setp.eq.s32 	%p12, %r14, 1;
	@%p12 bra 	$L__BB33_21;
	add.s64 	%rd17, %rd3, 4;
	// begin inline asm
	ld.global.nc.s32 %r29, [%rd17];
	// end inline asm
	add.s64 	%rd18, %rd4, 4;
	// begin inline asm
	ld.global.nc.s32 %r30, [%rd18];
	// end inline asm
	setp.ge.s32 	%p13, %r19, %r29;
	setp.lt.s32 	%p14, %r19, %r30;
	and.pred  	%p15, %p13, %p14;
	mov.b32 	%r56, 1;
	@%p15 bra 	$L__BB33_22;
	setp.eq.s32 	%p16, %r14, 2;
	@%p16 bra 	$L__BB33_21;
	add.s64 	%rd19, %rd3, 8;
	// begin inline asm
	ld.global.nc.s32 %r32, [%rd19];
	// end inline asm
	add.s64 	%rd20, %rd4, 8;
	// begin inline asm
	ld.global.nc.s32 %r33, [%rd20];
	// end inline asm
	setp.ge.s32 	%p17, %r19, %r32;
	setp.lt.s32 	%p18, %r19, %r33;
	and.pred  	%p19, %p17, %p18;
	mov.b32 	%r56, 2;
	@%p19 bra 	$L__BB33_22;
	setp.eq.s32 	%p20, %r14, 3;
	@%p20 bra 	$L__BB33_21;
	add.s64 	%rd21, %rd3, 12;
	// begin inline asm
	ld.global.nc.s32 %r35, [%rd21];
	// end inline asm
	add.s64 	%rd22, %rd4, 12;
	// begin inline asm
	ld.global.nc.s32 %r36, [%rd22];
	// end inline asm
	setp.ge.s32 	%p21, %r19, %r35;
	setp.lt.s32 	%p22, %r19, %r36;
	and.pred  	%p23, %p21, %p22;
	mov.b32 	%r56, 3;
	@%p23 bra 	$L__BB33_22;
	setp.eq.s32 	%p24, %r14, 4;
	@%p24 bra 	$L__BB33_21;
	add.s64 	%rd23, %rd3, 16;
	// begin inline asm
	ld.global.nc.s32 %r38, [%rd23];
	// end inline asm
	add.s64 	%rd24, %rd4, 16;
	// begin inline asm
	ld.global.nc.s32 %r39, [%rd24];
	// end inline asm
	setp.ge.s32 	%p25, %r19, %r38;
	setp.lt.s32 	%p26, %r19, %r39;
	and.pred  	%p27, %p25, %p26;
	mov.b32 	%r56, 4;
	@%p27 bra 	$L__BB33_22;
	setp.eq.s32 	%p28, %r14, 5;
	@%p28 bra 	$L__BB33_21;
	add.s64 	%rd25, %rd3, 20;
	// begin inline asm
	ld.global.nc.s32 %r41, [%rd25];
	// end inline asm
	add.s64 	%rd26, %rd4, 20;
	// begin inline asm
	ld.global.nc.s32 %r42, [%rd26];
	// end inline asm
	setp.ge.s32 	%p29, %r19, %r41;
	setp.lt.s32 	%p30, %r19, %r42;
	and.pred  	%p31, %p29, %p30;
	mov.b32 	%r56, 5;
	@%p31 bra 	$L__BB33_22;
	setp.eq.s32 	%p32, %r14, 6;
	@%p32 bra 	$L__BB33_21;
	add.s64 	%rd27, %rd3, 24;
	// begin inline asm
	ld.global.nc.s32 %r44, [%rd27];
	// end inline asm
	add.s64 	%rd28, %rd4, 24;
	// begin inline asm
	ld.global.nc.s32 %r45, [%rd28];
	// end inline asm
	setp.ge.s32 	%p33, %r19, %r44;
	setp.lt.s32 	%p34, %r19, %r45;
	and.pred  	%p35, %p33, %p34;
	mov.b32 	%r56, 6;
	@%p35 bra 	$L__BB33_22;
	setp.eq.s32 	%p36, %r14, 7;
	@%p36 bra 	$L__BB33_21;
	add.s64 	%rd29, %rd3, 28;
	// begin inline asm
	ld.global.nc.s32 %r47, [%rd29];
	// end inline asm
	add.s64 	%rd30, %rd4, 28;
	// begin inline asm
	ld.global.nc.s32 %r48, [%rd30];
	// end inline asm
	setp.ge.s32 	%p37, %r19, %r47;
	setp.lt.s32 	%p38, %r19, %r48;
	and.pred  	%p39, %p37, %p38;
	mov.b32 	%r56, 7;
	@%p39 bra 	$L__BB33_22;
$L__BB33_21:
	mul.wide.s32 	%rd31, %r1, 8;
	add.s64 	%rd32, %rd1, %rd31;
	mov.b64 	%rd33, 0;
	st.global.u64 	[%rd32], %rd33;
	bra.uni 	$L__BB33_27;
$L__BB33_22:
	mul.wide.u32 	%rd36, %r56, 4;
	add.s64 	%rd34, %rd3, %rd36;
	// begin inline asm
	ld.global.nc.s32 %r50, [%rd34];
	// end inline asm
	add.s64 	%rd35, %rd5, %rd36;
	// begin inline asm
	ld.global.nc.s32 %r51, [%rd35];
	// end inline asm
	setp.ne.s32 	%p40, %r51, 4;
	@%p40 bra 	$L__BB33_24;
	mul.wide.s32 	%rd50, %r19, 8;
	add.s64 	%rd49, %rd7, %rd50;
	// begin inline asm
	ld.global.nc.s64 %rd48, [%rd49];
	// end inline asm
	mul.wide.s32 	%rd51, %r1, 8;
	add.s64 	%rd52, %rd1, %rd51;
	st.global.u64 	[%rd52], %rd48;
	bra.uni 	$L__BB33_27;
$L__BB33_24:
	sub.s32 	%r13, %r19, %r50;
	shl.b32 	%r52, %r56, 2;
	mul.wide.u32 	%rd39, %r52, 8;
	add.s64 	%rd37, %rd6, %rd39;
	// begin inline asm
	ld.global.nc.f64 %fd4, [%rd37];
	// end inline asm
	add.s64 	%rd38, %rd37, 8;
	// begin inline asm
	ld.global.nc.f64 %fd5, [%rd38];
	// end inline asm
	cvt.rn.f64.s32 	%fd6, %r13;
	fma.rn.f64 	%fd15, %fd5, %fd6, %fd4;
	setp.ne.s32 	%p41, %r51, 2;
	@%p41 bra 	$L__BB33_26;
	add.s64 	%rd40, %rd37, 16;
	// begin inline asm
	ld.global.nc.f64 %fd7, [%rd40];
	// end inline asm
	mul.lo.s32 	%r53, %r13, %r13;
	cvt.rn.f64.u32 	%fd8, %r53;
	fma.rn.f64 	%fd15, %fd7, %fd8, %fd15;
$L__BB33_26:
	min.f64 	%fd9, %fd15, 0d43E0000000000000;
	max.f64 	%fd10, %fd9, 0dC3E0000000000000;
	mov.f64 	%fd11, 0d3FE0000000000000;
	copysign.f64 	%fd12, %fd10, %fd11;
	add.rz.f64 	%fd13, %fd10, %fd12;
	cvt.rzi.f64.f64 	%fd14, %fd13;
	cvt.rzi.s64.f64 	%rd43, %fd14;
	mul.wide.s32 	%rd44, %r19, 8;
	add.s64 	%rd42, %rd7, %rd44;
	// begin inline asm
	ld.global.nc.s64 %rd41, [%rd42];
	// end inline asm
	add.s64 	%rd45, %rd43, %rd41;
	mul.wide.s32 	%rd46, %r1, 8;
	add.s64 	%rd47, %rd1, %rd46;
	st.global.u64 	[%rd47], %rd45;
$L__BB33_27:
	ret;

}
	// .globl	_Z30decompressFullFile_PreUnpackedIlEvPK14CompressedDataIT_EPS1_i
.visible .entry _Z30decompressFullFile_PreUnpackedIlEvPK14CompressedDataIT_EPS1_i(
	.param .u64 .ptr .align 1 _Z30decompressFullFile_PreUnpackedIlEvPK14CompressedDataIT_EPS1_i_param_0,
	.param .u64 .ptr .align 1 _Z30decompressFullFile_PreUnpackedIlEvPK14CompressedDataIT_EPS1_i_param_1,
	.param .u32 _Z30decompressFullFile_PreUnpackedIlEvPK14CompressedDataIT_EPS1_i_param_2
)
{
	.reg .pred 	%p<13>;
	.reg .b32 	%r<33>;
	.reg .b64 	%rd<35>;
	.reg .b64 	%fd<14>;

	ld.param.u64 	%rd10, [_Z30decompressFullFile_PreUnpackedIlEvPK14CompressedDataIT_EPS1_i_param_0];
	ld.param.u64 	%rd11, [_Z30decompressFullFile_PreUnpackedIlEvPK14CompressedDataIT_EPS1_i_param_1];
	ld.param.u32 	%r16, [_Z30decompressFullFile_PreUnpackedIlEvPK14CompressedDataIT_EPS1_i_param_2];
	cvta.to.global.u64 	%rd1, %rd11;
	cvta.to.global.u64 	%rd2, %rd10;
	setp.eq.s64 	%p1, %rd10, 0;
	@%p1 bra 	$L__BB34_15;
	ld.global.u64 	%rd3, [%rd2+64];
	setp.eq.s64 	%p2, %rd3, 0;
	@%p2 bra 	$L__BB34_15;
	mov.u32 	%r17, %tid.x;
	mov.u32 	%r18, %ctaid.x;
	mov.u32 	%r1, %ntid.x;
	mad.lo.s32 	%r30, %r18, %r1, %r17;
	setp.ge.s32 	%p3, %r30, %r16;
	@%p3 bra 	$L__BB34_15;
	ld.global.u64 	%rd4, [%rd2+16];
	ld.global.u64 	%rd5, [%rd2+24];
	ld.global.u64 	%rd6, [%rd2];
	ld.global.u64 	%rd7, [%rd2+8];
	ld.global.u32 	%r3, [%rd2+72];
	add.s32 	%r4, %r3, -1;
	mov.u32 	%r19, %nctaid.x;
	mul.lo.s32 	%r5, %r1, %r19;
$L__BB34_4:
	setp.lt.s32 	%p4, %r3, 1;
	@%p4 bra 	$L__BB34_8;
	mov.b32 	%r32, 0;
	mov.u32 	%r31, %r4;
$L__BB34_6:
	add.s32 	%r23, %r31, %r32;
	shr.u32 	%r9, %r23, 1;
	mul.wide.u32 	%rd14, %r9, 4;
	add.s64 	%rd12, %rd6, %rd14;
	// begin inline asm
	ld.global.nc.s32 %r21, [%rd12];
	// end inline asm
	add.s64 	%rd13, %rd7, %rd14;
	// begin inline asm
	ld.global.nc.s32 %r22, [%rd13];
	// end inline asm
	setp.ge.s32 	%p5, %r30, %r21;
	setp.lt.s32 	%p6, %r30, %r22;
	and.pred  	%p7, %p5, %p6;
	@%p7 bra 	$L__BB34_9;
	setp.lt.s32 	%p8, %r30, %r21;
	add.s32 	%r24, %r9, -1;
	add.s32 	%r25, %r9, 1;
	selp.b32 	%r32, %r32, %r25, %p8;
	selp.b32 	%r31, %r24, %r31, %p8;
	setp.le.s32 	%p9, %r32, %r31;
	@%p9 bra 	$L__BB34_6;
$L__BB34_8:
	mul.wide.s32 	%rd32, %r30, 8;
	add.s64 	%rd33, %rd1, %rd32;
	mov.b64 	%rd34, 0;
	st.global.u64 	[%rd33], %rd34;
	bra.uni 	$L__BB34_14;
$L__BB34_9:
	add.s64 	%rd15, %rd4, %rd14;
	// begin inline asm
	ld.global.nc.s32 %r26, [%rd15];
	// end inline asm
	setp.ne.s32 	%p10, %r26, 4;
	@%p10 bra 	$L__BB34_11;
	mul.wide.s32 	%rd30, %r30, 8;
	add.s64 	%rd29, %rd3, %rd30;
	// begin inline asm
	ld.global.nc.s64 %rd28, [%rd29];
	// end inline asm
	add.s64 	%rd31, %rd1, %rd30;
	st.global.u64 	[%rd31], %rd28;
	bra.uni 	$L__BB34_14;
$L__BB34_11:
	// begin inline asm
	ld.global.nc.s32 %r27, [%rd12];
	// end inline asm
	sub.s32 	%r14, %r30, %r27;
	shl.b32 	%r28, %r9, 2;
	mul.wide.u32 	%rd20, %r28, 8;
	add.s64 	%rd18, %rd5, %rd20;
	// begin inline asm
	ld.global.nc.f64 %fd4, [%rd18];
	// end inline asm
	add.s64 	%rd19, %rd18, 8;
	// begin inline asm
	ld.global.nc.f64 %fd5, [%rd19];
	// end inline asm
	cvt.rn.f64.s32 	%fd6, %r14;
	fma.rn.f64 	%fd13, %fd5, %fd6, %fd4;
	setp.ne.s32 	%p11, %r26, 2;
	@%p11 bra 	$L__BB34_13;
	add.s64 	%rd21, %rd18, 16;
	// begin inline asm
	ld.global.nc.f64 %fd7, [%rd21];
	// end inline asm
	mul.lo.s32 	%r29, %r14, %r14;
	cvt.rn.f64.u32 	%fd8, %r29;
	fma.rn.f64 	%fd13, %fd7, %fd8, %fd13;
$L__BB34_13:
	mov.f64 	%fd9, 0d3FE0000000000000;
	copysign.f64 	%fd10, %fd13, %fd9;
	add.rz.f64 	%fd11, %fd13, %fd10;
	cvt.rzi.f64.f64 	%fd12, %fd11;
	cvt.rzi.s64.f64 	%rd24, %fd12;
	mul.wide.s32 	%rd25, %r30, 8;
	add.s64 	%rd23, %rd3, %rd25;
	// begin inline asm
	ld.global.nc.s64 %rd22, [%rd23];
	// end inline asm
	add.s64 	%rd26, %rd24, %rd22;
	add.s64 	%rd27, %rd1, %rd25;
	st.global.u64 	[%rd27], %rd26;
$L__BB34_14:
	add.s32 	%r30, %r30, %r5;
	setp.lt.s32 	%p12, %r30, %r16;
	@%p12 bra 	$L__BB34_4;
$L__BB34_15:
	ret;

}
	// .globl	_Z28decompressFullFile_BitPackedIlEvPK14CompressedDataIT_EPS1_i
.visible .entry _Z28decompressFullFile_BitPackedIlEvPK14CompressedDataIT_EPS1_i(
	.param .u64 .ptr .align 1 _Z28decompressFullFile_BitPackedIlEvPK14CompressedDataIT_EPS1_i_param_0,
	.param .u64 .ptr .align 1 _Z28decompressFullFile_BitPackedIlEvPK14CompressedDataIT_EPS1_i_param_1,
	.param .u32 _Z28decompressFullFile_BitPackedIlEvPK14CompressedDataIT_EPS1_i_param_2
)
{
	.reg .pred 	%p<27>;
	.reg .b32 	%r<118>;
	.reg .b64 	%rd<125>;
	.reg .b64 	%fd<14>;

	ld.param.u64 	%rd29, [_Z28decompressFullFile_BitPackedIlEvPK14CompressedDataIT_EPS1_i_param_0];
	cvta.to.global.u64 	%rd1, %rd29;
	setp.eq.s64 	%p1, %rd29, 0;
	@%p1 bra 	$L__BB35_35;
	ld.global.u64 	%rd2, [%rd1+56];
	setp.eq.s64 	%p2, %rd2, 0;
	@%p2 bra 	$L__BB35_35;
	ld.param.u32 	%r107, [_Z28decompressFullFile_BitPackedIlEvPK14CompressedDataIT_EPS1_i_param_2];
	mov.u32 	%r37, %tid.x;
	mov.u32 	%r38, %ctaid.x;
	mov.u32 	%r39, %ntid.x;
	mad.lo.s32 	%r109, %r38, %r39, %r37;
	setp.ge.s32 	%p3, %r109, %r107;
	@%p3 bra 	$L__BB35_35;
	ld.global.u64 	%rd3, [%rd1+16];
	ld.global.u64 	%rd4, [%rd1+24];
	ld.global.u64 	%rd5, [%rd1+32];
	ld.global.u64 	%rd6, [%rd1+40];
	ld.global.u64 	%rd7, [%rd1];
	ld.global.u64 	%rd8, [%rd1+8];
	ld.global.u32 	%r2, [%rd1+72];
	mov.u32 	%r106, %nctaid.x;
	add.s32 	%r4, %r2, -1;
$L__BB35_4:
	ld.param.u64 	%rd119, [_Z28decompressFullFile_BitPackedIlEvPK14CompressedDataIT_EPS1_i_param_1];
	cvta.to.global.u64 	%rd9, %rd119;
	setp.lt.s32 	%p4, %r2, 1;
	@%p4 bra 	$L__BB35_8;
	mov.b32 	%r111, 0;
	mov.u32 	%r110, %r4;
$L__BB35_6:
	add.s32 	%r43, %r110, %r111;
	shr.u32 	%r7, %r43, 1;
	mul.wide.u32 	%rd32, %r7, 4;
	add.s64 	%rd30, %rd7, %rd32;
	// begin inline asm
	ld.global.nc.s32 %r41, [%rd30];
	// end inline asm
	add.s64 	%rd31, %rd8, %rd32;
	// begin inline asm
	ld.global.nc.s32 %r42, [%rd31];
	// end inline asm
	setp.ge.s32 	%p5, %r109, %r41;
	setp.lt.s32 	%p6, %r109, %r42;
	and.pred  	%p7, %p5, %p6;
	@%p7 bra 	$L__BB35_9;
	setp.lt.s32 	%p8, %r109, %r41;
	add.s32 	%r44, %r7, -1;
	add.s32 	%r45, %r7, 1;
	selp.b32 	%r111, %r111, %r45, %p8;
	selp.b32 	%r110, %r44, %r110, %p8;
	setp.le.s32 	%p9, %r111, %r110;
	@%p9 bra 	$L__BB35_6;
$L__BB35_8:
	mul.wide.s32 	%rd116, %r109, 8;
	add.s64 	%rd117, %rd9, %rd116;
	mov.b64 	%rd118, 0;
	st.global.u64 	[%rd117], %rd118;
	bra.uni 	$L__BB35_34;
$L__BB35_9:
	add.s64 	%rd33, %rd3, %rd32;
	// begin inline asm
	ld.global.nc.s32 %r46, [%rd33];
	// end inline asm
	// begin inline asm
	ld.global.nc.s32 %r47, [%rd30];
	// end inline asm
	add.s64 	%rd35, %rd5, %rd32;
	// begin inline asm
	ld.global.nc.s32 %r48, [%rd35];
	// end inline asm
	mul.wide.u32 	%rd39, %r7, 8;
	add.s64 	%rd37, %rd6, %rd39;
	// begin inline asm
	ld.global.nc.s64 %rd36, [%rd37];
	// end inline asm
	sub.s32 	%r13, %r109, %r47;
	setp.ne.s32 	%p10, %r46, 4;
	@%p10 bra 	$L__BB35_20;
	setp.lt.s32 	%p19, %r48, 1;
	@%p19 bra 	$L__BB35_19;
	cvt.s64.s32 	%rd85, %r13;
	cvt.u64.u32 	%rd86, %r48;
	mad.lo.s64 	%rd12, %rd85, %rd86, %rd36;
	setp.gt.u32 	%p20, %r48, 32;
	@%p20 bra 	$L__BB35_16;
	shr.s64 	%rd100, %rd12, 63;
	shr.u64 	%rd101, %rd100, 59;
	add.s64 	%rd102, %rd12, %rd101;
	shr.s64 	%rd13, %rd102, 5;
	cvt.u32.u64 	%r93, %rd13;
	mov.b64 	%rd103, 32;
	cvt.u32.u64 	%r94, %rd103;
	mul.lo.s32 	%r95, %r93, %r94;
	cvt.u32.u64 	%r96, %rd12;
	sub.s32 	%r14, %r96, %r95;
	add.s32 	%r97, %r48, %r14;
	setp.gt.s32 	%p25, %r97, 32;
	@%p25 bra 	$L__BB35_14;
	shl.b64 	%rd110, %rd13, 32;
	shr.s64 	%rd111, %rd110, 30;
	add.s64 	%rd112, %rd2, %rd111;
	ld.u32 	%r100, [%rd112];
	shr.u32 	%r112, %r100, %r14;
	bra.uni 	$L__BB35_15;
$L__BB35_14:
	shl.b64 	%rd104, %rd13, 32;
	shr.s64 	%rd105, %rd104, 30;
	add.s64 	%rd106, %rd2, %rd105;
	ld.u32 	%r98, [%rd106];
	add.s64 	%rd107, %rd104, 4294967296;
	shr.s64 	%rd108, %rd107, 30;
	add.s64 	%rd109, %rd2, %rd108;
	ld.u32 	%r99, [%rd109];
	shf.r.wrap.b32 	%r112, %r98, %r99, %r14;
$L__BB35_15:
	mov.b32 	%r101, -1;
	shl.b32 	%r102, %r101, %r48;
	not.b32 	%r103, %r102;
	and.b32  	%r104, %r112, %r103;
	cvt.u64.u32 	%rd113, %r104;
	mul.wide.s32 	%rd114, %r109, 8;
	add.s64 	%rd115, %rd9, %rd114;
	st.global.u64 	[%rd115], %rd113;
	bra.uni 	$L__BB35_34;
$L__BB35_16:
	shr.s64 	%rd88, %rd12, 63;
	shr.u64 	%rd89, %rd88, 59;
	add.s64 	%rd90, %rd12, %rd89;
	shr.s64 	%rd91, %rd90, 5;
	cvt.u32.u64 	%r113, %rd91;
	mov.b64 	%rd92, 32;
	cvt.u32.u64 	%r80, %rd92;
	mul.lo.s32 	%r81, %r113, %r80;
	cvt.u32.u64 	%r82, %rd12;
	sub.s32 	%r116, %r82, %r81;
	mov.b64 	%rd122, 0;
	mov.b32 	%r114, 0;
$L__BB35_17:
	sub.s32 	%r84, 32, %r116;
	min.u32 	%r85, %r48, %r84;
	setp.eq.s32 	%p21, %r85, 32;
	mov.b32 	%r86, -1;
	shl.b32 	%r87, %r86, %r85;
	not.b32 	%r88, %r87;
	selp.b32 	%r89, -1, %r88, %p21;
	mul.wide.s32 	%rd93, %r113, 4;
	add.s64 	%rd94, %rd2, %rd93;
	ld.u32 	%r90, [%rd94];
	shr.u32 	%r91, %r90, %r116;
	and.b32  	%r92, %r91, %r89;
	cvt.u64.u32 	%rd95, %r92;
	shl.b64 	%rd96, %rd95, %r114;
	or.b64  	%rd122, %rd96, %rd122;
	add.s32 	%r114, %r114, %r85;
	sub.s32 	%r48, %r48, %r85;
	add.s32 	%r113, %r113, 1;
	setp.gt.s32 	%p22, %r48, 0;
	setp.lt.s32 	%p23, %r114, 64;
	and.pred  	%p24, %p22, %p23;
	mov.b32 	%r116, 0;
	@%p24 bra 	$L__BB35_17;
	ld.param.u64 	%rd121, [_Z28decompressFullFile_BitPackedIlEvPK14CompressedDataIT_EPS1_i_param_1];
	cvta.to.global.u64 	%rd97, %rd121;
	mul.wide.s32 	%rd98, %r109, 8;
	add.s64 	%rd99, %rd97, %rd98;
	st.global.u64 	[%rd99], %rd122;
	bra.uni 	$L__BB35_34;
$L__BB35_19:
	mul.wide.s32 	%rd82, %r109, 8;
	add.s64 	%rd83, %rd9, %rd82;
	mov.b64 	%rd84, 0;
	st.global.u64 	[%rd83], %rd84;
	bra.uni 	$L__BB35_34;
$L__BB35_20:
	shl.b32 	%r49, %r7, 2;
	mul.wide.u32 	%rd42, %r49, 8;
	add.s64 	%rd40, %rd4, %rd42;
	// begin inline asm
	ld.global.nc.f64 %fd4, [%rd40];
	// end inline asm
	add.s64 	%rd41, %rd40, 8;
	// begin inline asm
	ld.global.nc.f64 %fd5, [%rd41];
	// end inline asm
	cvt.rn.f64.s32 	%fd6, %r13;
	fma.rn.f64 	%fd13, %fd5, %fd6, %fd4;
	setp.ne.s32 	%p11, %r46, 2;
	@%p11 bra 	$L__BB35_22;
	add.s64 	%rd43, %rd40, 16;
	// begin inline asm
	ld.global.nc.f64 %fd7, [%rd43];
	// end inline asm
	mul.lo.s32 	%r50, %r13, %r13;
	cvt.rn.f64.u32 	%fd8, %r50;
	fma.rn.f64 	%fd13, %fd7, %fd8, %fd13;
$L__BB35_22:
	setp.lt.s32 	%p12, %r48, 1;
	mov.b64 	%rd124, 0;
	@%p12 bra 	$L__BB35_33;
	cvt.s64.s32 	%rd45, %r13;
	cvt.u64.u32 	%rd46, %r48;
	mad.lo.s64 	%rd17, %rd45, %rd46, %rd36;
	shr.u64 	%rd18, %rd17, 5;
	cvt.u32.u64 	%r51, %rd17;
	and.b32  	%r27, %r51, 31;
	setp.gt.u32 	%p13, %r48, 32;
	@%p13 bra 	$L__BB35_27;
	shl.b64 	%rd68, %rd18, 32;
	shr.s64 	%rd69, %rd68, 30;
	add.s64 	%rd66, %rd2, %rd69;
	// begin inline asm
	ld.global.nc.u32 %r68, [%rd66];
	// end inline asm
	add.s64 	%rd70, %rd68, 4294967296;
	shr.s64 	%rd71, %rd70, 30;
	add.s64 	%rd67, %rd2, %rd71;
	// begin inline asm
	ld.global.nc.u32 %r69, [%rd67];
	// end inline asm
	cvt.u64.u32 	%rd72, %r69;
	shl.b64 	%rd73, %rd72, 32;
	cvt.u64.u32 	%rd74, %r68;
	or.b64  	%rd75, %rd73, %rd74;
	shr.u64 	%rd76, %rd75, %r27;
	mov.b32 	%r72, -1;
	shl.b32 	%r28, %r72, %r48;
	not.b32 	%r73, %r28;
	cvt.u32.u64 	%r74, %rd76;
	and.b32  	%r117, %r74, %r73;
	setp.eq.s32 	%p18, %r48, 32;
	@%p18 bra 	$L__BB35_26;
	add.s32 	%r75, %r48, -1;
	shr.u32 	%r76, %r117, %r75;
	neg.s32 	%r77, %r76;
	and.b32  	%r78, %r28, %r77;
	or.b32  	%r117, %r78, %r117;
$L__BB35_26:
	cvt.s64.s32 	%rd124, %r117;
	bra.uni 	$L__BB35_33;
$L__BB35_27:
	shl.b64 	%rd20, %rd18, 32;
	shr.s64 	%rd49, %rd20, 30;
	add.s64 	%rd47, %rd2, %rd49;
	// begin inline asm
	ld.global.nc.u32 %r52, [%rd47];
	// end inline asm
	sub.s32 	%r32, 32, %r27;
	shr.u32 	%r54, %r52, %r27;
	cvt.u64.u32 	%rd21, %r54;
	sub.s32 	%r33, %r48, %r32;
	add.s64 	%rd50, %rd20, 4294967296;
	shr.s64 	%rd51, %rd50, 30;
	add.s64 	%rd48, %rd2, %rd51;
	// begin inline asm
	ld.global.nc.u32 %r53, [%rd48];
	// end inline asm
	setp.lt.u32 	%p14, %r33, 32;
	@%p14 bra 	$L__BB35_30;
	cvt.u64.u32 	%rd54, %r53;
	shl.b64 	%rd55, %rd54, %r32;
	or.b64  	%rd124, %rd55, %rd21;
	setp.eq.s32 	%p15, %r33, 32;
	@%p15 bra 	$L__BB35_31;
	add.s32 	%r60, %r33, -32;
	sub.s32 	%r61, 64, %r27;
	add.s64 	%rd57, %rd20, 8589934592;
	shr.s64 	%rd58, %rd57, 30;
	add.s64 	%rd56, %rd2, %rd58;
	// begin inline asm
	ld.global.nc.u32 %r59, [%rd56];
	// end inline asm
	setp.eq.s32 	%p16, %r60, 32;
	mov.b32 	%r62, -1;
	shl.b32 	%r63, %r62, %r60;
	not.b32 	%r64, %r63;
	selp.b32 	%r65, -1, %r64, %p16;
	and.b32  	%r66, %r59, %r65;
	cvt.u64.u32 	%rd59, %r66;
	shl.b64 	%rd60, %rd59, %r61;
	or.b64  	%rd124, %rd60, %rd124;
	bra.uni 	$L__BB35_31;
$L__BB35_30:
	mov.b32 	%r55, -1;
	shl.b32 	%r56, %r55, %r33;
	not.b32 	%r57, %r56;
	and.b32  	%r58, %r53, %r57;
	cvt.u64.u32 	%rd52, %r58;
	shl.b64 	%rd53, %rd52, %r32;
	or.b64  	%rd124, %rd53, %rd21;
$L__BB35_31:
	setp.gt.u32 	%p17, %r48, 63;
	@%p17 bra 	$L__BB35_33;
	add.s32 	%r67, %r48, -1;
	shr.u64 	%rd61, %rd124, %r67;
	neg.s64 	%rd62, %rd61;
	mov.b64 	%rd63, -1;
	shl.b64 	%rd64, %rd63, %r48;
	and.b64  	%rd65, %rd64, %rd62;
	or.b64  	%rd124, %rd65, %rd124;
$L__BB35_33:
	ld.param.u64 	%rd120, [_Z28decompressFullFile_BitPackedIlEvPK14CompressedDataIT_EPS1_i_param_1];
	mov.f64 	%fd9, 0d3FE0000000000000;
	copysign.f64 	%fd10, %fd13, %fd9;
	add.rz.f64 	%fd11, %fd13, %fd10;
	cvt.rzi.f64.f64 	%fd12, %fd11;
	cvt.rzi.s64.f64 	%rd77, %fd12;
	add.s64 	%rd78, %rd124, %rd77;
	cvta.to.global.u64 	%rd79, %rd120;
	mul.wide.s32 	%rd80, %r109, 8;
	add.s64 	%rd81, %rd79, %rd80;
	st.global.u64 	[%rd81], %rd78;
$L__BB35_34:
	ld.param.u32 	%r108, [_Z28decompressFullFile_BitPackedIlEvPK14CompressedDataIT_EPS1_i_param_2];
	mad.lo.s32 	%r109, %r39, %r106, %r109;
	setp.lt.s32 	%p26, %r109, %r108;
	@%p26 bra 	$L__BB35_4;
$L__BB35_35:
	ret;

}
	// .globl	_Z21decompressFullFileFixIlEvPK14CompressedDataIT_EPS1_ii
.visible .entry _Z21decompressFullFileFixIlEvPK14CompressedDataIT_EPS1_ii(
	.param .u64 .ptr .align 1 _Z21decompressFullFileFixIlEvPK14CompressedDataIT_EPS1_ii_param_0,
	.param .u64 .ptr .align 1 _Z21decompressFullFileFixIlEvPK14CompressedDataIT_EPS1_ii_param_1,
	.param .u32 _Z21decompressFullFileFixIlEvPK14CompressedDataIT_EPS1_ii_param_2,
	.param .u32 _Z21decompressFullFileFixIlEvPK14CompressedDataIT_EPS1_ii_param_3
)
{
	.reg .pred 	%p<31>;
	.reg .b32 	%r<107>;
	.reg .b64 	%rd<116>;
	.reg .b64 	%fd<11>;
	// demoted variable
	.shared .align 8 .u32 _ZZ21decompressFullFileFixIlEvPK14CompressedDataIT_EPS1_iiE6s_meta_$_0;
	// demoted variable
	.shared .align 4 .u32 _ZZ21decompressFullFileFixIlEvPK14CompressedDataIT_EPS1_iiE6s_meta_$_1;
	// demoted variable
	.shared .align 8 .f64 _ZZ21decompressFullFileFixIlEvPK14CompressedDataIT_EPS1_iiE6s_meta_$_2;
	// demoted variable
	.shared .align 8 .f64 _ZZ21decompressFullFileFixIlEvPK14CompressedDataIT_EPS1_iiE6s_meta_$_3;
	// demoted variable
	.shared .align 8 .u64 _ZZ21decompressFullFileFixIlEvPK14CompressedDataIT_EPS1_iiE6s_meta_$_4;
	// demoted variable
	.shared .align 4 .u32 _ZZ21decompressFullFileFixIlEvPK14CompressedDataIT_EPS1_iiE22s_cached_partition_idx;
	ld.param.u64 	%rd29, [_Z21decompressFullFileFixIlEvPK14CompressedDataIT_EPS1_ii_param_0];
	ld.param.u64 	%rd30, [_Z21decompressFullFileFixIlEvPK14CompressedDataIT_EPS1_ii_param_1];
	cvta.to.global.u64 	%rd1, %rd30;
	cvta.to.global.u64 	%rd2, %rd29;
	mov.u32 	%r1, %tid.x;
	mov.u32 	%r32, %ctaid.x;
	mov.u32 	%r33, %ntid.x;
	mad.lo.s32 	%r100, %r32, %r33, %r1;
	setp.eq.s64 	%p1, %rd29, 0;
	@%p1 bra 	$L__BB36_41;
	ld.global.nc.u32 	%r3, [%rd2+72];
	setp.eq.s32 	%p2, %r3, 0;
	@%p2 bra 	$L__BB36_41;
	setp.ne.s32 	%p3, %r1, 0;
	@%p3 bra 	$L__BB36_4;
	mov.b32 	%r34, -1;
	st.shared.u32 	[_ZZ21decompressFullFileFixIlEvPK14CompressedDataIT_EPS1_iiE22s_cached_partition_idx], %r34;
$L__BB36_4:
	ld.param.u32 	%r97, [_Z21decompressFullFileFixIlEvPK14CompressedDataIT_EPS1_ii_param_2];
	bar.sync 	0;
	ld.global.nc.u64 	%rd3, [%rd2+56];
	setp.ge.s32 	%p4, %r100, %r97;
	@%p4 bra 	$L__BB36_41;
	ld.global.nc.u64 	%rd4, [%rd2+16];
	ld.global.nc.u64 	%rd5, [%rd2+24];
	ld.global.nc.u64 	%rd6, [%rd2+32];
	ld.global.nc.u64 	%rd7, [%rd2+40];
$L__BB36_6:
	ld.param.u32 	%r99, [_Z21decompressFullFileFixIlEvPK14CompressedDataIT_EPS1_ii_param_3];
	div.s32 	%r5, %r100, %r99;
	mul.lo.s32 	%r35, %r5, %r99;
	sub.s32 	%r6, %r100, %r35;
	setp.ge.s32 	%p5, %r5, %r3;
	@%p5 bra 	$L__BB36_40;
	ld.shared.u32 	%r36, [_ZZ21decompressFullFileFixIlEvPK14CompressedDataIT_EPS1_iiE22s_cached_partition_idx];
	setp.eq.s32 	%p6, %r5, %r36;
	@%p6 bra 	$L__BB36_13;
	setp.ne.s32 	%p7, %r1, 0;
	@%p7 bra 	$L__BB36_12;
	mul.wide.s32 	%rd31, %r5, 4;
	add.s64 	%rd32, %rd4, %rd31;
	ld.u32 	%r37, [%rd32];
	st.shared.u32 	[_ZZ21decompressFullFileFixIlEvPK14CompressedDataIT_EPS1_iiE6s_meta_$_0], %r37;
	add.s64 	%rd33, %rd6, %rd31;
	ld.u32 	%r38, [%rd33];
	st.shared.u32 	[_ZZ21decompressFullFileFixIlEvPK14CompressedDataIT_EPS1_iiE6s_meta_$_1], %r38;
	mul.wide.s32 	%rd34, %r5, 8;
	add.s64 	%rd35, %rd7, %rd34;
	ld.u64 	%rd36, [%rd35];
	st.shared.u64 	[_ZZ21decompressFullFileFixIlEvPK14CompressedDataIT_EPS1_iiE6s_meta_$_4], %rd36;
	setp.eq.s32 	%p8, %r37, 4;
	@%p8 bra 	$L__BB36_11;
	shl.b32 	%r39, %r5, 2;
	mul.wide.s32 	%rd37, %r39, 8;
	add.s64 	%rd38, %rd5, %rd37;
	ld.f64 	%fd2, [%rd38];
	st.shared.f64 	[_ZZ21decompressFullFileFixIlEvPK14CompressedDataIT_EPS1_iiE6s_meta_$_2], %fd2;
	ld.f64 	%fd3, [%rd38+8];
	st.shared.f64 	[_ZZ21decompressFullFileFixIlEvPK14CompressedDataIT_EPS1_iiE6s_meta_$_3], %fd3;
$L__BB36_11:
	st.shared.u32 	[_ZZ21decompressFullFileFixIlEvPK14CompressedDataIT_EPS1_iiE22s_cached_partition_idx], %r5;
$L__BB36_12:
	bar.sync 	0;
$L__BB36_13:
	ld.shared.u32 	%r40, [_ZZ21decompressFullFileFixIlEvPK14CompressedDataIT_EPS1_iiE6s_meta_$_0];
	ld.shared.u32 	%r7, [_ZZ21decompressFullFileFixIlEvPK14CompressedDataIT_EPS1_iiE6s_meta_$_1];
	ld.shared.u64 	%rd8, [_ZZ21decompressFullFileFixIlEvPK14CompressedDataIT_EPS1_iiE6s_meta_$_4];
	setp.ne.s32 	%p9, %r40, 4;
	@%p9 bra 	$L__BB36_26;
	ld.global.nc.u64 	%rd9, [%rd2+64];
	setp.eq.s64 	%p20, %rd9, 0;
	@%p20 bra 	$L__BB36_16;
	mul.wide.s32 	%rd78, %r100, 8;
	add.s64 	%rd79, %rd9, %rd78;
	ld.u64 	%rd80, [%rd79];
	add.s64 	%rd81, %rd1, %rd78;
	st.global.u64 	[%rd81], %rd80;
	bra.uni 	$L__BB36_40;
$L__BB36_16:
	setp.eq.s64 	%p21, %rd3, 0;
	setp.lt.s32 	%p22, %r7, 1;
	or.pred  	%p23, %p22, %p21;
	@%p23 bra 	$L__BB36_25;
	cvt.s64.s32 	%rd85, %r6;
	cvt.u64.u32 	%rd86, %r7;
	mad.lo.s64 	%rd10, %rd86, %rd85, %rd8;
	setp.gt.u32 	%p24, %r7, 32;
	@%p24 bra 	$L__BB36_22;
	shr.s64 	%rd97, %rd10, 63;
	shr.u64 	%rd98, %rd97, 59;
	add.s64 	%rd99, %rd10, %rd98;
	shr.s64 	%rd11, %rd99, 5;
	cvt.u32.u64 	%r83, %rd11;
	mov.b64 	%rd100, 32;
	cvt.u32.u64 	%r84, %rd100;
	mul.lo.s32 	%r85, %r83, %r84;
	cvt.u32.u64 	%r86, %rd10;
	sub.s32 	%r8, %r86, %r85;
	add.s32 	%r87, %r7, %r8;
	setp.gt.s32 	%p29, %r87, 32;
	@%p29 bra 	$L__BB36_20;
	shl.b64 	%rd107, %rd11, 32;
	shr.s64 	%rd108, %rd107, 30;
	add.s64 	%rd109, %rd3, %rd108;
	ld.u32 	%r90, [%rd109];
	shr.u32 	%r101, %r90, %r8;
	bra.uni 	$L__BB36_21;
$L__BB36_20:
	shl.b64 	%rd101, %rd11, 32;
	shr.s64 	%rd102, %rd101, 30;
	add.s64 	%rd103, %rd3, %rd102;
	ld.u32 	%r88, [%rd103];
	add.s64 	%rd104, %rd101, 4294967296;
	shr.s64 	%rd105, %rd104, 30;
	add.s64 	%rd106, %rd3, %rd105;
	ld.u32 	%r89, [%rd106];
	shf.r.wrap.b32 	%r101, %r88, %r89, %r8;
$L__BB36_21:
	mov.b32 	%r91, -1;
	shl.b32 	%r92, %r91, %r7;
	not.b32 	%r93, %r92;
	and.b32  	%r94, %r101, %r93;
	cvt.u64.u32 	%rd113, %r94;
	bra.uni 	$L__BB36_24;
$L__BB36_22:
	shr.s64 	%rd88, %rd10, 63;
	shr.u64 	%rd89, %rd88, 59;
	add.s64 	%rd90, %rd10, %rd89;
	shr.s64 	%rd91, %rd90, 5;
	cvt.u32.u64 	%r102, %rd91;
	mov.b64 	%rd92, 32;
	cvt.u32.u64 	%r70, %rd92;
	mul.lo.s32 	%r71, %r102, %r70;
	cvt.u32.u64 	%r72, %rd10;
	sub.s32 	%r105, %r72, %r71;
	mov.b64 	%rd113, 0;
	mov.b32 	%r103, 0;
$L__BB36_23:
	sub.s32 	%r74, 32, %r105;
	min.u32 	%r75, %r7, %r74;
	setp.eq.s32 	%p25, %r75, 32;
	mov.b32 	%r76, -1;
	shl.b32 	%r77, %r76, %r75;
	not.b32 	%r78, %r77;
	selp.b32 	%r79, -1, %r78, %p25;
	mul.wide.s32 	%rd93, %r102, 4;
	add.s64 	%rd94, %rd3, %rd93;
	ld.u32 	%r80, [%rd94];
	shr.u32 	%r81, %r80, %r105;
	and.b32  	%r82, %r81, %r79;
	cvt.u64.u32 	%rd95, %r82;
	shl.b64 	%rd96, %rd95, %r103;
	or.b64  	%rd113, %rd96, %rd113;
	add.s32 	%r103, %r103, %r75;
	sub.s32 	%r7, %r7, %r75;
	add.s32 	%r102, %r102, 1;
	setp.gt.s32 	%p26, %r7, 0;
	setp.lt.s32 	%p27, %r103, 64;
	and.pred  	%p28, %p26, %p27;
	mov.b32 	%r105, 0;
	@%p28 bra 	$L__BB36_23;
$L__BB36_24:
	mul.wide.s32 	%rd110, %r100, 8;
	add.s64 	%rd111, %rd1, %rd110;
	st.global.u64 	[%rd111], %rd113;
	bra.uni 	$L__BB36_40;
$L__BB36_25:
	mul.wide.s32 	%rd82, %r100, 8;
	add.s64 	%rd83, %rd1, %rd82;
	mov.b64 	%rd84, 0;
	st.global.u64 	[%rd83], %rd84;
	bra.uni 	$L__BB36_40;
$L__BB36_26:
	ld.shared.f64 	%fd4, [_ZZ21decompressFullFileFixIlEvPK14CompressedDataIT_EPS1_iiE6s_meta_$_3];
	cvt.rn.f64.s32 	%fd5, %r6;
	ld.shared.f64 	%fd6, [_ZZ21decompressFullFileFixIlEvPK14CompressedDataIT_EPS1_iiE6s_meta_$_2];
	fma.rn.f64 	%fd1, %fd4, %fd5, %fd6;
	ld.global.nc.u64 	%rd16, [%rd2+64];
	setp.eq.s64 	%p10, %rd16, 0;
	@%p10 bra 	$L__BB36_28;
	mul.wide.s32 	%rd39, %r100, 8;
	add.s64 	%rd40, %rd16, %rd39;
	ld.u64 	%rd115, [%rd40];
	bra.uni 	$L__BB36_39;
$L__BB36_28:
	setp.eq.s64 	%p11, %rd3, 0;
	setp.lt.s32 	%p12, %r7, 1;
	mov.b64 	%rd115, 0;
	or.pred  	%p13, %p12, %p11;
	@%p13 bra 	$L__BB36_39;
	cvt.s64.s32 	%rd42, %r6;
	cvt.u64.u32 	%rd43, %r7;
	mad.lo.s64 	%rd18, %rd43, %rd42, %rd8;
	shr.u64 	%rd19, %rd18, 5;
	cvt.u32.u64 	%r41, %rd18;
	and.b32  	%r21, %r41, 31;
	setp.gt.u32 	%p14, %r7, 32;
	@%p14 bra 	$L__BB36_33;
	shl.b64 	%rd65, %rd19, 32;
	shr.s64 	%rd66, %rd65, 30;
	add.s64 	%rd63, %rd3, %rd66;
	// begin inline asm
	ld.global.nc.u32 %r58, [%rd63];
	// end inline asm
	add.s64 	%rd67, %rd65, 4294967296;
	shr.s64 	%rd68, %rd67, 30;
	add.s64 	%rd64, %rd3, %rd68;
	// begin inline asm
	ld.global.nc.u32 %r59, [%rd64];
	// end inline asm
	cvt.u64.u32 	%rd69, %r59;
	shl.b64 	%rd70, %rd69, 32;
	cvt.u64.u32 	%rd71, %r58;
	or.b64  	%rd72, %rd70, %rd71;
	shr.u64 	%rd73, %rd72, %r21;
	mov.b32 	%r62, -1;
	shl.b32 	%r22, %r62, %r7;
	not.b32 	%r63, %r22;
	cvt.u32.u64 	%r64, %rd73;
	and.b32  	%r106, %r64, %r63;
	setp.eq.s32 	%p19, %r7, 32;
	@%p19 bra 	$L__BB36_32;
	add.s32 	%r65, %r7, -1;
	shr.u32 	%r66, %r106, %r65;
	neg.s32 	%r67, %r66;
	and.b32  	%r68, %r22, %r67;
	or.b32  	%r106, %r68, %r106;
$L__BB36_32:
	cvt.s64.s32 	%rd115, %r106;
	bra.uni 	$L__BB36_39;
$L__BB36_33:
	shl.b64 	%rd21, %rd19, 32;
	shr.s64 	%rd46, %rd21, 30;
	add.s64 	%rd44, %rd3, %rd46;
	// begin inline asm
	ld.global.nc.u32 %r42, [%rd44];
	// end inline asm
	sub.s32 	%r26, 32, %r21;
	shr.u32 	%r44, %r42, %r21;
	cvt.u64.u32 	%rd22, %r44;
	sub.s32 	%r27, %r7, %r26;
	add.s64 	%rd47, %rd21, 4294967296;
	shr.s64 	%rd48, %rd47, 30;
	add.s64 	%rd45, %rd3, %rd48;
	// begin inline asm
	ld.global.nc.u32 %r43, [%rd45];
	// end inline asm
	setp.lt.u32 	%p15, %r27, 32;
	@%p15 bra 	$L__BB36_36;
	cvt.u64.u32 	%rd51, %r43;
	shl.b64 	%rd52, %rd51, %r26;
	or.b64  	%rd115, %rd52, %rd22;
	setp.eq.s32 	%p16, %r27, 32;
	@%p16 bra 	$L__BB36_37;
	add.s32 	%r50, %r27, -32;
	sub.s32 	%r51, 64, %r21;
	add.s64 	%rd54, %rd21, 8589934592;
	shr.s64 	%rd55, %rd54, 30;
	add.s64 	%rd53, %rd3, %rd55;
	// begin inline asm
	ld.global.nc.u32 %r49, [%rd53];
	// end inline asm
	setp.eq.s32 	%p17, %r50, 32;
	mov.b32 	%r52, -1;
	shl.b32 	%r53, %r52, %r50;
	not.b32 	%r54, %r53;
	selp.b32 	%r55, -1, %r54, %p17;
	and.b32  	%r56, %r49, %r55;
	cvt.u64.u32 	%rd56, %r56;
	shl.b64 	%rd57, %rd56, %r51;
	or.b64  	%rd115, %rd57, %rd115;
	bra.uni 	$L__BB36_37;
$L__BB36_36:
	mov.b32 	%r45, -1;
	shl.b32 	%r46, %r45, %r27;
	not.b32 	%r47, %r46;
	and.b32  	%r48, %r43, %r47;
	cvt.u64.u32 	%rd49, %r48;
	shl.b64 	%rd50, %rd49, %r26;
	or.b64  	%rd115, %rd50, %rd22;
$L__BB36_37:
	setp.gt.u32 	%p18, %r7, 63;
	@%p18 bra 	$L__BB36_39;
	add.s32 	%r57, %r7, -1;
	shr.u64 	%rd58, %rd115, %r57;
	neg.s64 	%rd59, %rd58;
	mov.b64 	%rd60, -1;
	shl.b64 	%rd61, %rd60, %r7;
	and.b64  	%rd62, %rd61, %rd59;
	or.b64  	%rd115, %rd62, %rd115;
$L__BB36_39:
	mov.f64 	%fd7, 0d3FE0000000000000;
	copysign.f64 	%fd8, %fd1, %fd7;
	add.rz.f64 	%fd9, %fd1, %fd8;
	cvt.rzi.f64.f64 	%fd10, %fd9;
	cvt.rzi.s64.f64 	%rd74, %fd10;
	add.s64 	%rd75, %rd115, %rd74;
	mul.wide.s32 	%rd76, %r100, 8;
	add.s64 	%rd77, %rd1, %rd76;
	st.global.u64 	[%rd77], %rd75;
$L__BB36_40:
	ld.param.u32 	%r98, [_Z21decompressFullFileFixIlEvPK14CompressedDataIT_EPS1_ii_param_2];
	mov.u32 	%r96, %nctaid.x;
	mad.lo.s32 	%r100, %r33, %r96, %r100;
	setp.lt.s32 	%p30, %r100, %r98;
	@%p30 bra 	$L__BB36_6;
$L__BB36_41:
	ret;

}
	// .globl	_Z40decompressFullFile_OnTheFly_Optimized_V2IlEvPK14CompressedDataIT_EPS1_i
.visible .entry _Z40decompressFullFile_OnTheFly_Optimized_V2IlEvPK14CompressedDataIT_EPS1_i(
	.param .u64 .ptr .align 1 _Z40decompressFullFile_OnTheFly_Optimized_V2IlEvPK14CompressedDataIT_EPS1_i_param_0,
	.param .u64 .ptr .align 1 _Z40decompressFullFile_OnTheFly_Optimized_V2IlEvPK14CompressedDataIT_EPS1_i_param_1,
	.param .u32 _Z40decompressFullFile_OnTheFly_Optimized_V2IlEvPK14CompressedDataIT_EPS1_i_param_2
)
{
	.reg .pred 	%p<25>;
	.reg .b32 	%r<118>;
	.reg .b64 	%rd<119>;
	.reg .b64 	%fd<11>;
	// demoted variable
	.shared .align 8 .u32 _ZZ40decompressFullFile_OnTheFly_Optimized_V2IlEvPK14CompressedDataIT_EPS1_iE6s_meta_$_0;
	// demoted variable
	.shared .align 4 .u32 _ZZ40decompressFullFile_OnTheFly_Optimized_V2IlEvPK14CompressedDataIT_EPS1_iE6s_meta_$_1;
	// demoted variable
	.shared .align 8 .u32 _ZZ40decompressFullFile_OnTheFly_Optimized_V2IlEvPK14CompressedDataIT_EPS1_iE6s_meta_$_2;
	// demoted variable
	.shared .align 4 .u32 _ZZ40decompressFullFile_OnTheFly_Optimized_V2IlEvPK14CompressedDataIT_EPS1_iE6s_meta_$_3;
	// demoted variable
	.shared .align 8 .f64 _ZZ40decompressFullFile_OnTheFly_Optimized_V2IlEvPK14CompressedDataIT_EPS1_iE6s_meta_$_4;
	// demoted variable
	.shared .align 8 .f64 _ZZ40decompressFullFile_OnTheFly_Optimized_V2IlEvPK14CompressedDataIT_EPS1_iE6s_meta_$_5;
	// demoted variable
	.shared .align 8 .u64 _ZZ40decompressFullFile_OnTheFly_Optimized_V2IlEvPK14CompressedDataIT_EPS1_iE6s_meta_$_6;
	ld.param.u64 	%rd29, [_Z40decompressFullFile_OnTheFly_Optimized_V2IlEvPK14CompressedDataIT_EPS1_i_param_0];
	ld.param.u64 	%rd28, [_Z40decompressFullFile_OnTheFly_Optimized_V2IlEvPK14CompressedDataIT_EPS1_i_param_1];
	ld.param.u32 	%r36, [_Z40decompressFullFile_OnTheFly_Optimized_V2IlEvPK14CompressedDataIT_EPS1_i_param_2];
	cvta.to.global.u64 	%rd1, %rd29;
	mov.u32 	%r1, %ctaid.x;
	ld.global.u32 	%r37, [%rd1+72];
	setp.ge.s32 	%p1, %r1, %r37;
	@%p1 bra 	$L__BB37_35;
	mov.u32 	%r108, %tid.x;
	setp.ne.s32 	%p2, %r108, 0;
	@%p2 bra 	$L__BB37_3;
	ld.global.u64 	%rd30, [%rd1];
	mul.wide.u32 	%rd31, %r1, 4;
	add.s64 	%rd32, %rd30, %rd31;
	ld.u32 	%r38, [%rd32];
	st.shared.u32 	[_ZZ40decompressFullFile_OnTheFly_Optimized_V2IlEvPK14CompressedDataIT_EPS1_iE6s_meta_$_0], %r38;
	ld.global.u64 	%rd33, [%rd1+16];
	add.s64 	%rd34, %rd33, %rd31;
	ld.u32 	%r39, [%rd34];
	st.shared.u32 	[_ZZ40decompressFullFile_OnTheFly_Optimized_V2IlEvPK14CompressedDataIT_EPS1_iE6s_meta_$_1], %r39;
	ld.global.u64 	%rd35, [%rd1+32];
	add.s64 	%rd36, %rd35, %rd31;
	ld.u32 	%r40, [%rd36];
	st.shared.u32 	[_ZZ40decompressFullFile_OnTheFly_Optimized_V2IlEvPK14CompressedDataIT_EPS1_iE6s_meta_$_2], %r40;
	ld.global.u64 	%rd37, [%rd1+40];
	mul.wide.u32 	%rd38, %r1, 8;
	add.s64 	%rd39, %rd37, %rd38;
	ld.u64 	%rd40, [%rd39];
	st.shared.u64 	[_ZZ40decompressFullFile_OnTheFly_Optimized_V2IlEvPK14CompressedDataIT_EPS1_iE6s_meta_$_6], %rd40;
	shl.b32 	%r41, %r1, 2;
	ld.global.u64 	%rd41, [%rd1+24];
	mul.wide.u32 	%rd42, %r41, 8;
	add.s64 	%rd43, %rd41, %rd42;
	ld.f64 	%fd2, [%rd43];
	st.shared.f64 	[_ZZ40decompressFullFile_OnTheFly_Optimized_V2IlEvPK14CompressedDataIT_EPS1_iE6s_meta_$_4], %fd2;
	ld.f64 	%fd3, [%rd43+8];
	st.shared.f64 	[_ZZ40decompressFullFile_OnTheFly_Optimized_V2IlEvPK14CompressedDataIT_EPS1_iE6s_meta_$_5], %fd3;
	ld.global.u64 	%rd44, [%rd1+8];
	add.s64 	%rd45, %rd44, %rd31;
	ld.u32 	%r42, [%rd45];
	sub.s32 	%r43, %r42, %r38;
	st.shared.u32 	[_ZZ40decompressFullFile_OnTheFly_Optimized_V2IlEvPK14CompressedDataIT_EPS1_iE6s_meta_$_3], %r43;
$L__BB37_3:
	bar.sync 	0;
	ld.shared.u32 	%r116, [_ZZ40decompressFullFile_OnTheFly_Optimized_V2IlEvPK14CompressedDataIT_EPS1_iE6s_meta_$_3];
	setp.ge.s32 	%p3, %r108, %r116;
	@%p3 bra 	$L__BB37_35;
	mov.u32 	%r4, %ntid.x;
	cvta.to.global.u64 	%rd2, %rd28;
$L__BB37_5:
	ld.shared.u32 	%r44, [_ZZ40decompressFullFile_OnTheFly_Optimized_V2IlEvPK14CompressedDataIT_EPS1_iE6s_meta_$_0];
	add.s32 	%r8, %r44, %r108;
	setp.ge.s32 	%p4, %r8, %r36;
	@%p4 bra 	$L__BB37_34;
	ld.shared.u32 	%r45, [_ZZ40decompressFullFile_OnTheFly_Optimized_V2IlEvPK14CompressedDataIT_EPS1_iE6s_meta_$_1];
	setp.ne.s32 	%p5, %r45, 4;
	@%p5 bra 	$L__BB37_18;
	ld.global.u64 	%rd3, [%rd1+64];
	setp.eq.s64 	%p15, %rd3, 0;
	@%p15 bra 	$L__BB37_9;
	mul.wide.s32 	%rd83, %r8, 8;
	add.s64 	%rd84, %rd3, %rd83;
	ld.u64 	%rd118, [%rd84];
	bra.uni 	$L__BB37_33;
$L__BB37_9:
	ld.shared.u32 	%r112, [_ZZ40decompressFullFile_OnTheFly_Optimized_V2IlEvPK14CompressedDataIT_EPS1_iE6s_meta_$_2];
	setp.lt.s32 	%p16, %r112, 1;
	mov.b64 	%rd118, 0;
	@%p16 bra 	$L__BB37_33;
	ld.global.u64 	%rd5, [%rd1+56];
	setp.eq.s64 	%p17, %rd5, 0;
	@%p17 bra 	$L__BB37_33;
	ld.shared.u64 	%rd87, [_ZZ40decompressFullFile_OnTheFly_Optimized_V2IlEvPK14CompressedDataIT_EPS1_iE6s_meta_$_6];
	cvt.s64.s32 	%rd88, %r108;
	cvt.u64.u32 	%rd89, %r112;
	mad.lo.s64 	%rd6, %rd89, %rd88, %rd87;
	setp.gt.u32 	%p18, %r112, 32;
	@%p18 bra 	$L__BB37_16;
	shr.s64 	%rd100, %rd6, 63;
	shr.u64 	%rd101, %rd100, 59;
	add.s64 	%rd102, %rd6, %rd101;
	shr.s64 	%rd7, %rd102, 5;
	cvt.u32.u64 	%r94, %rd7;
	mov.b64 	%rd103, 32;
	cvt.u32.u64 	%r95, %rd103;
	mul.lo.s32 	%r96, %r94, %r95;
	cvt.u32.u64 	%r97, %rd6;
	sub.s32 	%r10, %r97, %r96;
	add.s32 	%r98, %r112, %r10;
	setp.gt.s32 	%p23, %r98, 32;
	@%p23 bra 	$L__BB37_14;
	shl.b64 	%rd110, %rd7, 32;
	shr.s64 	%rd111, %rd110, 30;
	add.s64 	%rd112, %rd5, %rd111;
	ld.u32 	%r101, [%rd112];
	shr.u32 	%r109, %r101, %r10;
	bra.uni 	$L__BB37_15;
$L__BB37_14:
	shl.b64 	%rd104, %rd7, 32;
	shr.s64 	%rd105, %rd104, 30;
	add.s64 	%rd106, %rd5, %rd105;
	ld.u32 	%r99, [%rd106];
	add.s64 	%rd107, %rd104, 4294967296;
	shr.s64 	%rd108, %rd107, 30;
	add.s64 	%rd109, %rd5, %rd108;
	ld.u32 	%r100, [%rd109];
	shf.r.wrap.b32 	%r109, %r99, %r100, %r10;
$L__BB37_15:
	mov.b32 	%r102, -1;
	shl.b32 	%r103, %r102, %r112;
	not.b32 	%r104, %r103;
	and.b32  	%r105, %r109, %r104;
	cvt.u64.u32 	%rd118, %r105;
	bra.uni 	$L__BB37_33;
$L__BB37_16:
	shr.s64 	%rd91, %rd6, 63;
	shr.u64 	%rd92, %rd91, 59;
	add.s64 	%rd93, %rd6, %rd92;
	shr.s64 	%rd94, %rd93, 5;
	cvt.u32.u64 	%r110, %rd94;
	mov.b64 	%rd95, 32;
	cvt.u32.u64 	%r81, %rd95;
	mul.lo.s32 	%r82, %r110, %r81;
	cvt.u32.u64 	%r83, %rd6;
	sub.s32 	%r113, %r83, %r82;
	mov.b64 	%rd118, 0;
	mov.b32 	%r111, 0;
$L__BB37_17:
	sub.s32 	%r85, 32, %r113;
	min.u32 	%r86, %r112, %r85;
	setp.eq.s32 	%p19, %r86, 32;
	mov.b32 	%r87, -1;
	shl.b32 	%r88, %r87, %r86;
	not.b32 	%r89, %r88;
	selp.b32 	%r90, -1, %r89, %p19;
	mul.wide.s32 	%rd96, %r110, 4;
	add.s64 	%rd97, %rd5, %rd96;
	ld.u32 	%r91, [%rd97];
	shr.u32 	%r92, %r91, %r113;
	and.b32  	%r93, %r92, %r90;
	cvt.u64.u32 	%rd98, %r93;
	shl.b64 	%rd99, %rd98, %r111;
	or.b64  	%rd118, %rd99, %rd118;
	add.s32 	%r111, %r111, %r86;
	sub.s32 	%r112, %r112, %r86;
	add.s32 	%r110, %r110, 1;
	setp.gt.s32 	%p20, %r112, 0;
	setp.lt.s32 	%p21, %r111, 64;
	and.pred  	%p22, %p20, %p21;
	mov.b32 	%r113, 0;
	@%p22 bra 	$L__BB37_17;
	bra.uni 	$L__BB37_33;
$L__BB37_18:
	ld.shared.f64 	%fd4, [_ZZ40decompressFullFile_OnTheFly_Optimized_V2IlEvPK14CompressedDataIT_EPS1_iE6s_meta_$_5];
	cvt.rn.f64.s32 	%fd5, %r108;
	ld.shared.f64 	%fd6, [_ZZ40decompressFullFile_OnTheFly_Optimized_V2IlEvPK14CompressedDataIT_EPS1_iE6s_meta_$_4];
	fma.rn.f64 	%fd1, %fd4, %fd5, %fd6;
	ld.global.u64 	%rd11, [%rd1+64];
	setp.eq.s64 	%p6, %rd11, 0;
	@%p6 bra 	$L__BB37_20;
	mul.wide.s32 	%rd46, %r8, 8;
	add.s64 	%rd47, %rd11, %rd46;
	ld.u64 	%rd117, [%rd47];
	bra.uni 	$L__BB37_32;
$L__BB37_20:
	ld.shared.s32 	%rd13, [_ZZ40decompressFullFile_OnTheFly_Optimized_V2IlEvPK14CompressedDataIT_EPS1_iE6s_meta_$_2];
	setp.lt.s64 	%p7, %rd13, 1;
	mov.b64 	%rd117, 0;
	@%p7 bra 	$L__BB37_32;
	ld.global.u64 	%rd14, [%rd1+56];
	setp.eq.s64 	%p8, %rd14, 0;
	@%p8 bra 	$L__BB37_32;
	cvt.u32.u64 	%r46, %rd13;
	ld.shared.u64 	%rd50, [_ZZ40decompressFullFile_OnTheFly_Optimized_V2IlEvPK14CompressedDataIT_EPS1_iE6s_meta_$_6];
	cvt.s64.s32 	%rd51, %r108;
	mad.lo.s64 	%rd15, %rd13, %rd51, %rd50;
	shr.u64 	%rd16, %rd15, 5;
	cvt.u32.u64 	%r47, %rd15;
	and.b32  	%r23, %r47, 31;
	setp.gt.u32 	%p9, %r46, 32;
	@%p9 bra 	$L__BB37_26;
	shl.b64 	%rd73, %rd16, 32;
	shr.s64 	%rd74, %rd73, 30;
	add.s64 	%rd71, %rd14, %rd74;
	// begin inline asm
	ld.global.nc.u32 %r67, [%rd71];
	// end inline asm
	add.s64 	%rd75, %rd73, 4294967296;
	shr.s64 	%rd76, %rd75, 30;
	add.s64 	%rd72, %rd14, %rd76;
	// begin inline asm
	ld.global.nc.u32 %r68, [%rd72];
	// end inline asm
	cvt.u64.u32 	%rd77, %r68;
	shl.b64 	%rd78, %rd77, 32;
	cvt.u64.u32 	%rd79, %r67;
	or.b64  	%rd80, %rd78, %rd79;
	shr.u64 	%rd81, %rd80, %r23;
	mov.b32 	%r72, -1;
	shl.b32 	%r24, %r72, %r46;
	not.b32 	%r73, %r24;
	cvt.u32.u64 	%r74, %rd81;
	and.b32  	%r114, %r74, %r73;
	setp.eq.s32 	%p14, %r46, 32;
	@%p14 bra 	$L__BB37_25;
	add.s32 	%r76, %r46, -1;
	shr.u32 	%r77, %r114, %r76;
	neg.s32 	%r78, %r77;
	and.b32  	%r79, %r24, %r78;
	or.b32  	%r114, %r79, %r114;
$L__BB37_25:
	cvt.s64.s32 	%rd117, %r114;
	bra.uni 	$L__BB37_32;
$L__BB37_26:
	shl.b64 	%rd18, %rd16, 32;
	shr.s64 	%rd54, %rd18, 30;
	add.s64 	%rd52, %rd14, %rd54;
	// begin inline asm
	ld.global.nc.u32 %r48, [%rd52];
	// end inline asm
	sub.s32 	%r28, 32, %r23;
	shr.u32 	%r51, %r48, %r23;
	cvt.u64.u32 	%rd19, %r51;
	sub.s32 	%r29, %r46, %r28;
	add.s64 	%rd55, %rd18, 4294967296;
	shr.s64 	%rd56, %rd55, 30;
	add.s64 	%rd53, %rd14, %rd56;
	// begin inline asm
	ld.global.nc.u32 %r49, [%rd53];
	// end inline asm
	setp.lt.u32 	%p10, %r29, 32;
	@%p10 bra 	$L__BB37_29;
	cvt.u64.u32 	%rd59, %r49;
	shl.b64 	%rd60, %rd59, %r28;
	or.b64  	%rd117, %rd60, %rd19;
	setp.eq.s32 	%p11, %r29, 32;
	@%p11 bra 	$L__BB37_30;
	add.s32 	%r57, %r29, -32;
	sub.s32 	%r58, 64, %r23;
	add.s64 	%rd62, %rd18, 8589934592;
	shr.s64 	%rd63, %rd62, 30;
	add.s64 	%rd61, %rd14, %rd63;
	// begin inline asm
	ld.global.nc.u32 %r56, [%rd61];
	// end inline asm
	setp.eq.s32 	%p12, %r57, 32;
	mov.b32 	%r59, -1;
	shl.b32 	%r60, %r59, %r57;
	not.b32 	%r61, %r60;
	selp.b32 	%r62, -1, %r61, %p12;
	and.b32  	%r63, %r56, %r62;
	cvt.u64.u32 	%rd64, %r63;
	shl.b64 	%rd65, %rd64, %r58;
	or.b64  	%rd117, %rd65, %rd117;
	bra.uni 	$L__BB37_30;
$L__BB37_29:
	mov.b32 	%r52, -1;
	shl.b32 	%r53, %r52, %r29;
	not.b32 	%r54, %r53;
	and.b32  	%r55, %r49, %r54;
	cvt.u64.u32 	%rd57, %r55;
	shl.b64 	%rd58, %rd57, %r28;
	or.b64  	%rd117, %rd58, %rd19;
$L__BB37_30:
	setp.gt.u32 	%p13, %r46, 63;
	@%p13 bra 	$L__BB37_32;
	add.s32 	%r66, %r46, -1;
	shr.u64 	%rd66, %rd117, %r66;
	neg.s64 	%rd67, %rd66;
	mov.b64 	%rd68, -1;
	shl.b64 	%rd69, %rd68, %r46;
	and.b64  	%rd70, %rd69, %rd67;
	or.b64  	%rd117, %rd70, %rd117;
$L__BB37_32:
	mov.f64 	%fd7, 0d3FE0000000000000;
	copysign.f64 	%fd8, %fd1, %fd7;
	add.rz.f64 	%fd9, %fd1, %fd8;
	cvt.rzi.f64.f64 	%fd10, %fd9;
	cvt.rzi.s64.f64 	%rd82, %fd10;
	add.s64 	%rd118, %rd117, %rd82;
	ld.shared.u32 	%r116, [_ZZ40decompressFullFile_OnTheFly_Optimized_V2IlEvPK14CompressedDataIT_EPS1_iE6s_meta_$_3];
$L__BB37_33:
	mul.wide.s32 	%rd113, %r8, 8;
	add.s64 	%rd114, %rd2, %rd113;
	st.global.u64 	[%rd114], %rd118;
$L__BB37_34:
	add.s32 	%r108, %r108, %r4;
	setp.lt.s32 	%p24, %r108, %r116;
	@%p24 bra 	$L__BB37_5;
$L__BB37_35:
	ret;

}
	// .globl	_Z31decompressFullFile_WorkStealingIlEvPK14CompressedDataIT_EPS1_iPi
.visible .entry _Z31decompressFullFile_WorkStealingIlEvPK14CompressedDataIT_EPS1_iPi(
	.param .u64 .ptr .align 1 _Z31decompressFullFile_WorkStealingIlEvPK14CompressedDataIT_EPS1_iPi_param_0,
	.param .u64 .ptr .align 1 _Z31decompressFullFile_WorkStealingIlEvPK14CompressedDataIT_EPS1_iPi_param_1,
	.param .u32 _Z31decompressFullFile_WorkStealingIlEvPK14CompressedDataIT_EPS1_iPi_param_2,
	.param .u64 .ptr .align 1 _Z31decompressFullFile_WorkStealingIlEvPK14CompressedDataIT_EPS1_iPi_param_3
)
{
	.reg .pred 	%p<57>;
	.reg .b32 	%r<166>;
	.reg .b64 	%rd<141>;
	.reg .b64 	%fd<27>;
	// demoted variable
	.shared .align 4 .b8 _ZZ31decompressFullFile_WorkStealingIlEvPK14CompressedDataIT_EPS1_iPiE17s_partition_batch[16];
	// demoted variable
	.shared .align 4 .u32 _ZZ31decompressFullFile_WorkStealingIlEvPK14CompressedDataIT_EPS1_iPiE12s_batch_size;
	// demoted variable
	.shared .align 4 .u32 _ZZ31decompressFullFile_WorkStealingIlEvPK14CompressedDataIT_EPS1_iPiE16s_total_elements;
	// demoted variable
	.shared .align 8 .b8 _ZZ31decompressFullFile_WorkStealingIlEvPK14CompressedDataIT_EPS1_iPiE20s_model_params_cache[128];
	ld.param.u64 	%rd25, [_Z31decompressFullFile_WorkStealingIlEvPK14CompressedDataIT_EPS1_iPi_param_0];
	ld.param.u64 	%rd26, [_Z31decompressFullFile_WorkStealingIlEvPK14CompressedDataIT_EPS1_iPi_param_1];
	ld.param.u32 	%r56, [_Z31decompressFullFile_WorkStealingIlEvPK14CompressedDataIT_EPS1_iPi_param_2];
	ld.param.u64 	%rd24, [_Z31decompressFullFile_WorkStealingIlEvPK14CompressedDataIT_EPS1_iPi_param_3];
	cvta.to.global.u64 	%rd1, %rd26;
	cvta.to.global.u64 	%rd2, %rd24;
	cvta.to.global.u64 	%rd27, %rd25;
	ld.global.u64 	%rd3, [%rd27];
	ld.global.u64 	%rd4, [%rd27+8];
	ld.global.u64 	%rd5, [%rd27+16];
	ld.global.u64 	%rd6, [%rd27+24];
	ld.global.u64 	%rd7, [%rd27+32];
	ld.global.u64 	%rd8, [%rd27+40];
	ld.global.u64 	%rd9, [%rd27+56];
	ld.global.u64 	%rd10, [%rd27+64];
	ld.global.u32 	%r1, [%rd27+72];
	mov.u32 	%r57, %ctaid.x;
	mov.u32 	%r2, %tid.x;
	or.b32  	%r58, %r57, %r2;
	setp.ne.s32 	%p2, %r58, 0;
	@%p2 bra 	$L__BB38_2;
	mov.b32 	%r59, 0;
	st.global.u32 	[%rd2], %r59;
$L__BB38_2:
	bar.sync 	0;
	mov.u32 	%r3, %ntid.x;
$L__BB38_3:
	setp.ne.s32 	%p3, %r2, 0;
	@%p3 bra 	$L__BB38_9;
	mov.b32 	%r150, 0;
	st.shared.u32 	[_ZZ31decompressFullFile_WorkStealingIlEvPK14CompressedDataIT_EPS1_iPiE12s_batch_size], %r150;
	st.shared.u32 	[_ZZ31decompressFullFile_WorkStealingIlEvPK14CompressedDataIT_EPS1_iPiE16s_total_elements], %r150;
	mov.u32 	%r151, %r150;
$L__BB38_5:
	ld.param.u64 	%rd137, [_Z31decompressFullFile_WorkStealingIlEvPK14CompressedDataIT_EPS1_iPi_param_3];
	cvta.to.global.u64 	%rd28, %rd137;
	atom.global.add.u32 	%r6, [%rd28], 1;
	setp.ge.s32 	%p4, %r6, %r1;
	@%p4 bra 	$L__BB38_9;
	mul.wide.s32 	%rd29, %r6, 4;
	add.s64 	%rd30, %rd3, %rd29;
	ld.u32 	%r61, [%rd30];
	add.s64 	%rd31, %rd4, %rd29;
	ld.u32 	%r62, [%rd31];
	sub.s32 	%r7, %r62, %r61;
	setp.lt.s32 	%p5, %r7, 1;
	setp.ge.s32 	%p6, %r61, %r56;
	or.pred  	%p7, %p6, %p5;
	@%p7 bra 	$L__BB38_8;
	shl.b32 	%r63, %r151, 2;
	mov.u32 	%r64, _ZZ31decompressFullFile_WorkStealingIlEvPK14CompressedDataIT_EPS1_iPiE17s_partition_batch;
	add.s32 	%r65, %r64, %r63;
	st.shared.u32 	[%r65], %r6;
	add.s32 	%r150, %r150, %r7;
	st.shared.u32 	[_ZZ31decompressFullFile_WorkStealingIlEvPK14CompressedDataIT_EPS1_iPiE16s_total_elements], %r150;
	shl.b32 	%r66, %r6, 2;
	mul.wide.s32 	%rd32, %r66, 8;
	add.s64 	%rd33, %rd6, %rd32;
	ld.f64 	%fd10, [%rd33];
	shl.b32 	%r67, %r151, 5;
	mov.u32 	%r68, _ZZ31decompressFullFile_WorkStealingIlEvPK14CompressedDataIT_EPS1_iPiE20s_model_params_cache;
	add.s32 	%r69, %r68, %r67;
	st.shared.f64 	[%r69], %fd10;
	ld.f64 	%fd11, [%rd33+8];
	st.shared.f64 	[%r69+8], %fd11;
	ld.f64 	%fd12, [%rd33+16];
	st.shared.f64 	[%r69+16], %fd12;
	ld.f64 	%fd13, [%rd33+24];
	st.shared.f64 	[%r69+24], %fd13;
	add.s32 	%r9, %r151, 1;
	st.shared.u32 	[_ZZ31decompressFullFile_WorkStealingIlEvPK14CompressedDataIT_EPS1_iPiE12s_batch_size], %r9;
	setp.lt.s32 	%p9, %r150, 1024;
	setp.lt.u32 	%p10, %r7, 1024;
	setp.lt.s32 	%p11, %r151, 3;
	and.pred  	%p12, %p9, %p11;
	and.pred  	%p13, %p12, %p10;
	mov.u32 	%r151, %r9;
	@%p13 bra 	$L__BB38_5;
	bra.uni 	$L__BB38_9;
$L__BB38_8:
	setp.lt.s32 	%p8, %r151, 4;
	@%p8 bra 	$L__BB38_5;
$L__BB38_9:
	bar.sync 	0;
	ld.shared.u32 	%r152, [_ZZ31decompressFullFile_WorkStealingIlEvPK14CompressedDataIT_EPS1_iPiE12s_batch_size];
	setp.eq.s32 	%p14, %r152, 0;
	@%p14 bra 	$L__BB38_58;
	setp.lt.s32 	%p15, %r152, 1;
	@%p15 bra 	$L__BB38_57;
	mov.b32 	%r153, 0;
$L__BB38_12:
	shl.b32 	%r71, %r153, 2;
	mov.u32 	%r72, _ZZ31decompressFullFile_WorkStealingIlEvPK14CompressedDataIT_EPS1_iPiE17s_partition_batch;
	add.s32 	%r73, %r72, %r71;
	ld.shared.u32 	%r74, [%r73];
	mul.wide.s32 	%rd34, %r74, 4;
	add.s64 	%rd35, %rd3, %rd34;
	ld.u32 	%r13, [%rd35];
	add.s64 	%rd36, %rd4, %rd34;
	ld.u32 	%r75, [%rd36];
	add.s64 	%rd37, %rd5, %rd34;
	ld.u32 	%r14, [%rd37];
	add.s64 	%rd38, %rd7, %rd34;
	ld.u32 	%r76, [%rd38];
	mul.wide.s32 	%rd39, %r74, 8;
	add.s64 	%rd40, %rd8, %rd39;
	ld.u64 	%rd11, [%rd40];
	sub.s32 	%r16, %r75, %r13;
	setp.lt.s32 	%p16, %r16, 1;
	@%p16 bra 	$L__BB38_56;
	setp.gt.u32 	%p17, %r2, 31;
	shl.b32 	%r78, %r153, 5;
	mov.u32 	%r79, _ZZ31decompressFullFile_WorkStealingIlEvPK14CompressedDataIT_EPS1_iPiE20s_model_params_cache;
	add.s32 	%r17, %r79, %r78;
	ld.shared.f64 	%fd1, [%r17+16];
	setp.lt.u32 	%p18, %r16, 32;
	and.pred  	%p19, %p18, %p17;
	@%p19 bra 	$L__BB38_56;
	setp.eq.s32 	%p20, %r14, 4;
	@%p20 bra 	$L__BB38_21;
	setp.ge.s32 	%p21, %r2, %r16;
	@%p21 bra 	$L__BB38_55;
	ld.shared.f64 	%fd2, [%r17];
	ld.shared.f64 	%fd3, [%r17+8];
	setp.ne.s64 	%p22, %rd9, 0;
	setp.gt.s32 	%p23, %r76, 0;
	and.pred  	%p1, %p22, %p23;
	add.s32 	%r163, %r2, %r13;
	not.pred 	%p28, %p1;
	mov.u32 	%r164, %r2;
$L__BB38_17:
	setp.ge.s32 	%p24, %r163, %r56;
	@%p24 bra 	$L__BB38_55;
	cvt.rn.f64.s32 	%fd4, %r164;
	fma.rn.f64 	%fd26, %fd3, %fd4, %fd2;
	setp.eq.s32 	%p25, %r14, 3;
	@%p25 bra 	$L__BB38_42;
	setp.ne.s32 	%p26, %r14, 2;
	@%p26 bra 	$L__BB38_43;
	mul.f64 	%fd20, %fd1, %fd4;
	fma.rn.f64 	%fd26, %fd20, %fd4, %fd26;
	bra.uni 	$L__BB38_43;
$L__BB38_21:
	setp.eq.s64 	%p35, %rd10, 0;
	@%p35 bra 	$L__BB38_26;
	setp.ge.s32 	%p36, %r2, %r16;
	@%p36 bra 	$L__BB38_55;
	mov.u32 	%r154, %r2;
$L__BB38_24:
	add.s32 	%r20, %r154, %r13;
	setp.ge.s32 	%p37, %r20, %r56;
	@%p37 bra 	$L__BB38_55;
	mul.wide.s32 	%rd98, %r20, 8;
	add.s64 	%rd99, %rd10, %rd98;
	ld.u64 	%rd100, [%rd99];
	add.s64 	%rd101, %rd1, %rd98;
	st.global.u64 	[%rd101], %rd100;
	add.s32 	%r154, %r154, %r3;
	setp.lt.s32 	%p38, %r154, %r16;
	@%p38 bra 	$L__BB38_24;
	bra.uni 	$L__BB38_55;
$L__BB38_26:
	setp.ne.s64 	%p39, %rd9, 0;
	setp.gt.s32 	%p40, %r76, 0;
	and.pred  	%p41, %p39, %p40;
	@%p41 bra 	$L__BB38_30;
	setp.ge.s32 	%p42, %r2, %r16;
	mov.u32 	%r162, %r2;
	@%p42 bra 	$L__BB38_55;
$L__BB38_28:
	add.s32 	%r43, %r162, %r13;
	setp.ge.s32 	%p43, %r43, %r56;
	@%p43 bra 	$L__BB38_55;
	mul.wide.s32 	%rd102, %r43, 8;
	add.s64 	%rd103, %rd1, %rd102;
	mov.b64 	%rd104, 0;
	st.global.u64 	[%rd103], %rd104;
	add.s32 	%r162, %r162, %r3;
	setp.lt.s32 	%p44, %r162, %r16;
	@%p44 bra 	$L__BB38_28;
	bra.uni 	$L__BB38_55;
$L__BB38_30:
	setp.ge.s32 	%p45, %r2, %r16;
	@%p45 bra 	$L__BB38_55;
	cvt.u64.u32 	%rd12, %r76;
	setp.lt.u32 	%p46, %r76, 33;
	mov.u32 	%r157, %r2;
	@%p46 bra 	$L__BB38_32;
	bra.uni 	$L__BB38_38;
$L__BB38_32:
	mov.b32 	%r139, -1;
	shl.b32 	%r140, %r139, %r76;
	not.b32 	%r22, %r140;
	mov.u32 	%r155, %r2;
$L__BB38_33:
	add.s32 	%r24, %r155, %r13;
	setp.ge.s32 	%p53, %r24, %r56;
	@%p53 bra 	$L__BB38_55;
	cvt.s64.s32 	%rd119, %r155;
	mad.lo.s64 	%rd120, %rd119, %rd12, %rd11;
	shr.s64 	%rd121, %rd120, 63;
	shr.u64 	%rd122, %rd121, 59;
	add.s64 	%rd123, %rd120, %rd122;
	shr.s64 	%rd13, %rd123, 5;
	cvt.u32.u64 	%r141, %rd13;
	mov.b64 	%rd124, 32;
	cvt.u32.u64 	%r142, %rd124;
	mul.lo.s32 	%r143, %r141, %r142;
	cvt.u32.u64 	%r144, %rd120;
	sub.s32 	%r25, %r144, %r143;
	add.s32 	%r145, %r76, %r25;
	setp.lt.s32 	%p54, %r145, 33;
	@%p54 bra 	$L__BB38_36;
	shl.b64 	%rd125, %rd13, 32;
	shr.s64 	%rd126, %rd125, 30;
	add.s64 	%rd127, %rd9, %rd126;
	ld.u32 	%r146, [%rd127];
	add.s64 	%rd128, %rd125, 4294967296;
	shr.s64 	%rd129, %rd128, 30;
	add.s64 	%rd130, %rd9, %rd129;
	ld.u32 	%r147, [%rd130];
	shf.r.wrap.b32 	%r156, %r146, %r147, %r25;
	bra.uni 	$L__BB38_37;
$L__BB38_36:
	shl.b64 	%rd131, %rd13, 32;
	shr.s64 	%rd132, %rd131, 30;
	add.s64 	%rd133, %rd9, %rd132;
	ld.u32 	%r148, [%rd133];
	shr.u32 	%r156, %r148, %r25;
$L__BB38_37:
	and.b32  	%r149, %r156, %r22;
	cvt.u64.u32 	%rd134, %r149;
	mul.wide.s32 	%rd135, %r24, 8;
	add.s64 	%rd136, %rd1, %rd135;
	st.global.u64 	[%rd136], %rd134;
	add.s32 	%r155, %r155, %r3;
	setp.lt.s32 	%p55, %r155, %r16;
	@%p55 bra 	$L__BB38_33;
	bra.uni 	$L__BB38_55;
$L__BB38_38:
	add.s32 	%r31, %r157, %r13;
	setp.ge.s32 	%p47, %r31, %r56;
	@%p47 bra 	$L__BB38_55;
	cvt.s64.s32 	%rd106, %r157;
	mad.lo.s64 	%rd107, %rd106, %rd12, %rd11;
	shr.s64 	%rd108, %rd107, 63;
	shr.u64 	%rd109, %rd108, 59;
	add.s64 	%rd110, %rd107, %rd109;
	shr.s64 	%rd111, %rd110, 5;
	cvt.u32.u64 	%r158, %rd111;
	mov.b64 	%rd112, 32;
	cvt.u32.u64 	%r126, %rd112;
	mul.lo.s32 	%r127, %r158, %r126;
	cvt.u32.u64 	%r128, %rd107;
	sub.s32 	%r161, %r128, %r127;
	mov.b64 	%rd138, 0;
	mov.b32 	%r159, 0;
	mov.u32 	%r160, %r76;
$L__BB38_40:
	sub.s32 	%r130, 32, %r161;
	min.u32 	%r131, %r160, %r130;
	setp.eq.s32 	%p48, %r131, 32;
	mov.b32 	%r132, -1;
	shl.b32 	%r133, %r132, %r131;
	not.b32 	%r134, %r133;
	selp.b32 	%r135, -1, %r134, %p48;
	mul.wide.s32 	%rd113, %r158, 4;
	add.s64 	%rd114, %rd9, %rd113;
	ld.u32 	%r136, [%rd114];
	shr.u32 	%r137, %r136, %r161;
	and.b32  	%r138, %r137, %r135;
	cvt.u64.u32 	%rd115, %r138;
	shl.b64 	%rd116, %rd115, %r159;
	or.b64  	%rd138, %rd116, %rd138;
	add.s32 	%r159, %r159, %r131;
	sub.s32 	%r160, %r160, %r131;
	add.s32 	%r158, %r158, 1;
	setp.gt.s32 	%p49, %r160, 0;
	setp.lt.s32 	%p50, %r159, 64;
	and.pred  	%p51, %p49, %p50;
	mov.b32 	%r161, 0;
	@%p51 bra 	$L__BB38_40;
	mul.wide.s32 	%rd117, %r31, 8;
	add.s64 	%rd118, %rd1, %rd117;
	st.global.u64 	[%rd118], %rd138;
	add.s32 	%r157, %r157, %r3;
	setp.lt.s32 	%p52, %r157, %r16;
	@%p52 bra 	$L__BB38_38;
	bra.uni 	$L__BB38_55;
$L__BB38_42:
	ld.shared.f64 	%fd14, [%r17+24];
	mul.f64 	%fd15, %fd1, %fd4;
	mul.f64 	%fd16, %fd14, %fd4;
	mul.f64 	%fd17, %fd16, %fd4;
	mul.f64 	%fd18, %fd17, %fd4;
	fma.rn.f64 	%fd19, %fd15, %fd4, %fd18;
	add.f64 	%fd26, %fd26, %fd19;
$L__BB38_43:
	setp.eq.s64 	%p27, %rd10, 0;
	min.f64 	%fd21, %fd26, 0d43E0000000000000;
	max.f64 	%fd22, %fd21, 0dC3E0000000000000;
	mov.f64 	%fd23, 0d3FE0000000000000;
	copysign.f64 	%fd24, %fd22, %fd23;
	add.rz.f64 	%fd25, %fd22, %fd24;
	cvt.rzi.f64.f64 	%fd9, %fd25;
	@%p27 bra 	$L__BB38_45;
	mul.wide.s32 	%rd41, %r163, 8;
	add.s64 	%rd42, %rd10, %rd41;
	ld.u64 	%rd140, [%rd42];
	bra.uni 	$L__BB38_54;
$L__BB38_45:
	mov.b64 	%rd140, 0;
	@%p28 bra 	$L__BB38_54;
	setp.gt.u32 	%p29, %r76, 32;
	@%p29 bra 	$L__BB38_48;
	add.s32 	%r113, %r76, -1;
	cvt.s64.s32 	%rd81, %r164;
	cvt.u64.u32 	%rd82, %r76;
	mad.lo.s64 	%rd83, %rd81, %rd82, %rd11;
	shl.b64 	%rd84, %rd83, 27;
	and.b64  	%rd85, %rd84, -4294967296;
	shr.s64 	%rd86, %rd85, 30;
	add.s64 	%rd79, %rd9, %rd86;
	// begin inline asm
	ld.global.nc.u32 %r111, [%rd79];
	// end inline asm
	add.s64 	%rd87, %rd85, 4294967296;
	shr.s64 	%rd88, %rd87, 30;
	add.s64 	%rd80, %rd9, %rd88;
	// begin inline asm
	ld.global.nc.u32 %r112, [%rd80];
	// end inline asm
	cvt.u64.u32 	%rd89, %r112;
	shl.b64 	%rd90, %rd89, 32;
	cvt.u64.u32 	%rd91, %r111;
	or.b64  	%rd92, %rd90, %rd91;
	cvt.u32.u64 	%r114, %rd83;
	and.b32  	%r115, %r114, 31;
	shr.u64 	%rd93, %rd92, %r115;
	cvt.u32.u64 	%r116, %rd93;
	mov.b32 	%r117, -1;
	shl.b32 	%r118, %r117, %r76;
	not.b32 	%r119, %r118;
	and.b32  	%r120, %r116, %r119;
	shr.u32 	%r121, %r120, %r113;
	neg.s32 	%r122, %r121;
	and.b32  	%r123, %r118, %r122;
	or.b32  	%r124, %r123, %r120;
	cvt.s64.s32 	%rd140, %r124;
	bra.uni 	$L__BB38_54;
$L__BB38_48:
	cvt.s64.s32 	%rd46, %r164;
	cvt.u64.u32 	%rd47, %r76;
	mad.lo.s64 	%rd48, %rd46, %rd47, %rd11;
	shl.b64 	%rd49, %rd48, 27;
	and.b64  	%rd50, %rd49, -4294967296;
	shr.s64 	%rd51, %rd50, 30;
	add.s64 	%rd44, %rd9, %rd51;
	// begin inline asm
	ld.global.nc.u32 %r80, [%rd44];
	// end inline asm
	cvt.u32.u64 	%r82, %rd48;
	and.b32  	%r83, %r82, 31;
	sub.s32 	%r48, 32, %r83;
	sub.s32 	%r49, %r76, %r48;
	add.s64 	%rd52, %rd50, 4294967296;
	shr.s64 	%rd53, %rd52, 30;
	add.s64 	%rd45, %rd9, %rd53;
	// begin inline asm
	ld.global.nc.u32 %r81, [%rd45];
	// end inline asm
	setp.lt.u32 	%p30, %r49, 32;
	@%p30 bra 	$L__BB38_51;
	cvt.u64.u32 	%rd59, %r81;
	shl.b64 	%rd60, %rd59, %r48;
	cvt.u64.u32 	%rd61, %r164;
	cvt.u64.u32 	%rd62, %r76;
	cvt.u32.u64 	%r94, %rd11;
	cvt.u32.u64 	%r95, %rd62;
	cvt.u32.u64 	%r96, %rd61;
	mad.lo.s32 	%r97, %r96, %r95, %r94;
	and.b32  	%r98, %r97, 31;
	shr.u32 	%r99, %r80, %r98;
	cvt.u64.u32 	%rd63, %r99;
	or.b64  	%rd140, %rd60, %rd63;
	setp.eq.s32 	%p31, %r49, 32;
	@%p31 bra 	$L__BB38_52;
	add.s32 	%r101, %r49, -32;
	cvt.s64.s32 	%rd65, %r164;
	cvt.u64.u32 	%rd66, %r76;
	mad.lo.s64 	%rd67, %rd65, %rd66, %rd11;
	cvt.u32.u64 	%r102, %rd67;
	and.b32  	%r103, %r102, 31;
	sub.s32 	%r104, 64, %r103;
	shl.b64 	%rd68, %rd67, 27;
	and.b64  	%rd69, %rd68, -4294967296;
	add.s64 	%rd70, %rd69, 8589934592;
	shr.s64 	%rd71, %rd70, 30;
	add.s64 	%rd64, %rd9, %rd71;
	// begin inline asm
	ld.global.nc.u32 %r100, [%rd64];
	// end inline asm
	setp.eq.s32 	%p32, %r101, 32;
	mov.b32 	%r105, -1;
	shl.b32 	%r106, %r105, %r101;
	not.b32 	%r107, %r106;
	selp.b32 	%r108, -1, %r107, %p32;
	and.b32  	%r109, %r100, %r108;
	cvt.u64.u32 	%rd72, %r109;
	shl.b64 	%rd73, %rd72, %r104;
	or.b64  	%rd140, %rd73, %rd140;
	bra.uni 	$L__BB38_52;
$L__BB38_51:
	mov.b32 	%r84, -1;
	shl.b32 	%r85, %r84, %r49;
	not.b32 	%r86, %r85;
	and.b32  	%r87, %r81, %r86;
	cvt.u64.u32 	%rd54, %r87;
	shl.b64 	%rd55, %rd54, %r48;
	cvt.u64.u32 	%rd56, %r164;
	cvt.u64.u32 	%rd57, %r76;
	cvt.u32.u64 	%r88, %rd11;
	cvt.u32.u64 	%r89, %rd57;
	cvt.u32.u64 	%r90, %rd56;
	mad.lo.s32 	%r91, %r90, %r89, %r88;
	and.b32  	%r92, %r91, 31;
	shr.u32 	%r93, %r80, %r92;
	cvt.u64.u32 	%rd58, %r93;
	or.b64  	%rd140, %rd55, %rd58;
$L__BB38_52:
	setp.gt.u32 	%p33, %r76, 63;
	@%p33 bra 	$L__BB38_54;
	add.s32 	%r110, %r76, -1;
	shr.u64 	%rd74, %rd140, %r110;
	neg.s64 	%rd75, %rd74;
	mov.b64 	%rd76, -1;
	shl.b64 	%rd77, %rd76, %r76;
	and.b64  	%rd78, %rd77, %rd75;
	or.b64  	%rd140, %rd78, %rd140;
$L__BB38_54:
	cvt.rzi.s64.f64 	%rd94, %fd9;
	add.s64 	%rd95, %rd140, %rd94;
	mul.wide.s32 	%rd96, %r163, 8;
	add.s64 	%rd97, %rd1, %rd96;
	st.global.u64 	[%rd97], %rd95;
	add.s32 	%r164, %r164, %r3;
	add.s32 	%r163, %r163, %r3;
	setp.lt.s32 	%p34, %r164, %r16;
	@%p34 bra 	$L__BB38_17;
$L__BB38_55:
	bar.warp.sync 	-1;
	ld.shared.u32 	%r152, [_ZZ31decompressFullFile_WorkStealingIlEvPK14CompressedDataIT_EPS1_iPiE12s_batch_size];
$L__BB38_56:
	add.s32 	%r153, %r153, 1;
	setp.lt.s32 	%p56, %r153, %r152;
	@%p56 bra 	$L__BB38_12;
$L__BB38_57:
	bar.sync 	0;
	bra.uni 	$L__BB38_3;
$L__BB38_58:
	ret;

}
	// .globl	_Z39decompressFullFile_WorkStealingAdvancedIlEvPK14CompressedDataIT_EPS1_iPi
.visible .entry _Z39decompressFullFile_WorkStealingAdvancedIlEvPK14CompressedDataIT_EPS1_iPi(
	.param .u64 .ptr .align 1 _Z39decompressFullFile_WorkStealingAdvancedIlEvPK14CompressedDataIT_EPS1_iPi_param_0,
	.param .u64 .ptr .align 1 _Z39decompressFullFile_WorkStealingAdvancedIlEvPK14CompressedDataIT_EPS1_iPi_param_1,
	.param .u32 _Z39decompressFullFile_WorkStealingAdvancedIlEvPK14CompressedDataIT_EPS1_iPi_param_2,
	.param .u64 .ptr .align 1 _Z39decompressFullFile_WorkStealingAdvancedIlEvPK14CompressedDataIT_EPS1_iPi_param_3
)
{
	.reg .pred 	%p<89>;
	.reg .b32 	%r<280>;
	.reg .b64 	%rd<249>;
	.reg .b64 	%fd<35>;
	// demoted variable
	.shared .align 4 .b8 _ZZ39decompressFullFile_WorkStealingAdvancedIlEvPK14CompressedDataIT_EPS1_iPiE17s_partition_queue[32];
	// demoted variable
	.shared .align 4 .u32 _ZZ39decompressFullFile_WorkStealingAdvancedIlEvPK14CompressedDataIT_EPS1_iPiE12s_queue_size;
	// demoted variable
	.shared .align 4 .u32 _ZZ39decompressFullFile_WorkStealingAdvancedIlEvPK14CompressedDataIT_EPS1_iPiE17s_large_partition;
	ld.param.u64 	%rd53, [_Z39decompressFullFile_WorkStealingAdvancedIlEvPK14CompressedDataIT_EPS1_iPi_param_0];
	ld.param.u64 	%rd54, [_Z39decompressFullFile_WorkStealingAdvancedIlEvPK14CompressedDataIT_EPS1_iPi_param_1];
	cvta.to.global.u64 	%rd1, %rd54;
	cvta.to.global.u64 	%rd55, %rd53;
	ld.global.u64 	%rd2, [%rd55];
	ld.global.u64 	%rd3, [%rd55+8];
	ld.global.u64 	%rd4, [%rd55+16];
	ld.global.u64 	%rd5, [%rd55+24];
	ld.global.u64 	%rd6, [%rd55+32];
	ld.global.u64 	%rd7, [%rd55+40];
	ld.global.u64 	%rd56, [%rd55+56];
	ld.global.u64 	%rd57, [%rd55+64];
	ld.global.u32 	%r1, [%rd55+72];
	mov.u32 	%r2, %tid.x;
$L__BB39_1:
	setp.ne.s32 	%p1, %r2, 0;
	@%p1 bra 	$L__BB39_8;
	mov.b32 	%r251, 0;
	st.shared.u32 	[_ZZ39decompressFullFile_WorkStealingAdvancedIlEvPK14CompressedDataIT_EPS1_iPiE12s_queue_size], %r251;
	mov.b32 	%r250, -1;
	st.shared.u32 	[_ZZ39decompressFullFile_WorkStealingAdvancedIlEvPK14CompressedDataIT_EPS1_iPiE17s_large_partition], %r250;
	mov.u32 	%r252, %r251;
$L__BB39_3:
	mov.u32 	%r5, %r252;
	mov.u32 	%r4, %r251;
	ld.param.u64 	%rd240, [_Z39decompressFullFile_WorkStealingAdvancedIlEvPK14CompressedDataIT_EPS1_iPi_param_3];
	cvta.to.global.u64 	%rd58, %rd240;
	atom.global.add.u32 	%r6, [%rd58], 1;
	setp.ge.s32 	%p2, %r6, %r1;
	@%p2 bra 	$L__BB39_8;
	mul.wide.s32 	%rd59, %r6, 4;
	add.s64 	%rd60, %rd3, %rd59;
	ld.u32 	%r106, [%rd60];
	add.s64 	%rd61, %rd2, %rd59;
	ld.u32 	%r107, [%rd61];
	sub.s32 	%r7, %r106, %r107;
	setp.lt.s32 	%p3, %r7, 1;
	mov.u32 	%r251, %r4;
	@%p3 bra 	$L__BB39_7;
	add.s32 	%r251, %r4, 1;
	st.shared.u32 	[_ZZ39decompressFullFile_WorkStealingAdvancedIlEvPK14CompressedDataIT_EPS1_iPiE12s_queue_size], %r251;
	shl.b32 	%r108, %r4, 2;
	mov.u32 	%r109, _ZZ39decompressFullFile_WorkStealingAdvancedIlEvPK14CompressedDataIT_EPS1_iPiE17s_partition_queue;
	add.s32 	%r110, %r109, %r108;
	st.shared.u32 	[%r110], %r6;
	setp.lt.u32 	%p4, %r7, 4097;
	setp.ne.s32 	%p5, %r250, -1;
	or.pred  	%p6, %p4, %p5;
	@%p6 bra 	$L__BB39_7;
	st.shared.u32 	[_ZZ39decompressFullFile_WorkStealingAdvancedIlEvPK14CompressedDataIT_EPS1_iPiE17s_large_partition], %r4;
	mov.u32 	%r250, %r4;
$L__BB39_7:
	add.s32 	%r252, %r5, 1;
	setp.lt.u32 	%p7, %r5, 7;
	setp.lt.s32 	%p8, %r251, 8;
	and.pred  	%p9, %p7, %p8;
	@%p9 bra 	$L__BB39_3;
$L__BB39_8:
	bar.sync 	0;
	ld.shared.u32 	%r266, [_ZZ39decompressFullFile_WorkStealingAdvancedIlEvPK14CompressedDataIT_EPS1_iPiE12s_queue_size];
	setp.eq.s32 	%p10, %r266, 0;
	@%p10 bra 	$L__BB39_99;
	setp.gt.u32 	%p11, %r2, 31;
	ld.shared.u32 	%r13, [_ZZ39decompressFullFile_WorkStealingAdvancedIlEvPK14CompressedDataIT_EPS1_iPiE17s_large_partition];
	setp.lt.s32 	%p12, %r13, 0;
	or.pred  	%p13, %p12, %p11;
	@%p13 bra 	$L__BB39_52;
	ld.param.u32 	%r240, [_Z39decompressFullFile_WorkStealingAdvancedIlEvPK14CompressedDataIT_EPS1_iPi_param_2];
	shl.b32 	%r112, %r13, 2;
	mov.u32 	%r113, _ZZ39decompressFullFile_WorkStealingAdvancedIlEvPK14CompressedDataIT_EPS1_iPiE17s_partition_queue;
	add.s32 	%r114, %r113, %r112;
	ld.shared.u32 	%r14, [%r114];
	mul.wide.s32 	%rd62, %r14, 4;
	add.s64 	%rd63, %rd2, %rd62;
	ld.u32 	%r15, [%rd63];
	add.s64 	%rd64, %rd3, %rd62;
	ld.u32 	%r115, [%rd64];
	add.s64 	%rd65, %rd4, %rd62;
	ld.u32 	%r16, [%rd65];
	sub.s32 	%r17, %r115, %r15;
	setp.lt.s32 	%p14, %r17, 1;
	setp.ge.s32 	%p15, %r15, %r240;
	or.pred  	%p16, %p15, %p14;
	@%p16 bra 	$L__BB39_52;
	and.b32  	%r262, %r2, 31;
	setp.ne.s32 	%p17, %r16, 4;
	@%p17 bra 	$L__BB39_32;
	setp.ge.s32 	%p32, %r262, %r17;
	@%p32 bra 	$L__BB39_52;
	cvt.s64.s32 	%rd10, %r14;
	setp.eq.s64 	%p33, %rd57, 0;
	add.s64 	%rd11, %rd6, %rd62;
	@%p33 bra 	$L__BB39_14;
	bra.uni 	$L__BB39_30;
$L__BB39_14:
	setp.eq.s64 	%p36, %rd56, 0;
	@%p36 bra 	$L__BB39_19;
	shl.b64 	%rd116, %rd10, 3;
	add.s64 	%rd12, %rd7, %rd116;
$L__BB39_16:
	ld.param.u32 	%r243, [_Z39decompressFullFile_WorkStealingAdvancedIlEvPK14CompressedDataIT_EPS1_iPi_param_2];
	add.s32 	%r23, %r262, %r15;
	setp.ge.s32 	%p37, %r23, %r243;
	@%p37 bra 	$L__BB39_52;
	ld.u32 	%r259, [%rd11];
	setp.gt.s32 	%p38, %r259, 0;
	@%p38 bra 	$L__BB39_21;
	mul.wide.s32 	%rd117, %r23, 8;
	add.s64 	%rd118, %rd1, %rd117;
	mov.b64 	%rd119, 0;
	st.global.u64 	[%rd118], %rd119;
	bra.uni 	$L__BB39_29;
$L__BB39_19:
	ld.param.u32 	%r244, [_Z39decompressFullFile_WorkStealingAdvancedIlEvPK14CompressedDataIT_EPS1_iPi_param_2];
	add.s32 	%r20, %r262, %r15;
	setp.ge.s32 	%p46, %r20, %r244;
	@%p46 bra 	$L__BB39_52;
	mul.wide.s32 	%rd147, %r20, 8;
	add.s64 	%rd148, %rd1, %rd147;
	mov.b64 	%rd149, 0;
	st.global.u64 	[%rd148], %rd149;
	add.s32 	%r262, %r262, 32;
	setp.lt.s32 	%p47, %r262, %r17;
	@%p47 bra 	$L__BB39_19;
	bra.uni 	$L__BB39_52;
$L__BB39_21:
	ld.u64 	%rd120, [%rd12];
	mul.wide.u32 	%rd121, %r259, %r262;
	add.s64 	%rd13, %rd120, %rd121;
	setp.lt.u32 	%p39, %r259, 33;
	@%p39 bra 	$L__BB39_24;
	shr.s64 	%rd123, %rd13, 63;
	shr.u64 	%rd124, %rd123, 59;
	add.s64 	%rd125, %rd13, %rd124;
	shr.s64 	%rd126, %rd125, 5;
	cvt.u32.u64 	%r257, %rd126;
	mov.b64 	%rd127, 32;
	cvt.u32.u64 	%r148, %rd127;
	mul.lo.s32 	%r149, %r257, %r148;
	cvt.u32.u64 	%r150, %rd13;
	sub.s32 	%r260, %r150, %r149;
	mov.b64 	%rd242, 0;
	mov.b32 	%r258, 0;
$L__BB39_23:
	mul.wide.s32 	%rd128, %r257, 4;
	add.s64 	%rd129, %rd56, %rd128;
	sub.s32 	%r152, 32, %r260;
	min.u32 	%r153, %r259, %r152;
	setp.eq.s32 	%p40, %r153, 32;
	mov.b32 	%r154, -1;
	shl.b32 	%r155, %r154, %r153;
	not.b32 	%r156, %r155;
	selp.b32 	%r157, -1, %r156, %p40;
	ld.u32 	%r158, [%rd129];
	shr.u32 	%r159, %r158, %r260;
	and.b32  	%r160, %r159, %r157;
	cvt.u64.u32 	%rd130, %r160;
	shl.b64 	%rd131, %rd130, %r258;
	or.b64  	%rd242, %rd131, %rd242;
	add.s32 	%r258, %r258, %r153;
	sub.s32 	%r259, %r259, %r153;
	add.s32 	%r257, %r257, 1;
	setp.gt.s32 	%p41, %r259, 0;
	setp.lt.s32 	%p42, %r258, 64;
	and.pred  	%p43, %p41, %p42;
	mov.b32 	%r260, 0;
	@%p43 bra 	$L__BB39_23;
	bra.uni 	$L__BB39_28;
$L__BB39_24:
	shr.s64 	%rd132, %rd13, 63;
	shr.u64 	%rd133, %rd132, 59;
	add.s64 	%rd134, %rd13, %rd133;
	shr.s64 	%rd16, %rd134, 5;
	cvt.u32.u64 	%r161, %rd16;
	mov.b64 	%rd135, 32;
	cvt.u32.u64 	%r162, %rd135;
	mul.lo.s32 	%r163, %r161, %r162;
	cvt.u32.u64 	%r164, %rd13;
	sub.s32 	%r34, %r164, %r163;
	add.s32 	%r165, %r259, %r34;
	setp.lt.s32 	%p44, %r165, 33;
	@%p44 bra 	$L__BB39_26;
	shl.b64 	%rd136, %rd16, 32;
	shr.s64 	%rd137, %rd136, 30;
	add.s64 	%rd138, %rd56, %rd137;
	ld.u32 	%r166, [%rd138];
	add.s64 	%rd139, %rd136, 4294967296;
	shr.s64 	%rd140, %rd139, 30;
	add.s64 	%rd141, %rd56, %rd140;
	ld.u32 	%r167, [%rd141];
	shf.r.wrap.b32 	%r261, %r166, %r167, %r34;
	bra.uni 	$L__BB39_27;
$L__BB39_26:
	shl.b64 	%rd142, %rd16, 32;
	shr.s64 	%rd143, %rd142, 30;
	add.s64 	%rd144, %rd56, %rd143;
	ld.u32 	%r168, [%rd144];
	shr.u32 	%r261, %r168, %r34;
$L__BB39_27:
	mov.b32 	%r169, -1;
	shl.b32 	%r170, %r169, %r259;
	not.b32 	%r171, %r170;
	and.b32  	%r172, %r261, %r171;
	cvt.u64.u32 	%rd242, %r172;
$L__BB39_28:
	mul.wide.s32 	%rd145, %r23, 8;
	add.s64 	%rd146, %rd1, %rd145;
	st.global.u64 	[%rd146], %rd242;
$L__BB39_29:
	add.s32 	%r262, %r262, 32;
	setp.lt.s32 	%p45, %r262, %r17;
	@%p45 bra 	$L__BB39_16;
	bra.uni 	$L__BB39_52;
$L__BB39_30:
	ld.param.u32 	%r242, [_Z39decompressFullFile_WorkStealingAdvancedIlEvPK14CompressedDataIT_EPS1_iPi_param_2];
	add.s32 	%r40, %r262, %r15;
	setp.ge.s32 	%p34, %r40, %r242;
	@%p34 bra 	$L__BB39_52;
	mul.wide.s32 	%rd112, %r40, 8;
	add.s64 	%rd113, %rd57, %rd112;
	ld.u64 	%rd114, [%rd113];
	add.s64 	%rd115, %rd1, %rd112;
	st.global.u64 	[%rd115], %rd114;
	add.s32 	%r262, %r262, 32;
	setp.lt.s32 	%p35, %r262, %r17;
	@%p35 bra 	$L__BB39_30;
	bra.uni 	$L__BB39_52;
$L__BB39_32:
	shl.b32 	%r116, %r14, 2;
	mul.wide.s32 	%rd66, %r116, 8;
	add.s64 	%rd19, %rd5, %rd66;
	ld.f64 	%fd1, [%rd19];
	ld.f64 	%fd2, [%rd19+8];
	setp.ne.s32 	%p18, %r16, 2;
	mov.f64 	%fd33, 0d0000000000000000;
	@%p18 bra 	$L__BB39_34;
	ld.f64 	%fd33, [%rd19+16];
$L__BB39_34:
	setp.ge.s32 	%p19, %r262, %r17;
	@%p19 bra 	$L__BB39_52;
$L__BB39_35:
	ld.param.u32 	%r241, [_Z39decompressFullFile_WorkStealingAdvancedIlEvPK14CompressedDataIT_EPS1_iPi_param_2];
	add.s32 	%r43, %r262, %r15;
	setp.ge.s32 	%p20, %r43, %r241;
	@%p20 bra 	$L__BB39_51;
	setp.eq.s32 	%p21, %r16, 2;
	setp.eq.s64 	%p22, %rd57, 0;
	cvt.rn.f64.u32 	%fd12, %r262;
	fma.rn.f64 	%fd13, %fd2, %fd12, %fd1;
	mul.f64 	%fd14, %fd33, %fd12;
	fma.rn.f64 	%fd15, %fd14, %fd12, %fd13;
	selp.f64 	%fd16, %fd15, %fd13, %p21;
	min.f64 	%fd17, %fd16, 0d43E0000000000000;
	max.f64 	%fd18, %fd17, 0dC3E0000000000000;
	mov.f64 	%fd19, 0d3FE0000000000000;
	copysign.f64 	%fd20, %fd18, %fd19;
	add.rz.f64 	%fd21, %fd18, %fd20;
	cvt.rzi.f64.f64 	%fd5, %fd21;
	@%p22 bra 	$L__BB39_38;
	mul.wide.s32 	%rd67, %r43, 8;
	add.s64 	%rd68, %rd57, %rd67;
	ld.u64 	%rd244, [%rd68];
	bra.uni 	$L__BB39_50;
$L__BB39_38:
	setp.eq.s64 	%p23, %rd56, 0;
	mov.b64 	%rd244, 0;
	@%p23 bra 	$L__BB39_50;
	mul.wide.s32 	%rd71, %r14, 4;
	add.s64 	%rd72, %rd6, %rd71;
	ld.u32 	%r44, [%rd72];
	setp.lt.s32 	%p24, %r44, 1;
	@%p24 bra 	$L__BB39_50;
	mul.wide.s32 	%rd73, %r14, 8;
	add.s64 	%rd74, %rd7, %rd73;
	ld.u64 	%rd75, [%rd74];
	mul.wide.u32 	%rd76, %r44, %r262;
	add.s64 	%rd21, %rd75, %rd76;
	shr.u64 	%rd22, %rd21, 5;
	cvt.u32.u64 	%r117, %rd21;
	and.b32  	%r45, %r117, 31;
	setp.gt.u32 	%p25, %r44, 32;
	@%p25 bra 	$L__BB39_44;
	cvt.u64.u32 	%rd23, %r44;
	shl.b64 	%rd98, %rd22, 32;
	shr.s64 	%rd99, %rd98, 30;
	add.s64 	%rd96, %rd56, %rd99;
	// begin inline asm
	ld.global.nc.u32 %r134, [%rd96];
	// end inline asm
	add.s64 	%rd100, %rd98, 4294967296;
	shr.s64 	%rd101, %rd100, 30;
	add.s64 	%rd97, %rd56, %rd101;
	// begin inline asm
	ld.global.nc.u32 %r135, [%rd97];
	// end inline asm
	cvt.u64.u32 	%rd102, %r135;
	shl.b64 	%rd103, %rd102, 32;
	cvt.u64.u32 	%rd104, %r134;
	or.b64  	%rd105, %rd103, %rd104;
	cvt.u32.u64 	%r136, %rd21;
	and.b32  	%r137, %r136, 31;
	shr.u64 	%rd106, %rd105, %r137;
	mov.b32 	%r138, -1;
	shl.b32 	%r46, %r138, %r44;
	not.b32 	%r139, %r46;
	cvt.u32.u64 	%r140, %rd106;
	and.b32  	%r264, %r140, %r139;
	setp.eq.s32 	%p30, %r44, 32;
	@%p30 bra 	$L__BB39_43;
	cvt.u32.u64 	%r141, %rd23;
	add.s32 	%r142, %r141, -1;
	shr.u32 	%r143, %r264, %r142;
	neg.s32 	%r144, %r143;
	and.b32  	%r145, %r46, %r144;
	or.b32  	%r264, %r145, %r264;
$L__BB39_43:
	cvt.s64.s32 	%rd244, %r264;
	bra.uni 	$L__BB39_50;
$L__BB39_44:
	shl.b64 	%rd25, %rd22, 32;
	shr.s64 	%rd79, %rd25, 30;
	add.s64 	%rd77, %rd56, %rd79;
	// begin inline asm
	ld.global.nc.u32 %r118, [%rd77];
	// end inline asm
	sub.s32 	%r50, 32, %r45;
	shr.u32 	%r120, %r118, %r45;
	cvt.u64.u32 	%rd26, %r120;
	sub.s32 	%r51, %r44, %r50;
	add.s64 	%rd80, %rd25, 4294967296;
	shr.s64 	%rd81, %rd80, 30;
	add.s64 	%rd78, %rd56, %rd81;
	// begin inline asm
	ld.global.nc.u32 %r119, [%rd78];
	// end inline asm
	setp.lt.u32 	%p26, %r51, 32;
	@%p26 bra 	$L__BB39_47;
	cvt.u64.u32 	%rd84, %r119;
	shl.b64 	%rd85, %rd84, %r50;
	or.b64  	%rd244, %rd85, %rd26;
	setp.eq.s32 	%p27, %r51, 32;
	@%p27 bra 	$L__BB39_48;
	add.s32 	%r126, %r51, -32;
	sub.s32 	%r127, 64, %r45;
	add.s64 	%rd87, %rd25, 8589934592;
	shr.s64 	%rd88, %rd87, 30;
	add.s64 	%rd86, %rd56, %rd88;
	// begin inline asm
	ld.global.nc.u32 %r125, [%rd86];
	// end inline asm
	setp.eq.s32 	%p28, %r126, 32;
	mov.b32 	%r128, -1;
	shl.b32 	%r129, %r128, %r126;
	not.b32 	%r130, %r129;
	selp.b32 	%r131, -1, %r130, %p28;
	and.b32  	%r132, %r125, %r131;
	cvt.u64.u32 	%rd89, %r132;
	shl.b64 	%rd90, %rd89, %r127;
	or.b64  	%rd244, %rd90, %rd244;
	bra.uni 	$L__BB39_48;
$L__BB39_47:
	mov.b32 	%r121, -1;
	shl.b32 	%r122, %r121, %r51;
	not.b32 	%r123, %r122;
	and.b32  	%r124, %r119, %r123;
	cvt.u64.u32 	%rd82, %r124;
	shl.b64 	%rd83, %rd82, %r50;
	or.b64  	%rd244, %rd83, %rd26;
$L__BB39_48:
	setp.gt.u32 	%p29, %r44, 63;
	@%p29 bra 	$L__BB39_50;
	add.s32 	%r133, %r44, -1;
	shr.u64 	%rd91, %rd244, %r133;
	neg.s64 	%rd92, %rd91;
	mov.b64 	%rd93, -1;
	shl.b64 	%rd94, %rd93, %r44;
	and.b64  	%rd95, %rd94, %rd92;
	or.b64  	%rd244, %rd95, %rd244;
$L__BB39_50:
	cvt.rzi.s64.f64 	%rd107, %fd5;
	add.s64 	%rd108, %rd244, %rd107;
	add.s32 	%r146, %r262, %r15;
	mul.wide.s32 	%rd109, %r146, 8;
	add.s64 	%rd110, %rd1, %rd109;
	st.global.u64 	[%rd110], %rd108;
	add.s32 	%r262, %r262, 32;
	setp.lt.s32 	%p31, %r262, %r17;
	@%p31 bra 	$L__BB39_35;
$L__BB39_51:
	ld.shared.u32 	%r266, [_ZZ39decompressFullFile_WorkStealingAdvancedIlEvPK14CompressedDataIT_EPS1_iPiE12s_queue_size];
$L__BB39_52:
	setp.lt.s32 	%p48, %r266, 1;
	@%p48 bra 	$L__BB39_98;
	mov.b32 	%r267, 0;
	mov.u32 	%r268, %r267;
$L__BB39_54:
	setp.lt.u32 	%p49, %r2, 32;
	ld.shared.u32 	%r175, [_ZZ39decompressFullFile_WorkStealingAdvancedIlEvPK14CompressedDataIT_EPS1_iPiE17s_large_partition];
	setp.eq.s32 	%p50, %r268, %r175;
	and.pred  	%p51, %p50, %p49;
	@%p51 bra 	$L__BB39_97;
	shr.u32 	%r176, %r2, 5;
	setp.ne.s32 	%p52, %r267, %r176;
	@%p52 bra 	$L__BB39_97;
	ld.param.u32 	%r245, [_Z39decompressFullFile_WorkStealingAdvancedIlEvPK14CompressedDataIT_EPS1_iPi_param_2];
	shl.b32 	%r177, %r268, 2;
	mov.u32 	%r178, _ZZ39decompressFullFile_WorkStealingAdvancedIlEvPK14CompressedDataIT_EPS1_iPiE17s_partition_queue;
	add.s32 	%r179, %r178, %r177;
	ld.shared.u32 	%r59, [%r179];
	mul.wide.s32 	%rd150, %r59, 4;
	add.s64 	%rd151, %rd2, %rd150;
	ld.u32 	%r60, [%rd151];
	add.s64 	%rd152, %rd3, %rd150;
	ld.u32 	%r180, [%rd152];
	add.s64 	%rd153, %rd4, %rd150;
	ld.u32 	%r61, [%rd153];
	sub.s32 	%r62, %r180, %r60;
	setp.lt.s32 	%p53, %r62, 1;
	setp.ge.s32 	%p54, %r60, %r245;
	or.pred  	%p55, %p54, %p53;
	@%p55 bra 	$L__BB39_97;
	and.b32  	%r276, %r2, 31;
	setp.ne.s32 	%p56, %r61, 4;
	@%p56 bra 	$L__BB39_77;
	setp.ge.s32 	%p71, %r276, %r62;
	@%p71 bra 	$L__BB39_97;
	setp.eq.s64 	%p72, %rd57, 0;
	@%p72 bra 	$L__BB39_60;
	bra.uni 	$L__BB39_75;
$L__BB39_60:
	setp.eq.s64 	%p75, %rd56, 0;
	@%p75 bra 	$L__BB39_61;
	bra.uni 	$L__BB39_63;
$L__BB39_61:
	ld.param.u32 	%r249, [_Z39decompressFullFile_WorkStealingAdvancedIlEvPK14CompressedDataIT_EPS1_iPi_param_2];
	add.s32 	%r65, %r276, %r60;
	setp.ge.s32 	%p85, %r65, %r249;
	@%p85 bra 	$L__BB39_97;
	mul.wide.s32 	%rd237, %r65, 8;
	add.s64 	%rd238, %rd1, %rd237;
	mov.b64 	%rd239, 0;
	st.global.u64 	[%rd238], %rd239;
	add.s32 	%r276, %r276, 32;
	setp.lt.s32 	%p86, %r276, %r62;
	@%p86 bra 	$L__BB39_61;
	bra.uni 	$L__BB39_97;
$L__BB39_63:
	ld.param.u32 	%r248, [_Z39decompressFullFile_WorkStealingAdvancedIlEvPK14CompressedDataIT_EPS1_iPi_param_2];
	add.s32 	%r68, %r276, %r60;
	setp.ge.s32 	%p76, %r68, %r248;
	@%p76 bra 	$L__BB39_97;
	mul.wide.s32 	%rd203, %r59, 4;
	add.s64 	%rd204, %rd6, %rd203;
	ld.u32 	%r273, [%rd204];
	setp.gt.s32 	%p77, %r273, 0;
	@%p77 bra 	$L__BB39_66;
	mul.wide.s32 	%rd205, %r68, 8;
	add.s64 	%rd206, %rd1, %rd205;
	mov.b64 	%rd207, 0;
	st.global.u64 	[%rd206], %rd207;
	bra.uni 	$L__BB39_74;
$L__BB39_66:
	mul.wide.s32 	%rd208, %r59, 8;
	add.s64 	%rd209, %rd7, %rd208;
	ld.u64 	%rd210, [%rd209];
	mul.wide.u32 	%rd211, %r273, %r276;
	add.s64 	%rd33, %rd210, %rd211;
	setp.lt.u32 	%p78, %r273, 33;
	@%p78 bra 	$L__BB39_69;
	shr.s64 	%rd213, %rd33, 63;
	shr.u64 	%rd214, %rd213, 59;
	add.s64 	%rd215, %rd33, %rd214;
	shr.s64 	%rd216, %rd215, 5;
	cvt.u32.u64 	%r271, %rd216;
	mov.b64 	%rd217, 32;
	cvt.u32.u64 	%r212, %rd217;
	mul.lo.s32 	%r213, %r271, %r212;
	cvt.u32.u64 	%r214, %rd33;
	sub.s32 	%r274, %r214, %r213;
	mov.b64 	%rd246, 0;
	mov.b32 	%r272, 0;
$L__BB39_68:
	sub.s32 	%r216, 32, %r274;
	min.u32 	%r217, %r273, %r216;
	setp.eq.s32 	%p79, %r217, 32;
	mov.b32 	%r218, -1;
	shl.b32 	%r219, %r218, %r217;
	not.b32 	%r220, %r219;
	selp.b32 	%r221, -1, %r220, %p79;
	mul.wide.s32 	%rd218, %r271, 4;
	add.s64 	%rd219, %rd56, %rd218;
	ld.u32 	%r222, [%rd219];
	shr.u32 	%r223, %r222, %r274;
	and.b32  	%r224, %r223, %r221;
	cvt.u64.u32 	%rd220, %r224;
	shl.b64 	%rd221, %rd220, %r272;
	or.b64  	%rd246, %rd221, %rd246;
	add.s32 	%r272, %r272, %r217;
	sub.s32 	%r273, %r273, %r217;
	add.s32 	%r271, %r271, 1;
	setp.gt.s32 	%p80, %r273, 0;
	setp.lt.s32 	%p81, %r272, 64;
	and.pred  	%p82, %p80, %p81;
	mov.b32 	%r274, 0;
	@%p82 bra 	$L__BB39_68;
	bra.uni 	$L__BB39_73;
$L__BB39_69:
	shr.s64 	%rd222, %rd33, 63;
	shr.u64 	%rd223, %rd222, 59;
	add.s64 	%rd224, %rd33, %rd223;
	shr.s64 	%rd36, %rd224, 5;
	cvt.u32.u64 	%r225, %rd36;
	mov.b64 	%rd225, 32;
	cvt.u32.u64 	%r226, %rd225;
	mul.lo.s32 	%r227, %r225, %r226;
	cvt.u32.u64 	%r228, %rd33;
	sub.s32 	%r79, %r228, %r227;
	add.s32 	%r229, %r273, %r79;
	setp.lt.s32 	%p83, %r229, 33;
	@%p83 bra 	$L__BB39_71;
	shl.b64 	%rd226, %rd36, 32;
	shr.s64 	%rd227, %rd226, 30;
	add.s64 	%rd228, %rd56, %rd227;
	ld.u32 	%r230, [%rd228];
	add.s64 	%rd229, %rd226, 4294967296;
	shr.s64 	%rd230, %rd229, 30;
	add.s64 	%rd231, %rd56, %rd230;
	ld.u32 	%r231, [%rd231];
	shf.r.wrap.b32 	%r275, %r230, %r231, %r79;
	bra.uni 	$L__BB39_72;
$L__BB39_71:
	shl.b64 	%rd232, %rd36, 32;
	shr.s64 	%rd233, %rd232, 30;
	add.s64 	%rd234, %rd56, %rd233;
	ld.u32 	%r232, [%rd234];
	shr.u32 	%r275, %r232, %r79;
$L__BB39_72:
	mov.b32 	%r233, -1;
	shl.b32 	%r234, %r233, %r273;
	not.b32 	%r235, %r234;
	and.b32  	%r236, %r275, %r235;
	cvt.u64.u32 	%rd246, %r236;
$L__BB39_73:
	mul.wide.s32 	%rd235, %r68, 8;
	add.s64 	%rd236, %rd1, %rd235;
	st.global.u64 	[%rd236], %rd246;
$L__BB39_74:
	add.s32 	%r276, %r276, 32;
	setp.lt.s32 	%p84, %r276, %r62;
	@%p84 bra 	$L__BB39_63;
	bra.uni 	$L__BB39_97;
$L__BB39_75:
	ld.param.u32 	%r247, [_Z39decompressFullFile_WorkStealingAdvancedIlEvPK14CompressedDataIT_EPS1_iPi_param_2];
	add.s32 	%r85, %r276, %r60;
	setp.ge.s32 	%p73, %r85, %r247;
	@%p73 bra 	$L__BB39_97;
	mul.wide.s32 	%rd199, %r85, 8;
	add.s64 	%rd200, %rd57, %rd199;
	ld.u64 	%rd201, [%rd200];
	add.s64 	%rd202, %rd1, %rd199;
	st.global.u64 	[%rd202], %rd201;
	add.s32 	%r276, %r276, 32;
	setp.lt.s32 	%p74, %r276, %r62;
	@%p74 bra 	$L__BB39_75;
	bra.uni 	$L__BB39_97;
$L__BB39_77:
	shl.b32 	%r181, %r59, 2;
	mul.wide.s32 	%rd154, %r181, 8;
	add.s64 	%rd39, %rd5, %rd154;
	ld.f64 	%fd6, [%rd39];
	ld.f64 	%fd7, [%rd39+8];
	setp.ne.s32 	%p57, %r61, 2;
	mov.f64 	%fd34, 0d0000000000000000;
	@%p57 bra 	$L__BB39_79;
	ld.f64 	%fd34, [%rd39+16];
$L__BB39_79:
	setp.ge.s32 	%p58, %r276, %r62;
	@%p58 bra 	$L__BB39_97;
$L__BB39_80:
	ld.param.u32 	%r246, [_Z39decompressFullFile_WorkStealingAdvancedIlEvPK14CompressedDataIT_EPS1_iPi_param_2];
	add.s32 	%r88, %r276, %r60;
	setp.ge.s32 	%p59, %r88, %r246;
	@%p59 bra 	$L__BB39_96;
	setp.eq.s32 	%p60, %r61, 2;
	setp.eq.s64 	%p61, %rd57, 0;
	cvt.rn.f64.u32 	%fd23, %r276;
	fma.rn.f64 	%fd24, %fd7, %fd23, %fd6;
	mul.f64 	%fd25, %fd34, %fd23;
	fma.rn.f64 	%fd26, %fd25, %fd23, %fd24;
	selp.f64 	%fd27, %fd26, %fd24, %p60;
	min.f64 	%fd28, %fd27, 0d43E0000000000000;
	max.f64 	%fd29, %fd28, 0dC3E0000000000000;
	mov.f64 	%fd30, 0d3FE0000000000000;
	copysign.f64 	%fd31, %fd29, %fd30;
	add.rz.f64 	%fd32, %fd29, %fd31;
	cvt.rzi.f64.f64 	%fd10, %fd32;
	@%p61 bra 	$L__BB39_83;
	mul.wide.s32 	%rd155, %r88, 8;
	add.s64 	%rd156, %rd57, %rd155;
	ld.u64 	%rd248, [%rd156];
	bra.uni 	$L__BB39_95;
$L__BB39_83:
	setp.eq.s64 	%p62, %rd56, 0;
	mov.b64 	%rd248, 0;
	@%p62 bra 	$L__BB39_95;
	mul.wide.s32 	%rd159, %r59, 4;
	add.s64 	%rd160, %rd6, %rd159;
	ld.u32 	%r89, [%rd160];
	setp.lt.s32 	%p63, %r89, 1;
	@%p63 bra 	$L__BB39_95;
	mul.wide.s32 	%rd161, %r59, 8;
	add.s64 	%rd162, %rd7, %rd161;
	ld.u64 	%rd163, [%rd162];
	mul.wide.u32 	%rd164, %r89, %r276;
	add.s64 	%rd41, %rd163, %rd164;
	shr.u64 	%rd42, %rd41, 5;
	cvt.u32.u64 	%r182, %rd41;
	and.b32  	%r90, %r182, 31;
	setp.gt.u32 	%p64, %r89, 32;
	@%p64 bra 	$L__BB39_89;
	shl.b64 	%rd186, %rd42, 32;
	shr.s64 	%rd187, %rd186, 30;
	add.s64 	%rd184, %rd56, %rd187;
	// begin inline asm
	ld.global.nc.u32 %r199, [%rd184];
	// end inline asm
	add.s64 	%rd188, %rd186, 4294967296;
	shr.s64 	%rd189, %rd188, 30;
	add.s64 	%rd185, %rd56, %rd189;
	// begin inline asm
	ld.global.nc.u32 %r200, [%rd185];
	// end inline asm
	cvt.u64.u32 	%rd190, %r200;
	shl.b64 	%rd191, %rd190, 32;
	cvt.u64.u32 	%rd192, %r199;
	or.b64  	%rd193, %rd191, %rd192;
	cvt.u32.u64 	%r201, %rd41;
	and.b32  	%r202, %r201, 31;
	shr.u64 	%rd194, %rd193, %r202;
	mov.b32 	%r203, -1;
	shl.b32 	%r91, %r203, %r89;
	not.b32 	%r204, %r91;
	cvt.u32.u64 	%r205, %rd194;
	and.b32  	%r278, %r205, %r204;
	setp.eq.s32 	%p69, %r89, 32;
	@%p69 bra 	$L__BB39_88;
	add.s32 	%r206, %r89, -1;
	shr.u32 	%r207, %r278, %r206;
	neg.s32 	%r208, %r207;
	and.b32  	%r209, %r91, %r208;
	or.b32  	%r278, %r209, %r278;
$L__BB39_88:
	cvt.s64.s32 	%rd248, %r278;
	bra.uni 	$L__BB39_95;
$L__BB39_89:
	shl.b64 	%rd44, %rd42, 32;
	shr.s64 	%rd167, %rd44, 30;
	add.s64 	%rd165, %rd56, %rd167;
	// begin inline asm
	ld.global.nc.u32 %r183, [%rd165];
	// end inline asm
	sub.s32 	%r95, 32, %r90;
	shr.u32 	%r185, %r183, %r90;
	cvt.u64.u32 	%rd45, %r185;
	sub.s32 	%r96, %r89, %r95;
	add.s64 	%rd168, %rd44, 4294967296;
	shr.s64 	%rd169, %rd168, 30;
	add.s64 	%rd166, %rd56, %rd169;
	// begin inline asm
	ld.global.nc.u32 %r184, [%rd166];
	// end inline asm
	setp.lt.u32 	%p65, %r96, 32;
	@%p65 bra 	$L__BB39_92;
	cvt.u64.u32 	%rd172, %r184;
	shl.b64 	%rd173, %rd172, %r95;
	or.b64  	%rd248, %rd173, %rd45;
	setp.eq.s32 	%p66, %r96, 32;
	@%p66 bra 	$L__BB39_93;
	add.s32 	%r191, %r96, -32;
	sub.s32 	%r192, 64, %r90;
	add.s64 	%rd175, %rd44, 8589934592;
	shr.s64 	%rd176, %rd175, 30;
	add.s64 	%rd174, %rd56, %rd176;
	// begin inline asm
	ld.global.nc.u32 %r190, [%rd174];
	// end inline asm
	setp.eq.s32 	%p67, %r191, 32;
	mov.b32 	%r193, -1;
	shl.b32 	%r194, %r193, %r191;
	not.b32 	%r195, %r194;
	selp.b32 	%r196, -1, %r195, %p67;
	and.b32  	%r197, %r190, %r196;
	cvt.u64.u32 	%rd177, %r197;
	shl.b64 	%rd178, %rd177, %r192;
	or.b64  	%rd248, %rd178, %rd248;
	bra.uni 	$L__BB39_93;
$L__BB39_92:
	mov.b32 	%r186, -1;
	shl.b32 	%r187, %r186, %r96;
	not.b32 	%r188, %r187;
	and.b32  	%r189, %r184, %r188;
	cvt.u64.u32 	%rd170, %r189;
	shl.b64 	%rd171, %rd170, %r95;
	or.b64  	%rd248, %rd171, %rd45;
$L__BB39_93:
	setp.gt.u32 	%p68, %r89, 63;
	@%p68 bra 	$L__BB39_95;
	add.s32 	%r198, %r89, -1;
	shr.u64 	%rd179, %rd248, %r198;
	neg.s64 	%rd180, %rd179;
	mov.b64 	%rd181, -1;
	shl.b64 	%rd182, %rd181, %r89;
	and.b64  	%rd183, %rd182, %rd180;
	or.b64  	%rd248, %rd183, %rd248;
$L__BB39_95:
	cvt.rzi.s64.f64 	%rd195, %fd10;
	add.s64 	%rd196, %rd248, %rd195;
	add.s32 	%r210, %r276, %r60;
	mul.wide.s32 	%rd197, %r210, 8;
	add.s64 	%rd198, %rd1, %rd197;
	st.global.u64 	[%rd198], %rd196;
	add.s32 	%r276, %r276, 32;
	setp.lt.s32 	%p70, %r276, %r62;
	@%p70 bra 	$L__BB39_80;
$L__BB39_96:
	ld.shared.u32 	%r266, [_ZZ39decompressFullFile_WorkStealingAdvancedIlEvPK14CompressedDataIT_EPS1_iPiE12s_queue_size];
$L__BB39_97:
	add.s32 	%r237, %r267, 1;
	mov.u32 	%r238, %ntid.x;
	shr.u32 	%r239, %r238, 5;
	setp.eq.s32 	%p87, %r237, %r239;
	selp.b32 	%r267, 0, %r237, %p87;
	add.s32 	%r268, %r268, 1;
	setp.lt.s32 	%p88, %r268, %r266;
	@%p88 bra 	$L__BB39_54;
$L__BB39_98:
	bar.sync 	0;
	bra.uni 	$L__BB39_1;
$L__BB39_99:
	ret;

}
	// .globl	_Z24directRandomAccessKernelIlEvPKiS1_S1_PKdS1_PKlPKjS1_PT_ii
.visible .entry _Z24directRandomAccessKernelIlEvPKiS1_S1_PKdS1_PKlPKjS1_PT_ii(
	.param .u64 .ptr .align 1 _Z24directRandomAccessKernelIlEvPKiS1_S1_PKdS1_PKlPKjS1_PT_ii_param_0,
	.param .u64 .ptr .align 1 _Z24directRandomAccessKernelIlEvPKiS1_S1_PKdS1_PKlPKjS1_PT_ii_param_1,
	.param .u64 .ptr .align 1 _Z24directRandomAccessKernelIlEvPKiS1_S1_PKdS1_PKlPKjS1_PT_ii_param_2,
	.param .u64 .ptr .align 1 _Z24directRandomAccessKernelIlEvPKiS1_S1_PKdS1_PKlPKjS1_PT_ii_param_3,
	.param .u64 .ptr .align 1 _Z24directRandomAccessKernelIlEvPKiS1_S1_PKdS1_PKlPKjS1_PT_ii_param_4,
	.param .u64 .ptr .align 1 _Z24directRandomAccessKernelIlEvPKiS1_S1_PKdS1_PKlPKjS1_PT_ii_param_5,
	.param .u64 .ptr .align 1 _Z24directRandomAccessKernelIlEvPKiS1_S1_PKdS1_PKlPKjS1_PT_ii_param_6,
	.param .u64 .ptr .align 1 _Z24directRandomAccessKernelIlEvPKiS1_S1_PKdS1_PKlPKjS1_PT_ii_param_7,
	.param .u64 .ptr .align 1 _Z24directRandomAccessKernelIlEvPKiS1_S1_PKdS1_PKlPKjS1_PT_ii_param_8,
	.param .u32 _Z24directRandomAccessKernelIlEvPKiS1_S1_PKdS1_PKlPKjS1_PT_ii_param_9,
	.param .u32 _Z24directRandomAccessKernelIlEvPKiS1_S1_PKdS1_PKlPKjS1_PT_ii_param_10
)
{
	.reg .pred 	%p<57>;
	.reg .b32 	%r<147>;
	.reg .b64 	%rd<138>;
	.reg .b64 	%fd<14>;

	ld.param.u64 	%rd23, [_Z24directRandomAccessKernelIlEvPKiS1_S1_PKdS1_PKlPKjS1_PT_ii_param_0];
	ld.param.u64 	%rd24, [_Z24directRandomAccessKernelIlEvPKiS1_S1_PKdS1_PKlPKjS1_PT_ii_param_1];
	ld.param.u64 	%rd25, [_Z24directRandomAccessKernelIlEvPKiS1_S1_PKdS1_PKlPKjS1_PT_ii_param_2];
	ld.param.u64 	%rd26, [_Z24directRandomAccessKernelIlEvPKiS1_S1_PKdS1_PKlPKjS1_PT_ii_param_3];
	ld.param.u64 	%rd27, [_Z24directRandomAccessKernelIlEvPKiS1_S1_PKdS1_PKlPKjS1_PT_ii_param_4];
	ld.param.u64 	%rd28, [_Z24directRandomAccessKernelIlEvPKiS1_S1_PKdS1_PKlPKjS1_PT_ii_param_5];
	ld.param.u64 	%rd29, [_Z24directRandomAccessKernelIlEvPKiS1_S1_PKdS1_PKlPKjS1_PT_ii_param_6];
	ld.param.u64 	%rd30, [_Z24directRandomAccessKernelIlEvPKiS1_S1_PKdS1_PKlPKjS1_PT_ii_param_7];
	ld.param.u64 	%rd31, [_Z24directRandomAccessKernelIlEvPKiS1_S1_PKdS1_PKlPKjS1_PT_ii_param_8];
	ld.param.u32 	%r40, [_Z24directRandomAccessKernelIlEvPKiS1_S1_PKdS1_PKlPKjS1_PT_ii_param_9];
	ld.param.u32 	%r41, [_Z24directRandomAccessKernelIlEvPKiS1_S1_PKdS1_PKlPKjS1_PT_ii_param_10];
	cvta.to.global.u64 	%rd1, %rd29;
	cvta.to.global.u64 	%rd2, %rd31;
	mov.u32 	%r42, %ctaid.x;
	mov.u32 	%r43, %ntid.x;
	mov.u32 	%r44, %tid.x;
	mad.lo.s32 	%r1, %r42, %r43, %r44;
	setp.ge.s32 	%p1, %r1, %r41;
	@%p1 bra 	$L__BB40_50;
	mul.wide.s32 	%rd33, %r1, 4;
	add.s64 	%rd32, %rd30, %rd33;
	// begin inline asm
	ld.global.nc.s32 %r45, [%rd32];
	// end inline asm
	setp.lt.s32 	%p2, %r40, 9;
	@%p2 bra 	$L__BB40_5;
	add.s32 	%r137, %r40, -1;
	mov.b32 	%r138, 0;
$L__BB40_3:
	add.s32 	%r49, %r137, %r138;
	shr.u32 	%r139, %r49, 1;
	mul.wide.u32 	%rd36, %r139, 4;
	add.s64 	%rd34, %rd23, %rd36;
	// begin inline asm
	ld.global.nc.s32 %r47, [%rd34];
	// end inline asm
	add.s64 	%rd35, %rd24, %rd36;
	// begin inline asm
	ld.global.nc.s32 %r48, [%rd35];
	// end inline asm
	setp.ge.s32 	%p3, %r45, %r47;
	setp.lt.s32 	%p4, %r45, %r48;
	and.pred  	%p5, %p3, %p4;
	@%p5 bra 	$L__BB40_22;
	setp.lt.s32 	%p6, %r45, %r48;
	add.s32 	%r50, %r139, 1;
	selp.b32 	%r138, %r138, %r50, %p6;
	add.s32 	%r51, %r139, -1;
	selp.b32 	%r137, %r51, %r137, %p6;
	setp.le.s32 	%p7, %r138, %r137;
	@%p7 bra 	$L__BB40_3;
	bra.uni 	$L__BB40_21;
$L__BB40_5:
	setp.lt.s32 	%p8, %r40, 1;
	@%p8 bra 	$L__BB40_21;
	// begin inline asm
	ld.global.nc.s32 %r52, [%rd23];
	// end inline asm
	// begin inline asm
	ld.global.nc.s32 %r53, [%rd24];
	// end inline asm
	setp.ge.s32 	%p9, %r45, %r52;
	setp.lt.s32 	%p10, %r45, %r53;
	and.pred  	%p11, %p9, %p10;
	mov.b32 	%r139, 0;
	@%p11 bra 	$L__BB40_22;
	setp.eq.s32 	%p12, %r40, 1;
	@%p12 bra 	$L__BB40_21;
	add.s64 	%rd39, %rd23, 4;
	// begin inline asm
	ld.global.nc.s32 %r55, [%rd39];
	// end inline asm
	add.s64 	%rd40, %rd24, 4;
	// begin inline asm
	ld.global.nc.s32 %r56, [%rd40];
	// end inline asm
	setp.ge.s32 	%p13, %r45, %r55;
	setp.lt.s32 	%p14, %r45, %r56;
	and.pred  	%p15, %p13, %p14;
	mov.b32 	%r139, 1;
	@%p15 bra 	$L__BB40_22;
	setp.eq.s32 	%p16, %r40, 2;
	@%p16 bra 	$L__BB40_21;
	add.s64 	%rd41, %rd23, 8;
	// begin inline asm
	ld.global.nc.s32 %r58, [%rd41];
	// end inline asm
	add.s64 	%rd42, %rd24, 8;
	// begin inline asm
	ld.global.nc.s32 %r59, [%rd42];
	// end inline asm
	setp.ge.s32 	%p17, %r45, %r58;
	setp.lt.s32 	%p18, %r45, %r59;
	and.pred  	%p19, %p17, %p18;
	mov.b32 	%r139, 2;
	@%p19 bra 	$L__BB40_22;
	setp.eq.s32 	%p20, %r40, 3;
	@%p20 bra 	$L__BB40_21;
	add.s64 	%rd43, %rd23, 12;
	// begin inline asm
	ld.global.nc.s32 %r61, [%rd43];
	// end inline asm
	add.s64 	%rd44, %rd24, 12;
	// begin inline asm
	ld.global.nc.s32 %r62, [%rd44];
	// end inline asm
	setp.ge.s32 	%p21, %r45, %r61;
	setp.lt.s32 	%p22, %r45, %r62;
	and.pred  	%p23, %p21, %p22;
	mov.b32 	%r139, 3;
	@%p23 bra 	$L__BB40_22;
	setp.eq.s32 	%p24, %r40, 4;
	@%p24 bra 	$L__BB40_21;
	add.s64 	%rd45, %rd23, 16;
	// begin inline asm
	ld.global.nc.s32 %r64, [%rd45];
	// end inline asm
	add.s64 	%rd46, %rd24, 16;
	// begin inline asm
	ld.global.nc.s32 %r65, [%rd46];
	// end inline asm
	setp.ge.s32 	%p25, %r45, %r64;
	setp.lt.s32 	%p26, %r45, %r65;
	and.pred  	%p27, %p25, %p26;
	mov.b32 	%r139, 4;
	@%p27 bra 	$L__BB40_22;
	setp.eq.s32 	%p28, %r40, 5;
	@%p28 bra 	$L__BB40_21;
	add.s64 	%rd47, %rd23, 20;
	// begin inline asm
	ld.global.nc.s32 %r67, [%rd47];
	// end inline asm
	add.s64 	%rd48, %rd24, 20;
	// begin inline asm
	ld.global.nc.s32 %r68, [%rd48];
	// end inline asm
	setp.ge.s32 	%p29, %r45, %r67;
	setp.lt.s32 	%p30, %r45, %r68;
	and.pred  	%p31, %p29, %p30;
	mov.b32 	%r139, 5;
	@%p31 bra 	$L__BB40_22;
	setp.eq.s32 	%p32, %r40, 6;
	@%p32 bra 	$L__BB40_21;
	add.s64 	%rd49, %rd23, 24;
	// begin inline asm
	ld.global.nc.s32 %r70, [%rd49];
	// end inline asm
	add.s64 	%rd50, %rd24, 24;
	// begin inline asm
	ld.global.nc.s32 %r71, [%rd50];
	// end inline asm
	setp.ge.s32 	%p33, %r45, %r70;
	setp.lt.s32 	%p34, %r45, %r71;
	and.pred  	%p35, %p33, %p34;
	mov.b32 	%r139, 6;
	@%p35 bra 	$L__BB40_22;
	setp.eq.s32 	%p36, %r40, 7;
	@%p36 bra 	$L__BB40_21;
	add.s64 	%rd51, %rd23, 28;
	// begin inline asm
	ld.global.nc.s32 %r73, [%rd51];
	// end inline asm
	add.s64 	%rd52, %rd24, 28;
	// begin inline asm
	ld.global.nc.s32 %r74, [%rd52];
	// end inline asm
	setp.ge.s32 	%p37, %r45, %r73;
	setp.lt.s32 	%p38, %r45, %r74;
	and.pred  	%p39, %p37, %p38;
	mov.b32 	%r139, 7;
	@%p39 bra 	$L__BB40_22;
$L__BB40_21:
	mul.wide.s32 	%rd53, %r1, 8;
	add.s64 	%rd54, %rd2, %rd53;
	mov.b64 	%rd55, 0;
	st.global.u64 	[%rd54], %rd55;
	bra.uni 	$L__BB40_50;
$L__BB40_22:
	mul.wide.u32 	%rd61, %r139, 4;
	add.s64 	%rd56, %rd23, %rd61;
	// begin inline asm
	ld.global.nc.s32 %r76, [%rd56];
	// end inline asm
	add.s64 	%rd57, %rd25, %rd61;
	// begin inline asm
	ld.global.nc.s32 %r77, [%rd57];
	// end inline asm
	add.s64 	%rd58, %rd27, %rd61;
	// begin inline asm
	ld.global.nc.s32 %r78, [%rd58];
	// end inline asm
	mul.wide.u32 	%rd62, %r139, 8;
	add.s64 	%rd60, %rd28, %rd62;
	// begin inline asm
	ld.global.nc.s64 %rd59, [%rd60];
	// end inline asm
	sub.s32 	%r13, %r45, %r76;
	setp.ne.s32 	%p40, %r77, 4;
	@%p40 bra 	$L__BB40_33;
	setp.lt.s32 	%p50, %r78, 1;
	@%p50 bra 	$L__BB40_32;
	cvt.s64.s32 	%rd107, %r13;
	cvt.u64.u32 	%rd108, %r78;
	mad.lo.s64 	%rd4, %rd108, %rd107, %rd59;
	setp.gt.u32 	%p51, %r78, 32;
	@%p51 bra 	$L__BB40_29;
	shr.s64 	%rd119, %rd4, 63;
	shr.u64 	%rd120, %rd119, 59;
	add.s64 	%rd121, %rd4, %rd120;
	shr.s64 	%rd5, %rd121, 5;
	cvt.u32.u64 	%r125, %rd5;
	mov.b64 	%rd122, 32;
	cvt.u32.u64 	%r126, %rd122;
	mul.lo.s32 	%r127, %r125, %r126;
	cvt.u32.u64 	%r128, %rd4;
	sub.s32 	%r14, %r128, %r127;
	add.s32 	%r129, %r78, %r14;
	setp.gt.s32 	%p56, %r129, 32;
	@%p56 bra 	$L__BB40_27;
	shl.b64 	%rd129, %rd5, 32;
	shr.s64 	%rd130, %rd129, 30;
	add.s64 	%rd131, %rd1, %rd130;
	ld.global.u32 	%r132, [%rd131];
	shr.u32 	%r140, %r132, %r14;
	bra.uni 	$L__BB40_28;
$L__BB40_27:
	shl.b64 	%rd123, %rd5, 32;
	shr.s64 	%rd124, %rd123, 30;
	add.s64 	%rd125, %rd1, %rd124;
	ld.global.u32 	%r130, [%rd125];
	add.s64 	%rd126, %rd123, 4294967296;
	shr.s64 	%rd127, %rd126, 30;
	add.s64 	%rd128, %rd1, %rd127;
	ld.global.u32 	%r131, [%rd128];
	shf.r.wrap.b32 	%r140, %r130, %r131, %r14;
$L__BB40_28:
	mov.b32 	%r133, -1;
	shl.b32 	%r134, %r133, %r78;
	not.b32 	%r135, %r134;
	and.b32  	%r136, %r140, %r135;
	cvt.u64.u32 	%rd135, %r136;
	bra.uni 	$L__BB40_31;
$L__BB40_29:
	shr.s64 	%rd110, %rd4, 63;
	shr.u64 	%rd111, %rd110, 59;
	add.s64 	%rd112, %rd4, %rd111;
	shr.s64 	%rd113, %rd112, 5;
	cvt.u32.u64 	%r141, %rd113;
	mov.b64 	%rd114, 32;
	cvt.u32.u64 	%r112, %rd114;
	mul.lo.s32 	%r113, %r141, %r112;
	cvt.u32.u64 	%r114, %rd4;
	sub.s32 	%r144, %r114, %r113;
	mov.b64 	%rd135, 0;
	mov.b32 	%r142, 0;
$L__BB40_30:
	sub.s32 	%r116, 32, %r144;
	min.u32 	%r117, %r78, %r116;
	setp.eq.s32 	%p52, %r117, 32;
	mov.b32 	%r118, -1;
	shl.b32 	%r119, %r118, %r117;
	not.b32 	%r120, %r119;
	selp.b32 	%r121, -1, %r120, %p52;
	mul.wide.s32 	%rd115, %r141, 4;
	add.s64 	%rd116, %rd1, %rd115;
	ld.global.u32 	%r122, [%rd116];
	shr.u32 	%r123, %r122, %r144;
	and.b32  	%r124, %r123, %r121;
	cvt.u64.u32 	%rd117, %r124;
	shl.b64 	%rd118, %rd117, %r142;
	or.b64  	%rd135, %rd118, %rd135;
	add.s32 	%r142, %r142, %r117;
	sub.s32 	%r78, %r78, %r117;
	add.s32 	%r141, %r141, 1;
	setp.gt.s32 	%p53, %r78, 0;
	setp.lt.s32 	%p54, %r142, 64;
	and.pred  	%p55, %p53, %p54;
	mov.b32 	%r144, 0;
	@%p55 bra 	$L__BB40_30;
$L__BB40_31:
	mul.wide.s32 	%rd132, %r1, 8;
	add.s64 	%rd133, %rd2, %rd132;
	st.global.u64 	[%rd133], %rd135;
	bra.uni 	$L__BB40_50;
$L__BB40_32:
	mul.wide.s32 	%rd104, %r1, 8;
	add.s64 	%rd105, %rd2, %rd104;
	mov.b64 	%rd106, 0;
	st.global.u64 	[%rd105], %rd106;
	bra.uni 	$L__BB40_50;
$L__BB40_33:
	shl.b32 	%r79, %r139, 2;
	mul.wide.u32 	%rd65, %r79, 8;
	add.s64 	%rd63, %rd26, %rd65;
	// begin inline asm
	ld.global.nc.f64 %fd4, [%rd63];
	// end inline asm
	add.s64 	%rd64, %rd63, 8;
	// begin inline asm
	ld.global.nc.f64 %fd5, [%rd64];
	// end inline asm
	cvt.rn.f64.s32 	%fd6, %r13;
	fma.rn.f64 	%fd13, %fd5, %fd6, %fd4;
	setp.ne.s32 	%p41, %r77, 2;
	@%p41 bra 	$L__BB40_35;
	add.s64 	%rd66, %rd63, 16;
	// begin inline asm
	ld.global.nc.f64 %fd7, [%rd66];
	// end inline asm
	mul.lo.s32 	%r80, %r13, %r13;
	cvt.rn.f64.u32 	%fd8, %r80;
	fma.rn.f64 	%fd13, %fd7, %fd8, %fd13;
$L__BB40_35:
	setp.lt.s32 	%p42, %r78, 1;
	mov.b64 	%rd137, 0;
	@%p42 bra 	$L__BB40_49;
	cvt.s64.s32 	%rd68, %r13;
	cvt.u64.u32 	%rd11, %r78;
	mad.lo.s64 	%rd12, %rd11, %rd68, %rd59;
	setp.gt.u32 	%p43, %r78, 32;
	@%p43 bra 	$L__BB40_43;
	cvt.u32.u64 	%r100, %rd12;
	and.b32  	%r27, %r100, 31;
	shl.b64 	%rd90, %rd12, 27;
	and.b64  	%rd13, %rd90, -4294967296;
	shr.s64 	%rd91, %rd13, 30;
	add.s64 	%rd89, %rd29, %rd91;
	// begin inline asm
	ld.global.nc.u32 %r99, [%rd89];
	// end inline asm
	add.s32 	%r101, %r27, %r78;
	setp.gt.u32 	%p48, %r101, 32;
	@%p48 bra 	$L__BB40_39;
	shr.u32 	%r145, %r99, %r27;
	bra.uni 	$L__BB40_40;
$L__BB40_39:
	add.s64 	%rd93, %rd13, 4294967296;
	shr.s64 	%rd94, %rd93, 30;
	add.s64 	%rd92, %rd29, %rd94;
	// begin inline asm
	ld.global.nc.u32 %r102, [%rd92];
	// end inline asm
	cvt.u64.u32 	%rd95, %r102;
	shl.b64 	%rd96, %rd95, 32;
	cvt.u64.u32 	%rd97, %r99;
	or.b64  	%rd98, %rd96, %rd97;
	shr.u64 	%rd99, %rd98, %r27;
	cvt.u32.u64 	%r145, %rd99;
$L__BB40_40:
	mov.b32 	%r105, -1;
	shl.b32 	%r32, %r105, %r78;
	not.b32 	%r106, %r32;
	and.b32  	%r146, %r145, %r106;
	setp.eq.s32 	%p49, %r78, 32;
	@%p49 bra 	$L__BB40_42;
	add.s32 	%r107, %r78, -1;
	shr.u32 	%r108, %r146, %r107;
	neg.s32 	%r109, %r108;
	and.b32  	%r110, %r32, %r109;
	or.b32  	%r146, %r110, %r146;
$L__BB40_42:
	cvt.s64.s32 	%rd137, %r146;
	bra.uni 	$L__BB40_49;
$L__BB40_43:
	cvt.u32.u64 	%r83, %rd12;
	and.b32  	%r36, %r83, 31;
	shl.b64 	%rd71, %rd12, 27;
	and.b64  	%rd15, %rd71, -4294967296;
	shr.s64 	%rd72, %rd15, 30;
	add.s64 	%rd69, %rd29, %rd72;
	// begin inline asm
	ld.global.nc.u32 %r81, [%rd69];
	// end inline asm
	sub.s32 	%r37, 32, %r36;
	shr.u32 	%r84, %r81, %r36;
	cvt.u64.u32 	%rd16, %r84;
	sub.s32 	%r38, %r78, %r37;
	add.s64 	%rd73, %rd15, 4294967296;
	shr.s64 	%rd74, %rd73, 30;
	add.s64 	%rd70, %rd29, %rd74;
	// begin inline asm
	ld.global.nc.u32 %r82, [%rd70];
	// end inline asm
	setp.lt.u32 	%p44, %r38, 32;
	@%p44 bra 	$L__BB40_46;
	cvt.u64.u32 	%rd77, %r82;
	shl.b64 	%rd78, %rd77, %r37;
	or.b64  	%rd137, %rd78, %rd16;
	setp.eq.s32 	%p45, %r38, 32;
	@%p45 bra 	$L__BB40_47;
	add.s32 	%r90, %r38, -32;
	sub.s32 	%r91, 64, %r36;
	add.s64 	%rd80, %rd15, 8589934592;
	shr.s64 	%rd81, %rd80, 30;
	add.s64 	%rd79, %rd29, %rd81;
	// begin inline asm
	ld.global.nc.u32 %r89, [%rd79];
	// end inline asm
	setp.eq.s32 	%p46, %r90, 32;
	mov.b32 	%r92, -1;
	shl.b32 	%r93, %r92, %r90;
	not.b32 	%r94, %r93;
	selp.b32 	%r95, -1, %r94, %p46;
	and.b32  	%r96, %r89, %r95;
	cvt.u64.u32 	%rd82, %r96;
	shl.b64 	%rd83, %rd82, %r91;
	or.b64  	%rd137, %rd83, %rd137;
	bra.uni 	$L__BB40_47;
$L__BB40_46:
	mov.b32 	%r85, -1;
	shl.b32 	%r86, %r85, %r38;
	not.b32 	%r87, %r86;
	and.b32  	%r88, %r82, %r87;
	cvt.u64.u32 	%rd75, %r88;
	shl.b64 	%rd76, %rd75, %r37;
	or.b64  	%rd137, %rd76, %rd16;
$L__BB40_47:
	setp.gt.u32 	%p47, %r78, 63;
	@%p47 bra 	$L__BB40_49;
	add.s32 	%r97, %r78, -1;
	shr.u64 	%rd84, %rd137, %r97;
	neg.s64 	%rd85, %rd84;
	cvt.u32.u64 	%r98, %rd11;
	mov.b64 	%rd86, -1;
	shl.b64 	%rd87, %rd86, %r98;
	and.b64  	%rd88, %rd87, %rd85;
	or.b64  	%rd137, %rd88, %rd137;
$L__BB40_49:
	mov.f64 	%fd9, 0d3FE0000000000000;
	copysign.f64 	%fd10, %fd13, %fd9;
	add.rz.f64 	%fd11, %fd13, %fd10;
	cvt.rzi.f64.f64 	%fd12, %fd11;
	cvt.rzi.s64.f64 	%rd100, %fd12;
	add.s64 	%rd101, %rd137, %rd100;
	mul.wide.s32 	%rd102, %r1, 8;
	add.s64 	%rd103, %rd2, %rd102;
	st.global.u64 	[%rd103], %rd101;
$L__BB40_50:
	ret;

}
	// .globl	_Z23analyzeDataVarianceFastIxEvPKT_iiPfi
.visible .entry _Z23analyzeDataVarianceFastIxEvPKT_iiPfi(
	.param .u64 .ptr .align 1 _Z23analyzeDataVarianceFastIxEvPKT_iiPfi_param_0,
	.param .u32 _Z23analyzeDataVarianceFastIxEvPKT_iiPfi_param_1,
	.param .u32 _Z23analyzeDataVarianceFastIxEvPKT_iiPfi_param_2,
	.param .u64 .ptr .align 1 _Z23analyzeDataVarianceFastIxEvPKT_iiPfi_param_3,
	.param .u32 _Z23analyzeDataVarianceFastIxEvPKT_iiPfi_param_4
)
{
	.reg .pred 	%p<27>;
	.reg .b32 	%r<60>;
	.reg .b32 	%f<3>;
	.reg .b64 	%rd<10>;
	.reg .b64 	%fd<52>;

	ld.param.u64 	%rd3, [_Z23analyzeDataVarianceFastIxEvPKT_iiPfi_param_0];
	ld.param.u32 	%r14, [_Z23analyzeDataVarianceFastIxEvPKT_iiPfi_param_1];
	ld.param.u32 	%r15, [_Z23analyzeDataVarianceFastIxEvPKT_iiPfi_param_2];
	ld.param.u64 	%rd4, [_Z23analyzeDataVarianceFastIxEvPKT_iiPfi_param_3];
	ld.param.u32 	%r16, [_Z23analyzeDataVarianceFastIxEvPKT_iiPfi_param_4];
	mov.u32 	%r58, %ctaid.x;
	setp.ge.s32 	%p1, %r58, %r16;
	@%p1 bra 	$L__BB41_9;
	mov.u32 	%r2, %tid.x;
	mov.u32 	%r3, %ntid.x;
	and.b32  	%r4, %r2, 31;
	mov.u32 	%r5, %nctaid.x;
	cvta.to.global.u64 	%rd1, %rd4;
	cvta.to.global.u64 	%rd2, %rd3;
$L__BB41_2:
	mul.lo.s32 	%r7, %r58, %r15;
	add.s32 	%r17, %r7, %r15;
	min.s32 	%r8, %r17, %r14;
	sub.s32 	%r9, %r8, %r7;
	setp.lt.s32 	%p2, %r9, 1;
	@%p2 bra 	$L__BB41_8;
	add.s32 	%r59, %r7, %r2;
	setp.ge.s32 	%p3, %r59, %r8;
	mov.f64 	%fd50, 0d0000000000000000;
	mov.f64 	%fd51, %fd50;
	@%p3 bra 	$L__BB41_6;
	mov.f64 	%fd46, 0d0000000000000000;
	mov.f64 	%fd47, %fd46;
	mov.f64 	%fd48, %fd46;
	mov.f64 	%fd49, %fd46;
$L__BB41_5:
	mul.wide.s32 	%rd5, %r59, 8;
	add.s64 	%rd6, %rd2, %rd5;
	ld.global.nc.u64 	%rd7, [%rd6];
	cvt.rn.f64.s64 	%fd15, %rd7;
	sub.f64 	%fd16, %fd15, %fd47;
	add.f64 	%fd50, %fd49, %fd16;
	sub.f64 	%fd17, %fd50, %fd49;
	sub.f64 	%fd47, %fd17, %fd16;
	mul.f64 	%fd18, %fd15, %fd15;
	sub.f64 	%fd19, %fd18, %fd46;
	add.f64 	%fd51, %fd48, %fd19;
	sub.f64 	%fd20, %fd51, %fd48;
	sub.f64 	%fd46, %fd20, %fd19;
	add.s32 	%r59, %r59, %r3;
	setp.lt.s32 	%p4, %r59, %r8;
	mov.f64 	%fd48, %fd51;
	mov.f64 	%fd49, %fd50;
	@%p4 bra 	$L__BB41_5;
$L__BB41_6:
	setp.ne.s32 	%p5, %r4, 0;
	// begin inline asm
	mov.b64 {%r18,%r19}, %fd50;
	// end inline asm
	shfl.sync.down.b32	%r21|%p6, %r19, 16, 31, -1;
	shfl.sync.down.b32	%r20|%p7, %r18, 16, 31, -1;
	// begin inline asm
	mov.b64 %fd22, {%r20,%r21};
	// end inline asm
	add.f64 	%fd23, %fd50, %fd22;
	// begin inline asm
	mov.b64 {%r22,%r23}, %fd23;
	// end inline asm
	shfl.sync.down.b32	%r25|%p8, %r23, 8, 31, -1;
	shfl.sync.down.b32	%r24|%p9, %r22, 8, 31, -1;
	// begin inline asm
	mov.b64 %fd24, {%r24,%r25};
	// end inline asm
	add.f64 	%fd25, %fd23, %fd24;
	// begin inline asm
	mov.b64 {%r26,%r27}, %fd25;
	// end inline asm
	shfl.sync.down.b32	%r29|%p10, %r27, 4, 31, -1;
	shfl.sync.down.b32	%r28|%p11, %r26, 4, 31, -1;
	// begin inline asm
	mov.b64 %fd26, {%r28,%r29};
	// end inline asm
	add.f64 	%fd27, %fd25, %fd26;
	// begin inline asm
	mov.b64 {%r30,%r31}, %fd27;
	// end inline asm
	shfl.sync.down.b32	%r33|%p12, %r31, 2, 31, -1;
	shfl.sync.down.b32	%r32|%p13, %r30, 2, 31, -1;
	// begin inline asm
	mov.b64 %fd28, {%r32,%r33};
	// end inline asm
	add.f64 	%fd29, %fd27, %fd28;
	// begin inline asm
	mov.b64 {%r34,%r35}, %fd29;
	// end inline asm
	shfl.sync.down.b32	%r37|%p14, %r35, 1, 31, -1;
	shfl.sync.down.b32	%r36|%p15, %r34, 1, 31, -1;
	// begin inline asm
	mov.b64 %fd30, {%r36,%r37};
	// end inline asm
	add.f64 	%fd11, %fd29, %fd30;
	// begin inline asm
	mov.b64 {%r38,%r39}, %fd51;
	// end inline asm
	shfl.sync.down.b32	%r41|%p16, %r39, 16, 31, -1;
	shfl.sync.down.b32	%r40|%p17, %r38, 16, 31, -1;
	// begin inline asm
	mov.b64 %fd32, {%r40,%r41};
	// end inline asm
	add.f64 	%fd33, %fd51, %fd32;
	// begin inline asm
	mov.b64 {%r42,%r43}, %fd33;
	// end inline asm
	shfl.sync.down.b32	%r45|%p18, %r43, 8, 31, -1;
	shfl.sync.down.b32	%r44|%p19, %r42, 8, 31, -1;
	// begin inline asm
	mov.b64 %fd34, {%r44,%r45};
	// end inline asm
	add.f64 	%fd35, %fd33, %fd34;
	// begin inline asm
	mov.b64 {%r46,%r47}, %fd35;
	// end inline asm
	shfl.sync.down.b32	%r49|%p20, %r47, 4, 31, -1;
	shfl.sync.down.b32	%r48|%p21, %r46, 4, 31, -1;
	// begin inline asm
	mov.b64 %fd36, {%r48,%r49};
	// end inline asm
	add.f64 	%fd37, %fd35, %fd36;
	// begin inline asm
	mov.b64 {%r50,%r51}, %fd37;
	// end inline asm
	shfl.sync.down.b32	%r53|%p22, %r51, 2, 31, -1;
	shfl.sync.down.b32	%r52|%p23, %r50, 2, 31, -1;
	// begin inline asm
	mov.b64 %fd38, {%r52,%r53};
	// end inline asm
	add.f64 	%fd39, %fd37, %fd38;
	// begin inline asm
	mov.b64 {%r54,%r55}, %fd39;
	// end inline asm
	shfl.sync.down.b32	%r57|%p24, %r55, 1, 31, -1;
	shfl.sync.down.b32	%r56|%p25, %r54, 1, 31, -1;
	// begin inline asm
	mov.b64 %fd40, {%r56,%r57};
	// end inline asm
	add.f64 	%fd12, %fd39, %fd40;
	@%p5 bra 	$L__BB41_8;
	mul.wide.s32 	%rd8, %r58, 4;
	add.s64 	%rd9, %rd1, %rd8;
	cvt.rn.f64.u32 	%fd41, %r9;
	div.rn.f64 	%fd42, %fd12, %fd41;
	div.rn.f64 	%fd43, %fd11, %fd41;
	mul.f64 	%fd44, %fd43, %fd43;
	sub.f64 	%fd45, %fd42, %fd44;
	cvt.rn.f32.f64 	%f1, %fd45;
	atom.global.add.f32 	%f2, [%rd9], %f1;
$L__BB41_8:
	add.s32 	%r58, %r58, %r5;
	setp.lt.s32 	%p26, %r58, %r16;
	@%p26 bra 	$L__BB41_2;
$L__BB41_9:
	ret;

}
	// .globl	_Z20createPartitionsFastIxEviiPKfiPiS2_S2_S1_
.visible .entry _Z20createPartitionsFastIxEviiPKfiPiS2_S2_S1_(
	.param .u32 _Z20createPartitionsFastIxEviiPKfiPiS2_S2_S1__param_0,
	.param .u32 _Z20createPartitionsFastIxEviiPKfiPiS2_S2_S1__param_1,
	.param .u64 .ptr .align 1 _Z20createPartitionsFastIxEviiPKfiPiS2_S2_S1__param_2,
	.param .u32 _Z20createPartitionsFastIxEviiPKfiPiS2_S2_S1__param_3,
	.param .u64 .ptr .align 1 _Z20createPartitionsFastIxEviiPKfiPiS2_S2_S1__param_4,
	.param .u64 .ptr .align 1 _Z20createPartitionsFastIxEviiPKfiPiS2_S2_S1__param_5,
	.param .u64 .ptr .align 1 _Z20createPartitionsFastIxEviiPKfiPiS2_S2_S1__param_6,
	.param .u64 .ptr .align 1 _Z20createPartitionsFastIxEviiPKfiPiS2_S2_S1__param_7
)
{
	.reg .pred 	%p<9>;
	.reg .b32 	%r<32>;
	.reg .b32 	%f<5>;
	.reg .b64 	%rd<16>;

	ld.param.u32 	%r18, [_Z20createPartitionsFastIxEviiPKfiPiS2_S2_S1__param_0];
	ld.param.u32 	%r19, [_Z20createPartitionsFastIxEviiPKfiPiS2_S2_S1__param_1];
	ld.param.u64 	%rd6, [_Z20createPartitionsFastIxEviiPKfiPiS2_S2_S1__param_2];
	ld.param.u32 	%r20, [_Z20createPartitionsFastIxEviiPKfiPiS2_S2_S1__param_3];
	ld.param.u64 	%rd7, [_Z20createPartitionsFastIxEviiPKfiPiS2_S2_S1__param_4];
	ld.param.u64 	%rd8, [_Z20createPartitionsFastIxEviiPKfiPiS2_S2_S1__param_5];
	ld.param.u64 	%rd9, [_Z20createPartitionsFastIxEviiPKfiPiS2_S2_S1__param_6];
	ld.param.u64 	%rd10, [_Z20createPartitionsFastIxEviiPKfiPiS2_S2_S1__param_7];
	cvta.to.global.u64 	%rd1, %rd10;
	ld.global.nc.f32 	%f1, [%rd1];
	mov.u32 	%r21, %ctaid.x;
	mov.u32 	%r1, %ntid.x;
	mov.u32 	%r22, %tid.x;
	mad.lo.s32 	%r29, %r21, %r1, %r22;
	setp.ge.s32 	%p1, %r29, %r20;
	@%p1 bra 	$L__BB42_11;
	ld.global.nc.f32 	%f2, [%rd1+4];
	ld.global.nc.f32 	%f3, [%rd1+8];
	shl.b32 	%r3, %r19, 3;
	shr.u32 	%r23, %r19, 31;
	add.s32 	%r24, %r19, %r23;
	shr.s32 	%r4, %r24, 1;
	shl.b32 	%r5, %r19, 1;
	shl.b32 	%r6, %r19, 2;
	mov.u32 	%r25, %nctaid.x;
	mul.lo.s32 	%r7, %r1, %r25;
	cvta.to.global.u64 	%rd2, %rd6;
	cvta.to.global.u64 	%rd3, %rd9;
	cvta.to.global.u64 	%rd4, %rd7;
	cvta.to.global.u64 	%rd5, %rd8;
$L__BB42_2:
	mul.wide.s32 	%rd11, %r29, 4;
	add.s64 	%rd12, %rd2, %rd11;
	ld.global.nc.f32 	%f4, [%rd12];
	mul.lo.s32 	%r31, %r3, %r29;
	add.s32 	%r26, %r31, %r3;
	min.s32 	%r10, %r26, %r18;
	setp.lt.f32 	%p2, %f4, %f1;
	mov.u32 	%r30, %r6;
	@%p2 bra 	$L__BB42_5;
	setp.lt.f32 	%p3, %f4, %f2;
	mov.u32 	%r30, %r5;
	@%p3 bra 	$L__BB42_5;
	setp.lt.f32 	%p4, %f4, %f3;
	selp.b32 	%r30, %r19, %r4, %p4;
$L__BB42_5:
	setp.ge.s32 	%p5, %r31, %r10;
	@%p5 bra 	$L__BB42_10;
	div.s32 	%r13, %r18, %r4;
$L__BB42_7:
	atom.global.add.u32 	%r15, [%rd3], 1;
	setp.ge.s32 	%p6, %r15, %r13;
	@%p6 bra 	$L__BB42_9;
	mul.wide.s32 	%rd13, %r15, 4;
	add.s64 	%rd14, %rd4, %rd13;
	st.global.u32 	[%rd14], %r31;
	add.s32 	%r27, %r31, %r30;
	min.s32 	%r28, %r27, %r18;
	add.s64 	%rd15, %rd5, %rd13;
	st.global.u32 	[%rd15], %r28;
$L__BB42_9:
	add.s32 	%r31, %r31, %r30;
	setp.lt.s32 	%p7, %r31, %r10;
	@%p7 bra 	$L__BB42_7;
$L__BB42_10:
	add.s32 	%r29, %r29, %r7;
	setp.lt.s32 	%p8, %r29, %r20;
	@%p8 bra 	$L__BB42_2;
$L__BB42_11:
	ret;

}
	// .globl	_Z30fitPartitionsBatched_OptimizedIxEvPKT_PKiS4_PiPdS6_S5_PxS6_i
.visible .entry _Z30fitPartitionsBatched_OptimizedIxEvPKT_PKiS4_PiPdS6_S5_PxS6_i(
	.param .u64 .ptr .align 1 _Z30fitPartitionsBatched_OptimizedIxEvPKT_PKiS4_PiPdS6_S5_PxS6_i_param_0,
	.param .u64 .ptr .align 1 _Z30fitPartitionsBatched_OptimizedIxEvPKT_PKiS4_PiPdS6_S5_PxS6_i_param_1,
	.param .u64 .ptr .align 1 _Z30fitPartitionsBatched_OptimizedIxEvPKT_PKiS4_PiPdS6_S5_PxS6_i_param_2,
	.param .u64 .ptr .align 1 _Z30fitPartitionsBatched_OptimizedIxEvPKT_PKiS4_PiPdS6_S5_PxS6_i_param_3,
	.param .u64 .ptr .align 1 _Z30fitPartitionsBatched_OptimizedIxEvPKT_PKiS4_PiPdS6_S5_PxS6_i_param_4,
	.param .u64 .ptr .align 1 _Z30fitPartitionsBatched_OptimizedIxEvPKT_PKiS4_PiPdS6_S5_PxS6_i_param_5,
	.param .u64 .ptr .align 1 _Z30fitPartitionsBatched_OptimizedIxEvPKT_PKiS4_PiPdS6_S5_PxS6_i_param_6,
	.param .u64 .ptr .align 1 _Z30fitPartitionsBatched_OptimizedIxEvPKT_PKiS4_PiPdS6_S5_PxS6_i_param_7,
	.param .u64 .ptr .align 1 _Z30fitPartitionsBatched_OptimizedIxEvPKT_PKiS4_PiPdS6_S5_PxS6_i_param_8,
	.param .u32 _Z30fitPartitionsBatched_OptimizedIxEvPKT_PKiS4_PiPdS6_S5_PxS6_i_param_9
)
{
	.reg .pred 	%p<130>;
	.reg .b32 	%r<254>;
	.reg .b64 	%rd<97>;
	.reg .b64 	%fd<165>;
	// demoted variable
	.shared .align 8 .f64 _ZZ30fitPartitionsBatched_OptimizedIxEvPKT_PKiS4_PiPdS6_S5_PxS6_iE8s_theta1;
	// demoted variable
	.shared .align 4 .u32 _ZZ30fitPartitionsBatched_OptimizedIxEvPKT_PKiS4_PiPdS6_S5_PxS6_iE19s_has_overflow_flag;
	ld.param.u64 	%rd21, [_Z30fitPartitionsBatched_OptimizedIxEvPKT_PKiS4_PiPdS6_S5_PxS6_i_param_0];
	ld.param.u64 	%rd22, [_Z30fitPartitionsBatched_OptimizedIxEvPKT_PKiS4_PiPdS6_S5_PxS6_i_param_3];
	ld.param.u64 	%rd23, [_Z30fitPartitionsBatched_OptimizedIxEvPKT_PKiS4_PiPdS6_S5_PxS6_i_param_4];
	ld.param.u64 	%rd24, [_Z30fitPartitionsBatched_OptimizedIxEvPKT_PKiS4_PiPdS6_S5_PxS6_i_param_5];
	ld.param.u64 	%rd19, [_Z30fitPartitionsBatched_OptimizedIxEvPKT_PKiS4_PiPdS6_S5_PxS6_i_param_6];
	ld.param.u64 	%rd20, [_Z30fitPartitionsBatched_OptimizedIxEvPKT_PKiS4_PiPdS6_S5_PxS6_i_param_7];
	ld.param.u64 	%rd25, [_Z30fitPartitionsBatched_OptimizedIxEvPKT_PKiS4_PiPdS6_S5_PxS6_i_param_8];
	ld.param.u32 	%r13, [_Z30fitPartitionsBatched_OptimizedIxEvPKT_PKiS4_PiPdS6_S5_PxS6_i_param_9];
	cvta.to.global.u64 	%rd1, %rd25;
	cvta.to.global.u64 	%rd2, %rd20;
	cvta.to.global.u64 	%rd3, %rd19;
	cvta.to.global.u64 	%rd4, %rd24;
	cvta.to.global.u64 	%rd5, %rd23;
	cvta.to.global.u64 	%rd6, %rd22;
	cvta.to.global.u64 	%rd7, %rd21;
	mov.u32 	%r1, %ctaid.x;
	setp.ge.s32 	%p1, %r1, %r13;
	@%p1 bra 	$L__BB43_50;
	ld.param.u64 	%rd91, [_Z30fitPartitionsBatched_OptimizedIxEvPKT_PKiS4_PiPdS6_S5_PxS6_i_param_2];
	ld.param.u64 	%rd90, [_Z30fitPartitionsBatched_OptimizedIxEvPKT_PKiS4_PiPdS6_S5_PxS6_i_param_1];
	cvta.to.global.u64 	%rd26, %rd90;
	cvta.to.global.u64 	%rd27, %rd91;
	mul.wide.u32 	%rd28, %r1, 4;
	add.s64 	%rd29, %rd26, %rd28;
	ld.global.nc.u32 	%r2, [%rd29];
	add.s64 	%rd30, %rd27, %rd28;
	ld.global.nc.u32 	%r14, [%rd30];
	sub.s32 	%r3, %r14, %r2;
	mov.u32 	%r4, %tid.x;
	setp.ne.s32 	%p2, %r4, 0;
	@%p2 bra 	$L__BB43_3;
	mov.b32 	%r15, 0;
	st.shared.u32 	[_ZZ30fitPartitionsBatched_OptimizedIxEvPKT_PKiS4_PiPdS6_S5_PxS6_iE19s_has_overflow_flag], %r15;
$L__BB43_3:
	bar.sync 	0;
	setp.lt.s32 	%p3, %r3, 1;
	@%p3 bra 	$L__BB43_34;
	bar.sync 	0;
	ld.shared.u32 	%r16, [_ZZ30fitPartitionsBatched_OptimizedIxEvPKT_PKiS4_PiPdS6_S5_PxS6_iE19s_has_overflow_flag];
	setp.eq.s32 	%p4, %r16, 0;
	@%p4 bra 	$L__BB43_5;
	bra.uni 	$L__BB43_36;
$L__BB43_5:
	setp.ge.u32 	%p6, %r4, %r3;
	mov.f64 	%fd152, 0d0000000000000000;
	mov.f64 	%fd153, %fd152;
	mov.f64 	%fd154, %fd152;
	mov.f64 	%fd155, %fd152;
	@%p6 bra 	$L__BB43_8;
	mov.f64 	%fd155, 0d0000000000000000;
	mov.u32 	%r20, %ntid.x;
	mov.u32 	%r252, %r4;
	mov.f64 	%fd154, %fd155;
	mov.f64 	%fd153, %fd155;
	mov.f64 	%fd152, %fd155;
$L__BB43_7:
	cvt.rn.f64.s32 	%fd43, %r252;
	add.s32 	%r19, %r252, %r2;
	mul.wide.s32 	%rd42, %r19, 8;
	add.s64 	%rd43, %rd7, %rd42;
	ld.global.nc.u64 	%rd44, [%rd43];
	cvt.rn.f64.s64 	%fd44, %rd44;
	add.f64 	%fd152, %fd152, %fd43;
	add.f64 	%fd153, %fd153, %fd44;
	fma.rn.f64 	%fd154, %fd43, %fd43, %fd154;
	fma.rn.f64 	%fd155, %fd43, %fd44, %fd155;
	add.s32 	%r252, %r252, %r20;
	setp.lt.s32 	%p7, %r252, %r3;
	@%p7 bra 	$L__BB43_7;
$L__BB43_8:
	and.b32  	%r7, %r4, 31;
	// begin inline asm
	mov.b64 {%r21,%r22}, %fd152;
	// end inline asm
	shfl.sync.down.b32	%r24|%p8, %r22, 16, 31, -1;
	shfl.sync.down.b32	%r23|%p9, %r21, 16, 31, -1;
	// begin inline asm
	mov.b64 %fd46, {%r23,%r24};
	// end inline asm
	add.f64 	%fd47, %fd152, %fd46;
	// begin inline asm
	mov.b64 {%r25,%r26}, %fd47;
	// end inline asm
	shfl.sync.down.b32	%r28|%p10, %r26, 8, 31, -1;
	shfl.sync.down.b32	%r27|%p11, %r25, 8, 31, -1;
	// begin inline asm
	mov.b64 %fd48, {%r27,%r28};
	// end inline asm
	add.f64 	%fd49, %fd47, %fd48;
	// begin inline asm
	mov.b64 {%r29,%r30}, %fd49;
	// end inline asm
	shfl.sync.down.b32	%r32|%p12, %r30, 4, 31, -1;
	shfl.sync.down.b32	%r31|%p13, %r29, 4, 31, -1;
	// begin inline asm
	mov.b64 %fd50, {%r31,%r32};
	// end inline asm
	add.f64 	%fd51, %fd49, %fd50;
	// begin inline asm
	mov.b64 {%r33,%r34}, %fd51;
	// end inline asm
	shfl.sync.down.b32	%r36|%p14, %r34, 2, 31, -1;
	shfl.sync.down.b32	%r35|%p15, %r33, 2, 31, -1;
	// begin inline asm
	mov.b64 %fd52, {%r35,%r36};
	// end inline asm
	add.f64 	%fd53, %fd51, %fd52;
	// begin inline asm
	mov.b64 {%r37,%r38}, %fd53;
	// end inline asm
	shfl.sync.down.b32	%r40|%p16, %r38, 1, 31, -1;
	shfl.sync.down.b32	%r39|%p17, %r37, 1, 31, -1;
	// begin inline asm
	mov.b64 %fd54, {%r39,%r40};
	// end inline asm
	add.f64 	%fd13, %fd53, %fd54;
	setp.ne.s32 	%p18, %r7, 0;
	shr.u32 	%r8, %r4, 2;
	@%p18 bra 	$L__BB43_10;
	mov.u32 	%r41, _ZZ14blockReduceSumdE6shared;
	add.s32 	%r42, %r41, %r8;
	st.shared.f64 	[%r42], %fd13;
$L__BB43_10:
	bar.sync 	0;
	mov.u32 	%r9, %ntid.x;
	shr.u32 	%r10, %r9, 5;
	setp.ge.u32 	%p19, %r4, %r10;
	mov.f64 	%fd157, 0d0000000000000000;
	@%p19 bra 	$L__BB43_12;
	shl.b32 	%r43, %r7, 3;
	mov.u32 	%r44, _ZZ14blockReduceSumdE6shared;
	add.s32 	%r45, %r44, %r43;
	ld.shared.f64 	%fd157, [%r45];
$L__BB43_12:
	setp.gt.u32 	%p20, %r4, 31;
	@%p20 bra 	$L__BB43_14;
	// begin inline asm
	mov.b64 {%r46,%r47}, %fd157;
	// end inline asm
	shfl.sync.down.b32	%r49|%p21, %r47, 16, 31, -1;
	shfl.sync.down.b32	%r48|%p22, %r46, 16, 31, -1;
	// begin inline asm
	mov.b64 %fd57, {%r48,%r49};
	// end inline asm
	add.f64 	%fd58, %fd157, %fd57;
	// begin inline asm
	mov.b64 {%r50,%r51}, %fd58;
	// end inline asm
	shfl.sync.down.b32	%r53|%p23, %r51, 8, 31, -1;
	shfl.sync.down.b32	%r52|%p24, %r50, 8, 31, -1;
	// begin inline asm
	mov.b64 %fd59, {%r52,%r53};
	// end inline asm
	add.f64 	%fd60, %fd58, %fd59;
	// begin inline asm
	mov.b64 {%r54,%r55}, %fd60;
	// end inline asm
	shfl.sync.down.b32	%r57|%p25, %r55, 4, 31, -1;
	shfl.sync.down.b32	%r56|%p26, %r54, 4, 31, -1;
	// begin inline asm
	mov.b64 %fd61, {%r56,%r57};
	// end inline asm
	add.f64 	%fd62, %fd60, %fd61;
	// begin inline asm
	mov.b64 {%r58,%r59}, %fd62;
	// end inline asm
	shfl.sync.down.b32	%r61|%p27, %r59, 2, 31, -1;
	shfl.sync.down.b32	%r60|%p28, %r58, 2, 31, -1;
	// begin inline asm
	mov.b64 %fd63, {%r60,%r61};
	// end inline asm
	add.f64 	%fd64, %fd62, %fd63;
	// begin inline asm
	mov.b64 {%r62,%r63}, %fd64;
	// end inline asm
	shfl.sync.down.b32	%r65|%p29, %r63, 1, 31, -1;
	shfl.sync.down.b32	%r64|%p30, %r62, 1, 31, -1;
	// begin inline asm
	mov.b64 %fd65, {%r64,%r65};
	// end inline asm
	add.f64 	%fd157, %fd64, %fd65;
$L__BB43_14:
	setp.ne.s32 	%p31, %r7, 0;
	// begin inline asm
	mov.b64 {%r66,%r67}, %fd153;
	// end inline asm
	shfl.sync.down.b32	%r69|%p32, %r67, 16, 31, -1;
	shfl.sync.down.b32	%r68|%p33, %r66, 16, 31, -1;
	// begin inline asm
	mov.b64 %fd67, {%r68,%r69};
	// end inline asm
	add.f64 	%fd68, %fd153, %fd67;
	// begin inline asm
	mov.b64 {%r70,%r71}, %fd68;
	// end inline asm
	shfl.sync.down.b32	%r73|%p34, %r71, 8, 31, -1;
	shfl.sync.down.b32	%r72|%p35, %r70, 8, 31, -1;
	// begin inline asm
	mov.b64 %fd69, {%r72,%r73};
	// end inline asm
	add.f64 	%fd70, %fd68, %fd69;
	// begin inline asm
	mov.b64 {%r74,%r75}, %fd70;
	// end inline asm
	shfl.sync.down.b32	%r77|%p36, %r75, 4, 31, -1;
	shfl.sync.down.b32	%r76|%p37, %r74, 4, 31, -1;
	// begin inline asm
	mov.b64 %fd71, {%r76,%r77};
	// end inline asm
	add.f64 	%fd72, %fd70, %fd71;
	// begin inline asm
	mov.b64 {%r78,%r79}, %fd72;
	// end inline asm
	shfl.sync.down.b32	%r81|%p38, %r79, 2, 31, -1;
	shfl.sync.down.b32	%r80|%p39, %r78, 2, 31, -1;
	// begin inline asm
	mov.b64 %fd73, {%r80,%r81};
	// end inline asm
	add.f64 	%fd74, %fd72, %fd73;
	// begin inline asm
	mov.b64 {%r82,%r83}, %fd74;
	// end inline asm
	shfl.sync.down.b32	%r85|%p40, %r83, 1, 31, -1;
	shfl.sync.down.b32	%r84|%p41, %r82, 1, 31, -1;
	// begin inline asm
	mov.b64 %fd75, {%r84,%r85};
	// end inline asm
	add.f64 	%fd18, %fd74, %fd75;
	@%p31 bra 	$L__BB43_16;
	mov.u32 	%r86, _ZZ14blockReduceSumdE6shared;
	add.s32 	%r87, %r86, %r8;
	st.shared.f64 	[%r87], %fd18;
$L__BB43_16:
	setp.ge.u32 	%p42, %r4, %r10;
	bar.sync 	0;
	mov.f64 	%fd159, 0d0000000000000000;
	@%p42 bra 	$L__BB43_18;
	shl.b32 	%r88, %r7, 3;
	mov.u32 	%r89, _ZZ14blockReduceSumdE6shared;
	add.s32 	%r90, %r89, %r88;
	ld.shared.f64 	%fd159, [%r90];
$L__BB43_18:
	setp.gt.u32 	%p43, %r4, 31;
	@%p43 bra 	$L__BB43_20;
	// begin inline asm
	mov.b64 {%r91,%r92}, %fd159;
	// end inline asm
	shfl.sync.down.b32	%r94|%p44, %r92, 16, 31, -1;
	shfl.sync.down.b32	%r93|%p45, %r91, 16, 31, -1;
	// begin inline asm
	mov.b64 %fd78, {%r93,%r94};
	// end inline asm
	add.f64 	%fd79, %fd159, %fd78;
	// begin inline asm
	mov.b64 {%r95,%r96}, %fd79;
	// end inline asm
	shfl.sync.down.b32	%r98|%p46, %r96, 8, 31, -1;
	shfl.sync.down.b32	%r97|%p47, %r95, 8, 31, -1;
	// begin inline asm
	mov.b64 %fd80, {%r97,%r98};
	// end inline asm
	add.f64 	%fd81, %fd79, %fd80;
	// begin inline asm
	mov.b64 {%r99,%r100}, %fd81;
	// end inline asm
	shfl.sync.down.b32	%r102|%p48, %r100, 4, 31, -1;
	shfl.sync.down.b32	%r101|%p49, %r99, 4, 31, -1;
	// begin inline asm
	mov.b64 %fd82, {%r101,%r102};
	// end inline asm
	add.f64 	%fd83, %fd81, %fd82;
	// begin inline asm
	mov.b64 {%r103,%r104}, %fd83;
	// end inline asm
	shfl.sync.down.b32	%r106|%p50, %r104, 2, 31, -1;
	shfl.sync.down.b32	%r105|%p51, %r103, 2, 31, -1;
	// begin inline asm
	mov.b64 %fd84, {%r105,%r106};
	// end inline asm
	add.f64 	%fd85, %fd83, %fd84;
	// begin inline asm
	mov.b64 {%r107,%r108}, %fd85;
	// end inline asm
	shfl.sync.down.b32	%r110|%p52, %r108, 1, 31, -1;
	shfl.sync.down.b32	%r109|%p53, %r107, 1, 31, -1;
	// begin inline asm
	mov.b64 %fd86, {%r109,%r110};
	// end inline asm
	add.f64 	%fd159, %fd85, %fd86;
$L__BB43_20:
	setp.ne.s32 	%p54, %r7, 0;
	// begin inline asm
	mov.b64 {%r111,%r112}, %fd154;
	// end inline asm
	shfl.sync.down.b32	%r114|%p55, %r112, 16, 31, -1;
	shfl.sync.down.b32	%r113|%p56, %r111, 16, 31, -1;
	// begin inline asm
	mov.b64 %fd88, {%r113,%r114};
	// end inline asm
	add.f64 	%fd89, %fd154, %fd88;
	// begin inline asm
	mov.b64 {%r115,%r116}, %fd89;
	// end inline asm
	shfl.sync.down.b32	%r118|%p57, %r116, 8, 31, -1;
	shfl.sync.down.b32	%r117|%p58, %r115, 8, 31, -1;
	// begin inline asm
	mov.b64 %fd90, {%r117,%r118};
	// end inline asm
	add.f64 	%fd91, %fd89, %fd90;
	// begin inline asm
	mov.b64 {%r119,%r120}, %fd91;
	// end inline asm
	shfl.sync.down.b32	%r122|%p59, %r120, 4, 31, -1;
	shfl.sync.down.b32	%r121|%p60, %r119, 4, 31, -1;
	// begin inline asm
	mov.b64 %fd92, {%r121,%r122};
	// end inline asm
	add.f64 	%fd93, %fd91, %fd92;
	// begin inline asm
	mov.b64 {%r123,%r124}, %fd93;
	// end inline asm
	shfl.sync.down.b32	%r126|%p61, %r124, 2, 31, -1;
	shfl.sync.down.b32	%r125|%p62, %r123, 2, 31, -1;
	// begin inline asm
	mov.b64 %fd94, {%r125,%r126};
	// end inline asm
	add.f64 	%fd95, %fd93, %fd94;
	// begin inline asm
	mov.b64 {%r127,%r128}, %fd95;
	// end inline asm
	shfl.sync.down.b32	%r130|%p63, %r128, 1, 31, -1;
	shfl.sync.down.b32	%r129|%p64, %r127, 1, 31, -1;
	// begin inline asm
	mov.b64 %fd96, {%r129,%r130};
	// end inline asm
	add.f64 	%fd23, %fd95, %fd96;
	@%p54 bra 	$L__BB43_22;
	mov.u32 	%r131, _ZZ14blockReduceSumdE6shared;
	add.s32 	%r132, %r131, %r8;
	st.shared.f64 	[%r132], %fd23;
$L__BB43_22:
	setp.ge.u32 	%p65, %r4, %r10;
	bar.sync 	0;
	mov.f64 	%fd161, 0d0000000000000000;
	@%p65 bra 	$L__BB43_24;
	shl.b32 	%r133, %r7, 3;
	mov.u32 	%r134, _ZZ14blockReduceSumdE6shared;
	add.s32 	%r135, %r134, %r133;
	ld.shared.f64 	%fd161, [%r135];
$L__BB43_24:
	setp.gt.u32 	%p66, %r4, 31;
	@%p66 bra 	$L__BB43_26;
	// begin inline asm
	mov.b64 {%r136,%r137}, %fd161;
	// end inline asm
	shfl.sync.down.b32	%r139|%p67, %r137, 16, 31, -1;
	shfl.sync.down.b32	%r138|%p68, %r136, 16, 31, -1;
	// begin inline asm
	mov.b64 %fd99, {%r138,%r139};
	// end inline asm
	add.f64 	%fd100, %fd161, %fd99;
	// begin inline asm
	mov.b64 {%r140,%r141}, %fd100;
	// end inline asm
	shfl.sync.down.b32	%r143|%p69, %r141, 8, 31, -1;
	shfl.sync.down.b32	%r142|%p70, %r140, 8, 31, -1;
	// begin inline asm
	mov.b64 %fd101, {%r142,%r143};
	// end inline asm
	add.f64 	%fd102, %fd100, %fd101;
	// begin inline asm
	mov.b64 {%r144,%r145}, %fd102;
	// end inline asm
	shfl.sync.down.b32	%r147|%p71, %r145, 4, 31, -1;
	shfl.sync.down.b32	%r146|%p72, %r144, 4, 31, -1;
	// begin inline asm
	mov.b64 %fd103, {%r146,%r147};
	// end inline asm
	add.f64 	%fd104, %fd102, %fd103;
	// begin inline asm
	mov.b64 {%r148,%r149}, %fd104;
	// end inline asm
	shfl.sync.down.b32	%r151|%p73, %r149, 2, 31, -1;
	shfl.sync.down.b32	%r150|%p74, %r148, 2, 31, -1;
	// begin inline asm
	mov.b64 %fd105, {%r150,%r151};
	// end inline asm
	add.f64 	%fd106, %fd104, %fd105;
	// begin inline asm
	mov.b64 {%r152,%r153}, %fd106;
	// end inline asm
	shfl.sync.down.b32	%r155|%p75, %r153, 1, 31, -1;
	shfl.sync.down.b32	%r154|%p76, %r152, 1, 31, -1;
	// begin inline asm
	mov.b64 %fd107, {%r154,%r155};
	// end inline asm
	add.f64 	%fd161, %fd106, %fd107;
$L__BB43_26:
	setp.ne.s32 	%p77, %r7, 0;
	// begin inline asm
	mov.b64 {%r156,%r157}, %fd155;
	// end inline asm
	shfl.sync.down.b32	%r159|%p78, %r157, 16, 31, -1;
	shfl.sync.down.b32	%r158|%p79, %r156, 16, 31, -1;
	// begin inline asm
	mov.b64 %fd109, {%r158,%r159};
	// end inline asm
	add.f64 	%fd110, %fd155, %fd109;
	// begin inline asm
	mov.b64 {%r160,%r161}, %fd110;
	// end inline asm
	shfl.sync.down.b32	%r163|%p80, %r161, 8, 31, -1;
	shfl.sync.down.b32	%r162|%p81, %r160, 8, 31, -1;
	// begin inline asm
	mov.b64 %fd111, {%r162,%r163};
	// end inline asm
	add.f64 	%fd112, %fd110, %fd111;
	// begin inline asm
	mov.b64 {%r164,%r165}, %fd112;
	// end inline asm
	shfl.sync.down.b32	%r167|%p82, %r165, 4, 31, -1;
	shfl.sync.down.b32	%r166|%p83, %r164, 4, 31, -1;
	// begin inline asm
	mov.b64 %fd113, {%r166,%r167};
	// end inline asm
	add.f64 	%fd114, %fd112, %fd113;
	// begin inline asm
	mov.b64 {%r168,%r169}, %fd114;
	// end inline asm
	shfl.sync.down.b32	%r171|%p84, %r169, 2, 31, -1;
	shfl.sync.down.b32	%r170|%p85, %r168, 2, 31, -1;
	// begin inline asm
	mov.b64 %fd115, {%r170,%r171};
	// end inline asm
	add.f64 	%fd116, %fd114, %fd115;
	// begin inline asm
	mov.b64 {%r172,%r173}, %fd116;
	// end inline asm
	shfl.sync.down.b32	%r175|%p86, %r173, 1, 31, -1;
	shfl.sync.down.b32	%r174|%p87, %r172, 1, 31, -1;
	// begin inline asm
	mov.b64 %fd117, {%r174,%r175};
	// end inline asm
	add.f64 	%fd28, %fd116, %fd117;
	@%p77 bra 	$L__BB43_28;
	mov.u32 	%r176, _ZZ14blockReduceSumdE6shared;
	add.s32 	%r177, %r176, %r8;
	st.shared.f64 	[%r177], %fd28;
$L__BB43_28:
	setp.ge.u32 	%p88, %r4, %r10;
	bar.sync 	0;
	mov.f64 	%fd162, 0d0000000000000000;
	@%p88 bra 	$L__BB43_30;
	shl.b32 	%r178, %r7, 3;
	mov.u32 	%r179, _ZZ14blockReduceSumdE6shared;
	add.s32 	%r180, %r179, %r178;
	ld.shared.f64 	%fd162, [%r180];
$L__BB43_30:
	setp.gt.u32 	%p89, %r4, 31;
	mul.wide.u32 	%rd45, %r1, 8;
	add.s64 	%rd8, %rd5, %rd45;
	add.s64 	%rd9, %rd4, %rd45;
	@%p89 bra 	$L__BB43_40;
	setp.ne.s32 	%p90, %r4, 0;
	// begin inline asm
	mov.b64 {%r181,%r182}, %fd162;
	// end inline asm
	shfl.sync.down.b32	%r184|%p91, %r182, 16, 31, -1;
	shfl.sync.down.b32	%r183|%p92, %r181, 16, 31, -1;
	// begin inline asm
	mov.b64 %fd120, {%r183,%r184};
	// end inline asm
	add.f64 	%fd121, %fd162, %fd120;
	// begin inline asm
	mov.b64 {%r185,%r186}, %fd121;
	// end inline asm
	shfl.sync.down.b32	%r188|%p93, %r186, 8, 31, -1;
	shfl.sync.down.b32	%r187|%p94, %r185, 8, 31, -1;
	// begin inline asm
	mov.b64 %fd122, {%r187,%r188};
	// end inline asm
	add.f64 	%fd123, %fd121, %fd122;
	// begin inline asm
	mov.b64 {%r189,%r190}, %fd123;
	// end inline asm
	shfl.sync.down.b32	%r192|%p95, %r190, 4, 31, -1;
	shfl.sync.down.b32	%r191|%p96, %r189, 4, 31, -1;
	// begin inline asm
	mov.b64 %fd124, {%r191,%r192};
	// end inline asm
	add.f64 	%fd125, %fd123, %fd124;
	// begin inline asm
	mov.b64 {%r193,%r194}, %fd125;
	// end inline asm
	shfl.sync.down.b32	%r196|%p97, %r194, 2, 31, -1;
	shfl.sync.down.b32	%r195|%p98, %r193, 2, 31, -1;
	// begin inline asm
	mov.b64 %fd126, {%r195,%r196};
	// end inline asm
	add.f64 	%fd127, %fd125, %fd126;
	// begin inline asm
	mov.b64 {%r197,%r198}, %fd127;
	// end inline asm
	shfl.sync.down.b32	%r200|%p99, %r198, 1, 31, -1;
	shfl.sync.down.b32	%r199|%p100, %r197, 1, 31, -1;
	// begin inline asm
	mov.b64 %fd128, {%r199,%r200};
	// end inline asm
	add.f64 	%fd31, %fd127, %fd128;
	@%p90 bra 	$L__BB43_40;
	cvt.rn.f64.u32 	%fd32, %r3;
	neg.f64 	%fd129, %fd157;
	mul.f64 	%fd130, %fd157, %fd129;
	fma.rn.f64 	%fd33, %fd32, %fd161, %fd130;
	abs.f64 	%fd131, %fd33;
	setp.leu.f64 	%p101, %fd131, 0d3DDB7CDFD9D7BDBB;
	@%p101 bra 	$L__BB43_38;
	neg.f64 	%fd133, %fd159;
	mul.f64 	%fd134, %fd157, %fd133;
	fma.rn.f64 	%fd135, %fd32, %fd31, %fd134;
	div.rn.f64 	%fd163, %fd135, %fd33;
	st.shared.f64 	[_ZZ30fitPartitionsBatched_OptimizedIxEvPKT_PKiS4_PiPdS6_S5_PxS6_iE8s_theta1], %fd163;
	neg.f64 	%fd136, %fd163;
	fma.rn.f64 	%fd159, %fd136, %fd157, %fd159;
	bra.uni 	$L__BB43_39;
$L__BB43_34:
	setp.ne.s32 	%p129, %r4, 0;
	@%p129 bra 	$L__BB43_50;
	add.s64 	%rd86, %rd6, %rd28;
	mov.b32 	%r251, 4;
	st.global.u32 	[%rd86], %r251;
	mul.wide.u32 	%rd87, %r1, 8;
	add.s64 	%rd88, %rd1, %rd87;
	mov.b64 	%rd89, 0;
	st.global.u64 	[%rd88], %rd89;
	bra.uni 	$L__BB43_50;
$L__BB43_36:
	setp.ne.s32 	%p5, %r4, 0;
	@%p5 bra 	$L__BB43_50;
	add.s64 	%rd32, %rd6, %rd28;
	mov.b32 	%r17, 4;
	st.global.u32 	[%rd32], %r17;
	mul.wide.u32 	%rd33, %r1, 8;
	add.s64 	%rd34, %rd5, %rd33;
	mov.b64 	%rd35, 0;
	st.global.u64 	[%rd34], %rd35;
	add.s64 	%rd36, %rd4, %rd33;
	st.global.u64 	[%rd36], %rd35;
	add.s64 	%rd37, %rd3, %rd28;
	mov.b32 	%r18, 64;
	st.global.u32 	[%rd37], %r18;
	add.s64 	%rd38, %rd2, %rd33;
	st.global.u64 	[%rd38], %rd35;
	mul.wide.u32 	%rd39, %r3, 8;
	add.s64 	%rd40, %rd39, 80;
	cvt.rn.f64.u64 	%fd40, %rd40;
	add.s64 	%rd41, %rd1, %rd33;
	st.global.f64 	[%rd41], %fd40;
	bra.uni 	$L__BB43_50;
$L__BB43_38:
	mov.b64 	%rd46, 0;
	st.shared.u64 	[_ZZ30fitPartitionsBatched_OptimizedIxEvPKT_PKiS4_PiPdS6_S5_PxS6_iE8s_theta1], %rd46;
	mov.f64 	%fd163, 0d0000000000000000;
$L__BB43_39:
	div.rn.f64 	%fd137, %fd159, %fd32;
	mul.wide.u32 	%rd47, %r1, 4;
	add.s64 	%rd48, %rd6, %rd47;
	mov.b32 	%r201, 1;
	st.global.u32 	[%rd48], %r201;
	st.global.f64 	[%rd8], %fd137;
	st.global.f64 	[%rd9], %fd163;
$L__BB43_40:
	setp.ge.u32 	%p102, %r4, %r3;
	bar.sync 	0;
	mov.b64 	%rd95, 0;
	@%p102 bra 	$L__BB43_43;
	ld.global.f64 	%fd38, [%rd8];
	ld.global.f64 	%fd39, [%rd9];
	mov.b64 	%rd95, 0;
	mov.u32 	%r253, %r4;
$L__BB43_42:
	cvt.rn.f64.s32 	%fd138, %r253;
	fma.rn.f64 	%fd139, %fd39, %fd138, %fd38;
	mov.f64 	%fd140, 0d3FE0000000000000;
	copysign.f64 	%fd141, %fd139, %fd140;
	add.rz.f64 	%fd142, %fd139, %fd141;
	cvt.rzi.f64.f64 	%fd143, %fd142;
	cvt.rzi.s64.f64 	%rd51, %fd143;
	add.s32 	%r202, %r253, %r2;
	mul.wide.s32 	%rd52, %r202, 8;
	add.s64 	%rd53, %rd7, %rd52;
	ld.global.nc.u64 	%rd54, [%rd53];
	sub.s64 	%rd55, %rd54, %rd51;
	abs.s64 	%rd56, %rd55;
	max.s64 	%rd95, %rd95, %rd56;
	add.s32 	%r253, %r253, %r9;
	setp.lt.s32 	%p103, %r253, %r3;
	@%p103 bra 	$L__BB43_42;
$L__BB43_43:
	setp.ne.s32 	%p104, %r7, 0;
	// begin inline asm
	mov.b64 {%r203,%r204}, %rd95;
	// end inline asm
	shfl.sync.down.b32	%r206|%p105, %r204, 16, 31, -1;
	shfl.sync.down.b32	%r205|%p106, %r203, 16, 31, -1;
	// begin inline asm
	mov.b64 %rd58, {%r205,%r206};
	// end inline asm
	max.s64 	%rd59, %rd95, %rd58;
	// begin inline asm
	mov.b64 {%r207,%r208}, %rd59;
	// end inline asm
	shfl.sync.down.b32	%r210|%p107, %r208, 8, 31, -1;
	shfl.sync.down.b32	%r209|%p108, %r207, 8, 31, -1;
	// begin inline asm
	mov.b64 %rd60, {%r209,%r210};
	// end inline asm
	max.s64 	%rd61, %rd59, %rd60;
	// begin inline asm
	mov.b64 {%r211,%r212}, %rd61;
	// end inline asm
	shfl.sync.down.b32	%r214|%p109, %r212, 4, 31, -1;
	shfl.sync.down.b32	%r213|%p110, %r211, 4, 31, -1;
	// begin inline asm
	mov.b64 %rd62, {%r213,%r214};
	// end inline asm
	max.s64 	%rd63, %rd61, %rd62;
	// begin inline asm
	mov.b64 {%r215,%r216}, %rd63;
	// end inline asm
	shfl.sync.down.b32	%r218|%p111, %r216, 2, 31, -1;
	shfl.sync.down.b32	%r217|%p112, %r215, 2, 31, -1;
	// begin inline asm
	mov.b64 %rd64, {%r217,%r218};
	// end inline asm
	max.s64 	%rd65, %rd63, %rd64;
	// begin inline asm
	mov.b64 {%r219,%r220}, %rd65;
	// end inline asm
	shfl.sync.down.b32	%r222|%p113, %r220, 1, 31, -1;
	shfl.sync.down.b32	%r221|%p114, %r219, 1, 31, -1;
	// begin inline asm
	mov.b64 %rd66, {%r221,%r222};
	// end inline asm
	max.s64 	%rd13, %rd65, %rd66;
	@%p104 bra 	$L__BB43_45;
	mov.u32 	%r223, _ZZ14blockReduceMaxxE6shared;
	add.s32 	%r224, %r223, %r8;
	st.shared.u64 	[%r224], %rd13;
$L__BB43_45:
	setp.ge.u32 	%p115, %r4, %r10;
	bar.sync 	0;
	mov.b64 	%rd96, 0;
	@%p115 bra 	$L__BB43_47;
	shl.b32 	%r225, %r7, 3;
	mov.u32 	%r226, _ZZ14blockReduceMaxxE6shared;
	add.s32 	%r227, %r226, %r225;
	ld.shared.u64 	%rd96, [%r227];
$L__BB43_47:
	setp.gt.u32 	%p116, %r4, 31;
	@%p116 bra 	$L__BB43_50;
	setp.ne.s32 	%p117, %r4, 0;
	// begin inline asm
	mov.b64 {%r228,%r229}, %rd96;
	// end inline asm
	shfl.sync.down.b32	%r231|%p118, %r229, 16, 31, -1;
	shfl.sync.down.b32	%r230|%p119, %r228, 16, 31, -1;
	// begin inline asm
	mov.b64 %rd69, {%r230,%r231};
	// end inline asm
	max.s64 	%rd70, %rd96, %rd69;
	// begin inline asm
	mov.b64 {%r232,%r233}, %rd70;
	// end inline asm
	shfl.sync.down.b32	%r235|%p120, %r233, 8, 31, -1;
	shfl.sync.down.b32	%r234|%p121, %r232, 8, 31, -1;
	// begin inline asm
	mov.b64 %rd71, {%r234,%r235};
	// end inline asm
	max.s64 	%rd72, %rd70, %rd71;
	// begin inline asm
	mov.b64 {%r236,%r237}, %rd72;
	// end inline asm
	shfl.sync.down.b32	%r239|%p122, %r237, 4, 31, -1;
	shfl.sync.down.b32	%r238|%p123, %r236, 4, 31, -1;
	// begin inline asm
	mov.b64 %rd73, {%r238,%r239};
	// end inline asm
	max.s64 	%rd74, %rd72, %rd73;
	// begin inline asm
	mov.b64 {%r240,%r241}, %rd74;
	// end inline asm
	shfl.sync.down.b32	%r243|%p124, %r241, 2, 31, -1;
	shfl.sync.down.b32	%r242|%p125, %r240, 2, 31, -1;
	// begin inline asm
	mov.b64 %rd75, {%r242,%r243};
	// end inline asm
	max.s64 	%rd76, %rd74, %rd75;
	// begin inline asm
	mov.b64 {%r244,%r245}, %rd76;
	// end inline asm
	shfl.sync.down.b32	%r247|%p126, %r245, 1, 31, -1;
	shfl.sync.down.b32	%r246|%p127, %r244, 1, 31, -1;
	// begin inline asm
	mov.b64 %rd77, {%r246,%r247};
	// end inline asm
	max.s64 	%rd16, %rd76, %rd77;
	@%p117 bra 	$L__BB43_50;
	ld.param.u64 	%rd93, [_Z30fitPartitionsBatched_OptimizedIxEvPKT_PKiS4_PiPdS6_S5_PxS6_i_param_7];
	ld.param.u64 	%rd92, [_Z30fitPartitionsBatched_OptimizedIxEvPKT_PKiS4_PiPdS6_S5_PxS6_i_param_6];
	cvta.to.global.u64 	%rd78, %rd93;
	mul.wide.u32 	%rd79, %r1, 8;
	add.s64 	%rd80, %rd78, %rd79;
	st.global.u64 	[%rd80], %rd16;
	setp.gt.s64 	%p128, %rd16, 0;
	clz.b64 	%r248, %rd16;
	sub.s32 	%r249, 65, %r248;
	selp.b32 	%r250, %r249, 0, %p128;
	cvta.to.global.u64 	%rd81, %rd92;
	mul.wide.u32 	%rd82, %r1, 4;
	add.s64 	%rd83, %rd81, %rd82;
	st.global.u32 	[%rd83], %r250;
	cvt.rn.f64.u32 	%fd144, %r3;
	cvt.rn.f64.u32 	%fd145, %r250;
	mul.f64 	%fd146, %fd144, %fd145;
	fma.rn.f64 	%fd147, %fd146, 0d3FC0000000000000, 0d4054000000000000;
	add.s64 	%rd84, %rd1, %rd79;
	st.global.f64 	[%rd84], %fd147;
$L__BB43_50:
	ret;

}
	// .globl	_Z24wprocessPartitionsKernelIxEvPKT_PiS3_S3_PdS3_PxiPl
.visible .entry _Z24wprocessPartitionsKernelIxEvPKT_PiS3_S3_PdS3_PxiPl(
	.param .u64 .ptr .align 1 _Z24wprocessPartitionsKernelIxEvPKT_PiS3_S3_PdS3_PxiPl_param_0,
	.param .u64 .ptr .align 1 _Z24wprocessPartitionsKernelIxEvPKT_PiS3_S3_PdS3_PxiPl_param_1,
	.param .u64 .ptr .align 1 _Z24wprocessPartitionsKernelIxEvPKT_PiS3_S3_PdS3_PxiPl_param_2,
	.param .u64 .ptr .align 1 _Z24wprocessPartitionsKernelIxEvPKT_PiS3_S3_PdS3_PxiPl_param_3,
	.param .u64 .ptr .align 1 _Z24wprocessPartitionsKernelIxEvPKT_PiS3_S3_PdS3_PxiPl_param_4,
	.param .u64 .ptr .align 1 _Z24wprocessPartitionsKernelIxEvPKT_PiS3_S3_PdS3_PxiPl_param_5,
	.param .u64 .ptr .align 1 _Z24wprocessPartitionsKernelIxEvPKT_PiS3_S3_PdS3_PxiPl_param_6,
	.param .u32 _Z24wprocessPartitionsKernelIxEvPKT_PiS3_S3_PdS3_PxiPl_param_7,
	.param .u64 .ptr .align 1 _Z24wprocessPartitionsKernelIxEvPKT_PiS3_S3_PdS3_PxiPl_param_8
)
{
	.reg .pred 	%p<31>;
	.reg .b16 	%rs<9>;
	.reg .b32 	%r<62>;
	.reg .b64 	%rd<66>;
	.reg .b64 	%fd<67>;
	// demoted variable
	.shared .align 8 .f64 _ZZ24wprocessPartitionsKernelIxEvPKT_PiS3_S3_PdS3_PxiPlE6theta0;
	// demoted variable
	.shared .align 8 .f64 _ZZ24wprocessPartitionsKernelIxEvPKT_PiS3_S3_PdS3_PxiPlE6theta1;
	ld.param.u64 	%rd10, [_Z24wprocessPartitionsKernelIxEvPKT_PiS3_S3_PdS3_PxiPl_param_1];
	ld.param.u64 	%rd11, [_Z24wprocessPartitionsKernelIxEvPKT_PiS3_S3_PdS3_PxiPl_param_2];
	ld.param.u64 	%rd16, [_Z24wprocessPartitionsKernelIxEvPKT_PiS3_S3_PdS3_PxiPl_param_4];
	ld.param.u64 	%rd13, [_Z24wprocessPartitionsKernelIxEvPKT_PiS3_S3_PdS3_PxiPl_param_5];
	ld.param.u64 	%rd14, [_Z24wprocessPartitionsKernelIxEvPKT_PiS3_S3_PdS3_PxiPl_param_6];
	ld.param.u32 	%r28, [_Z24wprocessPartitionsKernelIxEvPKT_PiS3_S3_PdS3_PxiPl_param_7];
	cvta.to.global.u64 	%rd1, %rd16;
	mov.u32 	%r1, %ctaid.x;
	setp.ge.s32 	%p3, %r1, %r28;
	@%p3 bra 	$L__BB44_37;
	cvta.to.global.u64 	%rd17, %rd10;
	cvta.to.global.u64 	%rd18, %rd11;
	mul.wide.u32 	%rd19, %r1, 4;
	add.s64 	%rd20, %rd17, %rd19;
	ld.global.u32 	%r2, [%rd20];
	add.s64 	%rd21, %rd18, %rd19;
	ld.global.u32 	%r29, [%rd21];
	sub.s32 	%r3, %r29, %r2;
	setp.lt.s32 	%p4, %r3, 1;
	@%p4 bra 	$L__BB44_37;
	mov.u32 	%r61, %ntid.x;
	shl.b32 	%r5, %r61, 5;
	mov.u32 	%r30, shared_mem;
	add.s32 	%r6, %r30, %r5;
	shl.b32 	%r7, %r61, 3;
	add.s32 	%r8, %r6, %r7;
	mov.u32 	%r9, %tid.x;
	add.s32 	%r10, %r8, %r9;
	mov.b16 	%rs2, 0;
	st.shared.u8 	[%r10], %rs2;
	bar.sync 	0;
	setp.lt.u32 	%p5, %r61, 2;
	@%p5 bra 	$L__BB44_9;
	mov.u32 	%r57, %r61;
$L__BB44_4:
	shr.u32 	%r12, %r57, 1;
	setp.ge.u32 	%p6, %r9, %r12;
	@%p6 bra 	$L__BB44_8;
	ld.shared.u8 	%rs3, [%r10];
	setp.ne.s16 	%p8, %rs3, 0;
	mov.pred 	%p30, -1;
	@%p8 bra 	$L__BB44_7;
	add.s32 	%r31, %r10, %r12;
	ld.shared.u8 	%rs4, [%r31];
	setp.ne.s16 	%p30, %rs4, 0;
$L__BB44_7:
	selp.u16 	%rs5, 1, 0, %p30;
	st.shared.u8 	[%r10], %rs5;
$L__BB44_8:
	bar.sync 	0;
	setp.gt.u32 	%p9, %r57, 3;
	mov.u32 	%r57, %r12;
	@%p9 bra 	$L__BB44_4;
$L__BB44_9:
	ld.param.u64 	%rd61, [_Z24wprocessPartitionsKernelIxEvPKT_PiS3_S3_PdS3_PxiPl_param_3];
	ld.shared.u8 	%rs6, [%r8];
	setp.ne.s32 	%p10, %r9, 0;
	setp.eq.s16 	%p11, %rs6, 0;
	cvta.to.global.u64 	%rd22, %rd61;
	add.s64 	%rd2, %rd22, %rd19;
	cvta.to.global.u64 	%rd24, %rd14;
	mul.wide.u32 	%rd25, %r1, 8;
	add.s64 	%rd3, %rd24, %rd25;
	cvta.to.global.u64 	%rd26, %rd13;
	add.s64 	%rd4, %rd26, %rd19;
	or.pred  	%p12, %p10, %p11;
	@%p12 bra 	$L__BB44_11;
	mov.b32 	%r32, 4;
	st.global.u32 	[%rd2], %r32;
	shl.b32 	%r33, %r1, 2;
	mul.wide.u32 	%rd27, %r33, 8;
	add.s64 	%rd28, %rd1, %rd27;
	mov.b64 	%rd29, 0;
	st.global.u64 	[%rd28], %rd29;
	st.global.u64 	[%rd28+8], %rd29;
	st.global.u64 	[%rd28+16], %rd29;
	st.global.u64 	[%rd28+24], %rd29;
	st.global.u64 	[%rd3], %rd29;
	mov.b32 	%r34, 64;
	st.global.u32 	[%rd4], %r34;
$L__BB44_11:
	bar.sync 	0;
	setp.ne.s16 	%p13, %rs6, 0;
	@%p13 bra 	$L__BB44_35;
	setp.ge.s32 	%p14, %r9, %r3;
	mov.f64 	%fd61, 0d0000000000000000;
	mov.f64 	%fd62, %fd61;
	mov.f64 	%fd63, %fd61;
	mov.f64 	%fd64, %fd61;
	@%p14 bra 	$L__BB44_15;
	mov.f64 	%fd64, 0d0000000000000000;
	mov.u32 	%r58, %r9;
	mov.f64 	%fd63, %fd64;
	mov.f64 	%fd62, %fd64;
	mov.f64 	%fd61, %fd64;
$L__BB44_14:
	ld.param.u64 	%rd59, [_Z24wprocessPartitionsKernelIxEvPKT_PiS3_S3_PdS3_PxiPl_param_0];
	cvt.rn.f64.s32 	%fd25, %r58;
	add.s32 	%r35, %r58, %r2;
	cvta.to.global.u64 	%rd30, %rd59;
	mul.wide.s32 	%rd31, %r35, 8;
	add.s64 	%rd32, %rd30, %rd31;
	ld.global.u64 	%rd33, [%rd32];
	cvt.rn.f64.s64 	%fd26, %rd33;
	add.f64 	%fd61, %fd61, %fd25;
	add.f64 	%fd62, %fd62, %fd26;
	fma.rn.f64 	%fd63, %fd25, %fd25, %fd63;
	fma.rn.f64 	%fd64, %fd25, %fd26, %fd64;
	add.s32 	%r58, %r58, %r61;
	setp.lt.s32 	%p15, %r58, %r3;
	@%p15 bra 	$L__BB44_14;
$L__BB44_15:
	setp.lt.u32 	%p16, %r61, 2;
	shl.b32 	%r36, %r9, 3;
	add.s32 	%r15, %r30, %r36;
	st.shared.f64 	[%r15], %fd61;
	add.s32 	%r16, %r15, %r7;
	st.shared.f64 	[%r16], %fd62;
	add.s32 	%r17, %r16, %r7;
	st.shared.f64 	[%r17], %fd63;
	add.s32 	%r18, %r17, %r7;
	st.shared.f64 	[%r18], %fd64;
	bar.sync 	0;
	@%p16 bra 	$L__BB44_20;
	mov.u32 	%r59, %r61;
$L__BB44_17:
	shr.u32 	%r20, %r59, 1;
	setp.ge.u32 	%p17, %r9, %r20;
	@%p17 bra 	$L__BB44_19;
	shl.b32 	%r38, %r20, 3;
	add.s32 	%r39, %r15, %r38;
	ld.shared.f64 	%fd27, [%r39];
	ld.shared.f64 	%fd28, [%r15];
	add.f64 	%fd29, %fd27, %fd28;
	st.shared.f64 	[%r15], %fd29;
	add.s32 	%r40, %r39, %r7;
	ld.shared.f64 	%fd30, [%r40];
	ld.shared.f64 	%fd31, [%r16];
	add.f64 	%fd32, %fd30, %fd31;
	st.shared.f64 	[%r16], %fd32;
	add.s32 	%r41, %r40, %r7;
	ld.shared.f64 	%fd33, [%r41];
	ld.shared.f64 	%fd34, [%r17];
	add.f64 	%fd35, %fd33, %fd34;
	st.shared.f64 	[%r17], %fd35;
	add.s32 	%r42, %r41, %r7;
	ld.shared.f64 	%fd36, [%r42];
	ld.shared.f64 	%fd37, [%r18];
	add.f64 	%fd38, %fd36, %fd37;
	st.shared.f64 	[%r18], %fd38;
$L__BB44_19:
	bar.sync 	0;
	setp.gt.u32 	%p18, %r59, 3;
	mov.u32 	%r59, %r20;
	@%p18 bra 	$L__BB44_17;
$L__BB44_20:
	setp.ne.s32 	%p19, %r9, 0;
	@%p19 bra 	$L__BB44_25;
	cvt.rn.f64.u32 	%fd13, %r3;
	shl.b32 	%r43, %r61, 4;
	neg.s32 	%r21, %r43;
	sub.s32 	%r22, %r6, %r43;
	ld.shared.f64 	%fd39, [%r22];
	mul.f64 	%fd40, %fd39, %fd13;
	ld.shared.f64 	%fd14, [shared_mem];
	mul.f64 	%fd41, %fd14, %fd14;
	sub.f64 	%fd15, %fd40, %fd41;
	abs.f64 	%fd42, %fd15;
	setp.leu.f64 	%p20, %fd42, 0d3DDB7CDFD9D7BDBB;
	@%p20 bra 	$L__BB44_23;
	add.s32 	%r46, %r22, %r7;
	ld.shared.f64 	%fd44, [%r46];
	mul.f64 	%fd45, %fd44, %fd13;
	add.s32 	%r47, %r46, %r21;
	ld.shared.f64 	%fd46, [%r47];
	mul.f64 	%fd47, %fd14, %fd46;
	sub.f64 	%fd48, %fd45, %fd47;
	div.rn.f64 	%fd65, %fd48, %fd15;
	st.shared.f64 	[_ZZ24wprocessPartitionsKernelIxEvPKT_PiS3_S3_PdS3_PxiPlE6theta1], %fd65;
	mul.f64 	%fd49, %fd14, %fd65;
	sub.f64 	%fd66, %fd46, %fd49;
	bra.uni 	$L__BB44_24;
$L__BB44_23:
	mov.b64 	%rd34, 0;
	st.shared.u64 	[_ZZ24wprocessPartitionsKernelIxEvPKT_PiS3_S3_PdS3_PxiPlE6theta1], %rd34;
	sub.s32 	%r45, %r22, %r7;
	ld.shared.f64 	%fd66, [%r45];
	mov.f64 	%fd65, 0d0000000000000000;
$L__BB44_24:
	ld.param.u64 	%rd62, [_Z24wprocessPartitionsKernelIxEvPKT_PiS3_S3_PdS3_PxiPl_param_3];
	div.rn.f64 	%fd50, %fd66, %fd13;
	st.shared.f64 	[_ZZ24wprocessPartitionsKernelIxEvPKT_PiS3_S3_PdS3_PxiPlE6theta0], %fd50;
	cvta.to.global.u64 	%rd35, %rd62;
	mul.wide.u32 	%rd36, %r1, 4;
	add.s64 	%rd37, %rd35, %rd36;
	mov.b32 	%r48, 1;
	st.global.u32 	[%rd37], %r48;
	shl.b32 	%r49, %r1, 2;
	mul.wide.u32 	%rd38, %r49, 8;
	add.s64 	%rd39, %rd1, %rd38;
	st.global.f64 	[%rd39], %fd50;
	st.global.f64 	[%rd39+8], %fd65;
	mov.b64 	%rd40, 0;
	st.global.u64 	[%rd39+16], %rd40;
	st.global.u64 	[%rd39+24], %rd40;
$L__BB44_25:
	setp.ge.s32 	%p21, %r9, %r3;
	bar.sync 	0;
	shl.b32 	%r50, %r1, 2;
	mul.wide.u32 	%rd42, %r50, 8;
	add.s64 	%rd43, %rd1, %rd42;
	ld.global.f64 	%fd21, [%rd43];
	st.shared.f64 	[_ZZ24wprocessPartitionsKernelIxEvPKT_PiS3_S3_PdS3_PxiPlE6theta0], %fd21;
	ld.global.f64 	%fd22, [%rd43+8];
	st.shared.f64 	[_ZZ24wprocessPartitionsKernelIxEvPKT_PiS3_S3_PdS3_PxiPlE6theta1], %fd22;
	mov.b64 	%rd65, 0;
	@%p21 bra 	$L__BB44_28;
	mov.b64 	%rd65, 0;
	mov.u32 	%r60, %r9;
$L__BB44_27:
	ld.param.u64 	%rd60, [_Z24wprocessPartitionsKernelIxEvPKT_PiS3_S3_PdS3_PxiPl_param_0];
	cvt.rn.f64.s32 	%fd51, %r60;
	fma.rn.f64 	%fd52, %fd22, %fd51, %fd21;
	mov.f64 	%fd53, 0d3FE0000000000000;
	copysign.f64 	%fd54, %fd52, %fd53;
	add.rz.f64 	%fd55, %fd52, %fd54;
	cvt.rzi.f64.f64 	%fd56, %fd55;
	cvt.rzi.s64.f64 	%rd45, %fd56;
	add.s32 	%r51, %r60, %r2;
	cvta.to.global.u64 	%rd46, %rd60;
	mul.wide.s32 	%rd47, %r51, 8;
	add.s64 	%rd48, %rd46, %rd47;
	ld.global.u64 	%rd49, [%rd48];
	sub.s64 	%rd50, %rd49, %rd45;
	abs.s64 	%rd51, %rd50;
	max.u64 	%rd65, %rd51, %rd65;
	add.s32 	%r60, %r60, %r61;
	setp.lt.s32 	%p22, %r60, %r3;
	@%p22 bra 	$L__BB44_27;
$L__BB44_28:
	setp.lt.u32 	%p23, %r61, 2;
	add.s32 	%r25, %r15, %r5;
	st.shared.u64 	[%r25], %rd65;
	bar.sync 	0;
	@%p23 bra 	$L__BB44_33;
$L__BB44_29:
	mov.u32 	%r26, %r61;
	shr.u32 	%r61, %r26, 1;
	setp.ge.u32 	%p24, %r9, %r61;
	@%p24 bra 	$L__BB44_32;
	shl.b32 	%r52, %r61, 3;
	add.s32 	%r53, %r25, %r52;
	ld.shared.u64 	%rd8, [%r53];
	ld.shared.u64 	%rd52, [%r25];
	setp.le.s64 	%p25, %rd8, %rd52;
	@%p25 bra 	$L__BB44_32;
	st.shared.u64 	[%r25], %rd8;
$L__BB44_32:
	bar.sync 	0;
	setp.gt.u32 	%p26, %r26, 3;
	@%p26 bra 	$L__BB44_29;
$L__BB44_33:
	setp.ne.s32 	%p27, %r9, 0;
	@%p27 bra 	$L__BB44_37;
	ld.shared.u64 	%rd53, [%r6];
	st.global.u64 	[%rd3], %rd53;
	setp.gt.s64 	%p28, %rd53, 0;
	clz.b64 	%r54, %rd53;
	sub.s32 	%r55, 65, %r54;
	selp.b32 	%r56, %r55, 0, %p28;
	st.global.u32 	[%rd4], %r56;
$L__BB44_35:
	setp.ne.s32 	%p29, %r9, 0;
	@%p29 bra 	$L__BB44_37;
	ld.param.u64 	%rd63, [_Z24wprocessPartitionsKernelIxEvPKT_PiS3_S3_PdS3_PxiPl_param_8];
	cvt.u64.u32 	%rd54, %r3;
	ld.global.s32 	%rd55, [%rd4];
	mul.lo.s64 	%rd56, %rd55, %rd54;
	cvta.to.global.u64 	%rd57, %rd63;
	atom.global.add.u64 	%rd58, [%rd57], %rd56;
$L__BB44_37:
	ret;

}
	// .globl	_Z25packDeltasKernelOptimizedIxEvPKT_PKiS4_S4_PKdS4_PKliPj
.visible .entry _Z25packDeltasKernelOptimizedIxEvPKT_PKiS4_S4_PKdS4_PKliPj(
	.param .u64 .ptr .align 1 _Z25packDeltasKernelOptimizedIxEvPKT_PKiS4_S4_PKdS4_PKliPj_param_0,
	.param .u64 .ptr .align 1 _Z25packDeltasKernelOptimizedIxEvPKT_PKiS4_S4_PKdS4_PKliPj_param_1,
	.param .u64 .ptr .align 1 _Z25packDeltasKernelOptimizedIxEvPKT_PKiS4_S4_PKdS4_PKliPj_param_2,
	.param .u64 .ptr .align 1 _Z25packDeltasKernelOptimizedIxEvPKT_PKiS4_S4_PKdS4_PKliPj_param_3,
	.param .u64 .ptr .align 1 _Z25packDeltasKernelOptimizedIxEvPKT_PKiS4_S4_PKdS4_PKliPj_param_4,
	.param .u64 .ptr .align 1 _Z25packDeltasKernelOptimizedIxEvPKT_PKiS4_S4_PKdS4_PKliPj_param_5,
	.param .u64 .ptr .align 1 _Z25packDeltasKernelOptimizedIxEvPKT_PKiS4_S4_PKdS4_PKliPj_param_6,
	.param .u32 _Z25packDeltasKernelOptimizedIxEvPKT_PKiS4_S4_PKdS4_PKliPj_param_7,
	.param .u64 .ptr .align 1 _Z25packDeltasKernelOptimizedIxEvPKT_PKiS4_S4_PKdS4_PKliPj_param_8
)
{
	.reg .pred 	%p<23>;
	.reg .b32 	%r<100>;
	.reg .b64 	%rd<93>;
	.reg .b64 	%fd<14>;

	ld.param.u64 	%rd24, [_Z25packDeltasKernelOptimizedIxEvPKT_PKiS4_S4_PKdS4_PKliPj_param_0];
	ld.param.u64 	%rd19, [_Z25packDeltasKernelOptimizedIxEvPKT_PKiS4_S4_PKdS4_PKliPj_param_1];
	ld.param.u64 	%rd25, [_Z25packDeltasKernelOptimizedIxEvPKT_PKiS4_S4_PKdS4_PKliPj_param_2];
	ld.param.u64 	%rd21, [_Z25packDeltasKernelOptimizedIxEvPKT_PKiS4_S4_PKdS4_PKliPj_param_4];
	ld.param.u32 	%r33, [_Z25packDeltasKernelOptimizedIxEvPKT_PKiS4_S4_PKdS4_PKliPj_param_7];
	ld.param.u64 	%rd26, [_Z25packDeltasKernelOptimizedIxEvPKT_PKiS4_S4_PKdS4_PKliPj_param_8];
	cvta.to.global.u64 	%rd1, %rd26;
	cvta.to.global.u64 	%rd2, %rd24;
	cvta.to.global.u64 	%rd3, %rd25;
	mov.u32 	%r34, %tid.x;
	mov.u32 	%r35, %ctaid.x;
	mov.u32 	%r1, %ntid.x;
	mad.lo.s32 	%r91, %r35, %r1, %r34;
	setp.eq.s32 	%p1, %r33, 0;
	@%p1 bra 	$L__BB45_21;
	mul.wide.s32 	%rd27, %r33, 4;
	add.s64 	%rd28, %rd3, %rd27;
	ld.global.u32 	%r3, [%rd28+-4];
	setp.ge.s32 	%p2, %r91, %r3;
	setp.lt.s32 	%p3, %r33, 1;
	or.pred  	%p4, %p2, %p3;
	@%p4 bra 	$L__BB45_21;
	mov.u32 	%r36, %nctaid.x;
	mul.lo.s32 	%r4, %r1, %r36;
	cvta.to.global.u64 	%rd4, %rd19;
	cvta.to.global.u64 	%rd5, %rd21;
	add.s32 	%r5, %r33, -1;
$L__BB45_3:
	mov.b32 	%r93, 0;
	mov.u32 	%r92, %r5;
$L__BB45_4:
	sub.s32 	%r38, %r92, %r93;
	shr.u32 	%r39, %r38, 31;
	add.s32 	%r40, %r38, %r39;
	shr.s32 	%r41, %r40, 1;
	add.s32 	%r9, %r41, %r93;
	mul.wide.s32 	%rd29, %r9, 4;
	add.s64 	%rd30, %rd4, %rd29;
	ld.global.u32 	%r10, [%rd30];
	add.s64 	%rd31, %rd3, %rd29;
	ld.global.u32 	%r42, [%rd31];
	setp.ge.s32 	%p5, %r91, %r10;
	setp.lt.s32 	%p6, %r91, %r42;
	and.pred  	%p7, %p5, %p6;
	@%p7 bra 	$L__BB45_6;
	setp.lt.s32 	%p8, %r91, %r10;
	add.s32 	%r44, %r9, -1;
	add.s32 	%r45, %r9, 1;
	selp.b32 	%r93, %r93, %r45, %p8;
	selp.b32 	%r92, %r44, %r92, %p8;
	setp.gt.s32 	%p9, %r93, %r92;
	@%p9 bra 	$L__BB45_20;
	bra.uni 	$L__BB45_4;
$L__BB45_6:
	setp.eq.s32 	%p10, %r9, -1;
	@%p10 bra 	$L__BB45_20;
	ld.param.u64 	%rd90, [_Z25packDeltasKernelOptimizedIxEvPKT_PKiS4_S4_PKdS4_PKliPj_param_6];
	ld.param.u64 	%rd89, [_Z25packDeltasKernelOptimizedIxEvPKT_PKiS4_S4_PKdS4_PKliPj_param_5];
	ld.param.u64 	%rd88, [_Z25packDeltasKernelOptimizedIxEvPKT_PKiS4_S4_PKdS4_PKliPj_param_3];
	cvta.to.global.u64 	%rd32, %rd88;
	add.s64 	%rd34, %rd32, %rd29;
	ld.global.u32 	%r13, [%rd34];
	cvta.to.global.u64 	%rd35, %rd89;
	add.s64 	%rd36, %rd35, %rd29;
	ld.global.u32 	%r95, [%rd36];
	cvt.u64.u32 	%rd6, %r95;
	cvta.to.global.u64 	%rd37, %rd90;
	mul.wide.s32 	%rd38, %r9, 8;
	add.s64 	%rd39, %rd37, %rd38;
	ld.global.u64 	%rd7, [%rd39];
	setp.ne.s32 	%p11, %r13, 4;
	@%p11 bra 	$L__BB45_11;
	sub.s32 	%r77, %r91, %r10;
	mul.wide.s32 	%rd75, %r77, %r95;
	add.s64 	%rd8, %rd75, %rd7;
	setp.lt.s32 	%p19, %r95, 1;
	@%p19 bra 	$L__BB45_20;
	shr.s64 	%rd76, %rd8, 63;
	shr.u64 	%rd77, %rd76, 59;
	add.s64 	%rd78, %rd8, %rd77;
	cvt.u32.u64 	%r78, %rd78;
	mov.b64 	%rd79, 4294967264;
	cvt.u32.u64 	%r79, %rd79;
	and.b32  	%r80, %r78, %r79;
	cvt.u32.u64 	%r81, %rd8;
	sub.s32 	%r96, %r81, %r80;
	shr.u64 	%rd80, %rd78, 5;
	cvt.u32.u64 	%r94, %rd80;
	mul.wide.s32 	%rd81, %r91, 8;
	add.s64 	%rd82, %rd2, %rd81;
	ld.global.u64 	%rd91, [%rd82];
$L__BB45_10:
	sub.s32 	%r83, 32, %r96;
	min.u32 	%r84, %r95, %r83;
	setp.eq.s32 	%p20, %r84, 32;
	mov.b32 	%r85, -1;
	shl.b32 	%r86, %r85, %r84;
	not.b32 	%r87, %r86;
	selp.b32 	%r88, -1, %r87, %p20;
	cvt.u64.u32 	%rd83, %r88;
	and.b64  	%rd84, %rd91, %rd83;
	shl.b64 	%rd85, %rd84, %r96;
	cvt.u32.u64 	%r89, %rd85;
	mul.wide.s32 	%rd86, %r94, 4;
	add.s64 	%rd87, %rd1, %rd86;
	atom.global.or.b32 	%r90, [%rd87], %r89;
	shr.u64 	%rd91, %rd91, %r84;
	sub.s32 	%r95, %r95, %r84;
	add.s32 	%r94, %r94, 1;
	setp.gt.s32 	%p21, %r95, 0;
	mov.b32 	%r96, 0;
	@%p21 bra 	$L__BB45_10;
	bra.uni 	$L__BB45_20;
$L__BB45_11:
	sub.s32 	%r22, %r91, %r10;
	shl.b32 	%r46, %r9, 2;
	mul.wide.s32 	%rd40, %r46, 8;
	add.s64 	%rd12, %rd5, %rd40;
	ld.global.f64 	%fd5, [%rd12];
	ld.global.f64 	%fd6, [%rd12+8];
	cvt.rn.f64.s32 	%fd1, %r22;
	fma.rn.f64 	%fd13, %fd6, %fd1, %fd5;
	setp.ne.s32 	%p12, %r13, 2;
	@%p12 bra 	$L__BB45_13;
	ld.global.f64 	%fd7, [%rd12+16];
	mul.f64 	%fd8, %fd7, %fd1;
	fma.rn.f64 	%fd13, %fd8, %fd1, %fd13;
$L__BB45_13:
	mov.f64 	%fd9, 0d3FE0000000000000;
	copysign.f64 	%fd10, %fd13, %fd9;
	add.rz.f64 	%fd11, %fd13, %fd10;
	cvt.rzi.f64.f64 	%fd12, %fd11;
	cvt.rzi.s64.f64 	%rd41, %fd12;
	mul.wide.s32 	%rd42, %r91, 8;
	add.s64 	%rd43, %rd2, %rd42;
	ld.global.u64 	%rd44, [%rd43];
	sub.s64 	%rd13, %rd44, %rd41;
	setp.lt.s32 	%p13, %r95, 1;
	@%p13 bra 	$L__BB45_20;
	cvt.s64.s32 	%rd45, %r22;
	mad.lo.s64 	%rd14, %rd45, %rd6, %rd7;
	setp.gt.u32 	%p14, %r95, 32;
	@%p14 bra 	$L__BB45_18;
	cvt.u32.u64 	%r60, %rd6;
	mov.b64 	%rd60, -1;
	shl.b64 	%rd61, %rd60, %r60;
	cvt.u32.u64 	%r61, %rd61;
	cvt.u32.u64 	%r62, %rd60;
	xor.b32  	%r63, %r61, %r62;
	cvt.u32.u64 	%r64, %rd13;
	and.b32  	%r23, %r64, %r63;
	shr.s64 	%rd62, %rd14, 63;
	shr.u64 	%rd63, %rd62, 59;
	add.s64 	%rd64, %rd14, %rd63;
	shr.s64 	%rd15, %rd64, 5;
	cvt.u32.u64 	%r65, %rd15;
	mov.b64 	%rd65, 32;
	cvt.u32.u64 	%r66, %rd65;
	mul.lo.s32 	%r67, %r65, %r66;
	cvt.u32.u64 	%r68, %rd14;
	sub.s32 	%r24, %r68, %r67;
	add.s32 	%r69, %r95, %r24;
	setp.gt.s32 	%p18, %r69, 32;
	@%p18 bra 	$L__BB45_17;
	shl.b64 	%rd72, %rd15, 32;
	shr.s64 	%rd73, %rd72, 30;
	add.s64 	%rd74, %rd1, %rd73;
	shl.b32 	%r75, %r23, %r24;
	atom.global.or.b32 	%r76, [%rd74], %r75;
	bra.uni 	$L__BB45_20;
$L__BB45_17:
	shl.b64 	%rd66, %rd15, 32;
	shr.s64 	%rd67, %rd66, 30;
	add.s64 	%rd68, %rd1, %rd67;
	shl.b32 	%r70, %r23, %r24;
	atom.global.or.b32 	%r71, [%rd68], %r70;
	add.s64 	%rd69, %rd66, 4294967296;
	shr.s64 	%rd70, %rd69, 30;
	add.s64 	%rd71, %rd1, %rd70;
	sub.s32 	%r72, 32, %r24;
	shr.u32 	%r73, %r23, %r72;
	atom.global.or.b32 	%r74, [%rd71], %r73;
	bra.uni 	$L__BB45_20;
$L__BB45_18:
	setp.eq.s32 	%p15, %r95, 64;
	cvt.u32.u64 	%r47, %rd6;
	mov.b64 	%rd46, -1;
	shl.b64 	%rd47, %rd46, %r47;
	not.b64 	%rd48, %rd47;
	selp.b64 	%rd49, -1, %rd48, %p15;
	and.b64  	%rd92, %rd13, %rd49;
	shr.s64 	%rd50, %rd14, 63;
	shr.u64 	%rd51, %rd50, 59;
	add.s64 	%rd52, %rd14, %rd51;
	shr.s64 	%rd53, %rd52, 5;
	cvt.u32.u64 	%r97, %rd53;
	mov.b64 	%rd54, 32;
	cvt.u32.u64 	%r48, %rd54;
	mul.lo.s32 	%r49, %r97, %r48;
	cvt.u32.u64 	%r50, %rd14;
	sub.s32 	%r99, %r50, %r49;
$L__BB45_19:
	sub.s32 	%r52, 32, %r99;
	min.u32 	%r53, %r95, %r52;
	setp.eq.s32 	%p16, %r53, 32;
	mov.b32 	%r54, -1;
	shl.b32 	%r55, %r54, %r53;
	not.b32 	%r56, %r55;
	selp.b32 	%r57, -1, %r56, %p16;
	cvt.u64.u32 	%rd55, %r57;
	and.b64  	%rd56, %rd92, %rd55;
	shl.b64 	%rd57, %rd56, %r99;
	cvt.u32.u64 	%r58, %rd57;
	mul.wide.s32 	%rd58, %r97, 4;
	add.s64 	%rd59, %rd1, %rd58;
	atom.global.or.b32 	%r59, [%rd59], %r58;
	shr.u64 	%rd92, %rd92, %r53;
	sub.s32 	%r95, %r95, %r53;
	add.s32 	%r97, %r97, 1;
	setp.gt.s32 	%p17, %r95, 0;
	mov.b32 	%r99, 0;
	@%p17 bra 	$L__BB45_19;
$L__BB45_20:
	add.s32 	%r91, %r91, %r4;
	setp.lt.s32 	%p22, %r91, %r3;
	@%p22 bra 	$L__BB45_3;
$L__BB45_21:
	ret;

}
	// .globl	_Z25decompressOptimizedKernelIxEvPK14CompressedDataIT_EPS1_PKii
.visible .entry _Z25decompressOptimizedKernelIxEvPK14CompressedDataIT_EPS1_PKii(
	.param .u64 .ptr .align 1 _Z25decompressOptimizedKernelIxEvPK14CompressedDataIT_EPS1_PKii_param_0,
	.param .u64 .ptr .align 1 _Z25decompressOptimizedKernelIxEvPK14CompressedDataIT_EPS1_PKii_param_1,
	.param .u64 .ptr .align 1 _Z25decompressOptimizedKernelIxEvPK14CompressedDataIT_EPS1_PKii_param_2,
	.param .u32 _Z25decompressOptimizedKernelIxEvPK14CompressedDataIT_EPS1_PKii_param_3
)
{
	.reg .pred 	%p<30>;
	.reg .b32 	%r<113>;
	.reg .b64 	%rd<140>;
	.reg .b64 	%fd<14>;

	ld.param.u64 	%rd32, [_Z25decompressOptimizedKernelIxEvPK14CompressedDataIT_EPS1_PKii_param_0];
	ld.param.u64 	%rd34, [_Z25decompressOptimizedKernelIxEvPK14CompressedDataIT_EPS1_PKii_param_1];
	ld.param.u64 	%rd33, [_Z25decompressOptimizedKernelIxEvPK14CompressedDataIT_EPS1_PKii_param_2];
	ld.param.u32 	%r36, [_Z25decompressOptimizedKernelIxEvPK14CompressedDataIT_EPS1_PKii_param_3];
	cvta.to.global.u64 	%rd1, %rd34;
	cvta.to.global.u64 	%rd2, %rd32;
	mov.u32 	%r37, %tid.x;
	mov.u32 	%r38, %ctaid.x;
	mov.u32 	%r39, %ntid.x;
	mad.lo.s32 	%r1, %r38, %r39, %r37;
	setp.ge.s32 	%p1, %r1, %r36;
	@%p1 bra 	$L__BB46_39;
	cvta.to.global.u64 	%rd35, %rd33;
	mul.wide.s32 	%rd36, %r1, 4;
	add.s64 	%rd37, %rd35, %rd36;
	ld.global.u32 	%r2, [%rd37];
	setp.eq.s64 	%p2, %rd32, 0;
	@%p2 bra 	$L__BB46_3;
	ld.global.u32 	%r3, [%rd2+72];
	setp.ne.s32 	%p3, %r3, 0;
	@%p3 bra 	$L__BB46_4;
$L__BB46_3:
	mul.wide.s32 	%rd133, %r1, 8;
	add.s64 	%rd134, %rd1, %rd133;
	mov.b64 	%rd135, 0;
	st.global.u64 	[%rd134], %rd135;
	bra.uni 	$L__BB46_39;
$L__BB46_4:
	setp.lt.s32 	%p4, %r3, 1;
	@%p4 bra 	$L__BB46_8;
	ld.global.u64 	%rd3, [%rd2];
	ld.global.u64 	%rd4, [%rd2+8];
	add.s32 	%r105, %r3, -1;
	mov.b32 	%r106, 0;
$L__BB46_6:
	add.s32 	%r43, %r105, %r106;
	shr.u32 	%r7, %r43, 1;
	mul.wide.u32 	%rd40, %r7, 4;
	add.s64 	%rd38, %rd3, %rd40;
	// begin inline asm
	ld.global.nc.s32 %r41, [%rd38];
	// end inline asm
	add.s64 	%rd39, %rd4, %rd40;
	// begin inline asm
	ld.global.nc.s32 %r42, [%rd39];
	// end inline asm
	setp.ge.s32 	%p5, %r2, %r41;
	setp.lt.s32 	%p6, %r2, %r42;
	and.pred  	%p7, %p5, %p6;
	@%p7 bra 	$L__BB46_9;
	setp.lt.s32 	%p8, %r2, %r42;
	add.s32 	%r44, %r7, 1;
	selp.b32 	%r106, %r106, %r44, %p8;
	add.s32 	%r45, %r7, -1;
	selp.b32 	%r105, %r45, %r105, %p8;
	setp.le.s32 	%p9, %r106, %r105;
	@%p9 bra 	$L__BB46_6;
$L__BB46_8:
	mul.wide.s32 	%rd130, %r1, 8;
	add.s64 	%rd131, %rd1, %rd130;
	mov.b64 	%rd132, 0;
	st.global.u64 	[%rd131], %rd132;
	bra.uni 	$L__BB46_39;
$L__BB46_9:
	// begin inline asm
	ld.global.nc.s32 %r46, [%rd38];
	// end inline asm
	ld.global.u64 	%rd46, [%rd2+16];
	add.s64 	%rd42, %rd46, %rd40;
	// begin inline asm
	ld.global.nc.s32 %r47, [%rd42];
	// end inline asm
	ld.global.u64 	%rd48, [%rd2+32];
	add.s64 	%rd43, %rd48, %rd40;
	// begin inline asm
	ld.global.nc.s32 %r48, [%rd43];
	// end inline asm
	ld.global.u64 	%rd49, [%rd2+40];
	mul.wide.u32 	%rd50, %r7, 8;
	add.s64 	%rd45, %rd49, %rd50;
	// begin inline asm
	ld.global.nc.s64 %rd44, [%rd45];
	// end inline asm
	sub.s32 	%r13, %r2, %r46;
	setp.ne.s32 	%p10, %r47, 4;
	@%p10 bra 	$L__BB46_21;
	ld.global.u64 	%rd7, [%rd2+64];
	setp.eq.s64 	%p21, %rd7, 0;
	@%p21 bra 	$L__BB46_12;
	mul.wide.s32 	%rd100, %r2, 8;
	add.s64 	%rd99, %rd7, %rd100;
	// begin inline asm
	ld.global.nc.s64 %rd139, [%rd99];
	// end inline asm
	bra.uni 	$L__BB46_38;
$L__BB46_12:
	setp.lt.s32 	%p22, %r48, 1;
	mov.b64 	%rd139, 0;
	@%p22 bra 	$L__BB46_38;
	ld.global.u64 	%rd9, [%rd2+56];
	setp.eq.s64 	%p23, %rd9, 0;
	@%p23 bra 	$L__BB46_38;
	cvt.s64.s32 	%rd103, %r13;
	cvt.u64.u32 	%rd104, %r48;
	mad.lo.s64 	%rd10, %rd104, %rd103, %rd44;
	setp.gt.u32 	%p24, %r48, 32;
	@%p24 bra 	$L__BB46_19;
	shr.s64 	%rd115, %rd10, 63;
	shr.u64 	%rd116, %rd115, 59;
	add.s64 	%rd117, %rd10, %rd116;
	shr.s64 	%rd11, %rd117, 5;
	cvt.u32.u64 	%r93, %rd11;
	mov.b64 	%rd118, 32;
	cvt.u32.u64 	%r94, %rd118;
	mul.lo.s32 	%r95, %r93, %r94;
	cvt.u32.u64 	%r96, %rd10;
	sub.s32 	%r14, %r96, %r95;
	add.s32 	%r97, %r48, %r14;
	setp.gt.s32 	%p29, %r97, 32;
	@%p29 bra 	$L__BB46_17;
	shl.b64 	%rd125, %rd11, 32;
	shr.s64 	%rd126, %rd125, 30;
	add.s64 	%rd127, %rd9, %rd126;
	ld.u32 	%r100, [%rd127];
	shr.u32 	%r107, %r100, %r14;
	bra.uni 	$L__BB46_18;
$L__BB46_17:
	shl.b64 	%rd119, %rd11, 32;
	shr.s64 	%rd120, %rd119, 30;
	add.s64 	%rd121, %rd9, %rd120;
	ld.u32 	%r98, [%rd121];
	add.s64 	%rd122, %rd119, 4294967296;
	shr.s64 	%rd123, %rd122, 30;
	add.s64 	%rd124, %rd9, %rd123;
	ld.u32 	%r99, [%rd124];
	shf.r.wrap.b32 	%r107, %r98, %r99, %r14;
$L__BB46_18:
	mov.b32 	%r101, -1;
	shl.b32 	%r102, %r101, %r48;
	not.b32 	%r103, %r102;
	and.b32  	%r104, %r107, %r103;
	cvt.u64.u32 	%rd139, %r104;
	bra.uni 	$L__BB46_38;
$L__BB46_19:
	shr.s64 	%rd106, %rd10, 63;
	shr.u64 	%rd107, %rd106, 59;
	add.s64 	%rd108, %rd10, %rd107;
	shr.s64 	%rd109, %rd108, 5;
	cvt.u32.u64 	%r108, %rd109;
	mov.b64 	%rd110, 32;
	cvt.u32.u64 	%r80, %rd110;
	mul.lo.s32 	%r81, %r108, %r80;
	cvt.u32.u64 	%r82, %rd10;
	sub.s32 	%r111, %r82, %r81;
	mov.b64 	%rd139, 0;
	mov.b32 	%r109, 0;
$L__BB46_20:
	sub.s32 	%r84, 32, %r111;
	min.u32 	%r85, %r48, %r84;
	setp.eq.s32 	%p25, %r85, 32;
	mov.b32 	%r86, -1;
	shl.b32 	%r87, %r86, %r85;
	not.b32 	%r88, %r87;
	selp.b32 	%r89, -1, %r88, %p25;
	mul.wide.s32 	%rd111, %r108, 4;
	add.s64 	%rd112, %rd9, %rd111;
	ld.u32 	%r90, [%rd112];
	shr.u32 	%r91, %r90, %r111;
	and.b32  	%r92, %r91, %r89;
	cvt.u64.u32 	%rd113, %r92;
	shl.b64 	%rd114, %rd113, %r109;
	or.b64  	%rd139, %rd114, %rd139;
	add.s32 	%r109, %r109, %r85;
	sub.s32 	%r48, %r48, %r85;
	add.s32 	%r108, %r108, 1;
	setp.gt.s32 	%p26, %r48, 0;
	setp.lt.s32 	%p27, %r109, 64;
	and.pred  	%p28, %p26, %p27;
	mov.b32 	%r111, 0;
	@%p28 bra 	$L__BB46_20;
	bra.uni 	$L__BB46_38;
$L__BB46_21:
	shl.b32 	%r27, %r7, 2;
	ld.global.u64 	%rd53, [%rd2+24];
	mul.wide.s32 	%rd54, %r27, 8;
	add.s64 	%rd51, %rd53, %rd54;
	// begin inline asm
	ld.global.nc.f64 %fd4, [%rd51];
	// end inline asm
	ld.global.u64 	%rd55, [%rd2+24];
	add.s64 	%rd56, %rd55, %rd54;
	add.s64 	%rd52, %rd56, 8;
	// begin inline asm
	ld.global.nc.f64 %fd5, [%rd52];
	// end inline asm
	cvt.rn.f64.s32 	%fd6, %r13;
	fma.rn.f64 	%fd13, %fd5, %fd6, %fd4;
	setp.ne.s32 	%p11, %r47, 2;
	@%p11 bra 	$L__BB46_23;
	ld.global.u64 	%rd58, [%rd2+24];
	add.s64 	%rd60, %rd58, %rd54;
	add.s64 	%rd57, %rd60, 16;
	// begin inline asm
	ld.global.nc.f64 %fd7, [%rd57];
	// end inline asm
	mul.lo.s32 	%r49, %r13, %r13;
	cvt.rn.f64.u32 	%fd8, %r49;
	fma.rn.f64 	%fd13, %fd7, %fd8, %fd13;
$L__BB46_23:
	ld.global.u64 	%rd15, [%rd2+64];
	setp.eq.s64 	%p12, %rd15, 0;
	@%p12 bra 	$L__BB46_25;
	mul.wide.s32 	%rd63, %r2, 8;
	add.s64 	%rd62, %rd15, %rd63;
	// begin inline asm
	ld.global.nc.s64 %rd138, [%rd62];
	// end inline asm
	bra.uni 	$L__BB46_37;
$L__BB46_25:
	setp.lt.s32 	%p13, %r48, 1;
	mov.b64 	%rd138, 0;
	@%p13 bra 	$L__BB46_37;
	ld.global.u64 	%rd17, [%rd2+56];
	setp.eq.s64 	%p14, %rd17, 0;
	@%p14 bra 	$L__BB46_37;
	cvt.s64.s32 	%rd66, %r13;
	cvt.u64.u32 	%rd18, %r48;
	mad.lo.s64 	%rd19, %rd18, %rd66, %rd44;
	shr.u64 	%rd20, %rd19, 5;
	cvt.u32.u64 	%r50, %rd19;
	and.b32  	%r28, %r50, 31;
	setp.gt.u32 	%p15, %r48, 32;
	@%p15 bra 	$L__BB46_31;
	shl.b64 	%rd88, %rd20, 32;
	shr.s64 	%rd89, %rd88, 30;
	add.s64 	%rd86, %rd17, %rd89;
	// begin inline asm
	ld.global.nc.u32 %r68, [%rd86];
	// end inline asm
	add.s64 	%rd90, %rd88, 4294967296;
	shr.s64 	%rd91, %rd90, 30;
	add.s64 	%rd87, %rd17, %rd91;
	// begin inline asm
	ld.global.nc.u32 %r69, [%rd87];
	// end inline asm
	cvt.u64.u32 	%rd92, %r69;
	shl.b64 	%rd93, %rd92, 32;
	cvt.u64.u32 	%rd94, %r68;
	or.b64  	%rd95, %rd93, %rd94;
	shr.u64 	%rd96, %rd95, %r28;
	mov.b32 	%r72, -1;
	shl.b32 	%r29, %r72, %r48;
	not.b32 	%r73, %r29;
	cvt.u32.u64 	%r74, %rd96;
	and.b32  	%r112, %r74, %r73;
	setp.eq.s32 	%p20, %r48, 32;
	@%p20 bra 	$L__BB46_30;
	add.s32 	%r75, %r48, -1;
	shr.u32 	%r76, %r112, %r75;
	neg.s32 	%r77, %r76;
	and.b32  	%r78, %r29, %r77;
	or.b32  	%r112, %r78, %r112;
$L__BB46_30:
	cvt.s64.s32 	%rd138, %r112;
	bra.uni 	$L__BB46_37;
$L__BB46_31:
	shl.b64 	%rd22, %rd20, 32;
	shr.s64 	%rd69, %rd22, 30;
	add.s64 	%rd67, %rd17, %rd69;
	// begin inline asm
	ld.global.nc.u32 %r51, [%rd67];
	// end inline asm
	sub.s32 	%r33, 32, %r28;
	shr.u32 	%r53, %r51, %r28;
	cvt.u64.u32 	%rd23, %r53;
	sub.s32 	%r34, %r48, %r33;
	add.s64 	%rd70, %rd22, 4294967296;
	shr.s64 	%rd71, %rd70, 30;
	add.s64 	%rd68, %rd17, %rd71;
	// begin inline asm
	ld.global.nc.u32 %r52, [%rd68];
	// end inline asm
	setp.lt.u32 	%p16, %r34, 32;
	@%p16 bra 	$L__BB46_34;
	cvt.u64.u32 	%rd74, %r52;
	shl.b64 	%rd75, %rd74, %r33;
	or.b64  	%rd138, %rd75, %rd23;
	setp.eq.s32 	%p17, %r34, 32;
	@%p17 bra 	$L__BB46_35;
	add.s32 	%r59, %r34, -32;
	sub.s32 	%r60, 64, %r28;
	add.s64 	%rd77, %rd22, 8589934592;
	shr.s64 	%rd78, %rd77, 30;
	add.s64 	%rd76, %rd17, %rd78;
	// begin inline asm
	ld.global.nc.u32 %r58, [%rd76];
	// end inline asm
	setp.eq.s32 	%p18, %r59, 32;
	mov.b32 	%r61, -1;
	shl.b32 	%r62, %r61, %r59;
	not.b32 	%r63, %r62;
	selp.b32 	%r64, -1, %r63, %p18;
	and.b32  	%r65, %r58, %r64;
	cvt.u64.u32 	%rd79, %r65;
	shl.b64 	%rd80, %rd79, %r60;
	or.b64  	%rd138, %rd80, %rd138;
	bra.uni 	$L__BB46_35;
$L__BB46_34:
	mov.b32 	%r54, -1;
	shl.b32 	%r55, %r54, %r34;
	not.b32 	%r56, %r55;
	and.b32  	%r57, %r52, %r56;
	cvt.u64.u32 	%rd72, %r57;
	shl.b64 	%rd73, %rd72, %r33;
	or.b64  	%rd138, %rd73, %rd23;
$L__BB46_35:
	setp.gt.u32 	%p19, %r48, 63;
	@%p19 bra 	$L__BB46_37;
	add.s32 	%r66, %r48, -1;
	shr.u64 	%rd81, %rd138, %r66;
	neg.s64 	%rd82, %rd81;
	cvt.u32.u64 	%r67, %rd18;
	mov.b64 	%rd83, -1;
	shl.b64 	%rd84, %rd83, %r67;
	and.b64  	%rd85, %rd84, %rd82;
	or.b64  	%rd138, %rd85, %rd138;
$L__BB46_37:
	mov.f64 	%fd9, 0d3FE0000000000000;
	copysign.f64 	%fd10, %fd13, %fd9;
	add.rz.f64 	%fd11, %fd13, %fd10;
	cvt.rzi.f64.f64 	%fd12, %fd11;
	cvt.rzi.s64.f64 	%rd97, %fd12;
	add.s64 	%rd139, %rd138, %rd97;
$L__BB46_38:
	mul.wide.s32 	%rd128, %r1, 8;
	add.s64 	%rd129, %rd1, %rd128;
	st.global.u64 	[%rd129], %rd139;
$L__BB46_39:
	ret;

}
	// .globl	_Z32randomAccessFixedPartitionKernelIxEvPKiS1_PKdS1_PKlPKjS1_PT_ii
.visible .entry _Z32randomAccessFixedPartitionKernelIxEvPKiS1_PKdS1_PKlPKjS1_PT_ii(
	.param .u64 .ptr .align 1 _Z32randomAccessFixedPartitionKernelIxEvPKiS1_PKdS1_PKlPKjS1_PT_ii_param_0,
	.param .u64 .ptr .align 1 _Z32randomAccessFixedPartitionKernelIxEvPKiS1_PKdS1_PKlPKjS1_PT_ii_param_1,
	.param .u64 .ptr .align 1 _Z32randomAccessFixedPartitionKernelIxEvPKiS1_PKdS1_PKlPKjS1_PT_ii_param_2,
	.param .u64 .ptr .align 1 _Z32randomAccessFixedPartitionKernelIxEvPKiS1_PKdS1_PKlPKjS1_PT_ii_param_3,
	.param .u64 .ptr .align 1 _Z32randomAccessFixedPartitionKernelIxEvPKiS1_PKdS1_PKlPKjS1_PT_ii_param_4,
	.param .u64 .ptr .align 1 _Z32randomAccessFixedPartitionKernelIxEvPKiS1_PKdS1_PKlPKjS1_PT_ii_param_5,
	.param .u64 .ptr .align 1 _Z32randomAccessFixedPartitionKernelIxEvPKiS1_PKdS1_PKlPKjS1_PT_ii_param_6,
	.param .u64 .ptr .align 1 _Z32randomAccessFixedPartitionKernelIxEvPKiS1_PKdS1_PKlPKjS1_PT_ii_param_7,
	.param .u32 _Z32randomAccessFixedPartitionKernelIxEvPKiS1_PKdS1_PKlPKjS1_PT_ii_param_8,
	.param .u32 _Z32randomAccessFixedPartitionKernelIxEvPKiS1_PKdS1_PKlPKjS1_PT_ii_param_9
)
{
	.reg .pred 	%p<18>;
	.reg .b32 	%r<99>;
	.reg .b64 	%rd<112>;
	.reg .b64 	%fd<14>;

	ld.param.u64 	%rd23, [_Z32randomAccessFixedPartitionKernelIxEvPKiS1_PKdS1_PKlPKjS1_PT_ii_param_1];
	ld.param.u64 	%rd24, [_Z32randomAccessFixedPartitionKernelIxEvPKiS1_PKdS1_PKlPKjS1_PT_ii_param_2];
	ld.param.u64 	%rd25, [_Z32randomAccessFixedPartitionKernelIxEvPKiS1_PKdS1_PKlPKjS1_PT_ii_param_3];
	ld.param.u64 	%rd26, [_Z32randomAccessFixedPartitionKernelIxEvPKiS1_PKdS1_PKlPKjS1_PT_ii_param_4];
	ld.param.u64 	%rd27, [_Z32randomAccessFixedPartitionKernelIxEvPKiS1_PKdS1_PKlPKjS1_PT_ii_param_5];
	ld.param.u64 	%rd28, [_Z32randomAccessFixedPartitionKernelIxEvPKiS1_PKdS1_PKlPKjS1_PT_ii_param_6];
	ld.param.u64 	%rd29, [_Z32randomAccessFixedPartitionKernelIxEvPKiS1_PKdS1_PKlPKjS1_PT_ii_param_7];
	ld.param.u32 	%r28, [_Z32randomAccessFixedPartitionKernelIxEvPKiS1_PKdS1_PKlPKjS1_PT_ii_param_8];
	ld.param.u32 	%r27, [_Z32randomAccessFixedPartitionKernelIxEvPKiS1_PKdS1_PKlPKjS1_PT_ii_param_9];
	cvta.to.global.u64 	%rd1, %rd27;
	cvta.to.global.u64 	%rd2, %rd29;
	mov.u32 	%r29, %ctaid.x;
	mov.u32 	%r30, %ntid.x;
	mov.u32 	%r31, %tid.x;
	mad.lo.s32 	%r1, %r29, %r30, %r31;
	setp.ge.s32 	%p1, %r1, %r28;
	@%p1 bra 	$L__BB47_26;
	mul.wide.s32 	%rd35, %r1, 4;
	add.s64 	%rd30, %rd28, %rd35;
	// begin inline asm
	ld.global.nc.s32 %r32, [%rd30];
	// end inline asm
	div.s32 	%r2, %r32, %r27;
	mul.lo.s32 	%r35, %r2, %r27;
	sub.s32 	%r3, %r32, %r35;
	mul.wide.s32 	%rd36, %r2, 4;
	add.s64 	%rd31, %rd23, %rd36;
	// begin inline asm
	ld.global.nc.s32 %r33, [%rd31];
	// end inline asm
	add.s64 	%rd32, %rd25, %rd36;
	// begin inline asm
	ld.global.nc.s32 %r34, [%rd32];
	// end inline asm
	mul.wide.s32 	%rd37, %r2, 8;
	add.s64 	%rd34, %rd26, %rd37;
	// begin inline asm
	ld.global.nc.s64 %rd33, [%rd34];
	// end inline asm
	setp.ne.s32 	%p2, %r33, 4;
	@%p2 bra 	$L__BB47_12;
	setp.lt.s32 	%p11, %r34, 1;
	@%p11 bra 	$L__BB47_11;
	cvt.s64.s32 	%rd81, %r3;
	cvt.u64.u32 	%rd82, %r34;
	mad.lo.s64 	%rd4, %rd82, %rd81, %rd33;
	setp.gt.u32 	%p12, %r34, 32;
	@%p12 bra 	$L__BB47_8;
	shr.s64 	%rd93, %rd4, 63;
	shr.u64 	%rd94, %rd93, 59;
	add.s64 	%rd95, %rd4, %rd94;
	shr.s64 	%rd5, %rd95, 5;
	cvt.u32.u64 	%r81, %rd5;
	mov.b64 	%rd96, 32;
	cvt.u32.u64 	%r82, %rd96;
	mul.lo.s32 	%r83, %r81, %r82;
	cvt.u32.u64 	%r84, %rd4;
	sub.s32 	%r6, %r84, %r83;
	add.s32 	%r85, %r34, %r6;
	setp.gt.s32 	%p17, %r85, 32;
	@%p17 bra 	$L__BB47_6;
	shl.b64 	%rd103, %rd5, 32;
	shr.s64 	%rd104, %rd103, 30;
	add.s64 	%rd105, %rd1, %rd104;
	ld.global.u32 	%r88, [%rd105];
	shr.u32 	%r93, %r88, %r6;
	bra.uni 	$L__BB47_7;
$L__BB47_6:
	shl.b64 	%rd97, %rd5, 32;
	shr.s64 	%rd98, %rd97, 30;
	add.s64 	%rd99, %rd1, %rd98;
	ld.global.u32 	%r86, [%rd99];
	add.s64 	%rd100, %rd97, 4294967296;
	shr.s64 	%rd101, %rd100, 30;
	add.s64 	%rd102, %rd1, %rd101;
	ld.global.u32 	%r87, [%rd102];
	shf.r.wrap.b32 	%r93, %r86, %r87, %r6;
$L__BB47_7:
	mov.b32 	%r89, -1;
	shl.b32 	%r90, %r89, %r34;
	not.b32 	%r91, %r90;
	and.b32  	%r92, %r93, %r91;
	cvt.u64.u32 	%rd109, %r92;
	bra.uni 	$L__BB47_10;
$L__BB47_8:
	shr.s64 	%rd84, %rd4, 63;
	shr.u64 	%rd85, %rd84, 59;
	add.s64 	%rd86, %rd4, %rd85;
	shr.s64 	%rd87, %rd86, 5;
	cvt.u32.u64 	%r94, %rd87;
	mov.b64 	%rd88, 32;
	cvt.u32.u64 	%r68, %rd88;
	mul.lo.s32 	%r69, %r94, %r68;
	cvt.u32.u64 	%r70, %rd4;
	sub.s32 	%r97, %r70, %r69;
	mov.b64 	%rd109, 0;
	mov.b32 	%r95, 0;
$L__BB47_9:
	sub.s32 	%r72, 32, %r97;
	min.u32 	%r73, %r34, %r72;
	setp.eq.s32 	%p13, %r73, 32;
	mov.b32 	%r74, -1;
	shl.b32 	%r75, %r74, %r73;
	not.b32 	%r76, %r75;
	selp.b32 	%r77, -1, %r76, %p13;
	mul.wide.s32 	%rd89, %r94, 4;
	add.s64 	%rd90, %rd1, %rd89;
	ld.global.u32 	%r78, [%rd90];
	shr.u32 	%r79, %r78, %r97;
	and.b32  	%r80, %r79, %r77;
	cvt.u64.u32 	%rd91, %r80;
	shl.b64 	%rd92, %rd91, %r95;
	or.b64  	%rd109, %rd92, %rd109;
	add.s32 	%r95, %r95, %r73;
	sub.s32 	%r34, %r34, %r73;
	add.s32 	%r94, %r94, 1;
	setp.gt.s32 	%p14, %r34, 0;
	setp.lt.s32 	%p15, %r95, 64;
	and.pred  	%p16, %p14, %p15;
	mov.b32 	%r97, 0;
	@%p16 bra 	$L__BB47_9;
$L__BB47_10:
	mul.wide.s32 	%rd106, %r1, 8;
	add.s64 	%rd107, %rd2, %rd106;
	st.global.u64 	[%rd107], %rd109;
	bra.uni 	$L__BB47_26;
$L__BB47_11:
	mul.wide.s32 	%rd78, %r1, 8;
	add.s64 	%rd79, %rd2, %rd78;
	mov.b64 	%rd80, 0;
	st.global.u64 	[%rd79], %rd80;
	bra.uni 	$L__BB47_26;
$L__BB47_12:
	shl.b32 	%r36, %r2, 2;
	mul.wide.s32 	%rd40, %r36, 8;
	add.s64 	%rd38, %rd24, %rd40;
	// begin inline asm
	ld.global.nc.f64 %fd4, [%rd38];
	// end inline asm
	add.s64 	%rd39, %rd38, 8;
	// begin inline asm
	ld.global.nc.f64 %fd5, [%rd39];
	// end inline asm
	cvt.rn.f64.s32 	%fd6, %r3;
	fma.rn.f64 	%fd13, %fd5, %fd6, %fd4;
	setp.ne.s32 	%p3, %r33, 2;
	@%p3 bra 	$L__BB47_14;
	add.s64 	%rd41, %rd38, 16;
	// begin inline asm
	ld.global.nc.f64 %fd7, [%rd41];
	// end inline asm
	mul.lo.s32 	%r37, %r3, %r3;
	cvt.rn.f64.u32 	%fd8, %r37;
	fma.rn.f64 	%fd13, %fd7, %fd8, %fd13;
$L__BB47_14:
	setp.lt.s32 	%p4, %r34, 1;
	mov.b64 	%rd111, 0;
	@%p4 bra 	$L__BB47_25;
	cvt.s64.s32 	%rd43, %r3;
	cvt.u64.u32 	%rd11, %r34;
	mad.lo.s64 	%rd12, %rd11, %rd43, %rd33;
	shr.u64 	%rd13, %rd12, 5;
	cvt.u32.u64 	%r38, %rd12;
	and.b32  	%r19, %r38, 31;
	setp.gt.u32 	%p5, %r34, 32;
	@%p5 bra 	$L__BB47_19;
	shl.b64 	%rd65, %rd13, 32;
	shr.s64 	%rd66, %rd65, 30;
	add.s64 	%rd63, %rd27, %rd66;
	// begin inline asm
	ld.global.nc.u32 %r56, [%rd63];
	// end inline asm
	add.s64 	%rd67, %rd65, 4294967296;
	shr.s64 	%rd68, %rd67, 30;
	add.s64 	%rd64, %rd27, %rd68;
	// begin inline asm
	ld.global.nc.u32 %r57, [%rd64];
	// end inline asm
	cvt.u64.u32 	%rd69, %r57;
	shl.b64 	%rd70, %rd69, 32;
	cvt.u64.u32 	%rd71, %r56;
	or.b64  	%rd72, %rd70, %rd71;
	shr.u64 	%rd73, %rd72, %r19;
	mov.b32 	%r60, -1;
	shl.b32 	%r20, %r60, %r34;
	not.b32 	%r61, %r20;
	cvt.u32.u64 	%r62, %rd73;
	and.b32  	%r98, %r62, %r61;
	setp.eq.s32 	%p10, %r34, 32;
	@%p10 bra 	$L__BB47_18;
	add.s32 	%r63, %r34, -1;
	shr.u32 	%r64, %r98, %r63;
	neg.s32 	%r65, %r64;
	and.b32  	%r66, %r20, %r65;
	or.b32  	%r98, %r66, %r98;
$L__BB47_18:
	cvt.s64.s32 	%rd111, %r98;
	bra.uni 	$L__BB47_25;
$L__BB47_19:
	shl.b64 	%rd15, %rd13, 32;
	shr.s64 	%rd46, %rd15, 30;
	add.s64 	%rd44, %rd27, %rd46;
	// begin inline asm
	ld.global.nc.u32 %r39, [%rd44];
	// end inline asm
	sub.s32 	%r24, 32, %r19;
	shr.u32 	%r41, %r39, %r19;
	cvt.u64.u32 	%rd16, %r41;
	sub.s32 	%r25, %r34, %r24;
	add.s64 	%rd47, %rd15, 4294967296;
	shr.s64 	%rd48, %rd47, 30;
	add.s64 	%rd45, %rd27, %rd48;
	// begin inline asm
	ld.global.nc.u32 %r40, [%rd45];
	// end inline asm
	setp.lt.u32 	%p6, %r25, 32;
	@%p6 bra 	$L__BB47_22;
	cvt.u64.u32 	%rd51, %r40;
	shl.b64 	%rd52, %rd51, %r24;
	or.b64  	%rd111, %rd52, %rd16;
	setp.eq.s32 	%p7, %r25, 32;
	@%p7 bra 	$L__BB47_23;
	add.s32 	%r47, %r25, -32;
	sub.s32 	%r48, 64, %r19;
	add.s64 	%rd54, %rd15, 8589934592;
	shr.s64 	%rd55, %rd54, 30;
	add.s64 	%rd53, %rd27, %rd55;
	// begin inline asm
	ld.global.nc.u32 %r46, [%rd53];
	// end inline asm
	setp.eq.s32 	%p8, %r47, 32;
	mov.b32 	%r49, -1;
	shl.b32 	%r50, %r49, %r47;
	not.b32 	%r51, %r50;
	selp.b32 	%r52, -1, %r51, %p8;
	and.b32  	%r53, %r46, %r52;
	cvt.u64.u32 	%rd56, %r53;
	shl.b64 	%rd57, %rd56, %r48;
	or.b64  	%rd111, %rd57, %rd111;
	bra.uni 	$L__BB47_23;
$L__BB47_22:
	mov.b32 	%r42, -1;
	shl.b32 	%r43, %r42, %r25;
	not.b32 	%r44, %r43;
	and.b32  	%r45, %r40, %r44;
	cvt.u64.u32 	%rd49, %r45;
	shl.b64 	%rd50, %rd49, %r24;
	or.b64  	%rd111, %rd50, %rd16;
$L__BB47_23:
	setp.gt.u32 	%p9, %r34, 63;
	@%p9 bra 	$L__BB47_25;
	add.s32 	%r54, %r34, -1;
	shr.u64 	%rd58, %rd111, %r54;
	neg.s64 	%rd59, %rd58;
	cvt.u32.u64 	%r55, %rd11;
	mov.b64 	%rd60, -1;
	shl.b64 	%rd61, %rd60, %r55;
	and.b64  	%rd62, %rd61, %rd59;
	or.b64  	%rd111, %rd62, %rd111;
$L__BB47_25:
	mov.f64 	%fd9, 0d3FE0000000000000;
	copysign.f64 	%fd10, %fd13, %fd9;
	add.rz.f64 	%fd11, %fd13, %fd10;
	cvt.rzi.f64.f64 	%fd12, %fd11;
	cvt.rzi.s64.f64 	%rd74, %fd12;
	add.s64 	%rd75, %rd111, %rd74;
	mul.wide.s32 	%rd76, %r1, 8;
	add.s64 	%rd77, %rd2, %rd76;
	st.global.u64 	[%rd77], %rd75;
$L__BB47_26:
	ret;

}
	// .globl	_Z21unpackAllDeltasKernelIxEvPKiS1_S1_S1_PKlPKjPxii
.visible .entry _Z21unpackAllDeltasKernelIxEvPKiS1_S1_S1_PKlPKjPxii(
	.param .u64 .ptr .align 1 _Z21unpackAllDeltasKernelIxEvPKiS1_S1_S1_PKlPKjPxii_param_0,
	.param .u64 .ptr .align 1 _Z21unpackAllDeltasKernelIxEvPKiS1_S1_S1_PKlPKjPxii_param_1,
	.param .u64 .ptr .align 1 _Z21unpackAllDeltasKernelIxEvPKiS1_S1_S1_PKlPKjPxii_param_2,
	.param .u64 .ptr .align 1 _Z21unpackAllDeltasKernelIxEvPKiS1_S1_S1_PKlPKjPxii_param_3,
	.param .u64 .ptr .align 1 _Z21unpackAllDeltasKernelIxEvPKiS1_S1_S1_PKlPKjPxii_param_4,
	.param .u64 .ptr .align 1 _Z21unpackAllDeltasKernelIxEvPKiS1_S1_S1_PKlPKjPxii_param_5,
	.param .u64 .ptr .align 1 _Z21unpackAllDeltasKernelIxEvPKiS1_S1_S1_PKlPKjPxii_param_6,
	.param .u32 _Z21unpackAllDeltasKernelIxEvPKiS1_S1_S1_PKlPKjPxii_param_7,
	.param .u32 _Z21unpackAllDeltasKernelIxEvPKiS1_S1_S1_PKlPKjPxii_param_8
)
{
	.reg .pred 	%p<29>;
	.reg .b32 	%r<114>;
	.reg .b64 	%rd<108>;

	ld.param.u64 	%rd24, [_Z21unpackAllDeltasKernelIxEvPKiS1_S1_S1_PKlPKjPxii_param_0];
	ld.param.u64 	%rd25, [_Z21unpackAllDeltasKernelIxEvPKiS1_S1_S1_PKlPKjPxii_param_1];
	ld.param.u64 	%rd27, [_Z21unpackAllDeltasKernelIxEvPKiS1_S1_S1_PKlPKjPxii_param_3];
	ld.param.u64 	%rd28, [_Z21unpackAllDeltasKernelIxEvPKiS1_S1_S1_PKlPKjPxii_param_4];
	ld.param.u64 	%rd29, [_Z21unpackAllDeltasKernelIxEvPKiS1_S1_S1_PKlPKjPxii_param_5];
	ld.param.u64 	%rd30, [_Z21unpackAllDeltasKernelIxEvPKiS1_S1_S1_PKlPKjPxii_param_6];
	ld.param.u32 	%r36, [_Z21unpackAllDeltasKernelIxEvPKiS1_S1_S1_PKlPKjPxii_param_7];
	ld.param.u32 	%r37, [_Z21unpackAllDeltasKernelIxEvPKiS1_S1_S1_PKlPKjPxii_param_8];
	cvta.to.global.u64 	%rd1, %rd30;
	cvta.to.global.u64 	%rd2, %rd29;
	mov.u32 	%r38, %tid.x;
	mov.u32 	%r39, %ctaid.x;
	mov.u32 	%r1, %ntid.x;
	mad.lo.s32 	%r105, %r39, %r1, %r38;
	setp.ge.s32 	%p1, %r105, %r37;
	@%p1 bra 	$L__BB48_30;
	add.s32 	%r3, %r36, -1;
	mov.u32 	%r40, %nctaid.x;
	mul.lo.s32 	%r4, %r1, %r40;
	cvta.to.global.u64 	%rd3, %rd24;
	cvta.to.global.u64 	%rd4, %rd25;
	cvta.to.global.u64 	%rd5, %rd27;
	cvta.to.global.u64 	%rd6, %rd28;
$L__BB48_2:
	setp.lt.s32 	%p2, %r36, 1;
	@%p2 bra 	$L__BB48_7;
	mov.b32 	%r107, 0;
	mov.u32 	%r106, %r3;
$L__BB48_4:
	sub.s32 	%r42, %r106, %r107;
	shr.u32 	%r43, %r42, 31;
	add.s32 	%r44, %r42, %r43;
	shr.s32 	%r45, %r44, 1;
	add.s32 	%r8, %r45, %r107;
	mul.wide.s32 	%rd31, %r8, 4;
	add.s64 	%rd32, %rd3, %rd31;
	ld.global.nc.u32 	%r9, [%rd32];
	add.s64 	%rd33, %rd4, %rd31;
	ld.global.nc.u32 	%r46, [%rd33];
	setp.ge.s32 	%p3, %r105, %r9;
	setp.lt.s32 	%p4, %r105, %r46;
	and.pred  	%p5, %p3, %p4;
	@%p5 bra 	$L__BB48_6;
	setp.lt.s32 	%p6, %r105, %r9;
	add.s32 	%r48, %r8, -1;
	add.s32 	%r49, %r8, 1;
	selp.b32 	%r107, %r107, %r49, %p6;
	selp.b32 	%r106, %r48, %r106, %p6;
	setp.gt.s32 	%p7, %r107, %r106;
	@%p7 bra 	$L__BB48_7;
	bra.uni 	$L__BB48_4;
$L__BB48_6:
	setp.ne.s32 	%p8, %r8, -1;
	@%p8 bra 	$L__BB48_8;
$L__BB48_7:
	mul.wide.s32 	%rd101, %r105, 8;
	add.s64 	%rd102, %rd1, %rd101;
	mov.b64 	%rd103, 0;
	st.global.u64 	[%rd102], %rd103;
	bra.uni 	$L__BB48_29;
$L__BB48_8:
	ld.param.u64 	%rd104, [_Z21unpackAllDeltasKernelIxEvPKiS1_S1_S1_PKlPKjPxii_param_2];
	cvta.to.global.u64 	%rd34, %rd104;
	add.s64 	%rd36, %rd34, %rd31;
	ld.global.nc.u32 	%r50, [%rd36];
	add.s64 	%rd37, %rd5, %rd31;
	ld.global.nc.u32 	%r12, [%rd37];
	mul.wide.s32 	%rd38, %r8, 8;
	add.s64 	%rd39, %rd6, %rd38;
	ld.global.nc.u64 	%rd7, [%rd39];
	sub.s32 	%r13, %r105, %r9;
	setp.ne.s32 	%p9, %r50, 4;
	@%p9 bra 	$L__BB48_17;
	setp.eq.s64 	%p19, %rd29, 0;
	setp.lt.s32 	%p20, %r12, 1;
	mov.b64 	%rd107, 0;
	or.pred  	%p21, %p19, %p20;
	@%p21 bra 	$L__BB48_28;
	cvt.s64.s32 	%rd74, %r13;
	cvt.u64.u32 	%rd75, %r12;
	mad.lo.s64 	%rd8, %rd75, %rd74, %rd7;
	setp.gt.u32 	%p22, %r12, 32;
	@%p22 bra 	$L__BB48_15;
	shr.s64 	%rd86, %rd8, 63;
	shr.u64 	%rd87, %rd86, 59;
	add.s64 	%rd88, %rd8, %rd87;
	shr.s64 	%rd9, %rd88, 5;
	cvt.u32.u64 	%r93, %rd9;
	mov.b64 	%rd89, 32;
	cvt.u32.u64 	%r94, %rd89;
	mul.lo.s32 	%r95, %r93, %r94;
	cvt.u32.u64 	%r96, %rd8;
	sub.s32 	%r14, %r96, %r95;
	add.s32 	%r97, %r12, %r14;
	setp.gt.s32 	%p27, %r97, 32;
	@%p27 bra 	$L__BB48_13;
	shl.b64 	%rd96, %rd9, 32;
	shr.s64 	%rd97, %rd96, 30;
	add.s64 	%rd98, %rd2, %rd97;
	ld.global.u32 	%r100, [%rd98];
	shr.u32 	%r108, %r100, %r14;
	bra.uni 	$L__BB48_14;
$L__BB48_13:
	shl.b64 	%rd90, %rd9, 32;
	shr.s64 	%rd91, %rd90, 30;
	add.s64 	%rd92, %rd2, %rd91;
	ld.global.u32 	%r98, [%rd92];
	add.s64 	%rd93, %rd90, 4294967296;
	shr.s64 	%rd94, %rd93, 30;
	add.s64 	%rd95, %rd2, %rd94;
	ld.global.u32 	%r99, [%rd95];
	shf.r.wrap.b32 	%r108, %r98, %r99, %r14;
$L__BB48_14:
	mov.b32 	%r101, -1;
	shl.b32 	%r102, %r101, %r12;
	not.b32 	%r103, %r102;
	and.b32  	%r104, %r108, %r103;
	cvt.u64.u32 	%rd107, %r104;
	bra.uni 	$L__BB48_28;
$L__BB48_15:
	shr.s64 	%rd77, %rd8, 63;
	shr.u64 	%rd78, %rd77, 59;
	add.s64 	%rd79, %rd8, %rd78;
	shr.s64 	%rd80, %rd79, 5;
	cvt.u32.u64 	%r109, %rd80;
	mov.b64 	%rd81, 32;
	cvt.u32.u64 	%r80, %rd81;
	mul.lo.s32 	%r81, %r109, %r80;
	cvt.u32.u64 	%r82, %rd8;
	sub.s32 	%r112, %r82, %r81;
	mov.b64 	%rd107, 0;
	mov.b32 	%r110, 0;
$L__BB48_16:
	sub.s32 	%r84, 32, %r112;
	min.u32 	%r85, %r12, %r84;
	setp.eq.s32 	%p23, %r85, 32;
	mov.b32 	%r86, -1;
	shl.b32 	%r87, %r86, %r85;
	not.b32 	%r88, %r87;
	selp.b32 	%r89, -1, %r88, %p23;
	mul.wide.s32 	%rd82, %r109, 4;
	add.s64 	%rd83, %rd2, %rd82;
	ld.global.u32 	%r90, [%rd83];
	shr.u32 	%r91, %r90, %r112;
	and.b32  	%r92, %r91, %r89;
	cvt.u64.u32 	%rd84, %r92;
	shl.b64 	%rd85, %rd84, %r110;
	or.b64  	%rd107, %rd85, %rd107;
	add.s32 	%r110, %r110, %r85;
	sub.s32 	%r12, %r12, %r85;
	add.s32 	%r109, %r109, 1;
	setp.gt.s32 	%p24, %r12, 0;
	setp.lt.s32 	%p25, %r110, 64;
	and.pred  	%p26, %p24, %p25;
	mov.b32 	%r112, 0;
	@%p26 bra 	$L__BB48_16;
	bra.uni 	$L__BB48_28;
$L__BB48_17:
	setp.eq.s64 	%p10, %rd29, 0;
	setp.lt.s32 	%p11, %r12, 1;
	mov.b64 	%rd107, 0;
	or.pred  	%p12, %p10, %p11;
	@%p12 bra 	$L__BB48_28;
	cvt.s64.s32 	%rd41, %r13;
	cvt.u64.u32 	%rd42, %r12;
	mad.lo.s64 	%rd13, %rd42, %rd41, %rd7;
	shr.u64 	%rd14, %rd13, 5;
	cvt.u32.u64 	%r51, %rd13;
	and.b32  	%r27, %r51, 31;
	setp.gt.u32 	%p13, %r12, 32;
	@%p13 bra 	$L__BB48_22;
	shl.b64 	%rd64, %rd14, 32;
	shr.s64 	%rd65, %rd64, 30;
	add.s64 	%rd62, %rd29, %rd65;
	// begin inline asm
	ld.global.nc.u32 %r68, [%rd62];
	// end inline asm
	add.s64 	%rd66, %rd64, 4294967296;
	shr.s64 	%rd67, %rd66, 30;
	add.s64 	%rd63, %rd29, %rd67;
	// begin inline asm
	ld.global.nc.u32 %r69, [%rd63];
	// end inline asm
	cvt.u64.u32 	%rd68, %r69;
	shl.b64 	%rd69, %rd68, 32;
	cvt.u64.u32 	%rd70, %r68;
	or.b64  	%rd71, %rd69, %rd70;
	shr.u64 	%rd72, %rd71, %r27;
	mov.b32 	%r72, -1;
	shl.b32 	%r28, %r72, %r12;
	not.b32 	%r73, %r28;
	cvt.u32.u64 	%r74, %rd72;
	and.b32  	%r113, %r74, %r73;
	setp.eq.s32 	%p18, %r12, 32;
	@%p18 bra 	$L__BB48_21;
	add.s32 	%r75, %r12, -1;
	shr.u32 	%r76, %r113, %r75;
	neg.s32 	%r77, %r76;
	and.b32  	%r78, %r28, %r77;
	or.b32  	%r113, %r78, %r113;
$L__BB48_21:
	cvt.s64.s32 	%rd107, %r113;
	bra.uni 	$L__BB48_28;
$L__BB48_22:
	shl.b64 	%rd16, %rd14, 32;
	shr.s64 	%rd45, %rd16, 30;
	add.s64 	%rd43, %rd29, %rd45;
	// begin inline asm
	ld.global.nc.u32 %r52, [%rd43];
	// end inline asm
	sub.s32 	%r32, 32, %r27;
	shr.u32 	%r54, %r52, %r27;
	cvt.u64.u32 	%rd17, %r54;
	sub.s32 	%r33, %r12, %r32;
	add.s64 	%rd46, %rd16, 4294967296;
	shr.s64 	%rd47, %rd46, 30;
	add.s64 	%rd44, %rd29, %rd47;
	// begin inline asm
	ld.global.nc.u32 %r53, [%rd44];
	// end inline asm
	setp.lt.u32 	%p14, %r33, 32;
	@%p14 bra 	$L__BB48_25;
	cvt.u64.u32 	%rd50, %r53;
	shl.b64 	%rd51, %rd50, %r32;
	or.b64  	%rd107, %rd51, %rd17;
	setp.eq.s32 	%p15, %r33, 32;
	@%p15 bra 	$L__BB48_26;
	add.s32 	%r60, %r33, -32;
	sub.s32 	%r61, 64, %r27;
	add.s64 	%rd53, %rd16, 8589934592;
	shr.s64 	%rd54, %rd53, 30;
	add.s64 	%rd52, %rd29, %rd54;
	// begin inline asm
	ld.global.nc.u32 %r59, [%rd52];
	// end inline asm
	setp.eq.s32 	%p16, %r60, 32;
	mov.b32 	%r62, -1;
	shl.b32 	%r63, %r62, %r60;
	not.b32 	%r64, %r63;
	selp.b32 	%r65, -1, %r64, %p16;
	and.b32  	%r66, %r59, %r65;
	cvt.u64.u32 	%rd55, %r66;
	shl.b64 	%rd56, %rd55, %r61;
	or.b64  	%rd107, %rd56, %rd107;
	bra.uni 	$L__BB48_26;
$L__BB48_25:
	mov.b32 	%r55, -1;
	shl.b32 	%r56, %r55, %r33;
	not.b32 	%r57, %r56;
	and.b32  	%r58, %r53, %r57;
	cvt.u64.u32 	%rd48, %r58;
	shl.b64 	%rd49, %rd48, %r32;
	or.b64  	%rd107, %rd49, %rd17;
$L__BB48_26:
	setp.gt.u32 	%p17, %r12, 63;
	@%p17 bra 	$L__BB48_28;
	add.s32 	%r67, %r12, -1;
	shr.u64 	%rd57, %rd107, %r67;
	neg.s64 	%rd58, %rd57;
	mov.b64 	%rd59, -1;
	shl.b64 	%rd60, %rd59, %r12;
	and.b64  	%rd61, %rd60, %rd58;
	or.b64  	%rd107, %rd61, %rd107;
$L__BB48_28:
	mul.wide.s32 	%rd99, %r105, 8;
	add.s64 	%rd100, %rd1, %rd99;
	st.global.u64 	[%rd100], %rd107;
$L__BB48_29:
	add.s32 	%r105, %r105, %r4;
	setp.lt.s32 	%p28, %r105, %r37;
	@%p28 bra 	$L__BB48_2;
$L__BB48_30:
	ret;

}
	// .globl	_Z34randomAccessFixedPreUnpackedKernelIxEvPKiPKdPKxS1_PT_ii
.visible .entry _Z34randomAccessFixedPreUnpackedKernelIxEvPKiPKdPKxS1_PT_ii(
	.param .u64 .ptr .align 1 _Z34randomAccessFixedPreUnpackedKernelIxEvPKiPKdPKxS1_PT_ii_param_0,
	.param .u64 .ptr .align 1 _Z34randomAccessFixedPreUnpackedKernelIxEvPKiPKdPKxS1_PT_ii_param_1,
	.param .u64 .ptr .align 1 _Z34randomAccessFixedPreUnpackedKernelIxEvPKiPKdPKxS1_PT_ii_param_2,
	.param .u64 .ptr .align 1 _Z34randomAccessFixedPreUnpackedKernelIxEvPKiPKdPKxS1_PT_ii_param_3,
	.param .u64 .ptr .align 1 _Z34randomAccessFixedPreUnpackedKernelIxEvPKiPKdPKxS1_PT_ii_param_4,
	.param .u32 _Z34randomAccessFixedPreUnpackedKernelIxEvPKiPKdPKxS1_PT_ii_param_5,
	.param .u32 _Z34randomAccessFixedPreUnpackedKernelIxEvPKiPKdPKxS1_PT_ii_param_6
)
{
	.reg .pred 	%p<17>;
	.reg .b32 	%r<61>;
	.reg .b64 	%rd<88>;
	.reg .b64 	%fd<37>;

	ld.param.u64 	%rd16, [_Z34randomAccessFixedPreUnpackedKernelIxEvPKiPKdPKxS1_PT_ii_param_0];
	ld.param.u64 	%rd17, [_Z34randomAccessFixedPreUnpackedKernelIxEvPKiPKdPKxS1_PT_ii_param_1];
	ld.param.u64 	%rd18, [_Z34randomAccessFixedPreUnpackedKernelIxEvPKiPKdPKxS1_PT_ii_param_2];
	ld.param.u64 	%rd20, [_Z34randomAccessFixedPreUnpackedKernelIxEvPKiPKdPKxS1_PT_ii_param_3];
	ld.param.u64 	%rd19, [_Z34randomAccessFixedPreUnpackedKernelIxEvPKiPKdPKxS1_PT_ii_param_4];
	ld.param.u32 	%r27, [_Z34randomAccessFixedPreUnpackedKernelIxEvPKiPKdPKxS1_PT_ii_param_5];
	ld.param.u32 	%r28, [_Z34randomAccessFixedPreUnpackedKernelIxEvPKiPKdPKxS1_PT_ii_param_6];
	cvta.to.global.u64 	%rd1, %rd17;
	mov.u32 	%r30, %ctaid.x;
	mov.u32 	%r31, %ntid.x;
	mov.u32 	%r32, %tid.x;
	mad.lo.s32 	%r33, %r30, %r31, %r32;
	shl.b32 	%r1, %r33, 2;
	setp.ge.s32 	%p1, %r1, %r27;
	mul.wide.s32 	%rd21, %r1, 4;
	add.s64 	%rd2, %rd20, %rd21;
	@%p1 bra 	$L__BB49_2;
	// begin inline asm
	ld.global.nc.s32 %r57, [%rd2];
	// end inline asm
$L__BB49_2:
	add.s32 	%r36, %r1, 1;
	setp.ge.s32 	%p2, %r36, %r27;
	@%p2 bra 	$L__BB49_4;
	add.s64 	%rd23, %rd2, 4;
	// begin inline asm
	ld.global.nc.s32 %r58, [%rd23];
	// end inline asm
$L__BB49_4:
	add.s32 	%r39, %r1, 2;
	setp.ge.s32 	%p3, %r39, %r27;
	@%p3 bra 	$L__BB49_6;
	add.s64 	%rd24, %rd2, 8;
	// begin inline asm
	ld.global.nc.s32 %r59, [%rd24];
	// end inline asm
$L__BB49_6:
	add.s32 	%r42, %r1, 3;
	setp.ge.s32 	%p4, %r42, %r27;
	@%p4 bra 	$L__BB49_8;
	add.s64 	%rd25, %rd2, 12;
	// begin inline asm
	ld.global.nc.s32 %r60, [%rd25];
	// end inline asm
$L__BB49_8:
	max.s32 	%r44, %r27, %r1;
	sub.s32 	%r10, %r44, %r1;
	setp.eq.s32 	%p5, %r10, 0;
	@%p5 bra 	$L__BB49_33;
	div.s32 	%r11, %r57, %r28;
	mul.lo.s32 	%r46, %r11, %r28;
	sub.s32 	%r12, %r57, %r46;
	mul.wide.s32 	%rd27, %r11, 4;
	add.s64 	%rd26, %rd16, %rd27;
	// begin inline asm
	ld.global.nc.s32 %r45, [%rd26];
	// end inline asm
	setp.ne.s32 	%p6, %r45, 4;
	@%p6 bra 	$L__BB49_11;
	mul.wide.s32 	%rd39, %r57, 8;
	add.s64 	%rd38, %rd18, %rd39;
	// begin inline asm
	ld.global.nc.s64 %rd84, [%rd38];
	// end inline asm
	bra.uni 	$L__BB49_14;
$L__BB49_11:
	shl.b32 	%r14, %r11, 2;
	mul.wide.s32 	%rd28, %r14, 8;
	add.s64 	%rd29, %rd1, %rd28;
	ld.global.v2.f64 	{%fd13, %fd14}, [%rd29];
	cvt.rn.f64.s32 	%fd15, %r12;
	fma.rn.f64 	%fd33, %fd14, %fd15, %fd13;
	setp.ne.s32 	%p7, %r45, 2;
	@%p7 bra 	$L__BB49_13;
	add.s64 	%rd32, %rd17, %rd28;
	add.s64 	%rd30, %rd32, 16;
	// begin inline asm
	ld.global.nc.f64 %fd16, [%rd30];
	// end inline asm
	mul.lo.s32 	%r47, %r12, %r12;
	cvt.rn.f64.u32 	%fd17, %r47;
	fma.rn.f64 	%fd33, %fd16, %fd17, %fd33;
$L__BB49_13:
	cvt.rni.s64.f64 	%rd35, %fd33;
	mul.wide.s32 	%rd36, %r57, 8;
	add.s64 	%rd34, %rd18, %rd36;
	// begin inline asm
	ld.global.nc.s64 %rd33, [%rd34];
	// end inline asm
	add.s64 	%rd84, %rd35, %rd33;
$L__BB49_14:
	cvta.to.global.u64 	%rd40, %rd19;
	mul.wide.s32 	%rd41, %r1, 8;
	add.s64 	%rd6, %rd40, %rd41;
	st.global.u64 	[%rd6], %rd84;
	setp.eq.s32 	%p8, %r10, 1;
	@%p8 bra 	$L__BB49_33;
	div.s32 	%r15, %r58, %r28;
	mul.lo.s32 	%r49, %r15, %r28;
	sub.s32 	%r16, %r58, %r49;
	mul.wide.s32 	%rd43, %r15, 4;
	add.s64 	%rd42, %rd16, %rd43;
	// begin inline asm
	ld.global.nc.s32 %r48, [%rd42];
	// end inline asm
	setp.eq.s32 	%p9, %r48, 4;
	@%p9 bra 	$L__BB49_19;
	shl.b32 	%r18, %r15, 2;
	mul.wide.s32 	%rd44, %r18, 8;
	add.s64 	%rd45, %rd1, %rd44;
	ld.global.v2.f64 	{%fd18, %fd19}, [%rd45];
	cvt.rn.f64.s32 	%fd20, %r16;
	fma.rn.f64 	%fd34, %fd19, %fd20, %fd18;
	setp.ne.s32 	%p10, %r48, 2;
	@%p10 bra 	$L__BB49_18;
	add.s64 	%rd48, %rd17, %rd44;
	add.s64 	%rd46, %rd48, 16;
	// begin inline asm
	ld.global.nc.f64 %fd21, [%rd46];
	// end inline asm
	mul.lo.s32 	%r50, %r16, %r16;
	cvt.rn.f64.u32 	%fd22, %r50;
	fma.rn.f64 	%fd34, %fd21, %fd22, %fd34;
$L__BB49_18:
	cvt.rni.s64.f64 	%rd51, %fd34;
	mul.wide.s32 	%rd52, %r58, 8;
	add.s64 	%rd50, %rd18, %rd52;
	// begin inline asm
	ld.global.nc.s64 %rd49, [%rd50];
	// end inline asm
	add.s64 	%rd85, %rd51, %rd49;
	bra.uni 	$L__BB49_20;
$L__BB49_19:
	mul.wide.s32 	%rd55, %r58, 8;
	add.s64 	%rd54, %rd18, %rd55;
	// begin inline asm
	ld.global.nc.s64 %rd85, [%rd54];
	// end inline asm
$L__BB49_20:
	st.global.u64 	[%rd6+8], %rd85;
	setp.eq.s32 	%p11, %r10, 2;
	@%p11 bra 	$L__BB49_33;
	div.s32 	%r19, %r59, %r28;
	mul.lo.s32 	%r52, %r19, %r28;
	sub.s32 	%r20, %r59, %r52;
	mul.wide.s32 	%rd57, %r19, 4;
	add.s64 	%rd56, %rd16, %rd57;
	// begin inline asm
	ld.global.nc.s32 %r51, [%rd56];
	// end inline asm
	setp.eq.s32 	%p12, %r51, 4;
	@%p12 bra 	$L__BB49_25;
	shl.b32 	%r22, %r19, 2;
	mul.wide.s32 	%rd58, %r22, 8;
	add.s64 	%rd59, %rd1, %rd58;
	ld.global.v2.f64 	{%fd23, %fd24}, [%rd59];
	cvt.rn.f64.s32 	%fd25, %r20;
	fma.rn.f64 	%fd35, %fd24, %fd25, %fd23;
	setp.ne.s32 	%p13, %r51, 2;
	@%p13 bra 	$L__BB49_24;
	add.s64 	%rd62, %rd17, %rd58;
	add.s64 	%rd60, %rd62, 16;
	// begin inline asm
	ld.global.nc.f64 %fd26, [%rd60];
	// end inline asm
	mul.lo.s32 	%r53, %r20, %r20;
	cvt.rn.f64.u32 	%fd27, %r53;
	fma.rn.f64 	%fd35, %fd26, %fd27, %fd35;
$L__BB49_24:
	cvt.rni.s64.f64 	%rd65, %fd35;
	mul.wide.s32 	%rd66, %r59, 8;
	add.s64 	%rd64, %rd18, %rd66;
	// begin inline asm
	ld.global.nc.s64 %rd63, [%rd64];
	// end inline asm
	add.s64 	%rd86, %rd65, %rd63;
	bra.uni 	$L__BB49_26;
$L__BB49_25:
	mul.wide.s32 	%rd69, %r59, 8;
	add.s64 	%rd68, %rd18, %rd69;
	// begin inline asm
	ld.global.nc.s64 %rd86, [%rd68];
	// end inline asm
$L__BB49_26:
	st.global.u64 	[%rd6+16], %rd86;
	setp.eq.s32 	%p14, %r10, 3;
	@%p14 bra 	$L__BB49_33;
	div.s32 	%r23, %r60, %r28;
	mul.lo.s32 	%r55, %r23, %r28;
	sub.s32 	%r24, %r60, %r55;
	mul.wide.s32 	%rd71, %r23, 4;
	add.s64 	%rd70, %rd16, %rd71;
	// begin inline asm
	ld.global.nc.s32 %r54, [%rd70];
	// end inline asm
	setp.eq.s32 	%p15, %r54, 4;
	@%p15 bra 	$L__BB49_31;
	shl.b32 	%r26, %r23, 2;
	mul.wide.s32 	%rd72, %r26, 8;
	add.s64 	%rd73, %rd1, %rd72;
	ld.global.v2.f64 	{%fd28, %fd29}, [%rd73];
	cvt.rn.f64.s32 	%fd30, %r24;
	fma.rn.f64 	%fd36, %fd29, %fd30, %fd28;
	setp.ne.s32 	%p16, %r54, 2;
	@%p16 bra 	$L__BB49_30;
	add.s64 	%rd76, %rd17, %rd72;
	add.s64 	%rd74, %rd76, 16;
	// begin inline asm
	ld.global.nc.f64 %fd31, [%rd74];
	// end inline asm
	mul.lo.s32 	%r56, %r24, %r24;
	cvt.rn.f64.u32 	%fd32, %r56;
	fma.rn.f64 	%fd36, %fd31, %fd32, %fd36;
$L__BB49_30:
	cvt.rni.s64.f64 	%rd79, %fd36;
	mul.wide.s32 	%rd80, %r60, 8;
	add.s64 	%rd78, %rd18, %rd80;
	// begin inline asm
	ld.global.nc.s64 %rd77, [%rd78];
	// end inline asm
	add.s64 	%rd87, %rd79, %rd77;
	bra.uni 	$L__BB49_32;
$L__BB49_31:
	mul.wide.s32 	%rd83, %r60, 8;
	add.s64 	%rd82, %rd18, %rd83;
	// begin inline asm
	ld.global.nc.s64 %rd87, [%rd82];
	// end inline asm
$L__BB49_32:
	st.global.u64 	[%rd6+24], %rd87;
$L__BB49_33:
	ret;

}
	// .globl	_Z29randomAccessPreUnpackedKernelIxEvPKiS1_S1_PKdPKxS1_PT_ii
.visible .entry _Z29randomAccessPreUnpackedKernelIxEvPKiS1_S1_PKdPKxS1_PT_ii(
	.param .u64 .ptr .align 1 _Z29randomAccessPreUnpackedKernelIxEvPKiS1_S1_PKdPKxS1_PT_ii_param_0,
	.param .u64 .ptr .align 1 _Z29randomAccessPreUnpackedKernelIxEvPKiS1_S1_PKdPKxS1_PT_ii_param_1,
	.param .u64 .ptr .align 1 _Z29randomAccessPreUnpackedKernelIxEvPKiS1_S1_PKdPKxS1_PT_ii_param_2,
	.param .u64 .ptr .align 1 _Z29randomAccessPreUnpackedKernelIxEvPKiS1_S1_PKdPKxS1_PT_ii_param_3,
	.param .u64 .ptr .align 1 _Z29randomAccessPreUnpackedKernelIxEvPKiS1_S1_PKdPKxS1_PT_ii_param_4,
	.param .u64 .ptr .align 1 _Z29randomAccessPreUnpackedKernelIxEvPKiS1_S1_PKdPKxS1_PT_ii_param_5,
	.param .u64 .ptr .align 1 _Z29randomAccessPreUnpackedKernelIxEvPKiS1_S1_PKdPKxS1_PT_ii_param_6,
	.param .u32 _Z29randomAccessPreUnpackedKernelIxEvPKiS1_S1_PKdPKxS1_PT_ii_param_7,
	.param .u32 _Z29randomAccessPreUnpackedKernelIxEvPKiS1_S1_PKdPKxS1_PT_ii_param_8
)
{
	.reg .pred 	%p<42>;
	.reg .b32 	%r<57>;
	.reg .b64 	%rd<53>;
	.reg .b64 	%fd<16>;

	ld.param.u64 	%rd3, [_Z29randomAccessPreUnpackedKernelIxEvPKiS1_S1_PKdPKxS1_PT_ii_param_0];
	ld.param.u64 	%rd4, [_Z29randomAccessPreUnpackedKernelIxEvPKiS1_S1_PKdPKxS1_PT_ii_param_1];
	ld.param.u64 	%rd5, [_Z29randomAccessPreUnpackedKernelIxEvPKiS1_S1_PKdPKxS1_PT_ii_param_2];
	ld.param.u64 	%rd6, [_Z29randomAccessPreUnpackedKernelIxEvPKiS1_S1_PKdPKxS1_PT_ii_param_3];
	ld.param.u64 	%rd7, [_Z29randomAccessPreUnpackedKernelIxEvPKiS1_S1_PKdPKxS1_PT_ii_param_4];
	ld.param.u64 	%rd8, [_Z29randomAccessPreUnpackedKernelIxEvPKiS1_S1_PKdPKxS1_PT_ii_param_5];
	ld.param.u64 	%rd9, [_Z29randomAccessPreUnpackedKernelIxEvPKiS1_S1_PKdPKxS1_PT_ii_param_6];
	ld.param.u32 	%r14, [_Z29randomAccessPreUnpackedKernelIxEvPKiS1_S1_PKdPKxS1_PT_ii_param_7];
	ld.param.u32 	%r15, [_Z29randomAccessPreUnpackedKernelIxEvPKiS1_S1_PKdPKxS1_PT_ii_param_8];
	cvta.to.global.u64 	%rd1, %rd9;
	mov.u32 	%r16, %ctaid.x;
	mov.u32 	%r17, %ntid.x;
	mov.u32 	%r18, %tid.x;
	mad.lo.s32 	%r1, %r16, %r17, %r18;
	setp.ge.s32 	%p1, %r1, %r15;
	@%p1 bra 	$L__BB50_27;
	mul.wide.s32 	%rd11, %r1, 4;
	add.s64 	%rd10, %rd8, %rd11;
	// begin inline asm
	ld.global.nc.s32 %r19, [%rd10];
	// end inline asm
	setp.lt.s32 	%p2, %r14, 9;
	@%p2 bra 	$L__BB50_5;
	add.s32 	%r54, %r14, -1;
	mov.b32 	%r55, 0;
$L__BB50_3:
	add.s32 	%r23, %r54, %r55;
	shr.u32 	%r56, %r23, 1;
	mul.wide.u32 	%rd14, %r56, 4;
	add.s64 	%rd12, %rd3, %rd14;
	// begin inline asm
	ld.global.nc.s32 %r21, [%rd12];
	// end inline asm
	add.s64 	%rd13, %rd4, %rd14;
	// begin inline asm
	ld.global.nc.s32 %r22, [%rd13];
	// end inline asm
	setp.ge.s32 	%p3, %r19, %r21;
	setp.lt.s32 	%p4, %r19, %r22;
	and.pred  	%p5, %p3, %p4;
	@%p5 bra 	$L__BB50_22;
	setp.lt.s32 	%p6, %r19, %r22;
	add.s32 	%r24, %r56, 1;
	selp.b32 	%r55, %r55, %r24, %p6;
	add.s32 	%r25, %r56, -1;
	selp.b32 	%r54, %r25, %r54, %p6;
	setp.le.s32 	%p7, %r55, %r54;
	@%p7 bra 	$L__BB50_3;
	bra.uni 	$L__BB50_21;
$L__BB50_5:
	setp.lt.s32 	%p8, %r14, 1;
	@%p8 bra 	$L__BB50_21;
	// begin inline asm
	ld.global.nc.s32 %r26, [%rd3];
	// end inline asm
	// begin inline asm
	ld.global.nc.s32 %r27, [%rd4];
	// end inline asm
	setp.ge.s32 	%p9, %r19, %r26;
	setp.lt.s32 	%p10, %r19, %r27;
	and.pred  	%p11, %p9, %p10;
	mov.b32 	%r56, 0;
	@%p11 bra 	$L__BB50_22;
	setp.eq.s32 	%p12, %r14, 1;
	@%p12 bra 	$L__BB50_21;
	add.s64 	%rd17, %rd3, 4;
	// begin inline asm
	ld.global.nc.s32 %r29, [%rd17];
	// end inline asm
	add.s64 	%rd18, %rd4, 4;
	// begin inline asm
	ld.global.nc.s32 %r30, [%rd18];
	// end inline asm
	setp.ge.s32 	%p13, %r19, %r29;
	setp.lt.s32 	%p14, %r19, %r30;
	and.pred  	%p15, %p13, %p14;
	mov.b32 	%r56, 1;
	@%p15 bra 	$L__BB50_22;
	setp.eq.s32 	%p16, %r14, 2;
	@%p16 bra 	$L__BB50_21;
	add.s64 	%rd19, %rd3, 8;
	// begin inline asm
	ld.global.nc.s32 %r32, [%rd19];
	// end inline asm
	add.s64 	%rd20, %rd4, 8;
	// begin inline asm
	ld.global.nc.s32 %r33, [%rd20];
	// end inline asm
	setp.ge.s32 	%p17, %r19, %r32;
	setp.lt.s32 	%p18, %r19, %r33;
	and.pred  	%p19, %p17, %p18;
	mov.b32 	%r56, 2;
	@%p19 bra 	$L__BB50_22;
	setp.eq.s32 	%p20, %r14, 3;
	@%p20 bra 	$L__BB50_21;
	add.s64 	%rd21, %rd3, 12;
	// begin inline asm
	ld.global.nc.s32 %r35, [%rd21];
	// end inline asm
	add.s64 	%rd22, %rd4, 12;
	// begin inline asm
	ld.global.nc.s32 %r36, [%rd22];
	// end inline asm
	setp.ge.s32 	%p21, %r19, %r35;
	setp.lt.s32 	%p22, %r19, %r36;
	and.pred  	%p23, %p21, %p22;
	mov.b32 	%r56, 3;
	@%p23 bra 	$L__BB50_22;
	setp.eq.s32 	%p24, %r14, 4;
	@%p24 bra 	$L__BB50_21;
	add.s64 	%rd23, %rd3, 16;
	// begin inline asm
	ld.global.nc.s32 %r38, [%rd23];
	// end inline asm
	add.s64 	%rd24, %rd4, 16;
	// begin inline asm
	ld.global.nc.s32 %r39, [%rd24];
	// end inline asm
	setp.ge.s32 	%p25, %r19, %r38;
	setp.lt.s32 	%p26, %r19, %r39;
	and.pred  	%p27, %p25, %p26;
	mov.b32 	%r56, 4;
	@%p27 bra 	$L__BB50_22;
	setp.eq.s32 	%p28, %r14, 5;
	@%p28 bra 	$L__BB50_21;
	add.s64 	%rd25, %rd3, 20;
	// begin inline asm
	ld.global.nc.s32 %r41, [%rd25];
	// end inline asm
	add.s64 	%rd26, %rd4, 20;
	// begin inline asm
	ld.global.nc.s32 %r42, [%rd26];
	// end inline asm
	setp.ge.s32 	%p29, %r19, %r41;
	setp.lt.s32 	%p30, %r19, %r42;
	and.pred  	%p31, %p29, %p30;
	mov.b32 	%r56, 5;
	@%p31 bra 	$L__BB50_22;
	setp.eq.s32 	%p32, %r14, 6;
	@%p32 bra 	$L__BB50_21;
	add.s64 	%rd27, %rd3, 24;
	// begin inline asm
	ld.global.nc.s32 %r44, [%rd27];
	// end inline asm
	add.s64 	%rd28, %rd4, 24;
	// begin inline asm
	ld.global.nc.s32 %r45, [%rd28];
	// end inline asm
	setp.ge.s32 	%p33, %r19, %r44;
	setp.lt.s32 	%p34, %r19, %r45;
	and.pred  	%p35, %p33, %p34;
	mov.b32 	%r56, 6;
	@%p35 bra 	$L__BB50_22;
	setp.eq.s32 	%p36, %r14, 7;
	@%p36 bra 	$L__BB50_21;
	add.s64 	%rd29, %rd3, 28;
	// begin inline asm
	ld.global.nc.s32 %r47, [%rd29];
	// end inline asm
	add.s64 	%rd30, %rd4, 28;
	// begin inline asm
	ld.global.nc.s32 %r48, [%rd30];
	// end inline asm
	setp.ge.s32 	%p37, %r19, %r47;
	setp.lt.s32 	%p38, %r19, %r48;
	and.pred  	%p39, %p37, %p38;
	mov.b32 	%r56, 7;
	@%p39 bra 	$L__BB50_22;
$L__BB50_21:
	mul.wide.s32 	%rd31, %r1, 8;
	add.s64 	%rd32, %rd1, %rd31;
	mov.b64 	%rd33, 0;
	st.global.u64 	[%rd32], %rd33;
	bra.uni 	$L__BB50_27;
$L__BB50_22:
	mul.wide.u32 	%rd36, %r56, 4;
	add.s64 	%rd34, %rd3, %rd36;
	// begin inline asm
	ld.global.nc.s32 %r50, [%rd34];
	// end inline asm
	add.s64 	%rd35, %rd5, %rd36;
	// begin inline asm
	ld.global.nc.s32 %r51, [%rd35];
	// end inline asm
	setp.ne.s32 	%p40, %r51, 4;
	@%p40 bra 	$L__BB50_24;
	mul.wide.s32 	%rd50, %r19, 8;
	add.s64 	%rd49, %rd7, %rd50;
	// begin inline asm
	ld.global.nc.s64 %rd48, [%rd49];
	// end inline asm
	mul.wide.s32 	%rd51, %r1, 8;
	add.s64 	%rd52, %rd1, %rd51;
	st.global.u64 	[%rd52], %rd48;
	bra.uni 	$L__BB50_27;
$L__BB50_24:
	sub.s32 	%r13, %r19, %r50;
	shl.b32 	%r52, %r56, 2;
	mul.wide.u32 	%rd39, %r52, 8;
	add.s64 	%rd37, %rd6, %rd39;
	// begin inline asm
	ld.global.nc.f64 %fd4, [%rd37];
	// end inline asm
	add.s64 	%rd38, %rd37, 8;
	// begin inline asm
	ld.global.nc.f64 %fd5, [%rd38];
	// end inline asm
	cvt.rn.f64.s32 	%fd6, %r13;
	fma.rn.f64 	%fd15, %fd5, %fd6, %fd4;
	setp.ne.s32 	%p41, %r51, 2;
	@%p41 bra 	$L__BB50_26;
	add.s64 	%rd40, %rd37, 16;
	// begin inline asm
	ld.global.nc.f64 %fd7, [%rd40];
	// end inline asm
	mul.lo.s32 	%r53, %r13, %r13;
	cvt.rn.f64.u32 	%fd8, %r53;
	fma.rn.f64 	%fd15, %fd7, %fd8, %fd15;
$L__BB50_26:
	min.f64 	%fd9, %fd15, 0d43E0000000000000;
	max.f64 	%fd10, %fd9, 0dC3E0000000000000;
	mov.f64 	%fd11, 0d3FE0000000000000;
	copysign.f64 	%fd12, %fd10, %fd11;
	add.rz.f64 	%fd13, %fd10, %fd12;
	cvt.rzi.f64.f64 	%fd14, %fd13;
	cvt.rzi.s64.f64 	%rd43, %fd14;
	mul.wide.s32 	%rd44, %r19, 8;
	add.s64 	%rd42, %rd7, %rd44;
	// begin inline asm
	ld.global.nc.s64 %rd41, [%rd42];
	// end inline asm
	add.s64 	%rd45, %rd43, %rd41;
	mul.wide.s32 	%rd46, %r1, 8;
	add.s64 	%rd47, %rd1, %rd46;
	st.global.u64 	[%rd47], %rd45;
$L__BB50_27:
	ret;

}
	// .globl	_Z30decompressFullFile_PreUnpackedIxEvPK14CompressedDataIT_EPS1_i
.visible .entry _Z30decompressFullFile_PreUnpackedIxEvPK14CompressedDataIT_EPS1_i(
	.param .u64 .ptr .align 1 _Z30decompressFullFile_PreUnpackedIxEvPK14CompressedDataIT_EPS1_i_param_0,
	.param .u64 .ptr .align 1 _Z30decompressFullFile_PreUnpackedIxEvPK14CompressedDataIT_EPS1_i_param_1,
	.param .u32 _Z30decompressFullFile_PreUnpackedIxEvPK14CompressedDataIT_EPS1_i_param_2
)
{
	.reg .pred 	%p<13>;
	.reg .b32 	%r<33>;
	.reg .b64 	%rd<35>;
	.reg .b64 	%fd<14>;

	ld.param.u64 	%rd10, [_Z30decompressFullFile_PreUnpackedIxEvPK14CompressedDataIT_EPS1_i_param_0];
	ld.param.u64 	%rd11, [_Z30decompressFullFile_PreUnpackedIxEvPK14CompressedDataIT_EPS1_i_param_1];
	ld.param.u32 	%r16, [_Z30decompressFullFile_PreUnpackedIxEvPK14CompressedDataIT_EPS1_i_param_2];
	cvta.to.global.u64 	%rd1, %rd11;
	cvta.to.global.u64 	%rd2, %rd10;
	setp.eq.s64 	%p1, %rd10, 0;
	@%p1 bra 	$L__BB51_15;
	ld.global.u64 	%rd3, [%rd2+64];
	setp.eq.s64 	%p2, %rd3, 0;
	@%p2 bra 	$L__BB51_15;
	mov.u32 	%r17, %tid.x;
	mov.u32 	%r18, %ctaid.x;
	mov.u32 	%r1, %ntid.x;
	mad.lo.s32 	%r30, %r18, %r1, %r17;
	setp.ge.s32 	%p3, %r30, %r16;
	@%p3 bra 	$L__BB51_15;
	ld.global.u64 	%rd4, [%rd2+16];
	ld.global.u64 	%rd5, [%rd2+24];
	ld.global.u64 	%rd6, [%rd2];
	ld.global.u64 	%rd7, [%rd2+8];
	ld.global.u32 	%r3, [%rd2+72];
	add.s32 	%r4, %r3, -1;
	mov.u32 	%r19, %nctaid.x;
	mul.lo.s32 	%r5, %r1, %r19;
$L__BB51_4:
	setp.lt.s32 	%p4, %r3, 1;
	@%p4 bra 	$L__BB51_8;
	mov.b32 	%r32, 0;
	mov.u32 	%r31, %r4;
$L__BB51_6:
	add.s32 	%r23, %r31, %r32;
	shr.u32 	%r9, %r23, 1;
	mul.wide.u32 	%rd14, %r9, 4;
	add.s64 	%rd12, %rd6, %rd14;
	// begin inline asm
	ld.global.nc.s32 %r21, [%rd12];
	// end inline asm
	add.s64 	%rd13, %rd7, %rd14;
	// begin inline asm
	ld.global.nc.s32 %r22, [%rd13];
	// end inline asm
	setp.ge.s32 	%p5, %r30, %r21;
	setp.lt.s32 	%p6, %r30, %r22;
	and.pred  	%p7, %p5, %p6;
	@%p7 bra 	$L__BB51_9;
	setp.lt.s32 	%p8, %r30, %r21;
	add.s32 	%r24, %r9, -1;
	add.s32 	%r25, %r9, 1;
	selp.b32 	%r32, %r32, %r25, %p8;
	selp.b32 	%r31, %r24, %r31, %p8;
	setp.le.s32 	%p9, %r32, %r31;
	@%p9 bra 	$L__BB51_6;
$L__BB51_8:
	mul.wide.s32 	%rd32, %r30, 8;
	add.s64 	%rd33, %rd1, %rd32;
	mov.b64 	%rd34, 0;
	st.global.u64 	[%rd33], %rd34;
	bra.uni 	$L__BB51_14;
$L__BB51_9:
	add.s64 	%rd15, %rd4, %rd14;
	// begin inline asm
	ld.global.nc.s32 %r26, [%rd15];
	// end inline asm
	setp.ne.s32 	%p10, %r26, 4;
	@%p10 bra 	$L__BB51_11;
	mul.wide.s32 	%rd30, %r30, 8;
	add.s64 	%rd29, %rd3, %rd30;
	// begin inline asm
	ld.global.nc.s64 %rd28, [%rd29];
	// end inline asm
	add.s64 	%rd31, %rd1, %rd30;
	st.global.u64 	[%rd31], %rd28;
	bra.uni 	$L__BB51_14;
$L__BB51_11:
	// begin inline asm
	ld.global.nc.s32 %r27, [%rd12];
	// end inline asm
	sub.s32 	%r14, %r30, %r27;
	shl.b32 	%r28, %r9, 2;
	mul.wide.u32 	%rd20, %r28, 8;
	add.s64 	%rd18, %rd5, %rd20;
	// begin inline asm
	ld.global.nc.f64 %fd4, [%rd18];
	// end inline asm
	add.s64 	%rd19, %rd18, 8;
	// begin inline asm
	ld.global.nc.f64 %fd5, [%rd19];
	// end inline asm
	cvt.rn.f64.s32 	%fd6, %r14;
	fma.rn.f64 	%fd13, %fd5, %fd6, %fd4;
	setp.ne.s32 	%p11, %r26, 2;
	@%p11 bra 	$L__BB51_13;
	add.s64 	%rd21, %rd18, 16;
	// begin inline asm
	ld.global.nc.f64 %fd7, [%rd21];
	// end inline asm
	mul.lo.s32 	%r29, %r14, %r14;
	cvt.rn.f64.u32 	%fd8, %r29;
	fma.rn.f64 	%fd13, %fd7, %fd8, %fd13;
$L__BB51_13:
	mov.f64 	%fd9, 0d3FE0000000000000;
	copysign.f64 	%fd10, %fd13, %fd9;
	add.rz.f64 	%fd11, %fd13, %fd10;
	cvt.rzi.f64.f64 	%fd12, %fd11;
	cvt.rzi.s64.f64 	%rd24, %fd12;
	mul.wide.s32 	%rd25, %r30, 8;
	add.s64 	%rd23, %rd3, %rd25;
	// begin inline asm
	ld.global.nc.s64 %rd22, [%rd23];
	// end inline asm
	add.s64 	%rd26, %rd24, %rd22;
	add.s64 	%rd27, %rd1, %rd25;
	st.global.u64 	[%rd27], %rd26;
$L__BB51_14:
	add.s32 	%r30, %r30, %r5;
	setp.lt.s32 	%p12, %r30, %r16;
	@%p12 bra 	$L__BB51_4;
$L__BB51_15:
	ret;

}
	// .globl	_Z28decompressFullFile_BitPackedIxEvPK14CompressedDataIT_EPS1_i
.visible .entry _Z28decompressFullFile_BitPackedIxEvPK14CompressedDataIT_EPS1_i(
	.param .u64 .ptr .align 1 _Z28decompressFullFile_BitPackedIxEvPK14CompressedDataIT_EPS1_i_param_0,
	.param .u64 .ptr .align 1 _Z28decompressFullFile_BitPackedIxEvPK14CompressedDataIT_EPS1_i_param_1,
	.param .u32 _Z28decompressFullFile_BitPackedIxEvPK14CompressedDataIT_EPS1_i_param_2
)
{
	.reg .pred 	%p<27>;
	.reg .b32 	%r<118>;
	.reg .b64 	%rd<125>;
	.reg .b64 	%fd<14>;

	ld.param.u64 	%rd29, [_Z28decompressFullFile_BitPackedIxEvPK14CompressedDataIT_EPS1_i_param_0];
	cvta.to.global.u64 	%rd1, %rd29;
	setp.eq.s64 	%p1, %rd29, 0;
	@%p1 bra 	$L__BB52_35;
	ld.global.u64 	%rd2, [%rd1+56];
	setp.eq.s64 	%p2, %rd2, 0;
	@%p2 bra 	$L__BB52_35;
	ld.param.u32 	%r107, [_Z28decompressFullFile_BitPackedIxEvPK14CompressedDataIT_EPS1_i_param_2];
	mov.u32 	%r37, %tid.x;
	mov.u32 	%r38, %ctaid.x;
	mov.u32 	%r39, %ntid.x;
	mad.lo.s32 	%r109, %r38, %r39, %r37;
	setp.ge.s32 	%p3, %r109, %r107;
	@%p3 bra 	$L__BB52_35;
	ld.global.u64 	%rd3, [%rd1+16];
	ld.global.u64 	%rd4, [%rd1+24];
	ld.global.u64 	%rd5, [%rd1+32];
	ld.global.u64 	%rd6, [%rd1+40];
	ld.global.u64 	%rd7, [%rd1];
	ld.global.u64 	%rd8, [%rd1+8];
	ld.global.u32 	%r2, [%rd1+72];
	mov.u32 	%r106, %nctaid.x;
	add.s32 	%r4, %r2, -1;
$L__BB52_4:
	ld.param.u64 	%rd119, [_Z28decompressFullFile_BitPackedIxEvPK14CompressedDataIT_EPS1_i_param_1];
	cvta.to.global.u64 	%rd9, %rd119;
	setp.lt.s32 	%p4, %r2, 1;
	@%p4 bra 	$L__BB52_8;
	mov.b32 	%r111, 0;
	mov.u32 	%r110, %r4;
$L__BB52_6:
	add.s32 	%r43, %r110, %r111;
	shr.u32 	%r7, %r43, 1;
	mul.wide.u32 	%rd32, %r7, 4;
	add.s64 	%rd30, %rd7, %rd32;
	// begin inline asm
	ld.global.nc.s32 %r41, [%rd30];
	// end inline asm
	add.s64 	%rd31, %rd8, %rd32;
	// begin inline asm
	ld.global.nc.s32 %r42, [%rd31];
	// end inline asm
	setp.ge.s32 	%p5, %r109, %r41;
	setp.lt.s32 	%p6, %r109, %r42;
	and.pred  	%p7, %p5, %p6;
	@%p7 bra 	$L__BB52_9;
	setp.lt.s32 	%p8, %r109, %r41;
	add.s32 	%r44, %r7, -1;
	add.s32 	%r45, %r7, 1;
	selp.b32 	%r111, %r111, %r45, %p8;
	selp.b32 	%r110, %r44, %r110, %p8;
	setp.le.s32 	%p9, %r111, %r110;
	@%p9 bra 	$L__BB52_6;
$L__BB52_8:
	mul.wide.s32 	%rd116, %r109, 8;
	add.s64 	%rd117, %rd9, %rd116;
	mov.b64 	%rd118, 0;
	st.global.u64 	[%rd117], %rd118;
	bra.uni 	$L__BB52_34;
$L__BB52_9:
	add.s64 	%rd33, %rd3, %rd32;
	// begin inline asm
	ld.global.nc.s32 %r46, [%rd33];
	// end inline asm
	// begin inline asm
	ld.global.nc.s32 %r47, [%rd30];
	// end inline asm
	add.s64 	%rd35, %rd5, %rd32;
	// begin inline asm
	ld.global.nc.s32 %r48, [%rd35];
	// end inline asm
	mul.wide.u32 	%rd39, %r7, 8;
	add.s64 	%rd37, %rd6, %rd39;
	// begin inline asm
	ld.global.nc.s64 %rd36, [%rd37];
	// end inline asm
	sub.s32 	%r13, %r109, %r47;
	setp.ne.s32 	%p10, %r46, 4;
	@%p10 bra 	$L__BB52_20;
	setp.lt.s32 	%p19, %r48, 1;
	@%p19 bra 	$L__BB52_19;
	cvt.s64.s32 	%rd85, %r13;
	cvt.u64.u32 	%rd86, %r48;
	mad.lo.s64 	%rd12, %rd85, %rd86, %rd36;
	setp.gt.u32 	%p20, %r48, 32;
	@%p20 bra 	$L__BB52_16;
	shr.s64 	%rd100, %rd12, 63;
	shr.u64 	%rd101, %rd100, 59;
	add.s64 	%rd102, %rd12, %rd101;
	shr.s64 	%rd13, %rd102, 5;
	cvt.u32.u64 	%r93, %rd13;
	mov.b64 	%rd103, 32;
	cvt.u32.u64 	%r94, %rd103;
	mul.lo.s32 	%r95, %r93, %r94;
	cvt.u32.u64 	%r96, %rd12;
	sub.s32 	%r14, %r96, %r95;
	add.s32 	%r97, %r48, %r14;
	setp.gt.s32 	%p25, %r97, 32;
	@%p25 bra 	$L__BB52_14;
	shl.b64 	%rd110, %rd13, 32;
	shr.s64 	%rd111, %rd110, 30;
	add.s64 	%rd112, %rd2, %rd111;
	ld.u32 	%r100, [%rd112];
	shr.u32 	%r112, %r100, %r14;
	bra.uni 	$L__BB52_15;
$L__BB52_14:
	shl.b64 	%rd104, %rd13, 32;
	shr.s64 	%rd105, %rd104, 30;
	add.s64 	%rd106, %rd2, %rd105;
	ld.u32 	%r98, [%rd106];
	add.s64 	%rd107, %rd104, 4294967296;
	shr.s64 	%rd108, %rd107, 30;
	add.s64 	%rd109, %rd2, %rd108;
	ld.u32 	%r99, [%rd109];
	shf.r.wrap.b32 	%r112, %r98, %r99, %r14;
$L__BB52_15:
	mov.b32 	%r101, -1;
	shl.b32 	%r102, %r101, %r48;
	not.b32 	%r103, %r102;
	and.b32  	%r104, %r112, %r103;
	cvt.u64.u32 	%rd113, %r104;
	mul.wide.s32 	%rd114, %r109, 8;
	add.s64 	%rd115, %rd9, %rd114;
	st.global.u64 	[%rd115], %rd113;
	bra.uni 	$L__BB52_34;
$L__BB52_16:
	shr.s64 	%rd88, %rd12, 63;
	shr.u64 	%rd89, %rd88, 59;
	add.s64 	%rd90, %rd12, %rd89;
	shr.s64 	%rd91, %rd90, 5;
	cvt.u32.u64 	%r113, %rd91;
	mov.b64 	%rd92, 32;
	cvt.u32.u64 	%r80, %rd92;
	mul.lo.s32 	%r81, %r113, %r80;
	cvt.u32.u64 	%r82, %rd12;
	sub.s32 	%r116, %r82, %r81;
	mov.b64 	%rd122, 0;
	mov.b32 	%r114, 0;
$L__BB52_17:
	sub.s32 	%r84, 32, %r116;
	min.u32 	%r85, %r48, %r84;
	setp.eq.s32 	%p21, %r85, 32;
	mov.b32 	%r86, -1;
	shl.b32 	%r87, %r86, %r85;
	not.b32 	%r88, %r87;
	selp.b32 	%r89, -1, %r88, %p21;
	mul.wide.s32 	%rd93, %r113, 4;
	add.s64 	%rd94, %rd2, %rd93;
	ld.u32 	%r90, [%rd94];
	shr.u32 	%r91, %r90, %r116;
	and.b32  	%r92, %r91, %r89;
	cvt.u64.u32 	%rd95, %r92;
	shl.b64 	%rd96, %rd95, %r114;
	or.b64  	%rd122, %rd96, %rd122;
	add.s32 	%r114, %r114, %r85;
	sub.s32 	%r48, %r48, %r85;
	add.s32 	%r113, %r113, 1;
	setp.gt.s32 	%p22, %r48, 0;
	setp.lt.s32 	%p23, %r114, 64;
	and.pred  	%p24, %p22, %p23;
	mov.b32 	%r116, 0;
	@%p24 bra 	$L__BB52_17;
	ld.param.u64 	%rd121, [_Z28decompressFullFile_BitPackedIxEvPK14CompressedDataIT_EPS1_i_param_1];
	cvta.to.global.u64 	%rd97, %rd121;
	mul.wide.s32 	%rd98, %r109, 8;
	add.s64 	%rd99, %rd97, %rd98;
	st.global.u64 	[%rd99], %rd122;
	bra.uni 	$L__BB52_34;
$L__BB52_19:
	mul.wide.s32 	%rd82, %r109, 8;
	add.s64 	%rd83, %rd9, %rd82;
	mov.b64 	%rd84, 0;
	st.global.u64 	[%rd83], %rd84;
	bra.uni 	$L__BB52_34;
$L__BB52_20:
	shl.b32 	%r49, %r7, 2;
	mul.wide.u32 	%rd42, %r49, 8;
	add.s64 	%rd40, %rd4, %rd42;
	// begin inline asm
	ld.global.nc.f64 %fd4, [%rd40];
	// end inline asm
	add.s64 	%rd41, %rd40, 8;
	// begin inline asm
	ld.global.nc.f64 %fd5, [%rd41];
	// end inline asm
	cvt.rn.f64.s32 	%fd6, %r13;
	fma.rn.f64 	%fd13, %fd5, %fd6, %fd4;
	setp.ne.s32 	%p11, %r46, 2;
	@%p11 bra 	$L__BB52_22;
	add.s64 	%rd43, %rd40, 16;
	// begin inline asm
	ld.global.nc.f64 %fd7, [%rd43];
	// end inline asm
	mul.lo.s32 	%r50, %r13, %r13;
	cvt.rn.f64.u32 	%fd8, %r50;
	fma.rn.f64 	%fd13, %fd7, %fd8, %fd13;
$L__BB52_22:
	setp.lt.s32 	%p12, %r48, 1;
	mov.b64 	%rd124, 0;
	@%p12 bra 	$L__BB52_33;
	cvt.s64.s32 	%rd45, %r13;
	cvt.u64.u32 	%rd46, %r48;
	mad.lo.s64 	%rd17, %rd45, %rd46, %rd36;
	shr.u64 	%rd18, %rd17, 5;
	cvt.u32.u64 	%r51, %rd17;
	and.b32  	%r27, %r51, 31;
	setp.gt.u32 	%p13, %r48, 32;
	@%p13 bra 	$L__BB52_27;
	shl.b64 	%rd68, %rd18, 32;
	shr.s64 	%rd69, %rd68, 30;
	add.s64 	%rd66, %rd2, %rd69;
	// begin inline asm
	ld.global.nc.u32 %r68, [%rd66];
	// end inline asm
	add.s64 	%rd70, %rd68, 4294967296;
	shr.s64 	%rd71, %rd70, 30;
	add.s64 	%rd67, %rd2, %rd71;
	// begin inline asm
	ld.global.nc.u32 %r69, [%rd67];
	// end inline asm
	cvt.u64.u32 	%rd72, %r69;
	shl.b64 	%rd73, %rd72, 32;
	cvt.u64.u32 	%rd74, %r68;
	or.b64  	%rd75, %rd73, %rd74;
	shr.u64 	%rd76, %rd75, %r27;
	mov.b32 	%r72, -1;
	shl.b32 	%r28, %r72, %r48;
	not.b32 	%r73, %r28;
	cvt.u32.u64 	%r74, %rd76;
	and.b32  	%r117, %r74, %r73;
	setp.eq.s32 	%p18, %r48, 32;
	@%p18 bra 	$L__BB52_26;
	add.s32 	%r75, %r48, -1;
	shr.u32 	%r76, %r117, %r75;
	neg.s32 	%r77, %r76;
	and.b32  	%r78, %r28, %r77;
	or.b32  	%r117, %r78, %r117;
$L__BB52_26:
	cvt.s64.s32 	%rd124, %r117;
	bra.uni 	$L__BB52_33;
$L__BB52_27:
	shl.b64 	%rd20, %rd18, 32;
	shr.s64 	%rd49, %rd20, 30;
	add.s64 	%rd47, %rd2, %rd49;
	// begin inline asm
	ld.global.nc.u32 %r52, [%rd47];
	// end inline asm
	sub.s32 	%r32, 32, %r27;
	shr.u32 	%r54, %r52, %r27;
	cvt.u64.u32 	%rd21, %r54;
	sub.s32 	%r33, %r48, %r32;
	add.s64 	%rd50, %rd20, 4294967296;
	shr.s64 	%rd51, %rd50, 30;
	add.s64 	%rd48, %rd2, %rd51;
	// begin inline asm
	ld.global.nc.u32 %r53, [%rd48];
	// end inline asm
	setp.lt.u32 	%p14, %r33, 32;
	@%p14 bra 	$L__BB52_30;
	cvt.u64.u32 	%rd54, %r53;
	shl.b64 	%rd55, %rd54, %r32;
	or.b64  	%rd124, %rd55, %rd21;
	setp.eq.s32 	%p15, %r33, 32;
	@%p15 bra 	$L__BB52_31;
	add.s32 	%r60, %r33, -32;
	sub.s32 	%r61, 64, %r27;
	add.s64 	%rd57, %rd20, 8589934592;
	shr.s64 	%rd58, %rd57, 30;
	add.s64 	%rd56, %rd2, %rd58;
	// begin inline asm
	ld.global.nc.u32 %r59, [%rd56];
	// end inline asm
	setp.eq.s32 	%p16, %r60, 32;
	mov.b32 	%r62, -1;
	shl.b32 	%r63, %r62, %r60;
	not.b32 	%r64, %r63;
	selp.b32 	%r65, -1, %r64, %p16;
	and.b32  	%r66, %r59, %r65;
	cvt.u64.u32 	%rd59, %r66;
	shl.b64 	%rd60, %rd59, %r61;
	or.b64  	%rd124, %rd60, %rd124;
	bra.uni 	$L__BB52_31;
$L__BB52_30:
	mov.b32 	%r55, -1;
	shl.b32 	%r56, %r55, %r33;
	not.b32 	%r57, %r56;
	and.b32  	%r58, %r53, %r57;
	cvt.u64.u32 	%rd52, %r58;
	shl.b64 	%rd53, %rd52, %r32;
	or.b64  	%rd124, %rd53, %rd21;
$L__BB52_31:
	setp.gt.u32 	%p17, %r48, 63;
	@%p17 bra 	$L__BB52_33;
	add.s32 	%r67, %r48, -1;
	shr.u64 	%rd61, %rd124, %r67;
	neg.s64 	%rd62, %rd61;
	mov.b64 	%rd63, -1;
	shl.b64 	%rd64, %rd63, %r48;
	and.b64  	%rd65, %rd64, %rd62;
	or.b64  	%rd124, %rd65, %rd124;
$L__BB52_33:
	ld.param.u64 	%rd120, [_Z28decompressFullFile_BitPackedIxEvPK14CompressedDataIT_EPS1_i_param_1];
	mov.f64 	%fd9, 0d3FE0000000000000;
	copysign.f64 	%fd10, %fd13, %fd9;
	add.rz.f64 	%fd11, %fd13, %fd10;
	cvt.rzi.f64.f64 	%fd12, %fd11;
	cvt.rzi.s64.f64 	%rd77, %fd12;
	add.s64 	%rd78, %rd124, %rd77;
	cvta.to.global.u64 	%rd79, %rd120;
	mul.wide.s32 	%rd80, %r109, 8;
	add.s64 	%rd81, %rd79, %rd80;
	st.global.u64 	[%rd81], %rd78;
$L__BB52_34:
	ld.param.u32 	%r108, [_Z28decompressFullFile_BitPackedIxEvPK14CompressedDataIT_EPS1_i_param_2];
	mad.lo.s32 	%r109, %r39, %r106, %r109;
	setp.lt.s32 	%p26, %r109, %r108;
	@%p26 bra 	$L__BB52_4;
$L__BB52_35:
	ret;

}
	// .globl	_Z21decompressFullFileFixIxEvPK14CompressedDataIT_EPS1_ii
.visible .entry _Z21decompressFullFileFixIxEvPK14CompressedDataIT_EPS1_ii(
	.param .u64 .ptr .align 1 _Z21decompressFullFileFixIxEvPK14CompressedDataIT_EPS1_ii_param_0,
	.param .u64 .ptr .align 1 _Z21decompressFullFileFixIxEvPK14CompressedDataIT_EPS1_ii_param_1,
	.param .u32 _Z21decompressFullFileFixIxEvPK14CompressedDataIT_EPS1_ii_param_2,
	.param .u32 _Z21decompressFullFileFixIxEvPK14CompressedDataIT_EPS1_ii_param_3
)
{
	.reg .pred 	%p<31>;
	.reg .b32 	%r<107>;
	.reg .b64 	%rd<116>;
	.reg .b64 	%fd<11>;
	// demoted variable
	.shared .align 8 .u32 _ZZ21decompressFullFileFixIxEvPK14CompressedDataIT_EPS1_iiE6s_meta_$_0;
	// demoted variable
	.shared .align 4 .u32 _ZZ21decompressFullFileFixIxEvPK14CompressedDataIT_EPS1_iiE6s_meta_$_1;
	// demoted variable
	.shared .align 8 .f64 _ZZ21decompressFullFileFixIxEvPK14CompressedDataIT_EPS1_iiE6s_meta_$_2;
	// demoted variable
	.shared .align 8 .f64 _ZZ21decompressFullFileFixIxEvPK14CompressedDataIT_EPS1_iiE6s_meta_$_3;
	// demoted variable
	.shared .align 8 .u64 _ZZ21decompressFullFileFixIxEvPK14CompressedDataIT_EPS1_iiE6s_meta_$_4;
	// demoted variable
	.shared .align 4 .u32 _ZZ21decompressFullFileFixIxEvPK14CompressedDataIT_EPS1_iiE22s_cached_partition_idx;
	ld.param.u64 	%rd29, [_Z21decompressFullFileFixIxEvPK14CompressedDataIT_EPS1_ii_param_0];
	ld.param.u64 	%rd30, [_Z21decompressFullFileFixIxEvPK14CompressedDataIT_EPS1_ii_param_1];
	cvta.to.global.u64 	%rd1, %rd30;
	cvta.to.global.u64 	%rd2, %rd29;
	mov.u32 	%r1, %tid.x;
	mov.u32 	%r32, %ctaid.x;
	mov.u32 	%r33, %ntid.x;
	mad.lo.s32 	%r100, %r32, %r33, %r1;
	setp.eq.s64 	%p1, %rd29, 0;
	@%p1 bra 	$L__BB53_41;
	ld.global.nc.u32 	%r3, [%rd2+72];
	setp.eq.s32 	%p2, %r3, 0;
	@%p2 bra 	$L__BB53_41;
	setp.ne.s32 	%p3, %r1, 0;
	@%p3 bra 	$L__BB53_4;
	mov.b32 	%r34, -1;
	st.shared.u32 	[_ZZ21decompressFullFileFixIxEvPK14CompressedDataIT_EPS1_iiE22s_cached_partition_idx], %r34;
$L__BB53_4:
	ld.param.u32 	%r97, [_Z21decompressFullFileFixIxEvPK14CompressedDataIT_EPS1_ii_param_2];
	bar.sync 	0;
	ld.global.nc.u64 	%rd3, [%rd2+56];
	setp.ge.s32 	%p4, %r100, %r97;
	@%p4 bra 	$L__BB53_41;
	ld.global.nc.u64 	%rd4, [%rd2+16];
	ld.global.nc.u64 	%rd5, [%rd2+24];
	ld.global.nc.u64 	%rd6, [%rd2+32];
	ld.global.nc.u64 	%rd7, [%rd2+40];
$L__BB53_6:
	ld.param.u32 	%r99, [_Z21decompressFullFileFixIxEvPK14CompressedDataIT_EPS1_ii_param_3];
	div.s32 	%r5, %r100, %r99;
	mul.lo.s32 	%r35, %r5, %r99;
	sub.s32 	%r6, %r100, %r35;
	setp.ge.s32 	%p5, %r5, %r3;
	@%p5 bra 	$L__BB53_40;
	ld.shared.u32 	%r36, [_ZZ21decompressFullFileFixIxEvPK14CompressedDataIT_EPS1_iiE22s_cached_partition_idx];
	setp.eq.s32 	%p6, %r5, %r36;
	@%p6 bra 	$L__BB53_13;
	setp.ne.s32 	%p7, %r1, 0;
	@%p7 bra 	$L__BB53_12;
	mul.wide.s32 	%rd31, %r5, 4;
	add.s64 	%rd32, %rd4, %rd31;
	ld.u32 	%r37, [%rd32];
	st.shared.u32 	[_ZZ21decompressFullFileFixIxEvPK14CompressedDataIT_EPS1_iiE6s_meta_$_0], %r37;
	add.s64 	%rd33, %rd6, %rd31;
	ld.u32 	%r38, [%rd33];
	st.shared.u32 	[_ZZ21decompressFullFileFixIxEvPK14CompressedDataIT_EPS1_iiE6s_meta_$_1], %r38;
	mul.wide.s32 	%rd34, %r5, 8;
	add.s64 	%rd35, %rd7, %rd34;
	ld.u64 	%rd36, [%rd35];
	st.shared.u64 	[_ZZ21decompressFullFileFixIxEvPK14CompressedDataIT_EPS1_iiE6s_meta_$_4], %rd36;
	setp.eq.s32 	%p8, %r37, 4;
	@%p8 bra 	$L__BB53_11;
	shl.b32 	%r39, %r5, 2;
	mul.wide.s32 	%rd37, %r39, 8;
	add.s64 	%rd38, %rd5, %rd37;
	ld.f64 	%fd2, [%rd38];
	st.shared.f64 	[_ZZ21decompressFullFileFixIxEvPK14CompressedDataIT_EPS1_iiE6s_meta_$_2], %fd2;
	ld.f64 	%fd3, [%rd38+8];
	st.shared.f64 	[_ZZ21decompressFullFileFixIxEvPK14CompressedDataIT_EPS1_iiE6s_meta_$_3], %fd3;
$L__BB53_11:
	st.shared.u32 	[_ZZ21decompressFullFileFixIxEvPK14CompressedDataIT_EPS1_iiE22s_cached_partition_idx], %r5;
$L__BB53_12:
	bar.sync 	0;
$L__BB53_13:
	ld.shared.u32 	%r40, [_ZZ21decompressFullFileFixIxEvPK14CompressedDataIT_EPS1_iiE6s_meta_$_0];
	ld.shared.u32 	%r7, [_ZZ21decompressFullFileFixIxEvPK14CompressedDataIT_EPS1_iiE6s_meta_$_1];
	ld.shared.u64 	%rd8, [_ZZ21decompressFullFileFixIxEvPK14CompressedDataIT_EPS1_iiE6s_meta_$_4];
	setp.ne.s32 	%p9, %r40, 4;
	@%p9 bra 	$L__BB53_26;
	ld.global.nc.u64 	%rd9, [%rd2+64];
	setp.eq.s64 	%p20, %rd9, 0;
	@%p20 bra 	$L__BB53_16;
	mul.wide.s32 	%rd78, %r100, 8;
	add.s64 	%rd79, %rd9, %rd78;
	ld.u64 	%rd80, [%rd79];
	add.s64 	%rd81, %rd1, %rd78;
	st.global.u64 	[%rd81], %rd80;
	bra.uni 	$L__BB53_40;
$L__BB53_16:
	setp.eq.s64 	%p21, %rd3, 0;
	setp.lt.s32 	%p22, %r7, 1;
	or.pred  	%p23, %p22, %p21;
	@%p23 bra 	$L__BB53_25;
	cvt.s64.s32 	%rd85, %r6;
	cvt.u64.u32 	%rd86, %r7;
	mad.lo.s64 	%rd10, %rd86, %rd85, %rd8;
	setp.gt.u32 	%p24, %r7, 32;
	@%p24 bra 	$L__BB53_22;
	shr.s64 	%rd97, %rd10, 63;
	shr.u64 	%rd98, %rd97, 59;
	add.s64 	%rd99, %rd10, %rd98;
	shr.s64 	%rd11, %rd99, 5;
	cvt.u32.u64 	%r83, %rd11;
	mov.b64 	%rd100, 32;
	cvt.u32.u64 	%r84, %rd100;
	mul.lo.s32 	%r85, %r83, %r84;
	cvt.u32.u64 	%r86, %rd10;
	sub.s32 	%r8, %r86, %r85;
	add.s32 	%r87, %r7, %r8;
	setp.gt.s32 	%p29, %r87, 32;
	@%p29 bra 	$L__BB53_20;
	shl.b64 	%rd107, %rd11, 32;
	shr.s64 	%rd108, %rd107, 30;
	add.s64 	%rd109, %rd3, %rd108;
	ld.u32 	%r90, [%rd109];
	shr.u32 	%r101, %r90, %r8;
	bra.uni 	$L__BB53_21;
$L__BB53_20:
	shl.b64 	%rd101, %rd11, 32;
	shr.s64 	%rd102, %rd101, 30;
	add.s64 	%rd103, %rd3, %rd102;
	ld.u32 	%r88, [%rd103];
	add.s64 	%rd104, %rd101, 4294967296;
	shr.s64 	%rd105, %rd104, 30;
	add.s64 	%rd106, %rd3, %rd105;
	ld.u32 	%r89, [%rd106];
	shf.r.wrap.b32 	%r101, %r88, %r89, %r8;
$L__BB53_21:
	mov.b32 	%r91, -1;
	shl.b32 	%r92, %r91, %r7;
	not.b32 	%r93, %r92;
	and.b32  	%r94, %r101, %r93;
	cvt.u64.u32 	%rd113, %r94;
	bra.uni 	$L__BB53_24;
$L__BB53_22:
	shr.s64 	%rd88, %rd10, 63;
	shr.u64 	%rd89, %rd88, 59;
	add.s64 	%rd90, %rd10, %rd89;
	shr.s64 	%rd91, %rd90, 5;
	cvt.u32.u64 	%r102, %rd91;
	mov.b64 	%rd92, 32;
	cvt.u32.u64 	%r70, %rd92;
	mul.lo.s32 	%r71, %r102, %r70;
	cvt.u32.u64 	%r72, %rd10;
	sub.s32 	%r105, %r72, %r71;
	mov.b64 	%rd113, 0;
	mov.b32 	%r103, 0;
$L__BB53_23:
	sub.s32 	%r74, 32, %r105;
	min.u32 	%r75, %r7, %r74;
	setp.eq.s32 	%p25, %r75, 32;
	mov.b32 	%r76, -1;
	shl.b32 	%r77, %r76, %r75;
	not.b32 	%r78, %r77;
	selp.b32 	%r79, -1, %r78, %p25;
	mul.wide.s32 	%rd93, %r102, 4;
	add.s64 	%rd94, %rd3, %rd93;
	ld.u32 	%r80, [%rd94];
	shr.u32 	%r81, %r80, %r105;
	and.b32  	%r82, %r81, %r79;
	cvt.u64.u32 	%rd95, %r82;
	shl.b64 	%rd96, %rd95, %r103;
	or.b64  	%rd113, %rd96, %rd113;
	add.s32 	%r103, %r103, %r75;
	sub.s32 	%r7, %r7, %r75;
	add.s32 	%r102, %r102, 1;
	setp.gt.s32 	%p26, %r7, 0;
	setp.lt.s32 	%p27, %r103, 64;
	and.pred  	%p28, %p26, %p27;
	mov.b32 	%r105, 0;
	@%p28 bra 	$L__BB53_23;
$L__BB53_24:
	mul.wide.s32 	%rd110, %r100, 8;
	add.s64 	%rd111, %rd1, %rd110;
	st.global.u64 	[%rd111], %rd113;
	bra.uni 	$L__BB53_40;
$L__BB53_25:
	mul.wide.s32 	%rd82, %r100, 8;
	add.s64 	%rd83, %rd1, %rd82;
	mov.b64 	%rd84, 0;
	st.global.u64 	[%rd83], %rd84;
	bra.uni 	$L__BB53_40;
$L__BB53_26:
	ld.shared.f64 	%fd4, [_ZZ21decompressFullFileFixIxEvPK14CompressedDataIT_EPS1_iiE6s_meta_$_3];
	cvt.rn.f64.s32 	%fd5, %r6;
	ld.shared.f64 	%fd6, [_ZZ21decompressFullFileFixIxEvPK14CompressedDataIT_EPS1_iiE6s_meta_$_2];
	fma.rn.f64 	%fd1, %fd4, %fd5, %fd6;
	ld.global.nc.u64 	%rd16, [%rd2+64];
	setp.eq.s64 	%p10, %rd16, 0;
	@%p10 bra 	$L__BB53_28;
	mul.wide.s32 	%rd39, %r100, 8;
	add.s64 	%rd40, %rd16, %rd39;
	ld.u64 	%rd115, [%rd40];
	bra.uni 	$L__BB53_39;
$L__BB53_28:
	setp.eq.s64 	%p11, %rd3, 0;
	setp.lt.s32 	%p12, %r7, 1;
	mov.b64 	%rd115, 0;
	or.pred  	%p13, %p12, %p11;
	@%p13 bra 	$L__BB53_39;
	cvt.s64.s32 	%rd42, %r6;
	cvt.u64.u32 	%rd43, %r7;
	mad.lo.s64 	%rd18, %rd43, %rd42, %rd8;
	shr.u64 	%rd19, %rd18, 5;
	cvt.u32.u64 	%r41, %rd18;
	and.b32  	%r21, %r41, 31;
	setp.gt.u32 	%p14, %r7, 32;
	@%p14 bra 	$L__BB53_33;
	shl.b64 	%rd65, %rd19, 32;
	shr.s64 	%rd66, %rd65, 30;
	add.s64 	%rd63, %rd3, %rd66;
	// begin inline asm
	ld.global.nc.u32 %r58, [%rd63];
	// end inline asm
	add.s64 	%rd67, %rd65, 4294967296;
	shr.s64 	%rd68, %rd67, 30;
	add.s64 	%rd64, %rd3, %rd68;
	// begin inline asm
	ld.global.nc.u32 %r59, [%rd64];
	// end inline asm
	cvt.u64.u32 	%rd69, %r59;
	shl.b64 	%rd70, %rd69, 32;
	cvt.u64.u32 	%rd71, %r58;
	or.b64  	%rd72, %rd70, %rd71;
	shr.u64 	%rd73, %rd72, %r21;
	mov.b32 	%r62, -1;
	shl.b32 	%r22, %r62, %r7;
	not.b32 	%r63, %r22;
	cvt.u32.u64 	%r64, %rd73;
	and.b32  	%r106, %r64, %r63;
	setp.eq.s32 	%p19, %r7, 32;
	@%p19 bra 	$L__BB53_32;
	add.s32 	%r65, %r7, -1;
	shr.u32 	%r66, %r106, %r65;
	neg.s32 	%r67, %r66;
	and.b32  	%r68, %r22, %r67;
	or.b32  	%r106, %r68, %r106;
$L__BB53_32:
	cvt.s64.s32 	%rd115, %r106;
	bra.uni 	$L__BB53_39;
$L__BB53_33:
	shl.b64 	%rd21, %rd19, 32;
	shr.s64 	%rd46, %rd21, 30;
	add.s64 	%rd44, %rd3, %rd46;
	// begin inline asm
	ld.global.nc.u32 %r42, [%rd44];
	// end inline asm
	sub.s32 	%r26, 32, %r21;
	shr.u32 	%r44, %r42, %r21;
	cvt.u64.u32 	%rd22, %r44;
	sub.s32 	%r27, %r7, %r26;
	add.s64 	%rd47, %rd21, 4294967296;
	shr.s64 	%rd48, %rd47, 30;
	add.s64 	%rd45, %rd3, %rd48;
	// begin inline asm
	ld.global.nc.u32 %r43, [%rd45];
	// end inline asm
	setp.lt.u32 	%p15, %r27, 32;
	@%p15 bra 	$L__BB53_36;
	cvt.u64.u32 	%rd51, %r43;
	shl.b64 	%rd52, %rd51, %r26;
	or.b64  	%rd115, %rd52, %rd22;
	setp.eq.s32 	%p16, %r27, 32;
	@%p16 bra 	$L__BB53_37;
	add.s32 	%r50, %r27, -32;
	sub.s32 	%r51, 64, %r21;
	add.s64 	%rd54, %rd21, 8589934592;
	shr.s64 	%rd55, %rd54, 30;
	add.s64 	%rd53, %rd3, %rd55;
	// begin inline asm
	ld.global.nc.u32 %r49, [%rd53];
	// end inline asm
	setp.eq.s32 	%p17, %r50, 32;
	mov.b32 	%r52, -1;
	shl.b32 	%r53, %r52, %r50;
	not.b32 	%r54, %r53;
	selp.b32 	%r55, -1, %r54, %p17;
	and.b32  	%r56, %r49, %r55;
	cvt.u64.u32 	%rd56, %r56;
	shl.b64 	%rd57, %rd56, %r51;
	or.b64  	%rd115, %rd57, %rd115;
	bra.uni 	$L__BB53_37;
$L__BB53_36:
	mov.b32 	%r45, -1;
	shl.b32 	%r46, %r45, %r27;
	not.b32 	%r47, %r46;
	and.b32  	%r48, %r43, %r47;
	cvt.u64.u32 	%rd49, %r48;
	shl.b64 	%rd50, %rd49, %r26;
	or.b64  	%rd115, %rd50, %rd22;
$L__BB53_37:
	setp.gt.u32 	%p18, %r7, 63;
	@%p18 bra 	$L__BB53_39;
	add.s32 	%r57, %r7, -1;
	shr.u64 	%rd58, %rd115, %r57;
	neg.s64 	%rd59, %rd58;
	mov.b64 	%rd60, -1;
	shl.b64 	%rd61, %rd60, %r7;
	and.b64  	%rd62, %rd61, %rd59;
	or.b64  	%rd115, %rd62, %rd115;
$L__BB53_39:
	mov.f64 	%fd7, 0d3FE0000000000000;
	copysign.f64 	%fd8, %fd1, %fd7;
	add.rz.f64 	%fd9, %fd1, %fd8;
	cvt.rzi.f64.f64 	%fd10, %fd9;
	cvt.rzi.s64.f64 	%rd74, %fd10;
	add.s64 	%rd75, %rd115, %rd74;
	mul.wide.s32 	%rd76, %r100, 8;
	add.s64 	%rd77, %rd1, %rd76;
	st.global.u64 	[%rd77], %rd75;
$L__BB53_40:
	ld.param.u32 	%r98, [_Z21decompressFullFileFixIxEvPK14CompressedDataIT_EPS1_ii_param_2];
	mov.u32 	%r96, %nctaid.x;
	mad.lo.s32 	%r100, %r33, %r96, %r100;
	setp.lt.s32 	%p30, %r100, %r98;
	@%p30 bra 	$L__BB53_6;
$L__BB53_41:
	ret;

}
	// .globl	_Z40decompressFullFile_OnTheFly_Optimized_V2IxEvPK14CompressedDataIT_EPS1_i
.visible .entry _Z40decompressFullFile_OnTheFly_Optimized_V2IxEvPK14CompressedDataIT_EPS1_i(
	.param .u64 .ptr .align 1 _Z40decompressFullFile_OnTheFly_Optimized_V2IxEvPK14CompressedDataIT_EPS1_i_param_0,
	.param .u64 .ptr .align 1 _Z40decompressFullFile_OnTheFly_Optimized_V2IxEvPK14CompressedDataIT_EPS1_i_param_1,
	.param .u32 _Z40decompressFullFile_OnTheFly_Optimized_V2IxEvPK14CompressedDataIT_EPS1_i_param_2
)
{
	.reg .pred 	%p<25>;
	.reg .b32 	%r<118>;
	.reg .b64 	%rd<119>;
	.reg .b64 	%fd<11>;
	// demoted variable
	.shared .align 8 .u32 _ZZ40decompressFullFile_OnTheFly_Optimized_V2IxEvPK14CompressedDataIT_EPS1_iE6s_meta_$_0;
	// demoted variable
	.shared .align 4 .u32 _ZZ40decompressFullFile_OnTheFly_Optimized_V2IxEvPK14CompressedDataIT_EPS1_iE6s_meta_$_1;
	// demoted variable
	.shared .align 8 .u32 _ZZ40decompressFullFile_OnTheFly_Optimized_V2IxEvPK14CompressedDataIT_EPS1_iE6s_meta_$_2;
	// demoted variable
	.shared .align 4 .u32 _ZZ40decompressFullFile_OnTheFly_Optimized_V2IxEvPK14CompressedDataIT_EPS1_iE6s_meta_$_3;
	// demoted variable
	.shared .align 8 .f64 _ZZ40decompressFullFile_OnTheFly_Optimized_V2IxEvPK14CompressedDataIT_EPS1_iE6s_meta_$_4;
	// demoted variable
	.shared .align 8 .f64 _ZZ40decompressFullFile_OnTheFly_Optimized_V2IxEvPK14CompressedDataIT_EPS1_iE6s_meta_$_5;
	// demoted variable
	.shared .align 8 .u64 _ZZ40decompressFullFile_OnTheFly_Optimized_V2IxEvPK14CompressedDataIT_EPS1_iE6s_meta_$_6;
	ld.param.u64 	%rd29, [_Z40decompressFullFile_OnTheFly_Optimized_V2IxEvPK14CompressedDataIT_EPS1_i_param_0];
	ld.param.u64 	%rd28, [_Z40decompressFullFile_OnTheFly_Optimized_V2IxEvPK14CompressedDataIT_EPS1_i_param_1];
	ld.param.u32 	%r36, [_Z40decompressFullFile_OnTheFly_Optimized_V2IxEvPK14CompressedDataIT_EPS1_i_param_2];
	cvta.to.global.u64 	%rd1, %rd29;
	mov.u32 	%r1, %ctaid.x;
	ld.global.u32 	%r37, [%rd1+72];
	setp.ge.s32 	%p1, %r1, %r37;
	@%p1 bra 	$L__BB54_35;
	mov.u32 	%r108, %tid.x;
	setp.ne.s32 	%p2, %r108, 0;
	@%p2 bra 	$L__BB54_3;
	ld.global.u64 	%rd30, [%rd1];
	mul.wide.u32 	%rd31, %r1, 4;
	add.s64 	%rd32, %rd30, %rd31;
	ld.u32 	%r38, [%rd32];
	st.shared.u32 	[_ZZ40decompressFullFile_OnTheFly_Optimized_V2IxEvPK14CompressedDataIT_EPS1_iE6s_meta_$_0], %r38;
	ld.global.u64 	%rd33, [%rd1+16];
	add.s64 	%rd34, %rd33, %rd31;
	ld.u32 	%r39, [%rd34];
	st.shared.u32 	[_ZZ40decompressFullFile_OnTheFly_Optimized_V2IxEvPK14CompressedDataIT_EPS1_iE6s_meta_$_1], %r39;
	ld.global.u64 	%rd35, [%rd1+32];
	add.s64 	%rd36, %rd35, %rd31;
	ld.u32 	%r40, [%rd36];
	st.shared.u32 	[_ZZ40decompressFullFile_OnTheFly_Optimized_V2IxEvPK14CompressedDataIT_EPS1_iE6s_meta_$_2], %r40;
	ld.global.u64 	%rd37, [%rd1+40];
	mul.wide.u32 	%rd38, %r1, 8;
	add.s64 	%rd39, %rd37, %rd38;
	ld.u64 	%rd40, [%rd39];
	st.shared.u64 	[_ZZ40decompressFullFile_OnTheFly_Optimized_V2IxEvPK14CompressedDataIT_EPS1_iE6s_meta_$_6], %rd40;
	shl.b32 	%r41, %r1, 2;
	ld.global.u64 	%rd41, [%rd1+24];
	mul.wide.u32 	%rd42, %r41, 8;
	add.s64 	%rd43, %rd41, %rd42;
	ld.f64 	%fd2, [%rd43];
	st.shared.f64 	[_ZZ40decompressFullFile_OnTheFly_Optimized_V2IxEvPK14CompressedDataIT_EPS1_iE6s_meta_$_4], %fd2;
	ld.f64 	%fd3, [%rd43+8];
	st.shared.f64 	[_ZZ40decompressFullFile_OnTheFly_Optimized_V2IxEvPK14CompressedDataIT_EPS1_iE6s_meta_$_5], %fd3;
	ld.global.u64 	%rd44, [%rd1+8];
	add.s64 	%rd45, %rd44, %rd31;
	ld.u32 	%r42, [%rd45];
	sub.s32 	%r43, %r42, %r38;
	st.shared.u32 	[_ZZ40decompressFullFile_OnTheFly_Optimized_V2IxEvPK14CompressedDataIT_EPS1_iE6s_meta_$_3], %r43;
$L__BB54_3:
	bar.sync 	0;
	ld.shared.u32 	%r116, [_ZZ40decompressFullFile_OnTheFly_Optimized_V2IxEvPK14CompressedDataIT_EPS1_iE6s_meta_$_3];
	setp.ge.s32 	%p3, %r108, %r116;
	@%p3 bra 	$L__BB54_35;
	mov.u32 	%r4, %ntid.x;
	cvta.to.global.u64 	%rd2, %rd28;
$L__BB54_5:
	ld.shared.u32 	%r44, [_ZZ40decompressFullFile_OnTheFly_Optimized_V2IxEvPK14CompressedDataIT_EPS1_iE6s_meta_$_0];
	add.s32 	%r8, %r44, %r108;
	setp.ge.s32 	%p4, %r8, %r36;
	@%p4 bra 	$L__BB54_34;
	ld.shared.u32 	%r45, [_ZZ40decompressFullFile_OnTheFly_Optimized_V2IxEvPK14CompressedDataIT_EPS1_iE6s_meta_$_1];
	setp.ne.s32 	%p5, %r45, 4;
	@%p5 bra 	$L__BB54_18;
	ld.global.u64 	%rd3, [%rd1+64];
	setp.eq.s64 	%p15, %rd3, 0;
	@%p15 bra 	$L__BB54_9;
	mul.wide.s32 	%rd83, %r8, 8;
	add.s64 	%rd84, %rd3, %rd83;
	ld.u64 	%rd118, [%rd84];
	bra.uni 	$L__BB54_33;
$L__BB54_9:
	ld.shared.u32 	%r112, [_ZZ40decompressFullFile_OnTheFly_Optimized_V2IxEvPK14CompressedDataIT_EPS1_iE6s_meta_$_2];
	setp.lt.s32 	%p16, %r112, 1;
	mov.b64 	%rd118, 0;
	@%p16 bra 	$L__BB54_33;
	ld.global.u64 	%rd5, [%rd1+56];
	setp.eq.s64 	%p17, %rd5, 0;
	@%p17 bra 	$L__BB54_33;
	ld.shared.u64 	%rd87, [_ZZ40decompressFullFile_OnTheFly_Optimized_V2IxEvPK14CompressedDataIT_EPS1_iE6s_meta_$_6];
	cvt.s64.s32 	%rd88, %r108;
	cvt.u64.u32 	%rd89, %r112;
	mad.lo.s64 	%rd6, %rd89, %rd88, %rd87;
	setp.gt.u32 	%p18, %r112, 32;
	@%p18 bra 	$L__BB54_16;
	shr.s64 	%rd100, %rd6, 63;
	shr.u64 	%rd101, %rd100, 59;
	add.s64 	%rd102, %rd6, %rd101;
	shr.s64 	%rd7, %rd102, 5;
	cvt.u32.u64 	%r94, %rd7;
	mov.b64 	%rd103, 32;
	cvt.u32.u64 	%r95, %rd103;
	mul.lo.s32 	%r96, %r94, %r95;
	cvt.u32.u64 	%r97, %rd6;
	sub.s32 	%r10, %r97, %r96;
	add.s32 	%r98, %r112, %r10;
	setp.gt.s32 	%p23, %r98, 32;
	@%p23 bra 	$L__BB54_14;
	shl.b64 	%rd110, %rd7, 32;
	shr.s64 	%rd111, %rd110, 30;
	add.s64 	%rd112, %rd5, %rd111;
	ld.u32 	%r101, [%rd112];
	shr.u32 	%r109, %r101, %r10;
	bra.uni 	$L__BB54_15;
$L__BB54_14:
	shl.b64 	%rd104, %rd7, 32;
	shr.s64 	%rd105, %rd104, 30;
	add.s64 	%rd106, %rd5, %rd105;
	ld.u32 	%r99, [%rd106];
	add.s64 	%rd107, %rd104, 4294967296;
	shr.s64 	%rd108, %rd107, 30;
	add.s64 	%rd109, %rd5, %rd108;
	ld.u32 	%r100, [%rd109];
	shf.r.wrap.b32 	%r109, %r99, %r100, %r10;
$L__BB54_15:
	mov.b32 	%r102, -1;
	shl.b32 	%r103, %r102, %r112;
	not.b32 	%r104, %r103;
	and.b32  	%r105, %r109, %r104;
	cvt.u64.u32 	%rd118, %r105;
	bra.uni 	$L__BB54_33;
$L__BB54_16:
	shr.s64 	%rd91, %rd6, 63;
	shr.u64 	%rd92, %rd91, 59;
	add.s64 	%rd93, %rd6, %rd92;
	shr.s64 	%rd94, %rd93, 5;
	cvt.u32.u64 	%r110, %rd94;
	mov.b64 	%rd95, 32;
	cvt.u32.u64 	%r81, %rd95;
	mul.lo.s32 	%r82, %r110, %r81;
	cvt.u32.u64 	%r83, %rd6;
	sub.s32 	%r113, %r83, %r82;
	mov.b64 	%rd118, 0;
	mov.b32 	%r111, 0;
$L__BB54_17:
	sub.s32 	%r85, 32, %r113;
	min.u32 	%r86, %r112, %r85;
	setp.eq.s32 	%p19, %r86, 32;
	mov.b32 	%r87, -1;
	shl.b32 	%r88, %r87, %r86;
	not.b32 	%r89, %r88;
	selp.b32 	%r90, -1, %r89, %p19;
	mul.wide.s32 	%rd96, %r110, 4;
	add.s64 	%rd97, %rd5, %rd96;
	ld.u32 	%r91, [%rd97];
	shr.u32 	%r92, %r91, %r113;
	and.b32  	%r93, %r92, %r90;
	cvt.u64.u32 	%rd98, %r93;
	shl.b64 	%rd99, %rd98, %r111;
	or.b64  	%rd118, %rd99, %rd118;
	add.s32 	%r111, %r111, %r86;
	sub.s32 	%r112, %r112, %r86;
	add.s32 	%r110, %r110, 1;
	setp.gt.s32 	%p20, %r112, 0;
	setp.lt.s32 	%p21, %r111, 64;
	and.pred  	%p22, %p20, %p21;
	mov.b32 	%r113, 0;
	@%p22 bra 	$L__BB54_17;
	bra.uni 	$L__BB54_33;
$L__BB54_18:
	ld.shared.f64 	%fd4, [_ZZ40decompressFullFile_OnTheFly_Optimized_V2IxEvPK14CompressedDataIT_EPS1_iE6s_meta_$_5];
	cvt.rn.f64.s32 	%fd5, %r108;
	ld.shared.f64 	%fd6, [_ZZ40decompressFullFile_OnTheFly_Optimized_V2IxEvPK14CompressedDataIT_EPS1_iE6s_meta_$_4];
	fma.rn.f64 	%fd1, %fd4, %fd5, %fd6;
	ld.global.u64 	%rd11, [%rd1+64];
	setp.eq.s64 	%p6, %rd11, 0;
	@%p6 bra 	$L__BB54_20;
	mul.wide.s32 	%rd46, %r8, 8;
	add.s64 	%rd47, %rd11, %rd46;
	ld.u64 	%rd117, [%rd47];
	bra.uni 	$L__BB54_32;
$L__BB54_20:
	ld.shared.s32 	%rd13, [_ZZ40decompressFullFile_OnTheFly_Optimized_V2IxEvPK14CompressedDataIT_EPS1_iE6s_meta_$_2];
	setp.lt.s64 	%p7, %rd13, 1;
	mov.b64 	%rd117, 0;
	@%p7 bra 	$L__BB54_32;
	ld.global.u64 	%rd14, [%rd1+56];
	setp.eq.s64 	%p8, %rd14, 0;
	@%p8 bra 	$L__BB54_32;
	cvt.u32.u64 	%r46, %rd13;
	ld.shared.u64 	%rd50, [_ZZ40decompressFullFile_OnTheFly_Optimized_V2IxEvPK14CompressedDataIT_EPS1_iE6s_meta_$_6];
	cvt.s64.s32 	%rd51, %r108;
	mad.lo.s64 	%rd15, %rd13, %rd51, %rd50;
	shr.u64 	%rd16, %rd15, 5;
	cvt.u32.u64 	%r47, %rd15;
	and.b32  	%r23, %r47, 31;
	setp.gt.u32 	%p9, %r46, 32;
	@%p9 bra 	$L__BB54_26;
	shl.b64 	%rd73, %rd16, 32;
	shr.s64 	%rd74, %rd73, 30;
	add.s64 	%rd71, %rd14, %rd74;
	// begin inline asm
	ld.global.nc.u32 %r67, [%rd71];
	// end inline asm
	add.s64 	%rd75, %rd73, 4294967296;
	shr.s64 	%rd76, %rd75, 30;
	add.s64 	%rd72, %rd14, %rd76;
	// begin inline asm
	ld.global.nc.u32 %r68, [%rd72];
	// end inline asm
	cvt.u64.u32 	%rd77, %r68;
	shl.b64 	%rd78, %rd77, 32;
	cvt.u64.u32 	%rd79, %r67;
	or.b64  	%rd80, %rd78, %rd79;
	shr.u64 	%rd81, %rd80, %r23;
	mov.b32 	%r72, -1;
	shl.b32 	%r24, %r72, %r46;
	not.b32 	%r73, %r24;
	cvt.u32.u64 	%r74, %rd81;
	and.b32  	%r114, %r74, %r73;
	setp.eq.s32 	%p14, %r46, 32;
	@%p14 bra 	$L__BB54_25;
	add.s32 	%r76, %r46, -1;
	shr.u32 	%r77, %r114, %r76;
	neg.s32 	%r78, %r77;
	and.b32  	%r79, %r24, %r78;
	or.b32  	%r114, %r79, %r114;
$L__BB54_25:
	cvt.s64.s32 	%rd117, %r114;
	bra.uni 	$L__BB54_32;
$L__BB54_26:
	shl.b64 	%rd18, %rd16, 32;
	shr.s64 	%rd54, %rd18, 30;
	add.s64 	%rd52, %rd14, %rd54;
	// begin inline asm
	ld.global.nc.u32 %r48, [%rd52];
	// end inline asm
	sub.s32 	%r28, 32, %r23;
	shr.u32 	%r51, %r48, %r23;
	cvt.u64.u32 	%rd19, %r51;
	sub.s32 	%r29, %r46, %r28;
	add.s64 	%rd55, %rd18, 4294967296;
	shr.s64 	%rd56, %rd55, 30;
	add.s64 	%rd53, %rd14, %rd56;
	// begin inline asm
	ld.global.nc.u32 %r49, [%rd53];
	// end inline asm
	setp.lt.u32 	%p10, %r29, 32;
	@%p10 bra 	$L__BB54_29;
	cvt.u64.u32 	%rd59, %r49;
	shl.b64 	%rd60, %rd59, %r28;
	or.b64  	%rd117, %rd60, %rd19;
	setp.eq.s32 	%p11, %r29, 32;
	@%p11 bra 	$L__BB54_30;
	add.s32 	%r57, %r29, -32;
	sub.s32 	%r58, 64, %r23;
	add.s64 	%rd62, %rd18, 8589934592;
	shr.s64 	%rd63, %rd62, 30;
	add.s64 	%rd61, %rd14, %rd63;
	// begin inline asm
	ld.global.nc.u32 %r56, [%rd61];
	// end inline asm
	setp.eq.s32 	%p12, %r57, 32;
	mov.b32 	%r59, -1;
	shl.b32 	%r60, %r59, %r57;
	not.b32 	%r61, %r60;
	selp.b32 	%r62, -1, %r61, %p12;
	and.b32  	%r63, %r56, %r62;
	cvt.u64.u32 	%rd64, %r63;
	shl.b64 	%rd65, %rd64, %r58;
	or.b64  	%rd117, %rd65, %rd117;
	bra.uni 	$L__BB54_30;
$L__BB54_29:
	mov.b32 	%r52, -1;
	shl.b32 	%r53, %r52, %r29;
	not.b32 	%r54, %r53;
	and.b32  	%r55, %r49, %r54;
	cvt.u64.u32 	%rd57, %r55;
	shl.b64 	%rd58, %rd57, %r28;
	or.b64  	%rd117, %rd58, %rd19;
$L__BB54_30:
	setp.gt.u32 	%p13, %r46, 63;
	@%p13 bra 	$L__BB54_32;
	add.s32 	%r66, %r46, -1;
	shr.u64 	%rd66, %rd117, %r66;
	neg.s64 	%rd67, %rd66;
	mov.b64 	%rd68, -1;
	shl.b64 	%rd69, %rd68, %r46;
	and.b64  	%rd70, %rd69, %rd67;
	or.b64  	%rd117, %rd70, %rd117;
$L__BB54_32:
	mov.f64 	%fd7, 0d3FE0000000000000;
	copysign.f64 	%fd8, %fd1, %fd7;
	add.rz.f64 	%fd9, %fd1, %fd8;
	cvt.rzi.f64.f64 	%fd10, %fd9;
	cvt.rzi.s64.f64 	%rd82, %fd10;
	add.s64 	%rd118, %rd117, %rd82;
	ld.shared.u32 	%r116, [_ZZ40decompressFullFile_OnTheFly_Optimized_V2IxEvPK14CompressedDataIT_EPS1_iE6s_meta_$_3];
$L__BB54_33:
	mul.wide.s32 	%rd113, %r8, 8;
	add.s64 	%rd114, %rd2, %rd113;
	st.global.u64 	[%rd114], %rd118;
$L__BB54_34:
	add.s32 	%r108, %r108, %r4;
	setp.lt.s32 	%p24, %r108, %r116;
	@%p24 bra 	$L__BB54_5;
$L__BB54_35:
	ret;

}
	// .globl	_Z31decompressFullFile_WorkStealingIxEvPK14CompressedDataIT_EPS1_iPi
.visible .entry _Z31decompressFullFile_WorkStealingIxEvPK14CompressedDataIT_EPS1_iPi(
	.param .u64 .ptr .align 1 _Z31decompressFullFile_WorkStealingIxEvPK14CompressedDataIT_EPS1_iPi_param_0,
	.param .u64 .ptr .align 1 _Z31decompressFullFile_WorkStealingIxEvPK14CompressedDataIT_EPS1_iPi_param_1,
	.param .u32 _Z31decompressFullFile_WorkStealingIxEvPK14CompressedDataIT_EPS1_iPi_param_2,
	.param .u64 .ptr .align 1 _Z31decompressFullFile_WorkStealingIxEvPK14CompressedDataIT_EPS1_iPi_param_3
)
{
	.reg .pred 	%p<57>;
	.reg .b32 	%r<166>;
	.reg .b64 	%rd<141>;
	.reg .b64 	%fd<27>;
	// demoted variable
	.shared .align 4 .b8 _ZZ31decompressFullFile_WorkStealingIxEvPK14CompressedDataIT_EPS1_iPiE17s_partition_batch[16];
	// demoted variable
	.shared .align 4 .u32 _ZZ31decompressFullFile_WorkStealingIxEvPK14CompressedDataIT_EPS1_iPiE12s_batch_size;
	// demoted variable
	.shared .align 4 .u32 _ZZ31decompressFullFile_WorkStealingIxEvPK14CompressedDataIT_EPS1_iPiE16s_total_elements;
	// demoted variable
	.shared .align 8 .b8 _ZZ31decompressFullFile_WorkStealingIxEvPK14CompressedDataIT_EPS1_iPiE20s_model_params_cache[128];
	ld.param.u64 	%rd25, [_Z31decompressFullFile_WorkStealingIxEvPK14CompressedDataIT_EPS1_iPi_param_0];
	ld.param.u64 	%rd26, [_Z31decompressFullFile_WorkStealingIxEvPK14CompressedDataIT_EPS1_iPi_param_1];
	ld.param.u32 	%r56, [_Z31decompressFullFile_WorkStealingIxEvPK14CompressedDataIT_EPS1_iPi_param_2];
	ld.param.u64 	%rd24, [_Z31decompressFullFile_WorkStealingIxEvPK14CompressedDataIT_EPS1_iPi_param_3];
	cvta.to.global.u64 	%rd1, %rd26;
	cvta.to.global.u64 	%rd2, %rd24;
	cvta.to.global.u64 	%rd27, %rd25;
	ld.global.u64 	%rd3, [%rd27];
	ld.global.u64 	%rd4, [%rd27+8];
	ld.global.u64 	%rd5, [%rd27+16];
	ld.global.u64 	%rd6, [%rd27+24];
	ld.global.u64 	%rd7, [%rd27+32];
	ld.global.u64 	%rd8, [%rd27+40];
	ld.global.u64 	%rd9, [%rd27+56];
	ld.global.u64 	%rd10, [%rd27+64];
	ld.global.u32 	%r1, [%rd27+72];
	mov.u32 	%r57, %ctaid.x;
	mov.u32 	%r2, %tid.x;
	or.b32  	%r58, %r57, %r2;
	setp.ne.s32 	%p2, %r58, 0;
	@%p2 bra 	$L__BB55_2;
	mov.b32 	%r59, 0;
	st.global.u32 	[%rd2], %r59;
$L__BB55_2:
	bar.sync 	0;
	mov.u32 	%r3, %ntid.x;
$L__BB55_3:
	setp.ne.s32 	%p3, %r2, 0;
	@%p3 bra 	$L__BB55_9;
	mov.b32 	%r150, 0;
	st.shared.u32 	[_ZZ31decompressFullFile_WorkStealingIxEvPK14CompressedDataIT_EPS1_iPiE12s_batch_size], %r150;
	st.shared.u32 	[_ZZ31decompressFullFile_WorkStealingIxEvPK14CompressedDataIT_EPS1_iPiE16s_total_elements], %r150;
	mov.u32 	%r151, %r150;
$L__BB55_5:
	ld.param.u64 	%rd137, [_Z31decompressFullFile_WorkStealingIxEvPK14CompressedDataIT_EPS1_iPi_param_3];
	cvta.to.global.u64 	%rd28, %rd137;
	atom.global.add.u32 	%r6, [%rd28], 1;
	setp.ge.s32 	%p4, %r6, %r1;
	@%p4 bra 	$L__BB55_9;
	mul.wide.s32 	%rd29, %r6, 4;
	add.s64 	%rd30, %rd3, %rd29;
	ld.u32 	%r61, [%rd30];
	add.s64 	%rd31, %rd4, %rd29;
	ld.u32 	%r62, [%rd31];
	sub.s32 	%r7, %r62, %r61;
	setp.lt.s32 	%p5, %r7, 1;
	setp.ge.s32 	%p6, %r61, %r56;
	or.pred  	%p7, %p6, %p5;
	@%p7 bra 	$L__BB55_8;
	shl.b32 	%r63, %r151, 2;
	mov.u32 	%r64, _ZZ31decompressFullFile_WorkStealingIxEvPK14CompressedDataIT_EPS1_iPiE17s_partition_batch;
	add.s32 	%r65, %r64, %r63;
	st.shared.u32 	[%r65], %r6;
	add.s32 	%r150, %r150, %r7;
	st.shared.u32 	[_ZZ31decompressFullFile_WorkStealingIxEvPK14CompressedDataIT_EPS1_iPiE16s_total_elements], %r150;
	shl.b32 	%r66, %r6, 2;
	mul.wide.s32 	%rd32, %r66, 8;
	add.s64 	%rd33, %rd6, %rd32;
	ld.f64 	%fd10, [%rd33];
	shl.b32 	%r67, %r151, 5;
	mov.u32 	%r68, _ZZ31decompressFullFile_WorkStealingIxEvPK14CompressedDataIT_EPS1_iPiE20s_model_params_cache;
	add.s32 	%r69, %r68, %r67;
	st.shared.f64 	[%r69], %fd10;
	ld.f64 	%fd11, [%rd33+8];
	st.shared.f64 	[%r69+8], %fd11;
	ld.f64 	%fd12, [%rd33+16];
	st.shared.f64 	[%r69+16], %fd12;
	ld.f64 	%fd13, [%rd33+24];
	st.shared.f64 	[%r69+24], %fd13;
	add.s32 	%r9, %r151, 1;
	st.shared.u32 	[_ZZ31decompressFullFile_WorkStealingIxEvPK14CompressedDataIT_EPS1_iPiE12s_batch_size], %r9;
	setp.lt.s32 	%p9, %r150, 1024;
	setp.lt.u32 	%p10, %r7, 1024;
	setp.lt.s32 	%p11, %r151, 3;
	and.pred  	%p12, %p9, %p11;
	and.pred  	%p13, %p12, %p10;
	mov.u32 	%r151, %r9;
	@%p13 bra 	$L__BB55_5;
	bra.uni 	$L__BB55_9;
$L__BB55_8:
	setp.lt.s32 	%p8, %r151, 4;
	@%p8 bra 	$L__BB55_5;
$L__BB55_9:
	bar.sync 	0;
	ld.shared.u32 	%r152, [_ZZ31decompressFullFile_WorkStealingIxEvPK14CompressedDataIT_EPS1_iPiE12s_batch_size];
	setp.eq.s32 	%p14, %r152, 0;
	@%p14 bra 	$L__BB55_58;
	setp.lt.s32 	%p15, %r152, 1;
	@%p15 bra 	$L__BB55_57;
	mov.b32 	%r153, 0;
$L__BB55_12:
	shl.b32 	%r71, %r153, 2;
	mov.u32 	%r72, _ZZ31decompressFullFile_WorkStealingIxEvPK14CompressedDataIT_EPS1_iPiE17s_partition_batch;
	add.s32 	%r73, %r72, %r71;
	ld.shared.u32 	%r74, [%r73];
	mul.wide.s32 	%rd34, %r74, 4;
	add.s64 	%rd35, %rd3, %rd34;
	ld.u32 	%r13, [%rd35];
	add.s64 	%rd36, %rd4, %rd34;
	ld.u32 	%r75, [%rd36];
	add.s64 	%rd37, %rd5, %rd34;
	ld.u32 	%r14, [%rd37];
	add.s64 	%rd38, %rd7, %rd34;
	ld.u32 	%r76, [%rd38];
	mul.wide.s32 	%rd39, %r74, 8;
	add.s64 	%rd40, %rd8, %rd39;
	ld.u64 	%rd11, [%rd40];
	sub.s32 	%r16, %r75, %r13;
	setp.lt.s32 	%p16, %r16, 1;
	@%p16 bra 	$L__BB55_56;
	setp.gt.u32 	%p17, %r2, 31;
	shl.b32 	%r78, %r153, 5;
	mov.u32 	%r79, _ZZ31decompressFullFile_WorkStealingIxEvPK14CompressedDataIT_EPS1_iPiE20s_model_params_cache;
	add.s32 	%r17, %r79, %r78;
	ld.shared.f64 	%fd1, [%r17+16];
	setp.lt.u32 	%p18, %r16, 32;
	and.pred  	%p19, %p18, %p17;
	@%p19 bra 	$L__BB55_56;
	setp.eq.s32 	%p20, %r14, 4;
	@%p20 bra 	$L__BB55_21;
	setp.ge.s32 	%p21, %r2, %r16;
	@%p21 bra 	$L__BB55_55;
	ld.shared.f64 	%fd2, [%r17];
	ld.shared.f64 	%fd3, [%r17+8];
	setp.ne.s64 	%p22, %rd9, 0;
	setp.gt.s32 	%p23, %r76, 0;
	and.pred  	%p1, %p22, %p23;
	add.s32 	%r163, %r2, %r13;
	not.pred 	%p28, %p1;
	mov.u32 	%r164, %r2;
$L__BB55_17:
	setp.ge.s32 	%p24, %r163, %r56;
	@%p24 bra 	$L__BB55_55;
	cvt.rn.f64.s32 	%fd4, %r164;
	fma.rn.f64 	%fd26, %fd3, %fd4, %fd2;
	setp.eq.s32 	%p25, %r14, 3;
	@%p25 bra 	$L__BB55_42;
	setp.ne.s32 	%p26, %r14, 2;
	@%p26 bra 	$L__BB55_43;
	mul.f64 	%fd20, %fd1, %fd4;
	fma.rn.f64 	%fd26, %fd20, %fd4, %fd26;
	bra.uni 	$L__BB55_43;
$L__BB55_21:
	setp.eq.s64 	%p35, %rd10, 0;
	@%p35 bra 	$L__BB55_26;
	setp.ge.s32 	%p36, %r2, %r16;
	@%p36 bra 	$L__BB55_55;
	mov.u32 	%r154, %r2;
$L__BB55_24:
	add.s32 	%r20, %r154, %r13;
	setp.ge.s32 	%p37, %r20, %r56;
	@%p37 bra 	$L__BB55_55;
	mul.wide.s32 	%rd98, %r20, 8;
	add.s64 	%rd99, %rd10, %rd98;
	ld.u64 	%rd100, [%rd99];
	add.s64 	%rd101, %rd1, %rd98;
	st.global.u64 	[%rd101], %rd100;
	add.s32 	%r154, %r154, %r3;
	setp.lt.s32 	%p38, %r154, %r16;
	@%p38 bra 	$L__BB55_24;
	bra.uni 	$L__BB55_55;
$L__BB55_26:
	setp.ne.s64 	%p39, %rd9, 0;
	setp.gt.s32 	%p40, %r76, 0;
	and.pred  	%p41, %p39, %p40;
	@%p41 bra 	$L__BB55_30;
	setp.ge.s32 	%p42, %r2, %r16;
	mov.u32 	%r162, %r2;
	@%p42 bra 	$L__BB55_55;
$L__BB55_28:
	add.s32 	%r43, %r162, %r13;
	setp.ge.s32 	%p43, %r43, %r56;
	@%p43 bra 	$L__BB55_55;
	mul.wide.s32 	%rd102, %r43, 8;
	add.s64 	%rd103, %rd1, %rd102;
	mov.b64 	%rd104, 0;
	st.global.u64 	[%rd103], %rd104;
	add.s32 	%r162, %r162, %r3;
	setp.lt.s32 	%p44, %r162, %r16;
	@%p44 bra 	$L__BB55_28;
	bra.uni 	$L__BB55_55;
$L__BB55_30:
	setp.ge.s32 	%p45, %r2, %r16;
	@%p45 bra 	$L__BB55_55;
	cvt.u64.u32 	%rd12, %r76;
	setp.lt.u32 	%p46, %r76, 33;
	mov.u32 	%r157, %r2;
	@%p46 bra 	$L__BB55_32;
	bra.uni 	$L__BB55_38;
$L__BB55_32:
	mov.b32 	%r139, -1;
	shl.b32 	%r140, %r139, %r76;
	not.b32 	%r22, %r140;
	mov.u32 	%r155, %r2;
$L__BB55_33:
	add.s32 	%r24, %r155, %r13;
	setp.ge.s32 	%p53, %r24, %r56;
	@%p53 bra 	$L__BB55_55;
	cvt.s64.s32 	%rd119, %r155;
	mad.lo.s64 	%rd120, %rd119, %rd12, %rd11;
	shr.s64 	%rd121, %rd120, 63;
	shr.u64 	%rd122, %rd121, 59;
	add.s64 	%rd123, %rd120, %rd122;
	shr.s64 	%rd13, %rd123, 5;
	cvt.u32.u64 	%r141, %rd13;
	mov.b64 	%rd124, 32;
	cvt.u32.u64 	%r142, %rd124;
	mul.lo.s32 	%r143, %r141, %r142;
	cvt.u32.u64 	%r144, %rd120;
	sub.s32 	%r25, %r144, %r143;
	add.s32 	%r145, %r76, %r25;
	setp.lt.s32 	%p54, %r145, 33;
	@%p54 bra 	$L__BB55_36;
	shl.b64 	%rd125, %rd13, 32;
	shr.s64 	%rd126, %rd125, 30;
	add.s64 	%rd127, %rd9, %rd126;
	ld.u32 	%r146, [%rd127];
	add.s64 	%rd128, %rd125, 4294967296;
	shr.s64 	%rd129, %rd128, 30;
	add.s64 	%rd130, %rd9, %rd129;
	ld.u32 	%r147, [%rd130];
	shf.r.wrap.b32 	%r156, %r146, %r147, %r25;
	bra.uni 	$L__BB55_37;
$L__BB55_36:
	shl.b64 	%rd131, %rd13, 32;
	shr.s64 	%rd132, %rd131, 30;
	add.s64 	%rd133, %rd9, %rd132;
	ld.u32 	%r148, [%rd133];
	shr.u32 	%r156, %r148, %r25;
$L__BB55_37:
	and.b32  	%r149, %r156, %r22;
	cvt.u64.u32 	%rd134, %r149;
	mul.wide.s32 	%rd135, %r24, 8;
	add.s64 	%rd136, %rd1, %rd135;
	st.global.u64 	[%rd136], %rd134;
	add.s32 	%r155, %r155, %r3;
	setp.lt.s32 	%p55, %r155, %r16;
	@%p55 bra 	$L__BB55_33;
	bra.uni 	$L__BB55_55;
$L__BB55_38:
	add.s32 	%r31, %r157, %r13;
	setp.ge.s32 	%p47, %r31, %r56;
	@%p47 bra 	$L__BB55_55;
	cvt.s64.s32 	%rd106, %r157;
	mad.lo.s64 	%rd107, %rd106, %rd12, %rd11;
	shr.s64 	%rd108, %rd107, 63;
	shr.u64 	%rd109, %rd108, 59;
	add.s64 	%rd110, %rd107, %rd109;
	shr.s64 	%rd111, %rd110, 5;
	cvt.u32.u64 	%r158, %rd111;
	mov.b64 	%rd112, 32;
	cvt.u32.u64 	%r126, %rd112;
	mul.lo.s32 	%r127, %r158, %r126;
	cvt.u32.u64 	%r128, %rd107;
	sub.s32 	%r161, %r128, %r127;
	mov.b64 	%rd138, 0;
	mov.b32 	%r159, 0;
	mov.u32 	%r160, %r76;
$L__BB55_40:
	sub.s32 	%r130, 32, %r161;
	min.u32 	%r131, %r160, %r130;
	setp.eq.s32 	%p48, %r131, 32;
	mov.b32 	%r132, -1;
	shl.b32 	%r133, %r132, %r131;
	not.b32 	%r134, %r133;
	selp.b32 	%r135, -1, %r134, %p48;
	mul.wide.s32 	%rd113, %r158, 4;
	add.s64 	%rd114, %rd9, %rd113;
	ld.u32 	%r136, [%rd114];
	shr.u32 	%r137, %r136, %r161;
	and.b32  	%r138, %r137, %r135;
	cvt.u64.u32 	%rd115, %r138;
	shl.b64 	%rd116, %rd115, %r159;
	or.b64  	%rd138, %rd116, %rd138;
	add.s32 	%r159, %r159, %r131;
	sub.s32 	%r160, %r160, %r131;
	add.s32 	%r158, %r158, 1;
	setp.gt.s32 	%p49, %r160, 0;
	setp.lt.s32 	%p50, %r159, 64;
	and.pred  	%p51, %p49, %p50;
	mov.b32 	%r161, 0;
	@%p51 bra 	$L__BB55_40;
	mul.wide.s32 	%rd117, %r31, 8;
	add.s64 	%rd118, %rd1, %rd117;
	st.global.u64 	[%rd118], %rd138;
	add.s32 	%r157, %r157, %r3;
	setp.lt.s32 	%p52, %r157, %r16;
	@%p52 bra 	$L__BB55_38;
	bra.uni 	$L__BB55_55;
$L__BB55_42:
	ld.shared.f64 	%fd14, [%r17+24];
	mul.f64 	%fd15, %fd1, %fd4;
	mul.f64 	%fd16, %fd14, %fd4;
	mul.f64 	%fd17, %fd16, %fd4;
	mul.f64 	%fd18, %fd17, %fd4;
	fma.rn.f64 	%fd19, %fd15, %fd4, %fd18;
	add.f64 	%fd26, %fd26, %fd19;
$L__BB55_43:
	setp.eq.s64 	%p27, %rd10, 0;
	min.f64 	%fd21, %fd26, 0d43E0000000000000;
	max.f64 	%fd22, %fd21, 0dC3E0000000000000;
	mov.f64 	%fd23, 0d3FE0000000000000;
	copysign.f64 	%fd24, %fd22, %fd23;
	add.rz.f64 	%fd25, %fd22, %fd24;
	cvt.rzi.f64.f64 	%fd9, %fd25;
	@%p27 bra 	$L__BB55_45;
	mul.wide.s32 	%rd41, %r163, 8;
	add.s64 	%rd42, %rd10, %rd41;
	ld.u64 	%rd140, [%rd42];
	bra.uni 	$L__BB55_54;
$L__BB55_45:
	mov.b64 	%rd140, 0;
	@%p28 bra 	$L__BB55_54;
	setp.gt.u32 	%p29, %r76, 32;
	@%p29 bra 	$L__BB55_48;
	add.s32 	%r113, %r76, -1;
	cvt.s64.s32 	%rd81, %r164;
	cvt.u64.u32 	%rd82, %r76;
	mad.lo.s64 	%rd83, %rd81, %rd82, %rd11;
	shl.b64 	%rd84, %rd83, 27;
	and.b64  	%rd85, %rd84, -4294967296;
	shr.s64 	%rd86, %rd85, 30;
	add.s64 	%rd79, %rd9, %rd86;
	// begin inline asm
	ld.global.nc.u32 %r111, [%rd79];
	// end inline asm
	add.s64 	%rd87, %rd85, 4294967296;
	shr.s64 	%rd88, %rd87, 30;
	add.s64 	%rd80, %rd9, %rd88;
	// begin inline asm
	ld.global.nc.u32 %r112, [%rd80];
	// end inline asm
	cvt.u64.u32 	%rd89, %r112;
	shl.b64 	%rd90, %rd89, 32;
	cvt.u64.u32 	%rd91, %r111;
	or.b64  	%rd92, %rd90, %rd91;
	cvt.u32.u64 	%r114, %rd83;
	and.b32  	%r115, %r114, 31;
	shr.u64 	%rd93, %rd92, %r115;
	cvt.u32.u64 	%r116, %rd93;
	mov.b32 	%r117, -1;
	shl.b32 	%r118, %r117, %r76;
	not.b32 	%r119, %r118;
	and.b32  	%r120, %r116, %r119;
	shr.u32 	%r121, %r120, %r113;
	neg.s32 	%r122, %r121;
	and.b32  	%r123, %r118, %r122;
	or.b32  	%r124, %r123, %r120;
	cvt.s64.s32 	%rd140, %r124;
	bra.uni 	$L__BB55_54;
$L__BB55_48:
	cvt.s64.s32 	%rd46, %r164;
	cvt.u64.u32 	%rd47, %r76;
	mad.lo.s64 	%rd48, %rd46, %rd47, %rd11;
	shl.b64 	%rd49, %rd48, 27;
	and.b64  	%rd50, %rd49, -4294967296;
	shr.s64 	%rd51, %rd50, 30;
	add.s64 	%rd44, %rd9, %rd51;
	// begin inline asm
	ld.global.nc.u32 %r80, [%rd44];
	// end inline asm
	cvt.u32.u64 	%r82, %rd48;
	and.b32  	%r83, %r82, 31;
	sub.s32 	%r48, 32, %r83;
	sub.s32 	%r49, %r76, %r48;
	add.s64 	%rd52, %rd50, 4294967296;
	shr.s64 	%rd53, %rd52, 30;
	add.s64 	%rd45, %rd9, %rd53;
	// begin inline asm
	ld.global.nc.u32 %r81, [%rd45];
	// end inline asm
	setp.lt.u32 	%p30, %r49, 32;
	@%p30 bra 	$L__BB55_51;
	cvt.u64.u32 	%rd59, %r81;
	shl.b64 	%rd60, %rd59, %r48;
	cvt.u64.u32 	%rd61, %r164;
	cvt.u64.u32 	%rd62, %r76;
	cvt.u32.u64 	%r94, %rd11;
	cvt.u32.u64 	%r95, %rd62;
	cvt.u32.u64 	%r96, %rd61;
	mad.lo.s32 	%r97, %r96, %r95, %r94;
	and.b32  	%r98, %r97, 31;
	shr.u32 	%r99, %r80, %r98;
	cvt.u64.u32 	%rd63, %r99;
	or.b64  	%rd140, %rd60, %rd63;
	setp.eq.s32 	%p31, %r49, 32;
	@%p31 bra 	$L__BB55_52;
	add.s32 	%r101, %r49, -32;
	cvt.s64.s32 	%rd65, %r164;
	cvt.u64.u32 	%rd66, %r76;
	mad.lo.s64 	%rd67, %rd65, %rd66, %rd11;
	cvt.u32.u64 	%r102, %rd67;
	and.b32  	%r103, %r102, 31;
	sub.s32 	%r104, 64, %r103;
	shl.b64 	%rd68, %rd67, 27;
	and.b64  	%rd69, %rd68, -4294967296;
	add.s64 	%rd70, %rd69, 8589934592;
	shr.s64 	%rd71, %rd70, 30;
	add.s64 	%rd64, %rd9, %rd71;
	// begin inline asm
	ld.global.nc.u32 %r100, [%rd64];
	// end inline asm
	setp.eq.s32 	%p32, %r101, 32;
	mov.b32 	%r105, -1;
	shl.b32 	%r106, %r105, %r101;
	not.b32 	%r107, %r106;
	selp.b32 	%r108, -1, %r107, %p32;
	and.b32  	%r109, %r100, %r108;
	cvt.u64.u32 	%rd72, %r109;
	shl.b64 	%rd73, %rd72, %r104;
	or.b64  	%rd140, %rd73, %rd140;
	bra.uni 	$L__BB55_52;
$L__BB55_51:
	mov.b32 	%r84, -1;
	shl.b32 	%r85, %r84, %r49;
	not.b32 	%r86, %r85;
	and.b32  	%r87, %r81, %r86;
	cvt.u64.u32 	%rd54, %r87;
	shl.b64 	%rd55, %rd54, %r48;
	cvt.u64.u32 	%rd56, %r164;
	cvt.u64.u32 	%rd57, %r76;
	cvt.u32.u64 	%r88, %rd11;
	cvt.u32.u64 	%r89, %rd57;
	cvt.u32.u64 	%r90, %rd56;
	mad.lo.s32 	%r91, %r90, %r89, %r88;
	and.b32  	%r92, %r91, 31;
	shr.u32 	%r93, %r80, %r92;
	cvt.u64.u32 	%rd58, %r93;
	or.b64  	%rd140, %rd55, %rd58;
$L__BB55_52:
	setp.gt.u32 	%p33, %r76, 63;
	@%p33 bra 	$L__BB55_54;
	add.s32 	%r110, %r76, -1;
	shr.u64 	%rd74, %rd140, %r110;
	neg.s64 	%rd75, %rd74;
	mov.b64 	%rd76, -1;
	shl.b64 	%rd77, %rd76, %r76;
	and.b64  	%rd78, %rd77, %rd75;
	or.b64  	%rd140, %rd78, %rd140;
$L__BB55_54:
	cvt.rzi.s64.f64 	%rd94, %fd9;
	add.s64 	%rd95, %rd140, %rd94;
	mul.wide.s32 	%rd96, %r163, 8;
	add.s64 	%rd97, %rd1, %rd96;
	st.global.u64 	[%rd97], %rd95;
	add.s32 	%r164, %r164, %r3;
	add.s32 	%r163, %r163, %r3;
	setp.lt.s32 	%p34, %r164, %r16;
	@%p34 bra 	$L__BB55_17;
$L__BB55_55:
	bar.warp.sync 	-1;
	ld.shared.u32 	%r152, [_ZZ31decompressFullFile_WorkStealingIxEvPK14CompressedDataIT_EPS1_iPiE12s_batch_size];
$L__BB55_56:
	add.s32 	%r153, %r153, 1;
	setp.lt.s32 	%p56, %r153, %r152;
	@%p56 bra 	$L__BB55_12;
$L__BB55_57:
	bar.sync 	0;
	bra.uni 	$L__BB55_3;
$L__BB55_58:
	ret;

}
	// .globl	_Z39decompressFullFile_WorkStealingAdvancedIxEvPK14CompressedDataIT_EPS1_iPi
.visible .entry _Z39decompressFullFile_WorkStealingAdvancedIxEvPK14CompressedDataIT_EPS1_iPi(
	.param .u64 .ptr .align 1 _Z39decompressFullFile_WorkStealingAdvancedIxEvPK14CompressedDataIT_EPS1_iPi_param_0,
	.param .u64 .ptr .align 1 _Z39decompressFullFile_WorkStealingAdvancedIxEvPK14CompressedDataIT_EPS1_iPi_param_1,
	.param .u32 _Z39decompressFullFile_WorkStealingAdvancedIxEvPK14CompressedDataIT_EPS1_iPi_param_2,
	.param .u64 .ptr .align 1 _Z39decompressFullFile_WorkStealingAdvancedIxEvPK14CompressedDataIT_EPS1_iPi_param_3
)
{
	.reg .pred 	%p<89>;
	.reg .b32 	%r<280>;
	.reg .b64 	%rd<249>;
	.reg .b64 	%fd<35>;
	// demoted variable
	.shared .align 4 .b8 _ZZ39decompressFullFile_WorkStealingAdvancedIxEvPK14CompressedDataIT_EPS1_iPiE17s_partition_queue[32];
	// demoted variable
	.shared .align 4 .u32 _ZZ39decompressFullFile_WorkStealingAdvancedIxEvPK14CompressedDataIT_EPS1_iPiE12s_queue_size;
	// demoted variable
	.shared .align 4 .u32 _ZZ39decompressFullFile_WorkStealingAdvancedIxEvPK14CompressedDataIT_EPS1_iPiE17s_large_partition;
	ld.param.u64 	%rd53, [_Z39decompressFullFile_WorkStealingAdvancedIxEvPK14CompressedDataIT_EPS1_iPi_param_0];
	ld.param.u64 	%rd54, [_Z39decompressFullFile_WorkStealingAdvancedIxEvPK14CompressedDataIT_EPS1_iPi_param_1];
	cvta.to.global.u64 	%rd1, %rd54;
	cvta.to.global.u64 	%rd55, %rd53;
	ld.global.u64 	%rd2, [%rd55];
	ld.global.u64 	%rd3, [%rd55+8];
	ld.global.u64 	%rd4, [%rd55+16];
	ld.global.u64 	%rd5, [%rd55+24];
	ld.global.u64 	%rd6, [%rd55+32];
	ld.global.u64 	%rd7, [%rd55+40];
	ld.global.u64 	%rd56, [%rd55+56];
	ld.global.u64 	%rd57, [%rd55+64];
	ld.global.u32 	%r1, [%rd55+72];
	mov.u32 	%r2, %tid.x;
$L__BB56_1:
	setp.ne.s32 	%p1, %r2, 0;
	@%p1 bra 	$L__BB56_8;
	mov.b32 	%r251, 0;
	st.shared.u32 	[_ZZ39decompressFullFile_WorkStealingAdvancedIxEvPK14CompressedDataIT_EPS1_iPiE12s_queue_size], %r251;
	mov.b32 	%r250, -1;
	st.shared.u32 	[_ZZ39decompressFullFile_WorkStealingAdvancedIxEvPK14CompressedDataIT_EPS1_iPiE17s_large_partition], %r250;
	mov.u32 	%r252, %r251;
$L__BB56_3:
	mov.u32 	%r5, %r252;
	mov.u32 	%r4, %r251;
	ld.param.u64 	%rd240, [_Z39decompressFullFile_WorkStealingAdvancedIxEvPK14CompressedDataIT_EPS1_iPi_param_3];
	cvta.to.global.u64 	%rd58, %rd240;
	atom.global.add.u32 	%r6, [%rd58], 1;
	setp.ge.s32 	%p2, %r6, %r1;
	@%p2 bra 	$L__BB56_8;
	mul.wide.s32 	%rd59, %r6, 4;
	add.s64 	%rd60, %rd3, %rd59;
	ld.u32 	%r106, [%rd60];
	add.s64 	%rd61, %rd2, %rd59;
	ld.u32 	%r107, [%rd61];
	sub.s32 	%r7, %r106, %r107;
	setp.lt.s32 	%p3, %r7, 1;
	mov.u32 	%r251, %r4;
	@%p3 bra 	$L__BB56_7;
	add.s32 	%r251, %r4, 1;
	st.shared.u32 	[_ZZ39decompressFullFile_WorkStealingAdvancedIxEvPK14CompressedDataIT_EPS1_iPiE12s_queue_size], %r251;
	shl.b32 	%r108, %r4, 2;
	mov.u32 	%r109, _ZZ39decompressFullFile_WorkStealingAdvancedIxEvPK14CompressedDataIT_EPS1_iPiE17s_partition_queue;
	add.s32 	%r110, %r109, %r108;
	st.shared.u32 	[%r110], %r6;
	setp.lt.u32 	%p4, %r7, 4097;
	setp.ne.s32 	%p5, %r250, -1;
	or.pred  	%p6, %p4, %p5;
	@%p6 bra 	$L__BB56_7;
	st.shared.u32 	[_ZZ39decompressFullFile_WorkStealingAdvancedIxEvPK14CompressedDataIT_EPS1_iPiE17s_large_partition], %r4;
	mov.u32 	%r250, %r4;
$L__BB56_7:
	add.s32 	%r252, %r5, 1;
	setp.lt.u32 	%p7, %r5, 7;
	setp.lt.s32 	%p8, %r251, 8;
	and.pred  	%p9, %p7, %p8;
	@%p9 bra 	$L__BB56_3;
$L__BB56_8:
	bar.sync 	0;
	ld.shared.u32 	%r266, [_ZZ39decompressFullFile_WorkStealingAdvancedIxEvPK14CompressedDataIT_EPS1_iPiE12s_queue_size];
	setp.eq.s32 	%p10, %r266, 0;
	@%p10 bra 	$L__BB56_99;
	setp.gt.u32 	%p11, %r2, 31;
	ld.shared.u32 	%r13, [_ZZ39decompressFullFile_WorkStealingAdvancedIxEvPK14CompressedDataIT_EPS1_iPiE17s_large_partition];
	setp.lt.s32 	%p12, %r13, 0;
	or.pred  	%p13, %p12, %p11;
	@%p13 bra 	$L__BB56_52;
	ld.param.u32 	%r240, [_Z39decompressFullFile_WorkStealingAdvancedIxEvPK14CompressedDataIT_EPS1_iPi_param_2];
	shl.b32 	%r112, %r13, 2;
	mov.u32 	%r113, _ZZ39decompressFullFile_WorkStealingAdvancedIxEvPK14CompressedDataIT_EPS1_iPiE17s_partition_queue;
	add.s32 	%r114, %r113, %r112;
	ld.shared.u32 	%r14, [%r114];
	mul.wide.s32 	%rd62, %r14, 4;
	add.s64 	%rd63, %rd2, %rd62;
	ld.u32 	%r15, [%rd63];
	add.s64 	%rd64, %rd3, %rd62;
	ld.u32 	%r115, [%rd64];
	add.s64 	%rd65, %rd4, %rd62;
	ld.u32 	%r16, [%rd65];
	sub.s32 	%r17, %r115, %r15;
	setp.lt.s32 	%p14, %r17, 1;
	setp.ge.s32 	%p15, %r15, %r240;
	or.pred  	%p16, %p15, %p14;
	@%p16 bra 	$L__BB56_52;
	and.b32  	%r262, %r2, 31;
	setp.ne.s32 	%p17, %r16, 4;
	@%p17 bra 	$L__BB56_32;
	setp.ge.s32 	%p32, %r262, %r17;
	@%p32 bra 	$L__BB56_52;
	cvt.s64.s32 	%rd10, %r14;
	setp.eq.s64 	%p33, %rd57, 0;
	add.s64 	%rd11, %rd6, %rd62;
	@%p33 bra 	$L__BB56_14;
	bra.uni 	$L__BB56_30;
$L__BB56_14:
	setp.eq.s64 	%p36, %rd56, 0;
	@%p36 bra 	$L__BB56_19;
	shl.b64 	%rd116, %rd10, 3;
	add.s64 	%rd12, %rd7, %rd116;
$L__BB56_16:
	ld.param.u32 	%r243, [_Z39decompressFullFile_WorkStealingAdvancedIxEvPK14CompressedDataIT_EPS1_iPi_param_2];
	add.s32 	%r23, %r262, %r15;
	setp.ge.s32 	%p37, %r23, %r243;
	@%p37 bra 	$L__BB56_52;
	ld.u32 	%r259, [%rd11];
	setp.gt.s32 	%p38, %r259, 0;
	@%p38 bra 	$L__BB56_21;
	mul.wide.s32 	%rd117, %r23, 8;
	add.s64 	%rd118, %rd1, %rd117;
	mov.b64 	%rd119, 0;
	st.global.u64 	[%rd118], %rd119;
	bra.uni 	$L__BB56_29;
$L__BB56_19:
	ld.param.u32 	%r244, [_Z39decompressFullFile_WorkStealingAdvancedIxEvPK14CompressedDataIT_EPS1_iPi_param_2];
	add.s32 	%r20, %r262, %r15;
	setp.ge.s32 	%p46, %r20, %r244;
	@%p46 bra 	$L__BB56_52;
	mul.wide.s32 	%rd147, %r20, 8;
	add.s64 	%rd148, %rd1, %rd147;
	mov.b64 	%rd149, 0;
	st.global.u64 	[%rd148], %rd149;
	add.s32 	%r262, %r262, 32;
	setp.lt.s32 	%p47, %r262, %r17;
	@%p47 bra 	$L__BB56_19;
	bra.uni 	$L__BB56_52;
$L__BB56_21:
	ld.u64 	%rd120, [%rd12];
	mul.wide.u32 	%rd121, %r259, %r262;
	add.s64 	%rd13, %rd120, %rd121;
	setp.lt.u32 	%p39, %r259, 33;
	@%p39 bra 	$L__BB56_24;
	shr.s64 	%rd123, %rd13, 63;
	shr.u64 	%rd124, %rd123, 59;
	add.s64 	%rd125, %rd13, %rd124;
	shr.s64 	%rd126, %rd125, 5;
	cvt.u32.u64 	%r257, %rd126;
	mov.b64 	%rd127, 32;
	cvt.u32.u64 	%r148, %rd127;
	mul.lo.s32 	%r149, %r257, %r148;
	cvt.u32.u64 	%r150, %rd13;
	sub.s32 	%r260, %r150, %r149;
	mov.b64 	%rd242, 0;
	mov.b32 	%r258, 0;
$L__BB56_23:
	mul.wide.s32 	%rd128, %r257, 4;
	add.s64 	%rd129, %rd56, %rd128;
	sub.s32 	%r152, 32, %r260;
	min.u32 	%r153, %r259, %r152;
	setp.eq.s32 	%p40, %r153, 32;
	mov.b32 	%r154, -1;
	shl.b32 	%r155, %r154, %r153;
	not.b32 	%r156, %r155;
	selp.b32 	%r157, -1, %r156, %p40;
	ld.u32 	%r158, [%rd129];
	shr.u32 	%r159, %r158, %r260;
	and.b32  	%r160, %r159, %r157;
	cvt.u64.u32 	%rd130, %r160;
	shl.b64 	%rd131, %rd130, %r258;
	or.b64  	%rd242, %rd131, %rd242;
	add.s32 	%r258, %r258, %r153;
	sub.s32 	%r259, %r259, %r153;
	add.s32 	%r257, %r257, 1;
	setp.gt.s32 	%p41, %r259, 0;
	setp.lt.s32 	%p42, %r258, 64;
	and.pred  	%p43, %p41, %p42;
	mov.b32 	%r260, 0;
	@%p43 bra 	$L__BB56_23;
	bra.uni 	$L__BB56_28;
$L__BB56_24:
	shr.s64 	%rd132, %rd13, 63;
	shr.u64 	%rd133, %rd132, 59;
	add.s64 	%rd134, %rd13, %rd133;
	shr.s64 	%rd16, %rd134, 5;
	cvt.u32.u64 	%r161, %rd16;
	mov.b64 	%rd135, 32;
	cvt.u32.u64 	%r162, %rd135;
	mul.lo.s32 	%r163, %r161, %r162;
	cvt.u32.u64 	%r164, %rd13;
	sub.s32 	%r34, %r164, %r163;
	add.s32 	%r165, %r259, %r34;
	setp.lt.s32 	%p44, %r165, 33;
	@%p44 bra 	$L__BB56_26;
	shl.b64 	%rd136, %rd16, 32;
	shr.s64 	%rd137, %rd136, 30;
	add.s64 	%rd138, %rd56, %rd137;
	ld.u32 	%r166, [%rd138];
	add.s64 	%rd139, %rd136, 4294967296;
	shr.s64 	%rd140, %rd139, 30;
	add.s64 	%rd141, %rd56, %rd140;
	ld.u32 	%r167, [%rd141];
	shf.r.wrap.b32 	%r261, %r166, %r167, %r34;
	bra.uni 	$L__BB56_27;
$L__BB56_26:
	shl.b64 	%rd142, %rd16, 32;
	shr.s64 	%rd143, %rd142, 30;
	add.s64 	%rd144, %rd56, %rd143;
	ld.u32 	%r168, [%rd144];
	shr.u32 	%r261, %r168, %r34;
$L__BB56_27:
	mov.b32 	%r169, -1;
	shl.b32 	%r170, %r169, %r259;
	not.b32 	%r171, %r170;
	and.b32  	%r172, %r261, %r171;
	cvt.u64.u32 	%rd242, %r172;
$L__BB56_28:
	mul.wide.s32 	%rd145, %r23, 8;
	add.s64 	%rd146, %rd1, %rd145;
	st.global.u64 	[%rd146], %rd242;
$L__BB56_29:
	add.s32 	%r262, %r262, 32;
	setp.lt.s32 	%p45, %r262, %r17;
	@%p45 bra 	$L__BB56_16;
	bra.uni 	$L__BB56_52;
$L__BB56_30:
	ld.param.u32 	%r242, [_Z39decompressFullFile_WorkStealingAdvancedIxEvPK14CompressedDataIT_EPS1_iPi_param_2];
	add.s32 	%r40, %r262, %r15;
	setp.ge.s32 	%p34, %r40, %r242;
	@%p34 bra 	$L__BB56_52;
	mul.wide.s32 	%rd112, %r40, 8;
	add.s64 	%rd113, %rd57, %rd112;
	ld.u64 	%rd114, [%rd113];
	add.s64 	%rd115, %rd1, %rd112;
	st.global.u64 	[%rd115], %rd114;
	add.s32 	%r262, %r262, 32;
	setp.lt.s32 	%p35, %r262, %r17;
	@%p35 bra 	$L__BB56_30;
	bra.uni 	$L__BB56_52;
$L__BB56_32:
	shl.b32 	%r116, %r14, 2;
	mul.wide.s32 	%rd66, %r116, 8;
	add.s64 	%rd19, %rd5, %rd66;
	ld.f64 	%fd1, [%rd19];
	ld.f64 	%fd2, [%rd19+8];
	setp.ne.s32 	%p18, %r16, 2;
	mov.f64 	%fd33, 0d0000000000000000;
	@%p18 bra 	$L__BB56_34;
	ld.f64 	%fd33, [%rd19+16];
$L__BB56_34:
	setp.ge.s32 	%p19, %r262, %r17;
	@%p19 bra 	$L__BB56_52;
$L__BB56_35:
	ld.param.u32 	%r241, [_Z39decompressFullFile_WorkStealingAdvancedIxEvPK14CompressedDataIT_EPS1_iPi_param_2];
	add.s32 	%r43, %r262, %r15;
	setp.ge.s32 	%p20, %r43, %r241;
	@%p20 bra 	$L__BB56_51;
	setp.eq.s32 	%p21, %r16, 2;
	setp.eq.s64 	%p22, %rd57, 0;
	cvt.rn.f64.u32 	%fd12, %r262;
	fma.rn.f64 	%fd13, %fd2, %fd12, %fd1;
	mul.f64 	%fd14, %fd33, %fd12;
	fma.rn.f64 	%fd15, %fd14, %fd12, %fd13;
	selp.f64 	%fd16, %fd15, %fd13, %p21;
	min.f64 	%fd17, %fd16, 0d43E0000000000000;
	max.f64 	%fd18, %fd17, 0dC3E0000000000000;
	mov.f64 	%fd19, 0d3FE0000000000000;
	copysign.f64 	%fd20, %fd18, %fd19;
	add.rz.f64 	%fd21, %fd18, %fd20;
	cvt.rzi.f64.f64 	%fd5, %fd21;
	@%p22 bra 	$L__BB56_38;
	mul.wide.s32 	%rd67, %r43, 8;
	add.s64 	%rd68, %rd57, %rd67;
	ld.u64 	%rd244, [%rd68];
	bra.uni 	$L__BB56_50;
$L__BB56_38:
	setp.eq.s64 	%p23, %rd56, 0;
	mov.b64 	%rd244, 0;
	@%p23 bra 	$L__BB56_50;
	mul.wide.s32 	%rd71, %r14, 4;
	add.s64 	%rd72, %rd6, %rd71;
	ld.u32 	%r44, [%rd72];
	setp.lt.s32 	%p24, %r44, 1;
	@%p24 bra 	$L__BB56_50;
	mul.wide.s32 	%rd73, %r14, 8;
	add.s64 	%rd74, %rd7, %rd73;
	ld.u64 	%rd75, [%rd74];
	mul.wide.u32 	%rd76, %r44, %r262;
	add.s64 	%rd21, %rd75, %rd76;
	shr.u64 	%rd22, %rd21, 5;
	cvt.u32.u64 	%r117, %rd21;
	and.b32  	%r45, %r117, 31;
	setp.gt.u32 	%p25, %r44, 32;
	@%p25 bra 	$L__BB56_44;
	cvt.u64.u32 	%rd23, %r44;
	shl.b64 	%rd98, %rd22, 32;
	shr.s64 	%rd99, %rd98, 30;
	add.s64 	%rd96, %rd56, %rd99;
	// begin inline asm
	ld.global.nc.u32 %r134, [%rd96];
	// end inline asm
	add.s64 	%rd100, %rd98, 4294967296;
	shr.s64 	%rd101, %rd100, 30;
	add.s64 	%rd97, %rd56, %rd101;
	// begin inline asm
	ld.global.nc.u32 %r135, [%rd97];
	// end inline asm
	cvt.u64.u32 	%rd102, %r135;
	shl.b64 	%rd103, %rd102, 32;
	cvt.u64.u32 	%rd104, %r134;
	or.b64  	%rd105, %rd103, %rd104;
	cvt.u32.u64 	%r136, %rd21;
	and.b32  	%r137, %r136, 31;
	shr.u64 	%rd106, %rd105, %r137;
	mov.b32 	%r138, -1;
	shl.b32 	%r46, %r138, %r44;
	not.b32 	%r139, %r46;
	cvt.u32.u64 	%r140, %rd106;
	and.b32  	%r264, %r140, %r139;
	setp.eq.s32 	%p30, %r44, 32;
	@%p30 bra 	$L__BB56_43;
	cvt.u32.u64 	%r141, %rd23;
	add.s32 	%r142, %r141, -1;
	shr.u32 	%r143, %r264, %r142;
	neg.s32 	%r144, %r143;
	and.b32  	%r145, %r46, %r144;
	or.b32  	%r264, %r145, %r264;
$L__BB56_43:
	cvt.s64.s32 	%rd244, %r264;
	bra.uni 	$L__BB56_50;
$L__BB56_44:
	shl.b64 	%rd25, %rd22, 32;
	shr.s64 	%rd79, %rd25, 30;
	add.s64 	%rd77, %rd56, %rd79;
	// begin inline asm
	ld.global.nc.u32 %r118, [%rd77];
	// end inline asm
	sub.s32 	%r50, 32, %r45;
	shr.u32 	%r120, %r118, %r45;
	cvt.u64.u32 	%rd26, %r120;
	sub.s32 	%r51, %r44, %r50;
	add.s64 	%rd80, %rd25, 4294967296;
	shr.s64 	%rd81, %rd80, 30;
	add.s64 	%rd78, %rd56, %rd81;
	// begin inline asm
	ld.global.nc.u32 %r119, [%rd78];
	// end inline asm
	setp.lt.u32 	%p26, %r51, 32;
	@%p26 bra 	$L__BB56_47;
	cvt.u64.u32 	%rd84, %r119;
	shl.b64 	%rd85, %rd84, %r50;
	or.b64  	%rd244, %rd85, %rd26;
	setp.eq.s32 	%p27, %r51, 32;
	@%p27 bra 	$L__BB56_48;
	add.s32 	%r126, %r51, -32;
	sub.s32 	%r127, 64, %r45;
	add.s64 	%rd87, %rd25, 8589934592;
	shr.s64 	%rd88, %rd87, 30;
	add.s64 	%rd86, %rd56, %rd88;
	// begin inline asm
	ld.global.nc.u32 %r125, [%rd86];
	// end inline asm
	setp.eq.s32 	%p28, %r126, 32;
	mov.b32 	%r128, -1;
	shl.b32 	%r129, %r128, %r126;
	not.b32 	%r130, %r129;
	selp.b32 	%r131, -1, %r130, %p28;
	and.b32  	%r132, %r125, %r131;
	cvt.u64.u32 	%rd89, %r132;
	shl.b64 	%rd90, %rd89, %r127;
	or.b64  	%rd244, %rd90, %rd244;
	bra.uni 	$L__BB56_48;
$L__BB56_47:
	mov.b32 	%r121, -1;
	shl.b32 	%r122, %r121, %r51;
	not.b32 	%r123, %r122;
	and.b32  	%r124, %r119, %r123;
	cvt.u64.u32 	%rd82, %r124;
	shl.b64 	%rd83, %rd82, %r50;
	or.b64  	%rd244, %rd83, %rd26;
$L__BB56_48:
	setp.gt.u32 	%p29, %r44, 63;
	@%p29 bra 	$L__BB56_50;
	add.s32 	%r133, %r44, -1;
	shr.u64 	%rd91, %rd244, %r133;
	neg.s64 	%rd92, %rd91;
	mov.b64 	%rd93, -1;
	shl.b64 	%rd94, %rd93, %r44;
	and.b64  	%rd95, %rd94, %rd92;
	or.b64  	%rd244, %rd95, %rd244;
$L__BB56_50:
	cvt.rzi.s64.f64 	%rd107, %fd5;
	add.s64 	%rd108, %rd244, %rd107;
	add.s32 	%r146, %r262, %r15;
	mul.wide.s32 	%rd109, %r146, 8;
	add.s64 	%rd110, %rd1, %rd109;
	st.global.u64 	[%rd110], %rd108;
	add.s32 	%r262, %r262, 32;
	setp.lt.s32 	%p31, %r262, %r17;
	@%p31 bra 	$L__BB56_35;
$L__BB56_51:
	ld.shared.u32 	%r266, [_ZZ39decompressFullFile_WorkStealingAdvancedIxEvPK14CompressedDataIT_EPS1_iPiE12s_queue_size];
$L__BB56_52:
	setp.lt.s32 	%p48, %r266, 1;
	@%p48 bra 	$L__BB56_98;
	mov.b32 	%r267, 0;
	mov.u32 	%r268, %r267;
$L__BB56_54:
	setp.lt.u32 	%p49, %r2, 32;
	ld.shared.u32 	%r175, [_ZZ39decompressFullFile_WorkStealingAdvancedIxEvPK14CompressedDataIT_EPS1_iPiE17s_large_partition];
	setp.eq.s32 	%p50, %r268, %r175;
	and.pred  	%p51, %p50, %p49;
	@%p51 bra 	$L__BB56_97;
	shr.u32 	%r176, %r2, 5;
	setp.ne.s32 	%p52, %r267, %r176;
	@%p52 bra 	$L__BB56_97;
	ld.param.u32 	%r245, [_Z39decompressFullFile_WorkStealingAdvancedIxEvPK14CompressedDataIT_EPS1_iPi_param_2];
	shl.b32 	%r177, %r268, 2;
	mov.u32 	%r178, _ZZ39decompressFullFile_WorkStealingAdvancedIxEvPK14CompressedDataIT_EPS1_iPiE17s_partition_queue;
	add.s32 	%r179, %r178, %r177;
	ld.shared.u32 	%r59, [%r179];
	mul.wide.s32 	%rd150, %r59, 4;
	add.s64 	%rd151, %rd2, %rd150;
	ld.u32 	%r60, [%rd151];
	add.s64 	%rd152, %rd3, %rd150;
	ld.u32 	%r180, [%rd152];
	add.s64 	%rd153, %rd4, %rd150;
	ld.u32 	%r61, [%rd153];
	sub.s32 	%r62, %r180, %r60;
	setp.lt.s32 	%p53, %r62, 1;
	setp.ge.s32 	%p54, %r60, %r245;
	or.pred  	%p55, %p54, %p53;
	@%p55 bra 	$L__BB56_97;
	and.b32  	%r276, %r2, 31;
	setp.ne.s32 	%p56, %r61, 4;
	@%p56 bra 	$L__BB56_77;
	setp.ge.s32 	%p71, %r276, %r62;
	@%p71 bra 	$L__BB56_97;
	setp.eq.s64 	%p72, %rd57, 0;
	@%p72 bra 	$L__BB56_60;
	bra.uni 	$L__BB56_75;
$L__BB56_60:
	setp.eq.s64 	%p75, %rd56, 0;
	@%p75 bra 	$L__BB56_61;
	bra.uni 	$L__BB56_63;
$L__BB56_61:
	ld.param.u32 	%r249, [_Z39decompressFullFile_WorkStealingAdvancedIxEvPK14CompressedDataIT_EPS1_iPi_param_2];
	add.s32 	%r65, %r276, %r60;
	setp.ge.s32 	%p85, %r65, %r249;
	@%p85 bra 	$L__BB56_97;
	mul.wide.s32 	%rd237, %r65, 8;
	add.s64 	%rd238, %rd1, %rd237;
	mov.b64 	%rd239, 0;
	st.global.u64 	[%rd238], %rd239;
	add.s32 	%r276, %r276, 32;
	setp.lt.s32 	%p86, %r276, %r62;
	@%p86 bra 	$L__BB56_61;
	bra.uni 	$L__BB56_97;
$L__BB56_63:
	ld.param.u32 	%r248, [_Z39decompressFullFile_WorkStealingAdvancedIxEvPK14CompressedDataIT_EPS1_iPi_param_2];
	add.s32 	%r68, %r276, %r60;
	setp.ge.s32 	%p76, %r68, %r248;
	@%p76 bra 	$L__BB56_97;
	mul.wide.s32 	%rd203, %r59, 4;
	add.s64 	%rd204, %rd6, %rd203;
	ld.u32 	%r273, [%rd204];
	setp.gt.s32 	%p77, %r273, 0;
	@%p77 bra 	$L__BB56_66;
	mul.wide.s32 	%rd205, %r68, 8;
	add.s64 	%rd206, %rd1, %rd205;
	mov.b64 	%rd207, 0;
	st.global.u64 	[%rd206], %rd207;
	bra.uni 	$L__BB56_74;
$L__BB56_66:
	mul.wide.s32 	%rd208, %r59, 8;
	add.s64 	%rd209, %rd7, %rd208;
	ld.u64 	%rd210, [%rd209];
	mul.wide.u32 	%rd211, %r273, %r276;
	add.s64 	%rd33, %rd210, %rd211;
	setp.lt.u32 	%p78, %r273, 33;
	@%p78 bra 	$L__BB56_69;
	shr.s64 	%rd213, %rd33, 63;
	shr.u64 	%rd214, %rd213, 59;
	add.s64 	%rd215, %rd33, %rd214;
	shr.s64 	%rd216, %rd215, 5;
	cvt.u32.u64 	%r271, %rd216;
	mov.b64 	%rd217, 32;
	cvt.u32.u64 	%r212, %rd217;
	mul.lo.s32 	%r213, %r271, %r212;
	cvt.u32.u64 	%r214, %rd33;
	sub.s32 	%r274, %r214, %r213;
	mov.b64 	%rd246, 0;
	mov.b32 	%r272, 0;
$L__BB56_68:
	sub.s32 	%r216, 32, %r274;
	min.u32 	%r217, %r273, %r216;
	setp.eq.s32 	%p79, %r217, 32;
	mov.b32 	%r218, -1;
	shl.b32 	%r219, %r218, %r217;
	not.b32 	%r220, %r219;
	selp.b32 	%r221, -1, %r220, %p79;
	mul.wide.s32 	%rd218, %r271, 4;
	add.s64 	%rd219, %rd56, %rd218;
	ld.u32 	%r222, [%rd219];
	shr.u32 	%r223, %r222, %r274;
	and.b32  	%r224, %r223, %r221;
	cvt.u64.u32 	%rd220, %r224;
	shl.b64 	%rd221, %rd220, %r272;
	or.b64  	%rd246, %rd221, %rd246;
	add.s32 	%r272, %r272, %r217;
	sub.s32 	%r273, %r273, %r217;
	add.s32 	%r271, %r271, 1;
	setp.gt.s32 	%p80, %r273, 0;
	setp.lt.s32 	%p81, %r272, 64;
	and.pred  	%p82, %p80, %p81;
	mov.b32 	%r274, 0;
	@%p82 bra 	$L__BB56_68;
	bra.uni 	$L__BB56_73;
$L__BB56_69:
	shr.s64 	%rd222, %rd33, 63;
	shr.u64 	%rd223, %rd222, 59;
	add.s64 	%rd224, %rd33, %rd223;
	shr.s64 	%rd36, %rd224, 5;
	cvt.u32.u64 	%r225, %rd36;
	mov.b64 	%rd225, 32;
	cvt.u32.u64 	%r226, %rd225;
	mul.lo.s32 	%r227, %r225, %r226;
	cvt.u32.u64 	%r228, %rd33;
	sub.s32 	%r79, %r228, %r227;
	add.s32 	%r229, %r273, %r79;
	setp.lt.s32 	%p83, %r229, 33;
	@%p83 bra 	$L__BB56_71;
	shl.b64 	%rd226, %rd36, 32;
	shr.s64 	%rd227, %rd226, 30;
	add.s64 	%rd228, %rd56, %rd227;
	ld.u32 	%r230, [%rd228];
	add.s64 	%rd229, %rd226, 4294967296;
	shr.s64 	%rd230, %rd229, 30;
	add.s64 	%rd231, %rd56, %rd230;
	ld.u32 	%r231, [%rd231];
	shf.r.wrap.b32 	%r275, %r230, %r231, %r79;
	bra.uni 	$L__BB56_72;
$L__BB56_71:
	shl.b64 	%rd232, %rd36, 32;
	shr.s64 	%rd233, %rd232, 30;
	add.s64 	%rd234, %rd56, %rd233;
	ld.u32 	%r232, [%rd234];
	shr.u32 	%r275, %r232, %r79;
$L__BB56_72:
	mov.b32 	%r233, -1;
	shl.b32 	%r234, %r233, %r273;
	not.b32 	%r235, %r234;
	and.b32  	%r236, %r275, %r235;
	cvt.u64.u32 	%rd246, %r236;
$L__BB56_73:
	mul.wide.s32 	%rd235, %r68, 8;
	add.s64 	%rd236, %rd1, %rd235;
	st.global.u64 	[%rd236], %rd246;
$L__BB56_74:
	add.s32 	%r276, %r276, 32;
	setp.lt.s32 	%p84, %r276, %r62;
	@%p84 bra 	$L__BB56_63;
	bra.uni 	$L__BB56_97;
$L__BB56_75:
	ld.param.u32 	%r247, [_Z39decompressFullFile_WorkStealingAdvancedIxEvPK14CompressedDataIT_EPS1_iPi_param_2];
	add.s32 	%r85, %r276, %r60;
	setp.ge.s32 	%p73, %r85, %r247;
	@%p73 bra 	$L__BB56_97;
	mul.wide.s32 	%rd199, %r85, 8;
	add.s64 	%rd200, %rd57, %rd199;
	ld.u64 	%rd201, [%rd200];
	add.s64 	%rd202, %rd1, %rd199;
	st.global.u64 	[%rd202], %rd201;
	add.s32 	%r276, %r276, 32;
	setp.lt.s32 	%p74, %r276, %r62;
	@%p74 bra 	$L__BB56_75;
	bra.uni 	$L__BB56_97;
$L__BB56_77:
	shl.b32 	%r181, %r59, 2;
	mul.wide.s32 	%rd154, %r181, 8;
	add.s64 	%rd39, %rd5, %rd154;
	ld.f64 	%fd6, [%rd39];
	ld.f64 	%fd7, [%rd39+8];
	setp.ne.s32 	%p57, %r61, 2;
	mov.f64 	%fd34, 0d0000000000000000;
	@%p57 bra 	$L__BB56_79;
	ld.f64 	%fd34, [%rd39+16];
$L__BB56_79:
	setp.ge.s32 	%p58, %r276, %r62;
	@%p58 bra 	$L__BB56_97;
$L__BB56_80:
	ld.param.u32 	%r246, [_Z39decompressFullFile_WorkStealingAdvancedIxEvPK14CompressedDataIT_EPS1_iPi_param_2];
	add.s32 	%r88, %r276, %r60;
	setp.ge.s32 	%p59, %r88, %r246;
	@%p59 bra 	$L__BB56_96;
	setp.eq.s32 	%p60, %r61, 2;
	setp.eq.s64 	%p61, %rd57, 0;
	cvt.rn.f64.u32 	%fd23, %r276;
	fma.rn.f64 	%fd24, %fd7, %fd23, %fd6;
	mul.f64 	%fd25, %fd34, %fd23;
	fma.rn.f64 	%fd26, %fd25, %fd23, %fd24;
	selp.f64 	%fd27, %fd26, %fd24, %p60;
	min.f64 	%fd28, %fd27, 0d43E0000000000000;
	max.f64 	%fd29, %fd28, 0dC3E0000000000000;
	mov.f64 	%fd30, 0d3FE0000000000000;
	copysign.f64 	%fd31, %fd29, %fd30;
	add.rz.f64 	%fd32, %fd29, %fd31;
	cvt.rzi.f64.f64 	%fd10, %fd32;
	@%p61 bra 	$L__BB56_83;
	mul.wide.s32 	%rd155, %r88, 8;
	add.s64 	%rd156, %rd57, %rd155;
	ld.u64 	%rd248, [%rd156];
	bra.uni 	$L__BB56_95;
$L__BB56_83:
	setp.eq.s64 	%p62, %rd56, 0;
	mov.b64 	%rd248, 0;
	@%p62 bra 	$L__BB56_95;
	mul.wide.s32 	%rd159, %r59, 4;
	add.s64 	%rd160, %rd6, %rd159;
	ld.u32 	%r89, [%rd160];
	setp.lt.s32 	%p63, %r89, 1;
	@%p63 bra 	$L__BB56_95;
	mul.wide.s32 	%rd161, %r59, 8;
	add.s64 	%rd162, %rd7, %rd161;
	ld.u64 	%rd163, [%rd162];
	mul.wide.u32 	%rd164, %r89, %r276;
	add.s64 	%rd41, %rd163, %rd164;
	shr.u64 	%rd42, %rd41, 5;
	cvt.u32.u64 	%r182, %rd41;
	and.b32  	%r90, %r182, 31;
	setp.gt.u32 	%p64, %r89, 32;
	@%p64 bra 	$L__BB56_89;
	shl.b64 	%rd186, %rd42, 32;
	shr.s64 	%rd187, %rd186, 30;
	add.s64 	%rd184, %rd56, %rd187;
	// begin inline asm
	ld.global.nc.u32 %r199, [%rd184];
	// end inline asm
	add.s64 	%rd188, %rd186, 4294967296;
	shr.s64 	%rd189, %rd188, 30;
	add.s64 	%rd185, %rd56, %rd189;
	// begin inline asm
	ld.global.nc.u32 %r200, [%rd185];
	// end inline asm
	cvt.u64.u32 	%rd190, %r200;
	shl.b64 	%rd191, %rd190, 32;
	cvt.u64.u32 	%rd192, %r199;
	or.b64  	%rd193, %rd191, %rd192;
	cvt.u32.u64 	%r201, %rd41;
	and.b32  	%r202, %r201, 31;
	shr.u64 	%rd194, %rd193, %r202;
	mov.b32 	%r203, -1;
	shl.b32 	%r91, %r203, %r89;
	not.b32 	%r204, %r91;
	cvt.u32.u64 	%r205, %rd194;
	and.b32  	%r278, %r205, %r204;
	setp.eq.s32 	%p69, %r89, 32;
	@%p69 bra 	$L__BB56_88;
	add.s32 	%r206, %r89, -1;
	shr.u32 	%r207, %r278, %r206;
	neg.s32 	%r208, %r207;
	and.b32  	%r209, %r91, %r208;
	or.b32  	%r278, %r209, %r278;
$L__BB56_88:
	cvt.s64.s32 	%rd248, %r278;
	bra.uni 	$L__BB56_95;
$L__BB56_89:
	shl.b64 	%rd44, %rd42, 32;
	shr.s64 	%rd167, %rd44, 30;
	add.s64 	%rd165, %rd56, %rd167;
	// begin inline asm
	ld.global.nc.u32 %r183, [%rd165];
	// end inline asm
	sub.s32 	%r95, 32, %r90;
	shr.u32 	%r185, %r183, %r90;
	cvt.u64.u32 	%rd45, %r185;
	sub.s32 	%r96, %r89, %r95;
	add.s64 	%rd168, %rd44, 4294967296;
	shr.s64 	%rd169, %rd168, 30;
	add.s64 	%rd166, %rd56, %rd169;
	// begin inline asm
	ld.global.nc.u32 %r184, [%rd166];
	// end inline asm
	setp.lt.u32 	%p65, %r96, 32;
	@%p65 bra 	$L__BB56_92;
	cvt.u64.u32 	%rd172, %r184;
	shl.b64 	%rd173, %rd172, %r95;
	or.b64  	%rd248, %rd173, %rd45;
	setp.eq.s32 	%p66, %r96, 32;
	@%p66 bra 	$L__BB56_93;
	add.s32 	%r191, %r96, -32;
	sub.s32 	%r192, 64, %r90;
	add.s64 	%rd175, %rd44, 8589934592;
	shr.s64 	%rd176, %rd175, 30;
	add.s64 	%rd174, %rd56, %rd176;
	// begin inline asm
	ld.global.nc.u32 %r190, [%rd174];
	// end inline asm
	setp.eq.s32 	%p67, %r191, 32;
	mov.b32 	%r193, -1;
	shl.b32 	%r194, %r193, %r191;
	not.b32 	%r195, %r194;
	selp.b32 	%r196, -1, %r195, %p67;
	and.b32  	%r197, %r190, %r196;
	cvt.u64.u32 	%rd177, %r197;
	shl.b64 	%rd178, %rd177, %r192;
	or.b64  	%rd248, %rd178, %rd248;
	bra.uni 	$L__BB56_93;
$L__BB56_92:
	mov.b32 	%r186, -1;
	shl.b32 	%r187, %r186, %r96;
	not.b32 	%r188, %r187;
	and.b32  	%r189, %r184, %r188;
	cvt.u64.u32 	%rd170, %r189;
	shl.b64 	%rd171, %rd170, %r95;
	or.b64  	%rd248, %rd171, %rd45;
$L__BB56_93:
	setp.gt.u32 	%p68, %r89, 63;
	@%p68 bra 	$L__BB56_95;
	add.s32 	%r198, %r89, -1;
	shr.u64 	%rd179, %rd248, %r198;
	neg.s64 	%rd180, %rd179;
	mov.b64 	%rd181, -1;
	shl.b64 	%rd182, %rd181, %r89;
	and.b64  	%rd183, %rd182, %rd180;
	or.b64  	%rd248, %rd183, %rd248;
$L__BB56_95:
	cvt.rzi.s64.f64 	%rd195, %fd10;
	add.s64 	%rd196, %rd248, %rd195;
	add.s32 	%r210, %r276, %r60;
	mul.wide.s32 	%rd197, %r210, 8;
	add.s64 	%rd198, %rd1, %rd197;
	st.global.u64 	[%rd198], %rd196;
	add.s32 	%r276, %r276, 32;
	setp.lt.s32 	%p70, %r276, %r62;
	@%p70 bra 	$L__BB56_80;
$L__BB56_96:
	ld.shared.u32 	%r266, [_ZZ39decompressFullFile_WorkStealingAdvancedIxEvPK14CompressedDataIT_EPS1_iPiE12s_queue_size];
$L__BB56_97:
	add.s32 	%r237, %r267, 1;
	mov.u32 	%r238, %ntid.x;
	shr.u32 	%r239, %r238, 5;
	setp.eq.s32 	%p87, %r237, %r239;
	selp.b32 	%r267, 0, %r237, %p87;
	add.s32 	%r268, %r268, 1;
	setp.lt.s32 	%p88, %r268, %r266;
	@%p88 bra 	$L__BB56_54;
$L__BB56_98:
	bar.sync 	0;
	bra.uni 	$L__BB56_1;
$L__BB56_99:
	ret;

}
	// .globl	_Z24directRandomAccessKernelIxEvPKiS1_S1_PKdS1_PKlPKjS1_PT_ii
.visible .entry _Z24directRandomAccessKernelIxEvPKiS1_S1_PKdS1_PKlPKjS1_PT_ii(
	.param .u64 .ptr .align 1 _Z24directRandomAccessKernelIxEvPKiS1_S1_PKdS1_PKlPKjS1_PT_ii_param_0,
	.param .u64 .ptr .align 1 _Z24directRandomAccessKernelIxEvPKiS1_S1_PKdS1_PKlPKjS1_PT_ii_param_1,
	.param .u64 .ptr .align 1 _Z24directRandomAccessKernelIxEvPKiS1_S1_PKdS1_PKlPKjS1_PT_ii_param_2,
	.param .u64 .ptr .align 1 _Z24directRandomAccessKernelIxEvPKiS1_S1_PKdS1_PKlPKjS1_PT_ii_param_3,
	.param .u64 .ptr .align 1 _Z24directRandomAccessKernelIxEvPKiS1_S1_PKdS1_PKlPKjS1_PT_ii_param_4,
	.param .u64 .ptr .align 1 _Z24directRandomAccessKernelIxEvPKiS1_S1_PKdS1_PKlPKjS1_PT_ii_param_5,
	.param .u64 .ptr .align 1 _Z24directRandomAccessKernelIxEvPKiS1_S1_PKdS1_PKlPKjS1_PT_ii_param_6,
	.param .u64 .ptr .align 1 _Z24directRandomAccessKernelIxEvPKiS1_S1_PKdS1_PKlPKjS1_PT_ii_param_7,
	.param .u64 .ptr .align 1 _Z24directRandomAccessKernelIxEvPKiS1_S1_PKdS1_PKlPKjS1_PT_ii_param_8,
	.param .u32 _Z24directRandomAccessKernelIxEvPKiS1_S1_PKdS1_PKlPKjS1_PT_ii_param_9,
	.param .u32 _Z24directRandomAccessKernelIxEvPKiS1_S1_PKdS1_PKlPKjS1_PT_ii_param_10
)
{
	.reg .pred 	%p<57>;
	.reg .b32 	%r<147>;
	.reg .b64 	%rd<138>;
	.reg .b64 	%fd<14>;

	ld.param.u64 	%rd23, [_Z24directRandomAccessKernelIxEvPKiS1_S1_PKdS1_PKlPKjS1_PT_ii_param_0];
	ld.param.u64 	%rd24, [_Z24directRandomAccessKernelIxEvPKiS1_S1_PKdS1_PKlPKjS1_PT_ii_param_1];
	ld.param.u64 	%rd25, [_Z24directRandomAccessKernelIxEvPKiS1_S1_PKdS1_PKlPKjS1_PT_ii_param_2];
	ld.param.u64 	%rd26, [_Z24directRandomAccessKernelIxEvPKiS1_S1_PKdS1_PKlPKjS1_PT_ii_param_3];
	ld.param.u64 	%rd27, [_Z24directRandomAccessKernelIxEvPKiS1_S1_PKdS1_PKlPKjS1_PT_ii_param_4];
	ld.param.u64 	%rd28, [_Z24directRandomAccessKernelIxEvPKiS1_S1_PKdS1_PKlPKjS1_PT_ii_param_5];
	ld.param.u64 	%rd29, [_Z24directRandomAccessKernelIxEvPKiS1_S1_PKdS1_PKlPKjS1_PT_ii_param_6];
	ld.param.u64 	%rd30, [_Z24directRandomAccessKernelIxEvPKiS1_S1_PKdS1_PKlPKjS1_PT_ii_param_7];
	ld.param.u64 	%rd31, [_Z24directRandomAccessKernelIxEvPKiS1_S1_PKdS1_PKlPKjS1_PT_ii_param_8];
	ld.param.u32 	%r40, [_Z24directRandomAccessKernelIxEvPKiS1_S1_PKdS1_PKlPKjS1_PT_ii_param_9];
	ld.param.u32 	%r41, [_Z24directRandomAccessKernelIxEvPKiS1_S1_PKdS1_PKlPKjS1_PT_ii_param_10];
	cvta.to.global.u64 	%rd1, %rd29;
	cvta.to.global.u64 	%rd2, %rd31;
	mov.u32 	%r42, %ctaid.x;
	mov.u32 	%r43, %ntid.x;
	mov.u32 	%r44, %tid.x;
	mad.lo.s32 	%r1, %r42, %r43, %r44;
	setp.ge.s32 	%p1, %r1, %r41;
	@%p1 bra 	$L__BB57_50;
	mul.wide.s32 	%rd33, %r1, 4;
	add.s64 	%rd32, %rd30, %rd33;
	// begin inline asm
	ld.global.nc.s32 %r45, [%rd32];
	// end inline asm
	setp.lt.s32 	%p2, %r40, 9;
	@%p2 bra 	$L__BB57_5;
	add.s32 	%r137, %r40, -1;
	mov.b32 	%r138, 0;
$L__BB57_3:
	add.s32 	%r49, %r137, %r138;
	shr.u32 	%r139, %r49, 1;
	mul.wide.u32 	%rd36, %r139, 4;
	add.s64 	%rd34, %rd23, %rd36;
	// begin inline asm
	ld.global.nc.s32 %r47, [%rd34];
	// end inline asm
	add.s64 	%rd35, %rd24, %rd36;
	// begin inline asm
	ld.global.nc.s32 %r48, [%rd35];
	// end inline asm
	setp.ge.s32 	%p3, %r45, %r47;
	setp.lt.s32 	%p4, %r45, %r48;
	and.pred  	%p5, %p3, %p4;
	@%p5 bra 	$L__BB57_22;
	setp.lt.s32 	%p6, %r45, %r48;
	add.s32 	%r50, %r139, 1;
	selp.b32 	%r138, %r138, %r50, %p6;
	add.s32 	%r51, %r139, -1;
	selp.b32 	%r137, %r51, %r137, %p6;
	setp.le.s32 	%p7, %r138, %r137;
	@%p7 bra 	$L__BB57_3;
	bra.uni 	$L__BB57_21;
$L__BB57_5:
	setp.lt.s32 	%p8, %r40, 1;
	@%p8 bra 	$L__BB57_21;
	// begin inline asm
	ld.global.nc.s32 %r52, [%rd23];
	// end inline asm
	// begin inline asm
	ld.global.nc.s32 %r53, [%rd24];
	// end inline asm
	setp.ge.s32 	%p9, %r45, %r52;
	setp.lt.s32 	%p10, %r45, %r53;
	and.pred  	%p11, %p9, %p10;
	mov.b32 	%r139, 0;
	@%p11 bra 	$L__BB57_22;
	setp.eq.s32 	%p12, %r40, 1;
	@%p12 bra 	$L__BB57_21;
	add.s64 	%rd39, %rd23, 4;
	// begin inline asm
	ld.global.nc.s32 %r55, [%rd39];
	// end inline asm
	add.s64 	%rd40, %rd24, 4;
	// begin inline asm
	ld.global.nc.s32 %r56, [%rd40];
	// end inline asm
	setp.ge.s32 	%p13, %r45, %r55;
	setp.lt.s32 	%p14, %r45, %r56;
	and.pred  	%p15, %p13, %p14;
	mov.b32 	%r139, 1;
	@%p15 bra 	$L__BB57_22;
	setp.eq.s32 	%p16, %r40, 2;
	@%p16 bra 	$L__BB57_21;
	add.s64 	%rd41, %rd23, 8;
	// begin inline asm
	ld.global.nc.s32 %r58, [%rd41];
	// end inline asm
	add.s64 	%rd42, %rd24, 8;
	// begin inline asm
	ld.global.nc.s32 %r59, [%rd42];
	// end inline asm
	setp.ge.s32 	%p17, %r45, %r58;
	setp.lt.s32 	%p18, %r45, %r59;
	and.pred  	%p19, %p17, %p18;
	mov.b32 	%r139, 2;
	@%p19 bra 	$L__BB57_22;
	setp.eq.s32 	%p20, %r40, 3;
	@%p20 bra 	$L__BB57_21;
	add.s64 	%rd43, %rd23, 12;
	// begin inline asm
	ld.global.nc.s32 %r61, [%rd43];
	// end inline asm
	add.s64 	%rd44, %rd24, 12;
	// begin inline asm
	ld.global.nc.s32 %r62, [%rd44];
	// end inline asm
	setp.ge.s32 	%p21, %r45, %r61;
	setp.lt.s32 	%p22, %r45, %r62;
	and.pred  	%p23, %p21, %p22;
	mov.b32 	%r139, 3;
	@%p23 bra 	$L__BB57_22;
	setp.eq.s32 	%p24, %r40, 4;
	@%p24 bra 	$L__BB57_21;
	add.s64 	%rd45, %rd23, 16;
	// begin inline asm
	ld.global.nc.s32 %r64, [%rd45];
	// end inline asm
	add.s64 	%rd46, %rd24, 16;
	// begin inline asm
	ld.global.nc.s32 %r65, [%rd46];
	// end inline asm
	setp.ge.s32 	%p25, %r45, %r64;
	setp.lt.s32 	%p26, %r45, %r65;
	and.pred  	%p27, %p25, %p26;
	mov.b32 	%r139, 4;
	@%p27 bra 	$L__BB57_22;
	setp.eq.s32 	%p28, %r40, 5;
	@%p28 bra 	$L__BB57_21;
	add.s64 	%rd47, %rd23, 20;
	// begin inline asm
	ld.global.nc.s32 %r67, [%rd47];
	// end inline asm
	add.s64 	%rd48, %rd24, 20;
	// begin inline asm
	ld.global.nc.s32 %r68, [%rd48];
	// end inline asm
	setp.ge.s32 	%p29, %r45, %r67;
	setp.lt.s32 	%p30, %r45, %r68;
	and.pred  	%p31, %p29, %p30;
	mov.b32 	%r139, 5;
	@%p31 bra 	$L__BB57_22;
	setp.eq.s32 	%p32, %r40, 6;
	@%p32 bra 	$L__BB57_21;
	add.s64 	%rd49, %rd23, 24;
	// begin inline asm
	ld.global.nc.s32 %r70, [%rd49];
	// end inline asm
	add.s64 	%rd50, %rd24, 24;
	// begin inline asm
	ld.global.nc.s32 %r71, [%rd50];
	// end inline asm
	setp.ge.s32 	%p33, %r45, %r70;
	setp.lt.s32 	%p34, %r45, %r71;
	and.pred  	%p35, %p33, %p34;
	mov.b32 	%r139, 6;
	@%p35 bra 	$L__BB57_22;
	setp.eq.s32 	%p36, %r40, 7;
	@%p36 bra 	$L__BB57_21;
	add.s64 	%rd51, %rd23, 28;
	// begin inline asm
	ld.global.nc.s32 %r73, [%rd51];
	// end inline asm
	add.s64 	%rd52, %rd24, 28;
	// begin inline asm
	ld.global.nc.s32 %r74, [%rd52];
	// end inline asm
	setp.ge.s32 	%p37, %r45, %r73;
	setp.lt.s32 	%p38, %r45, %r74;
	and.pred  	%p39, %p37, %p38;
	mov.b32 	%r139, 7;
	@%p39 bra 	$L__BB57_22;
$L__BB57_21:
	mul.wide.s32 	%rd53, %r1, 8;
	add.s64 	%rd54, %rd2, %rd53;
	mov.b64 	%rd55, 0;
	st.global.u64 	[%rd54], %rd55;
	bra.uni 	$L__BB57_50;
$L__BB57_22:
	mul.wide.u32 	%rd61, %r139, 4;
	add.s64 	%rd56, %rd23, %rd61;
	// begin inline asm
	ld.global.nc.s32 %r76, [%rd56];
	// end inline asm
	add.s64 	%rd57, %rd25, %rd61;
	// begin inline asm
	ld.global.nc.s32 %r77, [%rd57];
	// end inline asm
	add.s64 	%rd58, %rd27, %rd61;
	// begin inline asm
	ld.global.nc.s32 %r78, [%rd58];
	// end inline asm
	mul.wide.u32 	%rd62, %r139, 8;
	add.s64 	%rd60, %rd28, %rd62;
	// begin inline asm
	ld.global.nc.s64 %rd59, [%rd60];
	// end inline asm
	sub.s32 	%r13, %r45, %r76;
	setp.ne.s32 	%p40, %r77, 4;
	@%p40 bra 	$L__BB57_33;
	setp.lt.s32 	%p50, %r78, 1;
	@%p50 bra 	$L__BB57_32;
	cvt.s64.s32 	%rd107, %r13;
	cvt.u64.u32 	%rd108, %r78;
	mad.lo.s64 	%rd4, %rd108, %rd107, %rd59;
	setp.gt.u32 	%p51, %r78, 32;
	@%p51 bra 	$L__BB57_29;
	shr.s64 	%rd119, %rd4, 63;
	shr.u64 	%rd120, %rd119, 59;
	add.s64 	%rd121, %rd4, %rd120;
	shr.s64 	%rd5, %rd121, 5;
	cvt.u32.u64 	%r125, %rd5;
	mov.b64 	%rd122, 32;
	cvt.u32.u64 	%r126, %rd122;
	mul.lo.s32 	%r127, %r125, %r126;
	cvt.u32.u64 	%r128, %rd4;
	sub.s32 	%r14, %r128, %r127;
	add.s32 	%r129, %r78, %r14;
	setp.gt.s32 	%p56, %r129, 32;
	@%p56 bra 	$L__BB57_27;
	shl.b64 	%rd129, %rd5, 32;
	shr.s64 	%rd130, %rd129, 30;
	add.s64 	%rd131, %rd1, %rd130;
	ld.global.u32 	%r132, [%rd131];
	shr.u32 	%r140, %r132, %r14;
	bra.uni 	$L__BB57_28;
$L__BB57_27:
	shl.b64 	%rd123, %rd5, 32;
	shr.s64 	%rd124, %rd123, 30;
	add.s64 	%rd125, %rd1, %rd124;
	ld.global.u32 	%r130, [%rd125];
	add.s64 	%rd126, %rd123, 4294967296;
	shr.s64 	%rd127, %rd126, 30;
	add.s64 	%rd128, %rd1, %rd127;
	ld.global.u32 	%r131, [%rd128];
	shf.r.wrap.b32 	%r140, %r130, %r131, %r14;
$L__BB57_28:
	mov.b32 	%r133, -1;
	shl.b32 	%r134, %r133, %r78;
	not.b32 	%r135, %r134;
	and.b32  	%r136, %r140, %r135;
	cvt.u64.u32 	%rd135, %r136;
	bra.uni 	$L__BB57_31;
$L__BB57_29:
	shr.s64 	%rd110, %rd4, 63;
	shr.u64 	%rd111, %rd110, 59;
	add.s64 	%rd112, %rd4, %rd111;
	shr.s64 	%rd113, %rd112, 5;
	cvt.u32.u64 	%r141, %rd113;
	mov.b64 	%rd114, 32;
	cvt.u32.u64 	%r112, %rd114;
	mul.lo.s32 	%r113, %r141, %r112;
	cvt.u32.u64 	%r114, %rd4;
	sub.s32 	%r144, %r114, %r113;
	mov.b64 	%rd135, 0;
	mov.b32 	%r142, 0;
$L__BB57_30:
	sub.s32 	%r116, 32, %r144;
	min.u32 	%r117, %r78, %r116;
	setp.eq.s32 	%p52, %r117, 32;
	mov.b32 	%r118, -1;
	shl.b32 	%r119, %r118, %r117;
	not.b32 	%r120, %r119;
	selp.b32 	%r121, -1, %r120, %p52;
	mul.wide.s32 	%rd115, %r141, 4;
	add.s64 	%rd116, %rd1, %rd115;
	ld.global.u32 	%r122, [%rd116];
	shr.u32 	%r123, %r122, %r144;
	and.b32  	%r124, %r123, %r121;
	cvt.u64.u32 	%rd117, %r124;
	shl.b64 	%rd118, %rd117, %r142;
	or.b64  	%rd135, %rd118, %rd135;
	add.s32 	%r142, %r142, %r117;
	sub.s32 	%r78, %r78, %r117;
	add.s32 	%r141, %r141, 1;
	setp.gt.s32 	%p53, %r78, 0;
	setp.lt.s32 	%p54, %r142, 64;
	and.pred  	%p55, %p53, %p54;
	mov.b32 	%r144, 0;
	@%p55 bra 	$L__BB57_30;
$L__BB57_31:
	mul.wide.s32 	%rd132, %r1, 8;
	add.s64 	%rd133, %rd2, %rd132;
	st.global.u64 	[%rd133], %rd135;
	bra.uni 	$L__BB57_50;
$L__BB57_32:
	mul.wide.s32 	%rd104, %r1, 8;
	add.s64 	%rd105, %rd2, %rd104;
	mov.b64 	%rd106, 0;
	st.global.u64 	[%rd105], %rd106;
	bra.uni 	$L__BB57_50;
$L__BB57_33:
	shl.b32 	%r79, %r139, 2;
	mul.wide.u32 	%rd65, %r79, 8;
	add.s64 	%rd63, %rd26, %rd65;
	// begin inline asm
	ld.global.nc.f64 %fd4, [%rd63];
	// end inline asm
	add.s64 	%rd64, %rd63, 8;
	// begin inline asm
	ld.global.nc.f64 %fd5, [%rd64];
	// end inline asm
	cvt.rn.f64.s32 	%fd6, %r13;
	fma.rn.f64 	%fd13, %fd5, %fd6, %fd4;
	setp.ne.s32 	%p41, %r77, 2;
	@%p41 bra 	$L__BB57_35;
	add.s64 	%rd66, %rd63, 16;
	// begin inline asm
	ld.global.nc.f64 %fd7, [%rd66];
	// end inline asm
	mul.lo.s32 	%r80, %r13, %r13;
	cvt.rn.f64.u32 	%fd8, %r80;
	fma.rn.f64 	%fd13, %fd7, %fd8, %fd13;
$L__BB57_35:
	setp.lt.s32 	%p42, %r78, 1;
	mov.b64 	%rd137, 0;
	@%p42 bra 	$L__BB57_49;
	cvt.s64.s32 	%rd68, %r13;
	cvt.u64.u32 	%rd11, %r78;
	mad.lo.s64 	%rd12, %rd11, %rd68, %rd59;
	setp.gt.u32 	%p43, %r78, 32;
	@%p43 bra 	$L__BB57_43;
	cvt.u32.u64 	%r100, %rd12;
	and.b32  	%r27, %r100, 31;
	shl.b64 	%rd90, %rd12, 27;
	and.b64  	%rd13, %rd90, -4294967296;
	shr.s64 	%rd91, %rd13, 30;
	add.s64 	%rd89, %rd29, %rd91;
	// begin inline asm
	ld.global.nc.u32 %r99, [%rd89];
	// end inline asm
	add.s32 	%r101, %r27, %r78;
	setp.gt.u32 	%p48, %r101, 32;
	@%p48 bra 	$L__BB57_39;
	shr.u32 	%r145, %r99, %r27;
	bra.uni 	$L__BB57_40;
$L__BB57_39:
	add.s64 	%rd93, %rd13, 4294967296;
	shr.s64 	%rd94, %rd93, 30;
	add.s64 	%rd92, %rd29, %rd94;
	// begin inline asm
	ld.global.nc.u32 %r102, [%rd92];
	// end inline asm
	cvt.u64.u32 	%rd95, %r102;
	shl.b64 	%rd96, %rd95, 32;
	cvt.u64.u32 	%rd97, %r99;
	or.b64  	%rd98, %rd96, %rd97;
	shr.u64 	%rd99, %rd98, %r27;
	cvt.u32.u64 	%r145, %rd99;
$L__BB57_40:
	mov.b32 	%r105, -1;
	shl.b32 	%r32, %r105, %r78;
	not.b32 	%r106, %r32;
	and.b32  	%r146, %r145, %r106;
	setp.eq.s32 	%p49, %r78, 32;
	@%p49 bra 	$L__BB57_42;
	add.s32 	%r107, %r78, -1;
	shr.u32 	%r108, %r146, %r107;
	neg.s32 	%r109, %r108;
	and.b32  	%r110, %r32, %r109;
	or.b32  	%r146, %r110, %r146;
$L__BB57_42:
	cvt.s64.s32 	%rd137, %r146;
	bra.uni 	$L__BB57_49;
$L__BB57_43:
	cvt.u32.u64 	%r83, %rd12;
	and.b32  	%r36, %r83, 31;
	shl.b64 	%rd71, %rd12, 27;
	and.b64  	%rd15, %rd71, -4294967296;
	shr.s64 	%rd72, %rd15, 30;
	add.s64 	%rd69, %rd29, %rd72;
	// begin inline asm
	ld.global.nc.u32 %r81, [%rd69];
	// end inline asm
	sub.s32 	%r37, 32, %r36;
	shr.u32 	%r84, %r81, %r36;
	cvt.u64.u32 	%rd16, %r84;
	sub.s32 	%r38, %r78, %r37;
	add.s64 	%rd73, %rd15, 4294967296;
	shr.s64 	%rd74, %rd73, 30;
	add.s64 	%rd70, %rd29, %rd74;
	// begin inline asm
	ld.global.nc.u32 %r82, [%rd70];
	// end inline asm
	setp.lt.u32 	%p44, %r38, 32;
	@%p44 bra 	$L__BB57_46;
	cvt.u64.u32 	%rd77, %r82;
	shl.b64 	%rd78, %rd77, %r37;
	or.b64  	%rd137, %rd78, %rd16;
	setp.eq.s32 	%p45, %r38, 32;
	@%p45 bra 	$L__BB57_47;
	add.s32 	%r90, %r38, -32;
	sub.s32 	%r91, 64, %r36;
	add.s64 	%rd80, %rd15, 8589934592;
	shr.s64 	%rd81, %rd80, 30;
	add.s64 	%rd79, %rd29, %rd81;
	// begin inline asm
	ld.global.nc.u32 %r89, [%rd79];
	// end inline asm
	setp.eq.s32 	%p46, %r90, 32;
	mov.b32 	%r92, -1;
	shl.b32 	%r93, %r92, %r90;
	not.b32 	%r94, %r93;
	selp.b32 	%r95, -1, %r94, %p46;
	and.b32  	%r96, %r89, %r95;
	cvt.u64.u32 	%rd82, %r96;
	shl.b64 	%rd83, %rd82, %r91;
	or.b64  	%rd137, %rd83, %rd137;
	bra.uni 	$L__BB57_47;
$L__BB57_46:
	mov.b32 	%r85, -1;
	shl.b32 	%r86, %r85, %r38;
	not.b32 	%r87, %r86;
	and.b32  	%r88, %r82, %r87;
	cvt.u64.u32 	%rd75, %r88;
	shl.b64 	%rd76, %rd75, %r37;
	or.b64  	%rd137, %rd76, %rd16;
$L__BB57_47:
	setp.gt.u32 	%p47, %r78, 63;
	@%p47 bra 	$L__BB57_49;
	add.s32 	%r97, %r78, -1;
	shr.u64 	%rd84, %rd137, %r97;
	neg.s64 	%rd85, %rd84;
	cvt.u32.u64 	%r98, %rd11;
	mov.b64 	%rd86, -1;
	shl.b64 	%rd87, %rd86, %r98;
	and.b64  	%rd88, %rd87, %rd85;
	or.b64  	%rd137, %rd88, %rd137;
$L__BB57_49:
	mov.f64 	%fd9, 0d3FE0000000000000;
	copysign.f64 	%fd10, %fd13, %fd9;
	add.rz.f64 	%fd11, %fd13, %fd10;
	cvt.rzi.f64.f64 	%fd12, %fd11;
	cvt.rzi.s64.f64 	%rd100, %fd12;
	add.s64 	%rd101, %rd137, %rd100;
	mul.wide.s32 	%rd102, %r1, 8;
	add.s64 	%rd103, %rd2, %rd102;
	st.global.u64 	[%rd103], %rd101;
$L__BB57_50:
	ret;

}
	// .globl	_Z23analyzeDataVarianceFastIyEvPKT_iiPfi
.visible .entry _Z23analyzeDataVarianceFastIyEvPKT_iiPfi(
	.param .u64 .ptr .align 1 _Z23analyzeDataVarianceFastIyEvPKT_iiPfi_param_0,
	.param .u32 _Z23analyzeDataVarianceFastIyEvPKT_iiPfi_param_1,
	.param .u32 _Z23analyzeDataVarianceFastIyEvPKT_iiPfi_param_2,
	.param .u64 .ptr .align 1 _Z23analyzeDataVarianceFastIyEvPKT_iiPfi_param_3,
	.param .u32 _Z23analyzeDataVarianceFastIyEvPKT_iiPfi_param_4
)
{
	.reg .pred 	%p<27>;
	.reg .b32 	%r<60>;
	.reg .b32 	%f<3>;
	.reg .b64 	%rd<10>;
	.reg .b64 	%fd<52>;

	ld.param.u64 	%rd3, [_Z23analyzeDataVarianceFastIyEvPKT_iiPfi_param_0];
	ld.param.u32 	%r14, [_Z23analyzeDataVarianceFastIyEvPKT_iiPfi_param_1];
	ld.param.u32 	%r15, [_Z23analyzeDataVarianceFastIyEvPKT_iiPfi_param_2];
	ld.param.u64 	%rd4, [_Z23analyzeDataVarianceFastIyEvPKT_iiPfi_param_3];
	ld.param.u32 	%r16, [_Z23analyzeDataVarianceFastIyEvPKT_iiPfi_param_4];
	mov.u32 	%r58, %ctaid.x;
	setp.ge.s32 	%p1, %r58, %r16;
	@%p1 bra 	$L__BB58_9;
	mov.u32 	%r2, %tid.x;
	mov.u32 	%r3, %ntid.x;
	and.b32  	%r4, %r2, 31;
	mov.u32 	%r5, %nctaid.x;
	cvta.to.global.u64 	%rd1, %rd4;
	cvta.to.global.u64 	%rd2, %rd3;
$L__BB58_2:
	mul.lo.s32 	%r7, %r58, %r15;
	add.s32 	%r17, %r7, %r15;
	min.s32 	%r8, %r17, %r14;
	sub.s32 	%r9, %r8, %r7;
	setp.lt.s32 	%p2, %r9, 1;
	@%p2 bra 	$L__BB58_8;
	add.s32 	%r59, %r7, %r2;
	setp.ge.s32 	%p3, %r59, %r8;
	mov.f64 	%fd50, 0d0000000000000000;
	mov.f64 	%fd51, %fd50;
	@%p3 bra 	$L__BB58_6;
	mov.f64 	%fd46, 0d0000000000000000;
	mov.f64 	%fd47, %fd46;
	mov.f64 	%fd48, %fd46;
	mov.f64 	%fd49, %fd46;
$L__BB58_5:
	mul.wide.s32 	%rd5, %r59, 8;
	add.s64 	%rd6, %rd2, %rd5;
	ld.global.nc.u64 	%rd7, [%rd6];
	cvt.rn.f64.u64 	%fd15, %rd7;
	sub.f64 	%fd16, %fd15, %fd47;
	add.f64 	%fd50, %fd49, %fd16;
	sub.f64 	%fd17, %fd50, %fd49;
	sub.f64 	%fd47, %fd17, %fd16;
	mul.f64 	%fd18, %fd15, %fd15;
	sub.f64 	%fd19, %fd18, %fd46;
	add.f64 	%fd51, %fd48, %fd19;
	sub.f64 	%fd20, %fd51, %fd48;
	sub.f64 	%fd46, %fd20, %fd19;
	add.s32 	%r59, %r59, %r3;
	setp.lt.s32 	%p4, %r59, %r8;
	mov.f64 	%fd48, %fd51;
	mov.f64 	%fd49, %fd50;
	@%p4 bra 	$L__BB58_5;
$L__BB58_6:
	setp.ne.s32 	%p5, %r4, 0;
	// begin inline asm
	mov.b64 {%r18,%r19}, %fd50;
	// end inline asm
	shfl.sync.down.b32	%r21|%p6, %r19, 16, 31, -1;
	shfl.sync.down.b32	%r20|%p7, %r18, 16, 31, -1;
	// begin inline asm
	mov.b64 %fd22, {%r20,%r21};
	// end inline asm
	add.f64 	%fd23, %fd50, %fd22;
	// begin inline asm
	mov.b64 {%r22,%r23}, %fd23;
	// end inline asm
	shfl.sync.down.b32	%r25|%p8, %r23, 8, 31, -1;
	shfl.sync.down.b32	%r24|%p9, %r22, 8, 31, -1;
	// begin inline asm
	mov.b64 %fd24, {%r24,%r25};
	// end inline asm
	add.f64 	%fd25, %fd23, %fd24;
	// begin inline asm
	mov.b64 {%r26,%r27}, %fd25;
	// end inline asm
	shfl.sync.down.b32	%r29|%p10, %r27, 4, 31, -1;
	shfl.sync.down.b32	%r28|%p11, %r26, 4, 31, -1;
	// begin inline asm
	mov.b64 %fd26, {%r28,%r29};
	// end inline asm
	add.f64 	%fd27, %fd25, %fd26;
	// begin inline asm
	mov.b64 {%r30,%r31}, %fd27;
	// end inline asm
	shfl.sync.down.b32	%r33|%p12, %r31, 2, 31, -1;
	shfl.sync.down.b32	%r32|%p13, %r30, 2, 31, -1;
	// begin inline asm
	mov.b64 %fd28, {%r32,%r33};
	// end inline asm
	add.f64 	%fd29, %fd27, %fd28;
	// begin inline asm
	mov.b64 {%r34,%r35}, %fd29;
	// end inline asm
	shfl.sync.down.b32	%r37|%p14, %r35, 1, 31, -1;
	shfl.sync.down.b32	%r36|%p15, %r34, 1, 31, -1;
	// begin inline asm
	mov.b64 %fd30, {%r36,%r37};
	// end inline asm
	add.f64 	%fd11, %fd29, %fd30;
	// begin inline asm
	mov.b64 {%r38,%r39}, %fd51;
	// end inline asm
	shfl.sync.down.b32	%r41|%p16, %r39, 16, 31, -1;
	shfl.sync.down.b32	%r40|%p17, %r38, 16, 31, -1;
	// begin inline asm
	mov.b64 %fd32, {%r40,%r41};
	// end inline asm
	add.f64 	%fd33, %fd51, %fd32;
	// begin inline asm
	mov.b64 {%r42,%r43}, %fd33;
	// end inline asm
	shfl.sync.down.b32	%r45|%p18, %r43, 8, 31, -1;
	shfl.sync.down.b32	%r44|%p19, %r42, 8, 31, -1;
	// begin inline asm
	mov.b64 %fd34, {%r44,%r45};
	// end inline asm
	add.f64 	%fd35, %fd33, %fd34;
	// begin inline asm
	mov.b64 {%r46,%r47}, %fd35;
	// end inline asm
	shfl.sync.down.b32	%r49|%p20, %r47, 4, 31, -1;
	shfl.sync.down.b32	%r48|%p21, %r46, 4, 31, -1;
	// begin inline asm
	mov.b64 %fd36, {%r48,%r49};
	// end inline asm
	add.f64 	%fd37, %fd35, %fd36;
	// begin inline asm
	mov.b64 {%r50,%r51}, %fd37;
	// end inline asm
	shfl.sync.down.b32	%r53|%p22, %r51, 2, 31, -1;
	shfl.sync.down.b32	%r52|%p23, %r50, 2, 31, -1;
	// begin inline asm
	mov.b64 %fd38, {%r52,%r53};
	// end inline asm
	add.f64 	%fd39, %fd37, %fd38;
	// begin inline asm
	mov.b64 {%r54,%r55}, %fd39;
	// end inline asm
	shfl.sync.down.b32	%r57|%p24, %r55, 1, 31, -1;
	shfl.sync.down.b32	%r56|%p25, %r54, 1, 31, -1;
	// begin inline asm
	mov.b64 %fd40, {%r56,%r57};
	// end inline asm
	add.f64 	%fd12, %fd39, %fd40;
	@%p5 bra 	$L__BB58_8;
	mul.wide.s32 	%rd8, %r58, 4;
	add.s64 	%rd9, %rd1, %rd8;
	cvt.rn.f64.u32 	%fd41, %r9;
	div.rn.f64 	%fd42, %fd12, %fd41;
	div.rn.f64 	%fd43, %fd11, %fd41;
	mul.f64 	%fd44, %fd43, %fd43;
	sub.f64 	%fd45, %fd42, %fd44;
	cvt.rn.f32.f64 	%f1, %fd45;
	atom.global.add.f32 	%f2, [%rd9], %f1;
$L__BB58_8:
	add.s32 	%r58, %r58, %r5;
	setp.lt.s32 	%p26, %r58, %r16;
	@%p26 bra 	$L__BB58_2;
$L__BB58_9:
	ret;

}
	// .globl	_Z20createPartitionsFastIyEviiPKfiPiS2_S2_S1_
.visible .entry _Z20createPartitionsFastIyEviiPKfiPiS2_S2_S1_(
	.param .u32 _Z20createPartitionsFastIyEviiPKfiPiS2_S2_S1__param_0,
	.param .u32 _Z20createPartitionsFastIyEviiPKfiPiS2_S2_S1__param_1,
	.param .u64 .ptr .align 1 _Z20createPartitionsFastIyEviiPKfiPiS2_S2_S1__param_2,
	.param .u32 _Z20createPartitionsFastIyEviiPKfiPiS2_S2_S1__param_3,
	.param .u64 .ptr .align 1 _Z20createPartitionsFastIyEviiPKfiPiS2_S2_S1__param_4,
	.param .u64 .ptr .align 1 _Z20createPartitionsFastIyEviiPKfiPiS2_S2_S1__param_5,
	.param .u64 .ptr .align 1 _Z20createPartitionsFastIyEviiPKfiPiS2_S2_S1__param_6,
	.param .u64 .ptr .align 1 _Z20createPartitionsFastIyEviiPKfiPiS2_S2_S1__param_7
)
{
	.reg .pred 	%p<9>;
	.reg .b32 	%r<32>;
	.reg .b32 	%f<5>;
	.reg .b64 	%rd<16>;

	ld.param.u32 	%r18, [_Z20createPartitionsFastIyEviiPKfiPiS2_S2_S1__param_0];
	ld.param.u32 	%r19, [_Z20createPartitionsFastIyEviiPKfiPiS2_S2_S1__param_1];
	ld.param.u64 	%rd6, [_Z20createPartitionsFastIyEviiPKfiPiS2_S2_S1__param_2];
	ld.param.u32 	%r20, [_Z20createPartitionsFastIyEviiPKfiPiS2_S2_S1__param_3];
	ld.param.u64 	%rd7, [_Z20createPartitionsFastIyEviiPKfiPiS2_S2_S1__param_4];
	ld.param.u64 	%rd8, [_Z20createPartitionsFastIyEviiPKfiPiS2_S2_S1__param_5];
	ld.param.u64 	%rd9, [_Z20createPartitionsFastIyEviiPKfiPiS2_S2_S1__param_6];
	ld.param.u64 	%rd10, [_Z20createPartitionsFastIyEviiPKfiPiS2_S2_S1__param_7];
	cvta.to.global.u64 	%rd1, %rd10;
	ld.global.nc.f32 	%f1, [%rd1];
	mov.u32 	%r21, %ctaid.x;
	mov.u32 	%r1, %ntid.x;
	mov.u32 	%r22, %tid.x;
	mad.lo.s32 	%r29, %r21, %r1, %r22;
	setp.ge.s32 	%p1, %r29, %r20;
	@%p1 bra 	$L__BB59_11;
	ld.global.nc.f32 	%f2, [%rd1+4];
	ld.global.nc.f32 	%f3, [%rd1+8];
	shl.b32 	%r3, %r19, 3;
	shr.u32 	%r23, %r19, 31;
	add.s32 	%r24, %r19, %r23;
	shr.s32 	%r4, %r24, 1;
	shl.b32 	%r5, %r19, 1;
	shl.b32 	%r6, %r19, 2;
	mov.u32 	%r25, %nctaid.x;
	mul.lo.s32 	%r7, %r1, %r25;
	cvta.to.global.u64 	%rd2, %rd6;
	cvta.to.global.u64 	%rd3, %rd9;
	cvta.to.global.u64 	%rd4, %rd7;
	cvta.to.global.u64 	%rd5, %rd8;
$L__BB59_2:
	mul.wide.s32 	%rd11, %r29, 4;
	add.s64 	%rd12, %rd2, %rd11;
	ld.global.nc.f32 	%f4, [%rd12];
	mul.lo.s32 	%r31, %r3, %r29;
	add.s32 	%r26, %r31, %r3;
	min.s32 	%r10, %r26, %r18;
	setp.lt.f32 	%p2, %f4, %f1;
	mov.u32 	%r30, %r6;
	@%p2 bra 	$L__BB59_5;
	setp.lt.f32 	%p3, %f4, %f2;
	mov.u32 	%r30, %r5;
	@%p3 bra 	$L__BB59_5;
	setp.lt.f32 	%p4, %f4, %f3;
	selp.b32 	%r30, %r19, %r4, %p4;
$L__BB59_5:
	setp.ge.s32 	%p5, %r31, %r10;
	@%p5 bra 	$L__BB59_10;
	div.s32 	%r13, %r18, %r4;
$L__BB59_7:
	atom.global.add.u32 	%r15, [%rd3], 1;
	setp.ge.s32 	%p6, %r15, %r13;
	@%p6 bra 	$L__BB59_9;
	mul.wide.s32 	%rd13, %r15, 4;
	add.s64 	%rd14, %rd4, %rd13;
	st.global.u32 	[%rd14], %r31;
	add.s32 	%r27, %r31, %r30;
	min.s32 	%r28, %r27, %r18;
	add.s64 	%rd15, %rd5, %rd13;
	st.global.u32 	[%rd15], %r28;
$L__BB59_9:
	add.s32 	%r31, %r31, %r30;
	setp.lt.s32 	%p7, %r31, %r10;
	@%p7 bra 	$L__BB59_7;
$L__BB59_10:
	add.s32 	%r29, %r29, %r7;
	setp.lt.s32 	%p8, %r29, %r20;
	@%p8 bra 	$L__BB59_2;
$L__BB59_11:
	ret;

}
	// .globl	_Z30fitPartitionsBatched_OptimizedIyEvPKT_PKiS4_PiPdS6_S5_PxS6_i
.visible .entry _Z30fitPartitionsBatched_OptimizedIyEvPKT_PKiS4_PiPdS6_S5_PxS6_i(
	.param .u64 .ptr .align 1 _Z30fitPartitionsBatched_OptimizedIyEvPKT_PKiS4_PiPdS6_S5_PxS6_i_param_0,
	.param .u64 .ptr .align 1 _Z30fitPartitionsBatched_OptimizedIyEvPKT_PKiS4_PiPdS6_S5_PxS6_i_param_1,
	.param .u64 .ptr .align 1 _Z30fitPartitionsBatched_OptimizedIyEvPKT_PKiS4_PiPdS6_S5_PxS6_i_param_2,
	.param .u64 .ptr .align 1 _Z30fitPartitionsBatched_OptimizedIyEvPKT_PKiS4_PiPdS6_S5_PxS6_i_param_3,
	.param .u64 .ptr .align 1 _Z30fitPartitionsBatched_OptimizedIyEvPKT_PKiS4_PiPdS6_S5_PxS6_i_param_4,
	.param .u64 .ptr .align 1 _Z30fitPartitionsBatched_OptimizedIyEvPKT_PKiS4_PiPdS6_S5_PxS6_i_param_5,
	.param .u64 .ptr .align 1 _Z30fitPartitionsBatched_OptimizedIyEvPKT_PKiS4_PiPdS6_S5_PxS6_i_param_6,
	.param .u64 .ptr .align 1 _Z30fitPartitionsBatched_OptimizedIyEvPKT_PKiS4_PiPdS6_S5_PxS6_i_param_7,
	.param .u64 .ptr .align 1 _Z30fitPartitionsBatched_OptimizedIyEvPKT_PKiS4_PiPdS6_S5_PxS6_i_param_8,
	.param .u32 _Z30fitPartitionsBatched_OptimizedIyEvPKT_PKiS4_PiPdS6_S5_PxS6_i_param_9
)
{
	.reg .pred 	%p<136>;
	.reg .b32 	%r<260>;
	.reg .b64 	%rd<106>;
	.reg .b64 	%fd<165>;
	// demoted variable
	.shared .align 8 .f64 _ZZ30fitPartitionsBatched_OptimizedIyEvPKT_PKiS4_PiPdS6_S5_PxS6_iE8s_theta1;
	// demoted variable
	.shared .align 4 .u32 _ZZ30fitPartitionsBatched_OptimizedIyEvPKT_PKiS4_PiPdS6_S5_PxS6_iE19s_has_overflow_flag;
	ld.param.u64 	%rd26, [_Z30fitPartitionsBatched_OptimizedIyEvPKT_PKiS4_PiPdS6_S5_PxS6_i_param_0];
	ld.param.u64 	%rd27, [_Z30fitPartitionsBatched_OptimizedIyEvPKT_PKiS4_PiPdS6_S5_PxS6_i_param_3];
	ld.param.u64 	%rd28, [_Z30fitPartitionsBatched_OptimizedIyEvPKT_PKiS4_PiPdS6_S5_PxS6_i_param_4];
	ld.param.u64 	%rd29, [_Z30fitPartitionsBatched_OptimizedIyEvPKT_PKiS4_PiPdS6_S5_PxS6_i_param_5];
	ld.param.u64 	%rd24, [_Z30fitPartitionsBatched_OptimizedIyEvPKT_PKiS4_PiPdS6_S5_PxS6_i_param_6];
	ld.param.u64 	%rd25, [_Z30fitPartitionsBatched_OptimizedIyEvPKT_PKiS4_PiPdS6_S5_PxS6_i_param_7];
	ld.param.u64 	%rd30, [_Z30fitPartitionsBatched_OptimizedIyEvPKT_PKiS4_PiPdS6_S5_PxS6_i_param_8];
	ld.param.u32 	%r16, [_Z30fitPartitionsBatched_OptimizedIyEvPKT_PKiS4_PiPdS6_S5_PxS6_i_param_9];
	cvta.to.global.u64 	%rd1, %rd30;
	cvta.to.global.u64 	%rd2, %rd25;
	cvta.to.global.u64 	%rd3, %rd24;
	cvta.to.global.u64 	%rd4, %rd29;
	cvta.to.global.u64 	%rd5, %rd28;
	cvta.to.global.u64 	%rd6, %rd27;
	cvta.to.global.u64 	%rd7, %rd26;
	mov.u32 	%r1, %ctaid.x;
	setp.ge.s32 	%p1, %r1, %r16;
	@%p1 bra 	$L__BB60_58;
	ld.param.u64 	%rd99, [_Z30fitPartitionsBatched_OptimizedIyEvPKT_PKiS4_PiPdS6_S5_PxS6_i_param_2];
	ld.param.u64 	%rd98, [_Z30fitPartitionsBatched_OptimizedIyEvPKT_PKiS4_PiPdS6_S5_PxS6_i_param_1];
	cvta.to.global.u64 	%rd31, %rd98;
	cvta.to.global.u64 	%rd32, %rd99;
	mul.wide.u32 	%rd33, %r1, 4;
	add.s64 	%rd34, %rd31, %rd33;
	ld.global.nc.u32 	%r2, [%rd34];
	add.s64 	%rd35, %rd32, %rd33;
	ld.global.nc.u32 	%r17, [%rd35];
	sub.s32 	%r3, %r17, %r2;
	mov.u32 	%r4, %tid.x;
	setp.ne.s32 	%p2, %r4, 0;
	@%p2 bra 	$L__BB60_3;
	mov.b32 	%r18, 0;
	st.shared.u32 	[_ZZ30fitPartitionsBatched_OptimizedIyEvPKT_PKiS4_PiPdS6_S5_PxS6_iE19s_has_overflow_flag], %r18;
$L__BB60_3:
	bar.sync 	0;
	setp.lt.s32 	%p3, %r3, 1;
	@%p3 bra 	$L__BB60_8;
	setp.ge.u32 	%p4, %r4, %r3;
	@%p4 bra 	$L__BB60_11;
	mov.u32 	%r5, %ntid.x;
	mov.u32 	%r257, %r4;
$L__BB60_6:
	add.s32 	%r19, %r257, %r2;
	mul.wide.s32 	%rd36, %r19, 8;
	add.s64 	%rd37, %rd7, %rd36;
	ld.global.nc.u64 	%rd38, [%rd37];
	setp.gt.u64 	%p5, %rd38, 9007199254740992;
	@%p5 bra 	$L__BB60_10;
	add.s32 	%r257, %r257, %r5;
	setp.lt.s32 	%p6, %r257, %r3;
	@%p6 bra 	$L__BB60_6;
	bra.uni 	$L__BB60_11;
$L__BB60_8:
	setp.ne.s32 	%p135, %r4, 0;
	@%p135 bra 	$L__BB60_58;
	add.s64 	%rd94, %rd6, %rd33;
	mov.b32 	%r256, 4;
	st.global.u32 	[%rd94], %r256;
	mul.wide.u32 	%rd95, %r1, 8;
	add.s64 	%rd96, %rd1, %rd95;
	mov.b64 	%rd97, 0;
	st.global.u64 	[%rd96], %rd97;
	bra.uni 	$L__BB60_58;
$L__BB60_10:
	atom.shared.exch.b32 	%r20, [_ZZ30fitPartitionsBatched_OptimizedIyEvPKT_PKiS4_PiPdS6_S5_PxS6_iE19s_has_overflow_flag], 1;
$L__BB60_11:
	bar.sync 	0;
	ld.shared.u32 	%r21, [_ZZ30fitPartitionsBatched_OptimizedIyEvPKT_PKiS4_PiPdS6_S5_PxS6_iE19s_has_overflow_flag];
	setp.ne.s32 	%p7, %r21, 0;
	@%p7 bra 	$L__BB60_41;
	setp.ge.u32 	%p9, %r4, %r3;
	mov.f64 	%fd152, 0d0000000000000000;
	mov.f64 	%fd153, %fd152;
	mov.f64 	%fd154, %fd152;
	mov.f64 	%fd155, %fd152;
	@%p9 bra 	$L__BB60_15;
	mov.f64 	%fd155, 0d0000000000000000;
	mov.u32 	%r25, %ntid.x;
	mov.u32 	%r258, %r4;
	mov.f64 	%fd154, %fd155;
	mov.f64 	%fd153, %fd155;
	mov.f64 	%fd152, %fd155;
$L__BB60_14:
	cvt.rn.f64.s32 	%fd43, %r258;
	add.s32 	%r24, %r258, %r2;
	mul.wide.s32 	%rd50, %r24, 8;
	add.s64 	%rd51, %rd7, %rd50;
	ld.global.nc.u64 	%rd52, [%rd51];
	cvt.rn.f64.u64 	%fd44, %rd52;
	add.f64 	%fd152, %fd152, %fd43;
	add.f64 	%fd153, %fd153, %fd44;
	fma.rn.f64 	%fd154, %fd43, %fd43, %fd154;
	fma.rn.f64 	%fd155, %fd43, %fd44, %fd155;
	add.s32 	%r258, %r258, %r25;
	setp.lt.s32 	%p10, %r258, %r3;
	@%p10 bra 	$L__BB60_14;
$L__BB60_15:
	and.b32  	%r10, %r4, 31;
	// begin inline asm
	mov.b64 {%r26,%r27}, %fd152;
	// end inline asm
	shfl.sync.down.b32	%r29|%p11, %r27, 16, 31, -1;
	shfl.sync.down.b32	%r28|%p12, %r26, 16, 31, -1;
	// begin inline asm
	mov.b64 %fd46, {%r28,%r29};
	// end inline asm
	add.f64 	%fd47, %fd152, %fd46;
	// begin inline asm
	mov.b64 {%r30,%r31}, %fd47;
	// end inline asm
	shfl.sync.down.b32	%r33|%p13, %r31, 8, 31, -1;
	shfl.sync.down.b32	%r32|%p14, %r30, 8, 31, -1;
	// begin inline asm
	mov.b64 %fd48, {%r32,%r33};
	// end inline asm
	add.f64 	%fd49, %fd47, %fd48;
	// begin inline asm
	mov.b64 {%r34,%r35}, %fd49;
	// end inline asm
	shfl.sync.down.b32	%r37|%p15, %r35, 4, 31, -1;
	shfl.sync.down.b32	%r36|%p16, %r34, 4, 31, -1;
	// begin inline asm
	mov.b64 %fd50, {%r36,%r37};
	// end inline asm
	add.f64 	%fd51, %fd49, %fd50;
	// begin inline asm
	mov.b64 {%r38,%r39}, %fd51;
	// end inline asm
	shfl.sync.down.b32	%r41|%p17, %r39, 2, 31, -1;
	shfl.sync.down.b32	%r40|%p18, %r38, 2, 31, -1;
	// begin inline asm
	mov.b64 %fd52, {%r40,%r41};
	// end inline asm
	add.f64 	%fd53, %fd51, %fd52;
	// begin inline asm
	mov.b64 {%r42,%r43}, %fd53;
	// end inline asm
	shfl.sync.down.b32	%r45|%p19, %r43, 1, 31, -1;
	shfl.sync.down.b32	%r44|%p20, %r42, 1, 31, -1;
	// begin inline asm
	mov.b64 %fd54, {%r44,%r45};
	// end inline asm
	add.f64 	%fd13, %fd53, %fd54;
	setp.ne.s32 	%p21, %r10, 0;
	shr.u32 	%r11, %r4, 2;
	@%p21 bra 	$L__BB60_17;
	mov.u32 	%r46, _ZZ14blockReduceSumdE6shared;
	add.s32 	%r47, %r46, %r11;
	st.shared.f64 	[%r47], %fd13;
$L__BB60_17:
	bar.sync 	0;
	mov.u32 	%r12, %ntid.x;
	shr.u32 	%r13, %r12, 5;
	setp.ge.u32 	%p22, %r4, %r13;
	mov.f64 	%fd157, 0d0000000000000000;
	@%p22 bra 	$L__BB60_19;
	shl.b32 	%r48, %r10, 3;
	mov.u32 	%r49, _ZZ14blockReduceSumdE6shared;
	add.s32 	%r50, %r49, %r48;
	ld.shared.f64 	%fd157, [%r50];
$L__BB60_19:
	setp.gt.u32 	%p23, %r4, 31;
	@%p23 bra 	$L__BB60_21;
	// begin inline asm
	mov.b64 {%r51,%r52}, %fd157;
	// end inline asm
	shfl.sync.down.b32	%r54|%p24, %r52, 16, 31, -1;
	shfl.sync.down.b32	%r53|%p25, %r51, 16, 31, -1;
	// begin inline asm
	mov.b64 %fd57, {%r53,%r54};
	// end inline asm
	add.f64 	%fd58, %fd157, %fd57;
	// begin inline asm
	mov.b64 {%r55,%r56}, %fd58;
	// end inline asm
	shfl.sync.down.b32	%r58|%p26, %r56, 8, 31, -1;
	shfl.sync.down.b32	%r57|%p27, %r55, 8, 31, -1;
	// begin inline asm
	mov.b64 %fd59, {%r57,%r58};
	// end inline asm
	add.f64 	%fd60, %fd58, %fd59;
	// begin inline asm
	mov.b64 {%r59,%r60}, %fd60;
	// end inline asm
	shfl.sync.down.b32	%r62|%p28, %r60, 4, 31, -1;
	shfl.sync.down.b32	%r61|%p29, %r59, 4, 31, -1;
	// begin inline asm
	mov.b64 %fd61, {%r61,%r62};
	// end inline asm
	add.f64 	%fd62, %fd60, %fd61;
	// begin inline asm
	mov.b64 {%r63,%r64}, %fd62;
	// end inline asm
	shfl.sync.down.b32	%r66|%p30, %r64, 2, 31, -1;
	shfl.sync.down.b32	%r65|%p31, %r63, 2, 31, -1;
	// begin inline asm
	mov.b64 %fd63, {%r65,%r66};
	// end inline asm
	add.f64 	%fd64, %fd62, %fd63;
	// begin inline asm
	mov.b64 {%r67,%r68}, %fd64;
	// end inline asm
	shfl.sync.down.b32	%r70|%p32, %r68, 1, 31, -1;
	shfl.sync.down.b32	%r69|%p33, %r67, 1, 31, -1;
	// begin inline asm
	mov.b64 %fd65, {%r69,%r70};
	// end inline asm
	add.f64 	%fd157, %fd64, %fd65;
$L__BB60_21:
	setp.ne.s32 	%p34, %r10, 0;
	// begin inline asm
	mov.b64 {%r71,%r72}, %fd153;
	// end inline asm
	shfl.sync.down.b32	%r74|%p35, %r72, 16, 31, -1;
	shfl.sync.down.b32	%r73|%p36, %r71, 16, 31, -1;
	// begin inline asm
	mov.b64 %fd67, {%r73,%r74};
	// end inline asm
	add.f64 	%fd68, %fd153, %fd67;
	// begin inline asm
	mov.b64 {%r75,%r76}, %fd68;
	// end inline asm
	shfl.sync.down.b32	%r78|%p37, %r76, 8, 31, -1;
	shfl.sync.down.b32	%r77|%p38, %r75, 8, 31, -1;
	// begin inline asm
	mov.b64 %fd69, {%r77,%r78};
	// end inline asm
	add.f64 	%fd70, %fd68, %fd69;
	// begin inline asm
	mov.b64 {%r79,%r80}, %fd70;
	// end inline asm
	shfl.sync.down.b32	%r82|%p39, %r80, 4, 31, -1;
	shfl.sync.down.b32	%r81|%p40, %r79, 4, 31, -1;
	// begin inline asm
	mov.b64 %fd71, {%r81,%r82};
	// end inline asm
	add.f64 	%fd72, %fd70, %fd71;
	// begin inline asm
	mov.b64 {%r83,%r84}, %fd72;
	// end inline asm
	shfl.sync.down.b32	%r86|%p41, %r84, 2, 31, -1;
	shfl.sync.down.b32	%r85|%p42, %r83, 2, 31, -1;
	// begin inline asm
	mov.b64 %fd73, {%r85,%r86};
	// end inline asm
	add.f64 	%fd74, %fd72, %fd73;
	// begin inline asm
	mov.b64 {%r87,%r88}, %fd74;
	// end inline asm
	shfl.sync.down.b32	%r90|%p43, %r88, 1, 31, -1;
	shfl.sync.down.b32	%r89|%p44, %r87, 1, 31, -1;
	// begin inline asm
	mov.b64 %fd75, {%r89,%r90};
	// end inline asm
	add.f64 	%fd18, %fd74, %fd75;
	@%p34 bra 	$L__BB60_23;
	mov.u32 	%r91, _ZZ14blockReduceSumdE6shared;
	add.s32 	%r92, %r91, %r11;
	st.shared.f64 	[%r92], %fd18;
$L__BB60_23:
	setp.ge.u32 	%p45, %r4, %r13;
	bar.sync 	0;
	mov.f64 	%fd159, 0d0000000000000000;
	@%p45 bra 	$L__BB60_25;
	shl.b32 	%r93, %r10, 3;
	mov.u32 	%r94, _ZZ14blockReduceSumdE6shared;
	add.s32 	%r95, %r94, %r93;
	ld.shared.f64 	%fd159, [%r95];
$L__BB60_25:
	setp.gt.u32 	%p46, %r4, 31;
	@%p46 bra 	$L__BB60_27;
	// begin inline asm
	mov.b64 {%r96,%r97}, %fd159;
	// end inline asm
	shfl.sync.down.b32	%r99|%p47, %r97, 16, 31, -1;
	shfl.sync.down.b32	%r98|%p48, %r96, 16, 31, -1;
	// begin inline asm
	mov.b64 %fd78, {%r98,%r99};
	// end inline asm
	add.f64 	%fd79, %fd159, %fd78;
	// begin inline asm
	mov.b64 {%r100,%r101}, %fd79;
	// end inline asm
	shfl.sync.down.b32	%r103|%p49, %r101, 8, 31, -1;
	shfl.sync.down.b32	%r102|%p50, %r100, 8, 31, -1;
	// begin inline asm
	mov.b64 %fd80, {%r102,%r103};
	// end inline asm
	add.f64 	%fd81, %fd79, %fd80;
	// begin inline asm
	mov.b64 {%r104,%r105}, %fd81;
	// end inline asm
	shfl.sync.down.b32	%r107|%p51, %r105, 4, 31, -1;
	shfl.sync.down.b32	%r106|%p52, %r104, 4, 31, -1;
	// begin inline asm
	mov.b64 %fd82, {%r106,%r107};
	// end inline asm
	add.f64 	%fd83, %fd81, %fd82;
	// begin inline asm
	mov.b64 {%r108,%r109}, %fd83;
	// end inline asm
	shfl.sync.down.b32	%r111|%p53, %r109, 2, 31, -1;
	shfl.sync.down.b32	%r110|%p54, %r108, 2, 31, -1;
	// begin inline asm
	mov.b64 %fd84, {%r110,%r111};
	// end inline asm
	add.f64 	%fd85, %fd83, %fd84;
	// begin inline asm
	mov.b64 {%r112,%r113}, %fd85;
	// end inline asm
	shfl.sync.down.b32	%r115|%p55, %r113, 1, 31, -1;
	shfl.sync.down.b32	%r114|%p56, %r112, 1, 31, -1;
	// begin inline asm
	mov.b64 %fd86, {%r114,%r115};
	// end inline asm
	add.f64 	%fd159, %fd85, %fd86;
$L__BB60_27:
	setp.ne.s32 	%p57, %r10, 0;
	// begin inline asm
	mov.b64 {%r116,%r117}, %fd154;
	// end inline asm
	shfl.sync.down.b32	%r119|%p58, %r117, 16, 31, -1;
	shfl.sync.down.b32	%r118|%p59, %r116, 16, 31, -1;
	// begin inline asm
	mov.b64 %fd88, {%r118,%r119};
	// end inline asm
	add.f64 	%fd89, %fd154, %fd88;
	// begin inline asm
	mov.b64 {%r120,%r121}, %fd89;
	// end inline asm
	shfl.sync.down.b32	%r123|%p60, %r121, 8, 31, -1;
	shfl.sync.down.b32	%r122|%p61, %r120, 8, 31, -1;
	// begin inline asm
	mov.b64 %fd90, {%r122,%r123};
	// end inline asm
	add.f64 	%fd91, %fd89, %fd90;
	// begin inline asm
	mov.b64 {%r124,%r125}, %fd91;
	// end inline asm
	shfl.sync.down.b32	%r127|%p62, %r125, 4, 31, -1;
	shfl.sync.down.b32	%r126|%p63, %r124, 4, 31, -1;
	// begin inline asm
	mov.b64 %fd92, {%r126,%r127};
	// end inline asm
	add.f64 	%fd93, %fd91, %fd92;
	// begin inline asm
	mov.b64 {%r128,%r129}, %fd93;
	// end inline asm
	shfl.sync.down.b32	%r131|%p64, %r129, 2, 31, -1;
	shfl.sync.down.b32	%r130|%p65, %r128, 2, 31, -1;
	// begin inline asm
	mov.b64 %fd94, {%r130,%r131};
	// end inline asm
	add.f64 	%fd95, %fd93, %fd94;
	// begin inline asm
	mov.b64 {%r132,%r133}, %fd95;
	// end inline asm
	shfl.sync.down.b32	%r135|%p66, %r133, 1, 31, -1;
	shfl.sync.down.b32	%r134|%p67, %r132, 1, 31, -1;
	// begin inline asm
	mov.b64 %fd96, {%r134,%r135};
	// end inline asm
	add.f64 	%fd23, %fd95, %fd96;
	@%p57 bra 	$L__BB60_29;
	mov.u32 	%r136, _ZZ14blockReduceSumdE6shared;
	add.s32 	%r137, %r136, %r11;
	st.shared.f64 	[%r137], %fd23;
$L__BB60_29:
	setp.ge.u32 	%p68, %r4, %r13;
	bar.sync 	0;
	mov.f64 	%fd161, 0d0000000000000000;
	@%p68 bra 	$L__BB60_31;
	shl.b32 	%r138, %r10, 3;
	mov.u32 	%r139, _ZZ14blockReduceSumdE6shared;
	add.s32 	%r140, %r139, %r138;
	ld.shared.f64 	%fd161, [%r140];
$L__BB60_31:
	setp.gt.u32 	%p69, %r4, 31;
	@%p69 bra 	$L__BB60_33;
	// begin inline asm
	mov.b64 {%r141,%r142}, %fd161;
	// end inline asm
	shfl.sync.down.b32	%r144|%p70, %r142, 16, 31, -1;
	shfl.sync.down.b32	%r143|%p71, %r141, 16, 31, -1;
	// begin inline asm
	mov.b64 %fd99, {%r143,%r144};
	// end inline asm
	add.f64 	%fd100, %fd161, %fd99;
	// begin inline asm
	mov.b64 {%r145,%r146}, %fd100;
	// end inline asm
	shfl.sync.down.b32	%r148|%p72, %r146, 8, 31, -1;
	shfl.sync.down.b32	%r147|%p73, %r145, 8, 31, -1;
	// begin inline asm
	mov.b64 %fd101, {%r147,%r148};
	// end inline asm
	add.f64 	%fd102, %fd100, %fd101;
	// begin inline asm
	mov.b64 {%r149,%r150}, %fd102;
	// end inline asm
	shfl.sync.down.b32	%r152|%p74, %r150, 4, 31, -1;
	shfl.sync.down.b32	%r151|%p75, %r149, 4, 31, -1;
	// begin inline asm
	mov.b64 %fd103, {%r151,%r152};
	// end inline asm
	add.f64 	%fd104, %fd102, %fd103;
	// begin inline asm
	mov.b64 {%r153,%r154}, %fd104;
	// end inline asm
	shfl.sync.down.b32	%r156|%p76, %r154, 2, 31, -1;
	shfl.sync.down.b32	%r155|%p77, %r153, 2, 31, -1;
	// begin inline asm
	mov.b64 %fd105, {%r155,%r156};
	// end inline asm
	add.f64 	%fd106, %fd104, %fd105;
	// begin inline asm
	mov.b64 {%r157,%r158}, %fd106;
	// end inline asm
	shfl.sync.down.b32	%r160|%p78, %r158, 1, 31, -1;
	shfl.sync.down.b32	%r159|%p79, %r157, 1, 31, -1;
	// begin inline asm
	mov.b64 %fd107, {%r159,%r160};
	// end inline asm
	add.f64 	%fd161, %fd106, %fd107;
$L__BB60_33:
	setp.ne.s32 	%p80, %r10, 0;
	// begin inline asm
	mov.b64 {%r161,%r162}, %fd155;
	// end inline asm
	shfl.sync.down.b32	%r164|%p81, %r162, 16, 31, -1;
	shfl.sync.down.b32	%r163|%p82, %r161, 16, 31, -1;
	// begin inline asm
	mov.b64 %fd109, {%r163,%r164};
	// end inline asm
	add.f64 	%fd110, %fd155, %fd109;
	// begin inline asm
	mov.b64 {%r165,%r166}, %fd110;
	// end inline asm
	shfl.sync.down.b32	%r168|%p83, %r166, 8, 31, -1;
	shfl.sync.down.b32	%r167|%p84, %r165, 8, 31, -1;
	// begin inline asm
	mov.b64 %fd111, {%r167,%r168};
	// end inline asm
	add.f64 	%fd112, %fd110, %fd111;
	// begin inline asm
	mov.b64 {%r169,%r170}, %fd112;
	// end inline asm
	shfl.sync.down.b32	%r172|%p85, %r170, 4, 31, -1;
	shfl.sync.down.b32	%r171|%p86, %r169, 4, 31, -1;
	// begin inline asm
	mov.b64 %fd113, {%r171,%r172};
	// end inline asm
	add.f64 	%fd114, %fd112, %fd113;
	// begin inline asm
	mov.b64 {%r173,%r174}, %fd114;
	// end inline asm
	shfl.sync.down.b32	%r176|%p87, %r174, 2, 31, -1;
	shfl.sync.down.b32	%r175|%p88, %r173, 2, 31, -1;
	// begin inline asm
	mov.b64 %fd115, {%r175,%r176};
	// end inline asm
	add.f64 	%fd116, %fd114, %fd115;
	// begin inline asm
	mov.b64 {%r177,%r178}, %fd116;
	// end inline asm
	shfl.sync.down.b32	%r180|%p89, %r178, 1, 31, -1;
	shfl.sync.down.b32	%r179|%p90, %r177, 1, 31, -1;
	// begin inline asm
	mov.b64 %fd117, {%r179,%r180};
	// end inline asm
	add.f64 	%fd28, %fd116, %fd117;
	@%p80 bra 	$L__BB60_35;
	mov.u32 	%r181, _ZZ14blockReduceSumdE6shared;
	add.s32 	%r182, %r181, %r11;
	st.shared.f64 	[%r182], %fd28;
$L__BB60_35:
	setp.ge.u32 	%p91, %r4, %r13;
	bar.sync 	0;
	mov.f64 	%fd162, 0d0000000000000000;
	@%p91 bra 	$L__BB60_37;
	shl.b32 	%r183, %r10, 3;
	mov.u32 	%r184, _ZZ14blockReduceSumdE6shared;
	add.s32 	%r185, %r184, %r183;
	ld.shared.f64 	%fd162, [%r185];
$L__BB60_37:
	setp.gt.u32 	%p92, %r4, 31;
	mul.wide.u32 	%rd53, %r1, 8;
	add.s64 	%rd8, %rd5, %rd53;
	add.s64 	%rd9, %rd4, %rd53;
	@%p92 bra 	$L__BB60_45;
	setp.ne.s32 	%p93, %r4, 0;
	// begin inline asm
	mov.b64 {%r186,%r187}, %fd162;
	// end inline asm
	shfl.sync.down.b32	%r189|%p94, %r187, 16, 31, -1;
	shfl.sync.down.b32	%r188|%p95, %r186, 16, 31, -1;
	// begin inline asm
	mov.b64 %fd120, {%r188,%r189};
	// end inline asm
	add.f64 	%fd121, %fd162, %fd120;
	// begin inline asm
	mov.b64 {%r190,%r191}, %fd121;
	// end inline asm
	shfl.sync.down.b32	%r193|%p96, %r191, 8, 31, -1;
	shfl.sync.down.b32	%r192|%p97, %r190, 8, 31, -1;
	// begin inline asm
	mov.b64 %fd122, {%r192,%r193};
	// end inline asm
	add.f64 	%fd123, %fd121, %fd122;
	// begin inline asm
	mov.b64 {%r194,%r195}, %fd123;
	// end inline asm
	shfl.sync.down.b32	%r197|%p98, %r195, 4, 31, -1;
	shfl.sync.down.b32	%r196|%p99, %r194, 4, 31, -1;
	// begin inline asm
	mov.b64 %fd124, {%r196,%r197};
	// end inline asm
	add.f64 	%fd125, %fd123, %fd124;
	// begin inline asm
	mov.b64 {%r198,%r199}, %fd125;
	// end inline asm
	shfl.sync.down.b32	%r201|%p100, %r199, 2, 31, -1;
	shfl.sync.down.b32	%r200|%p101, %r198, 2, 31, -1;
	// begin inline asm
	mov.b64 %fd126, {%r200,%r201};
	// end inline asm
	add.f64 	%fd127, %fd125, %fd126;
	// begin inline asm
	mov.b64 {%r202,%r203}, %fd127;
	// end inline asm
	shfl.sync.down.b32	%r205|%p102, %r203, 1, 31, -1;
	shfl.sync.down.b32	%r204|%p103, %r202, 1, 31, -1;
	// begin inline asm
	mov.b64 %fd128, {%r204,%r205};
	// end inline asm
	add.f64 	%fd31, %fd127, %fd128;
	@%p93 bra 	$L__BB60_45;
	cvt.rn.f64.u32 	%fd32, %r3;
	neg.f64 	%fd129, %fd157;
	mul.f64 	%fd130, %fd157, %fd129;
	fma.rn.f64 	%fd33, %fd32, %fd161, %fd130;
	abs.f64 	%fd131, %fd33;
	setp.leu.f64 	%p104, %fd131, 0d3DDB7CDFD9D7BDBB;
	@%p104 bra 	$L__BB60_43;
	neg.f64 	%fd133, %fd159;
	mul.f64 	%fd134, %fd157, %fd133;
	fma.rn.f64 	%fd135, %fd32, %fd31, %fd134;
	div.rn.f64 	%fd163, %fd135, %fd33;
	st.shared.f64 	[_ZZ30fitPartitionsBatched_OptimizedIyEvPKT_PKiS4_PiPdS6_S5_PxS6_iE8s_theta1], %fd163;
	neg.f64 	%fd136, %fd163;
	fma.rn.f64 	%fd159, %fd136, %fd157, %fd159;
	bra.uni 	$L__BB60_44;
$L__BB60_41:
	setp.ne.s32 	%p8, %r4, 0;
	@%p8 bra 	$L__BB60_58;
	add.s64 	%rd40, %rd6, %rd33;
	mov.b32 	%r22, 4;
	st.global.u32 	[%rd40], %r22;
	mul.wide.u32 	%rd41, %r1, 8;
	add.s64 	%rd42, %rd5, %rd41;
	mov.b64 	%rd43, 0;
	st.global.u64 	[%rd42], %rd43;
	add.s64 	%rd44, %rd4, %rd41;
	st.global.u64 	[%rd44], %rd43;
	add.s64 	%rd45, %rd3, %rd33;
	mov.b32 	%r23, 64;
	st.global.u32 	[%rd45], %r23;
	add.s64 	%rd46, %rd2, %rd41;
	st.global.u64 	[%rd46], %rd43;
	mul.wide.u32 	%rd47, %r3, 8;
	add.s64 	%rd48, %rd47, 80;
	cvt.rn.f64.u64 	%fd40, %rd48;
	add.s64 	%rd49, %rd1, %rd41;
	st.global.f64 	[%rd49], %fd40;
	bra.uni 	$L__BB60_58;
$L__BB60_43:
	mov.b64 	%rd54, 0;
	st.shared.u64 	[_ZZ30fitPartitionsBatched_OptimizedIyEvPKT_PKiS4_PiPdS6_S5_PxS6_iE8s_theta1], %rd54;
	mov.f64 	%fd163, 0d0000000000000000;
$L__BB60_44:
	div.rn.f64 	%fd137, %fd159, %fd32;
	mul.wide.u32 	%rd55, %r1, 4;
	add.s64 	%rd56, %rd6, %rd55;
	mov.b32 	%r206, 1;
	st.global.u32 	[%rd56], %r206;
	st.global.f64 	[%rd8], %fd137;
	st.global.f64 	[%rd9], %fd163;
$L__BB60_45:
	setp.ge.u32 	%p105, %r4, %r3;
	bar.sync 	0;
	mov.b64 	%rd104, 0;
	@%p105 bra 	$L__BB60_51;
	ld.global.f64 	%fd38, [%rd8];
	ld.global.f64 	%fd39, [%rd9];
	mov.b64 	%rd104, 0;
	mov.u32 	%r259, %r4;
$L__BB60_47:
	cvt.rn.f64.s32 	%fd138, %r259;
	fma.rn.f64 	%fd139, %fd39, %fd138, %fd38;
	mov.f64 	%fd140, 0d3FE0000000000000;
	copysign.f64 	%fd141, %fd139, %fd140;
	add.rz.f64 	%fd142, %fd139, %fd141;
	cvt.rzi.f64.f64 	%fd143, %fd142;
	cvt.rzi.u64.f64 	%rd11, %fd143;
	add.s32 	%r207, %r259, %r2;
	mul.wide.s32 	%rd59, %r207, 8;
	add.s64 	%rd60, %rd7, %rd59;
	ld.global.nc.u64 	%rd12, [%rd60];
	setp.lt.u64 	%p106, %rd12, %rd11;
	@%p106 bra 	$L__BB60_49;
	sub.s64 	%rd61, %rd12, %rd11;
	setp.gt.s64 	%p107, %rd61, -1;
	selp.b64 	%rd103, %rd61, 9223372036854775807, %p107;
	bra.uni 	$L__BB60_50;
$L__BB60_49:
	sub.s64 	%rd62, %rd11, %rd12;
	neg.s64 	%rd63, %rd62;
	setp.gt.s64 	%p108, %rd62, -1;
	selp.b64 	%rd103, %rd63, -9223372036854775808, %p108;
$L__BB60_50:
	abs.s64 	%rd64, %rd103;
	max.s64 	%rd104, %rd104, %rd64;
	add.s32 	%r259, %r259, %r12;
	setp.lt.s32 	%p109, %r259, %r3;
	@%p109 bra 	$L__BB60_47;
$L__BB60_51:
	setp.ne.s32 	%p110, %r10, 0;
	// begin inline asm
	mov.b64 {%r208,%r209}, %rd104;
	// end inline asm
	shfl.sync.down.b32	%r211|%p111, %r209, 16, 31, -1;
	shfl.sync.down.b32	%r210|%p112, %r208, 16, 31, -1;
	// begin inline asm
	mov.b64 %rd66, {%r210,%r211};
	// end inline asm
	max.s64 	%rd67, %rd104, %rd66;
	// begin inline asm
	mov.b64 {%r212,%r213}, %rd67;
	// end inline asm
	shfl.sync.down.b32	%r215|%p113, %r213, 8, 31, -1;
	shfl.sync.down.b32	%r214|%p114, %r212, 8, 31, -1;
	// begin inline asm
	mov.b64 %rd68, {%r214,%r215};
	// end inline asm
	max.s64 	%rd69, %rd67, %rd68;
	// begin inline asm
	mov.b64 {%r216,%r217}, %rd69;
	// end inline asm
	shfl.sync.down.b32	%r219|%p115, %r217, 4, 31, -1;
	shfl.sync.down.b32	%r218|%p116, %r216, 4, 31, -1;
	// begin inline asm
	mov.b64 %rd70, {%r218,%r219};
	// end inline asm
	max.s64 	%rd71, %rd69, %rd70;
	// begin inline asm
	mov.b64 {%r220,%r221}, %rd71;
	// end inline asm
	shfl.sync.down.b32	%r223|%p117, %r221, 2, 31, -1;
	shfl.sync.down.b32	%r222|%p118, %r220, 2, 31, -1;
	// begin inline asm
	mov.b64 %rd72, {%r222,%r223};
	// end inline asm
	max.s64 	%rd73, %rd71, %rd72;
	// begin inline asm
	mov.b64 {%r224,%r225}, %rd73;
	// end inline asm
	shfl.sync.down.b32	%r227|%p119, %r225, 1, 31, -1;
	shfl.sync.down.b32	%r226|%p120, %r224, 1, 31, -1;
	// begin inline asm
	mov.b64 %rd74, {%r226,%r227};
	// end inline asm
	max.s64 	%rd18, %rd73, %rd74;
	@%p110 bra 	$L__BB60_53;
	mov.u32 	%r228, _ZZ14blockReduceMaxxE6shared;
	add.s32 	%r229, %r228, %r11;
	st.shared.u64 	[%r229], %rd18;
$L__BB60_53:
	setp.ge.u32 	%p121, %r4, %r13;
	bar.sync 	0;
	mov.b64 	%rd105, 0;
	@%p121 bra 	$L__BB60_55;
	shl.b32 	%r230, %r10, 3;
	mov.u32 	%r231, _ZZ14blockReduceMaxxE6shared;
	add.s32 	%r232, %r231, %r230;
	ld.shared.u64 	%rd105, [%r232];
$L__BB60_55:
	setp.gt.u32 	%p122, %r4, 31;
	@%p122 bra 	$L__BB60_58;
	setp.ne.s32 	%p123, %r4, 0;
	// begin inline asm
	mov.b64 {%r233,%r234}, %rd105;
	// end inline asm
	shfl.sync.down.b32	%r236|%p124, %r234, 16, 31, -1;
	shfl.sync.down.b32	%r235|%p125, %r233, 16, 31, -1;
	// begin inline asm
	mov.b64 %rd77, {%r235,%r236};
	// end inline asm
	max.s64 	%rd78, %rd105, %rd77;
	// begin inline asm
	mov.b64 {%r237,%r238}, %rd78;
	// end inline asm
	shfl.sync.down.b32	%r240|%p126, %r238, 8, 31, -1;
	shfl.sync.down.b32	%r239|%p127, %r237, 8, 31, -1;
	// begin inline asm
	mov.b64 %rd79, {%r239,%r240};
	// end inline asm
	max.s64 	%rd80, %rd78, %rd79;
	// begin inline asm
	mov.b64 {%r241,%r242}, %rd80;
	// end inline asm
	shfl.sync.down.b32	%r244|%p128, %r242, 4, 31, -1;
	shfl.sync.down.b32	%r243|%p129, %r241, 4, 31, -1;
	// begin inline asm
	mov.b64 %rd81, {%r243,%r244};
	// end inline asm
	max.s64 	%rd82, %rd80, %rd81;
	// begin inline asm
	mov.b64 {%r245,%r246}, %rd82;
	// end inline asm
	shfl.sync.down.b32	%r248|%p130, %r246, 2, 31, -1;
	shfl.sync.down.b32	%r247|%p131, %r245, 2, 31, -1;
	// begin inline asm
	mov.b64 %rd83, {%r247,%r248};
	// end inline asm
	max.s64 	%rd84, %rd82, %rd83;
	// begin inline asm
	mov.b64 {%r249,%r250}, %rd84;
	// end inline asm
	shfl.sync.down.b32	%r252|%p132, %r250, 1, 31, -1;
	shfl.sync.down.b32	%r251|%p133, %r249, 1, 31, -1;
	// begin inline asm
	mov.b64 %rd85, {%r251,%r252};
	// end inline asm
	max.s64 	%rd21, %rd84, %rd85;
	@%p123 bra 	$L__BB60_58;
	ld.param.u64 	%rd101, [_Z30fitPartitionsBatched_OptimizedIyEvPKT_PKiS4_PiPdS6_S5_PxS6_i_param_7];
	ld.param.u64 	%rd100, [_Z30fitPartitionsBatched_OptimizedIyEvPKT_PKiS4_PiPdS6_S5_PxS6_i_param_6];
	cvta.to.global.u64 	%rd86, %rd101;
	mul.wide.u32 	%rd87, %r1, 8;
	add.s64 	%rd88, %rd86, %rd87;
	st.global.u64 	[%rd88], %rd21;
	setp.gt.s64 	%p134, %rd21, 0;
	clz.b64 	%r253, %rd21;
	sub.s32 	%r254, 65, %r253;
	selp.b32 	%r255, %r254, 0, %p134;
	cvta.to.global.u64 	%rd89, %rd100;
	mul.wide.u32 	%rd90, %r1, 4;
	add.s64 	%rd91, %rd89, %rd90;
	st.global.u32 	[%rd91], %r255;
	cvt.rn.f64.u32 	%fd144, %r3;
	cvt.rn.f64.u32 	%fd145, %r255;
	mul.f64 	%fd146, %fd144, %fd145;
	fma.rn.f64 	%fd147, %fd146, 0d3FC0000000000000, 0d4054000000000000;
	add.s64 	%rd92, %rd1, %rd87;
	st.global.f64 	[%rd92], %fd147;
$L__BB60_58:
	ret;

}
	// .globl	_Z24wprocessPartitionsKernelIyEvPKT_PiS3_S3_PdS3_PxiPl
.visible .entry _Z24wprocessPartitionsKernelIyEvPKT_PiS3_S3_PdS3_PxiPl(
	.param .u64 .ptr .align 1 _Z24wprocessPartitionsKernelIyEvPKT_PiS3_S3_PdS3_PxiPl_param_0,
	.param .u64 .ptr .align 1 _Z24wprocessPartitionsKernelIyEvPKT_PiS3_S3_PdS3_PxiPl_param_1,
	.param .u64 .ptr .align 1 _Z24wprocessPartitionsKernelIyEvPKT_PiS3_S3_PdS3_PxiPl_param_2,
	.param .u64 .ptr .align 1 _Z24wprocessPartitionsKernelIyEvPKT_PiS3_S3_PdS3_PxiPl_param_3,
	.param .u64 .ptr .align 1 _Z24wprocessPartitionsKernelIyEvPKT_PiS3_S3_PdS3_PxiPl_param_4,
	.param .u64 .ptr .align 1 _Z24wprocessPartitionsKernelIyEvPKT_PiS3_S3_PdS3_PxiPl_param_5,
	.param .u64 .ptr .align 1 _Z24wprocessPartitionsKernelIyEvPKT_PiS3_S3_PdS3_PxiPl_param_6,
	.param .u32 _Z24wprocessPartitionsKernelIyEvPKT_PiS3_S3_PdS3_PxiPl_param_7,
	.param .u64 .ptr .align 1 _Z24wprocessPartitionsKernelIyEvPKT_PiS3_S3_PdS3_PxiPl_param_8
)
{
	.reg .pred 	%p<37>;
	.reg .b16 	%rs<13>;
	.reg .b32 	%r<70>;
	.reg .b64 	%rd<72>;
	.reg .b64 	%fd<67>;
	// demoted variable
	.shared .align 8 .f64 _ZZ24wprocessPartitionsKernelIyEvPKT_PiS3_S3_PdS3_PxiPlE6theta0;
	// demoted variable
	.shared .align 8 .f64 _ZZ24wprocessPartitionsKernelIyEvPKT_PiS3_S3_PdS3_PxiPlE6theta1;
	ld.param.u64 	%rd21, [_Z24wprocessPartitionsKernelIyEvPKT_PiS3_S3_PdS3_PxiPl_param_0];
	ld.param.u64 	%rd15, [_Z24wprocessPartitionsKernelIyEvPKT_PiS3_S3_PdS3_PxiPl_param_1];
	ld.param.u64 	%rd16, [_Z24wprocessPartitionsKernelIyEvPKT_PiS3_S3_PdS3_PxiPl_param_2];
	ld.param.u64 	%rd22, [_Z24wprocessPartitionsKernelIyEvPKT_PiS3_S3_PdS3_PxiPl_param_4];
	ld.param.u64 	%rd18, [_Z24wprocessPartitionsKernelIyEvPKT_PiS3_S3_PdS3_PxiPl_param_5];
	ld.param.u64 	%rd19, [_Z24wprocessPartitionsKernelIyEvPKT_PiS3_S3_PdS3_PxiPl_param_6];
	ld.param.u32 	%r30, [_Z24wprocessPartitionsKernelIyEvPKT_PiS3_S3_PdS3_PxiPl_param_7];
	cvta.to.global.u64 	%rd1, %rd22;
	cvta.to.global.u64 	%rd2, %rd21;
	mov.u32 	%r1, %ctaid.x;
	setp.ge.s32 	%p3, %r1, %r30;
	@%p3 bra 	$L__BB61_43;
	cvta.to.global.u64 	%rd23, %rd15;
	cvta.to.global.u64 	%rd24, %rd16;
	mul.wide.u32 	%rd25, %r1, 4;
	add.s64 	%rd26, %rd23, %rd25;
	ld.global.u32 	%r2, [%rd26];
	add.s64 	%rd27, %rd24, %rd25;
	ld.global.u32 	%r31, [%rd27];
	sub.s32 	%r3, %r31, %r2;
	setp.lt.s32 	%p4, %r3, 1;
	@%p4 bra 	$L__BB61_43;
	mov.u32 	%r69, %ntid.x;
	shl.b32 	%r5, %r69, 5;
	shl.b32 	%r6, %r69, 3;
	mov.u32 	%r7, %tid.x;
	setp.ge.u32 	%p5, %r7, %r3;
	mov.b16 	%rs3, 0;
	mov.u32 	%r64, %r7;
	mov.u16 	%rs12, %rs3;
	@%p5 bra 	$L__BB61_5;
	bra.uni 	$L__BB61_4;
$L__BB61_3:
	setp.ge.s32 	%p7, %r64, %r3;
	mov.u16 	%rs12, %rs3;
	@%p7 bra 	$L__BB61_5;
$L__BB61_4:
	add.s32 	%r32, %r64, %r2;
	mul.wide.s32 	%rd28, %r32, 8;
	add.s64 	%rd29, %rd2, %rd28;
	ld.global.u64 	%rd30, [%rd29];
	setp.lt.u64 	%p6, %rd30, 9007199254740993;
	add.s32 	%r64, %r64, %r69;
	mov.b16 	%rs12, 1;
	@%p6 bra 	$L__BB61_3;
$L__BB61_5:
	mov.u32 	%r33, shared_mem;
	add.s32 	%r10, %r33, %r5;
	add.s32 	%r11, %r10, %r6;
	add.s32 	%r12, %r11, %r7;
	st.shared.u8 	[%r12], %rs12;
	bar.sync 	0;
	setp.lt.u32 	%p8, %r69, 2;
	@%p8 bra 	$L__BB61_12;
	mov.u32 	%r65, %r69;
$L__BB61_7:
	shr.u32 	%r14, %r65, 1;
	setp.ge.u32 	%p9, %r7, %r14;
	@%p9 bra 	$L__BB61_11;
	ld.shared.u8 	%rs6, [%r12];
	setp.ne.s16 	%p11, %rs6, 0;
	mov.pred 	%p36, -1;
	@%p11 bra 	$L__BB61_10;
	add.s32 	%r34, %r12, %r14;
	ld.shared.u8 	%rs7, [%r34];
	setp.ne.s16 	%p36, %rs7, 0;
$L__BB61_10:
	selp.u16 	%rs8, 1, 0, %p36;
	st.shared.u8 	[%r12], %rs8;
$L__BB61_11:
	bar.sync 	0;
	setp.gt.u32 	%p12, %r65, 3;
	mov.u32 	%r65, %r14;
	@%p12 bra 	$L__BB61_7;
$L__BB61_12:
	ld.param.u64 	%rd66, [_Z24wprocessPartitionsKernelIyEvPKT_PiS3_S3_PdS3_PxiPl_param_3];
	ld.shared.u8 	%rs9, [%r11];
	setp.ne.s32 	%p13, %r7, 0;
	setp.eq.s16 	%p14, %rs9, 0;
	cvta.to.global.u64 	%rd31, %rd66;
	add.s64 	%rd3, %rd31, %rd25;
	cvta.to.global.u64 	%rd33, %rd19;
	mul.wide.u32 	%rd34, %r1, 8;
	add.s64 	%rd4, %rd33, %rd34;
	cvta.to.global.u64 	%rd35, %rd18;
	add.s64 	%rd5, %rd35, %rd25;
	or.pred  	%p15, %p13, %p14;
	@%p15 bra 	$L__BB61_14;
	mov.b32 	%r35, 4;
	st.global.u32 	[%rd3], %r35;
	shl.b32 	%r36, %r1, 2;
	mul.wide.u32 	%rd36, %r36, 8;
	add.s64 	%rd37, %rd1, %rd36;
	mov.b64 	%rd38, 0;
	st.global.u64 	[%rd37], %rd38;
	st.global.u64 	[%rd37+8], %rd38;
	st.global.u64 	[%rd37+16], %rd38;
	st.global.u64 	[%rd37+24], %rd38;
	st.global.u64 	[%rd4], %rd38;
	mov.b32 	%r37, 64;
	st.global.u32 	[%rd5], %r37;
$L__BB61_14:
	bar.sync 	0;
	setp.ne.s16 	%p16, %rs9, 0;
	@%p16 bra 	$L__BB61_41;
	setp.ge.u32 	%p17, %r7, %r3;
	mov.f64 	%fd61, 0d0000000000000000;
	mov.f64 	%fd62, %fd61;
	mov.f64 	%fd63, %fd61;
	mov.f64 	%fd64, %fd61;
	@%p17 bra 	$L__BB61_18;
	mov.f64 	%fd64, 0d0000000000000000;
	mov.u32 	%r66, %r7;
	mov.f64 	%fd63, %fd64;
	mov.f64 	%fd62, %fd64;
	mov.f64 	%fd61, %fd64;
$L__BB61_17:
	cvt.rn.f64.s32 	%fd25, %r66;
	add.s32 	%r38, %r66, %r2;
	mul.wide.s32 	%rd39, %r38, 8;
	add.s64 	%rd40, %rd2, %rd39;
	ld.global.u64 	%rd41, [%rd40];
	cvt.rn.f64.u64 	%fd26, %rd41;
	add.f64 	%fd61, %fd61, %fd25;
	add.f64 	%fd62, %fd62, %fd26;
	fma.rn.f64 	%fd63, %fd25, %fd25, %fd63;
	fma.rn.f64 	%fd64, %fd25, %fd26, %fd64;
	add.s32 	%r66, %r66, %r69;
	setp.lt.s32 	%p18, %r66, %r3;
	@%p18 bra 	$L__BB61_17;
$L__BB61_18:
	setp.lt.u32 	%p19, %r69, 2;
	shl.b32 	%r39, %r7, 3;
	add.s32 	%r17, %r33, %r39;
	st.shared.f64 	[%r17], %fd61;
	add.s32 	%r18, %r17, %r6;
	st.shared.f64 	[%r18], %fd62;
	add.s32 	%r19, %r18, %r6;
	st.shared.f64 	[%r19], %fd63;
	add.s32 	%r20, %r19, %r6;
	st.shared.f64 	[%r20], %fd64;
	bar.sync 	0;
	@%p19 bra 	$L__BB61_23;
	mov.u32 	%r67, %r69;
$L__BB61_20:
	shr.u32 	%r22, %r67, 1;
	setp.ge.u32 	%p20, %r7, %r22;
	@%p20 bra 	$L__BB61_22;
	shl.b32 	%r42, %r22, 3;
	add.s32 	%r43, %r17, %r42;
	ld.shared.f64 	%fd27, [%r43];
	ld.shared.f64 	%fd28, [%r17];
	add.f64 	%fd29, %fd27, %fd28;
	st.shared.f64 	[%r17], %fd29;
	add.s32 	%r45, %r43, %r6;
	ld.shared.f64 	%fd30, [%r45];
	ld.shared.f64 	%fd31, [%r18];
	add.f64 	%fd32, %fd30, %fd31;
	st.shared.f64 	[%r18], %fd32;
	add.s32 	%r46, %r45, %r6;
	ld.shared.f64 	%fd33, [%r46];
	ld.shared.f64 	%fd34, [%r19];
	add.f64 	%fd35, %fd33, %fd34;
	st.shared.f64 	[%r19], %fd35;
	add.s32 	%r47, %r46, %r6;
	ld.shared.f64 	%fd36, [%r47];
	ld.shared.f64 	%fd37, [%r20];
	add.f64 	%fd38, %fd36, %fd37;
	st.shared.f64 	[%r20], %fd38;
$L__BB61_22:
	bar.sync 	0;
	setp.gt.u32 	%p21, %r67, 3;
	mov.u32 	%r67, %r22;
	@%p21 bra 	$L__BB61_20;
$L__BB61_23:
	setp.ne.s32 	%p22, %r7, 0;
	@%p22 bra 	$L__BB61_28;
	cvt.rn.f64.u32 	%fd13, %r3;
	shl.b32 	%r48, %r69, 4;
	neg.s32 	%r23, %r48;
	sub.s32 	%r24, %r10, %r48;
	ld.shared.f64 	%fd39, [%r24];
	mul.f64 	%fd40, %fd39, %fd13;
	ld.shared.f64 	%fd14, [shared_mem];
	mul.f64 	%fd41, %fd14, %fd14;
	sub.f64 	%fd15, %fd40, %fd41;
	abs.f64 	%fd42, %fd15;
	setp.leu.f64 	%p23, %fd42, 0d3DDB7CDFD9D7BDBB;
	@%p23 bra 	$L__BB61_26;
	add.s32 	%r52, %r24, %r6;
	ld.shared.f64 	%fd44, [%r52];
	mul.f64 	%fd45, %fd44, %fd13;
	add.s32 	%r53, %r52, %r23;
	ld.shared.f64 	%fd46, [%r53];
	mul.f64 	%fd47, %fd14, %fd46;
	sub.f64 	%fd48, %fd45, %fd47;
	div.rn.f64 	%fd65, %fd48, %fd15;
	st.shared.f64 	[_ZZ24wprocessPartitionsKernelIyEvPKT_PiS3_S3_PdS3_PxiPlE6theta1], %fd65;
	mul.f64 	%fd49, %fd14, %fd65;
	sub.f64 	%fd66, %fd46, %fd49;
	bra.uni 	$L__BB61_27;
$L__BB61_26:
	mov.b64 	%rd42, 0;
	st.shared.u64 	[_ZZ24wprocessPartitionsKernelIyEvPKT_PiS3_S3_PdS3_PxiPlE6theta1], %rd42;
	sub.s32 	%r50, %r24, %r6;
	ld.shared.f64 	%fd66, [%r50];
	mov.f64 	%fd65, 0d0000000000000000;
$L__BB61_27:
	ld.param.u64 	%rd67, [_Z24wprocessPartitionsKernelIyEvPKT_PiS3_S3_PdS3_PxiPl_param_3];
	div.rn.f64 	%fd50, %fd66, %fd13;
	st.shared.f64 	[_ZZ24wprocessPartitionsKernelIyEvPKT_PiS3_S3_PdS3_PxiPlE6theta0], %fd50;
	cvta.to.global.u64 	%rd43, %rd67;
	mul.wide.u32 	%rd44, %r1, 4;
	add.s64 	%rd45, %rd43, %rd44;
	mov.b32 	%r54, 1;
	st.global.u32 	[%rd45], %r54;
	shl.b32 	%r55, %r1, 2;
	mul.wide.u32 	%rd46, %r55, 8;
	add.s64 	%rd47, %rd1, %rd46;
	st.global.f64 	[%rd47], %fd50;
	st.global.f64 	[%rd47+8], %fd65;
	mov.b64 	%rd48, 0;
	st.global.u64 	[%rd47+16], %rd48;
	st.global.u64 	[%rd47+24], %rd48;
$L__BB61_28:
	setp.ge.u32 	%p24, %r7, %r3;
	bar.sync 	0;
	shl.b32 	%r56, %r1, 2;
	mul.wide.u32 	%rd50, %r56, 8;
	add.s64 	%rd51, %rd1, %rd50;
	ld.global.f64 	%fd21, [%rd51];
	st.shared.f64 	[_ZZ24wprocessPartitionsKernelIyEvPKT_PiS3_S3_PdS3_PxiPlE6theta0], %fd21;
	ld.global.f64 	%fd22, [%rd51+8];
	st.shared.f64 	[_ZZ24wprocessPartitionsKernelIyEvPKT_PiS3_S3_PdS3_PxiPlE6theta1], %fd22;
	mov.b64 	%rd71, 0;
	@%p24 bra 	$L__BB61_34;
	mov.b64 	%rd71, 0;
	mov.u32 	%r68, %r7;
$L__BB61_30:
	cvt.rn.f64.s32 	%fd51, %r68;
	fma.rn.f64 	%fd52, %fd22, %fd51, %fd21;
	mov.f64 	%fd53, 0d3FE0000000000000;
	copysign.f64 	%fd54, %fd52, %fd53;
	add.rz.f64 	%fd55, %fd52, %fd54;
	cvt.rzi.f64.f64 	%fd56, %fd55;
	cvt.rzi.u64.f64 	%rd7, %fd56;
	add.s32 	%r57, %r68, %r2;
	mul.wide.s32 	%rd53, %r57, 8;
	add.s64 	%rd54, %rd2, %rd53;
	ld.global.u64 	%rd8, [%rd54];
	setp.lt.u64 	%p25, %rd8, %rd7;
	@%p25 bra 	$L__BB61_32;
	sub.s64 	%rd55, %rd8, %rd7;
	setp.gt.s64 	%p26, %rd55, -1;
	selp.b64 	%rd70, %rd55, 9223372036854775807, %p26;
	bra.uni 	$L__BB61_33;
$L__BB61_32:
	sub.s64 	%rd56, %rd7, %rd8;
	neg.s64 	%rd57, %rd56;
	setp.gt.s64 	%p27, %rd56, -1;
	selp.b64 	%rd70, %rd57, -9223372036854775808, %p27;
$L__BB61_33:
	abs.s64 	%rd58, %rd70;
	max.u64 	%rd71, %rd58, %rd71;
	add.s32 	%r68, %r68, %r69;
	setp.lt.s32 	%p28, %r68, %r3;
	@%p28 bra 	$L__BB61_30;
$L__BB61_34:
	setp.lt.u32 	%p29, %r69, 2;
	add.s32 	%r27, %r17, %r5;
	st.shared.u64 	[%r27], %rd71;
	bar.sync 	0;
	@%p29 bra 	$L__BB61_39;
$L__BB61_35:
	mov.u32 	%r28, %r69;
	shr.u32 	%r69, %r28, 1;
	setp.ge.u32 	%p30, %r7, %r69;
	@%p30 bra 	$L__BB61_38;
	shl.b32 	%r59, %r69, 3;
	add.s32 	%r60, %r27, %r59;
	ld.shared.u64 	%rd14, [%r60];
	ld.shared.u64 	%rd59, [%r27];
	setp.le.s64 	%p31, %rd14, %rd59;
	@%p31 bra 	$L__BB61_38;
	st.shared.u64 	[%r27], %rd14;
$L__BB61_38:
	bar.sync 	0;
	setp.gt.u32 	%p32, %r28, 3;
	@%p32 bra 	$L__BB61_35;
$L__BB61_39:
	setp.ne.s32 	%p33, %r7, 0;
	@%p33 bra 	$L__BB61_43;
	ld.shared.u64 	%rd60, [%r10];
	st.global.u64 	[%rd4], %rd60;
	setp.gt.s64 	%p34, %rd60, 0;
	clz.b64 	%r61, %rd60;
	sub.s32 	%r62, 65, %r61;
	selp.b32 	%r63, %r62, 0, %p34;
	st.global.u32 	[%rd5], %r63;
$L__BB61_41:
	setp.ne.s32 	%p35, %r7, 0;
	@%p35 bra 	$L__BB61_43;
	ld.param.u64 	%rd68, [_Z24wprocessPartitionsKernelIyEvPKT_PiS3_S3_PdS3_PxiPl_param_8];
	cvt.u64.u32 	%rd61, %r3;
	ld.global.s32 	%rd62, [%rd5];
	mul.lo.s64 	%rd63, %rd62, %rd61;
	cvta.to.global.u64 	%rd64, %rd68;
	atom.global.add.u64 	%rd65, [%rd64], %rd63;
$L__BB61_43:
	ret;

}
	// .globl	_Z25packDeltasKernelOptimizedIyEvPKT_PKiS4_S4_PKdS4_PKliPj
.visible .entry _Z25packDeltasKernelOptimizedIyEvPKT_PKiS4_S4_PKdS4_PKliPj(
	.param .u64 .ptr .align 1 _Z25packDeltasKernelOptimizedIyEvPKT_PKiS4_S4_PKdS4_PKliPj_param_0,
	.param .u64 .ptr .align 1 _Z25packDeltasKernelOptimizedIyEvPKT_PKiS4_S4_PKdS4_PKliPj_param_1,
	.param .u64 .ptr .align 1 _Z25packDeltasKernelOptimizedIyEvPKT_PKiS4_S4_PKdS4_PKliPj_param_2,
	.param .u64 .ptr .align 1 _Z25packDeltasKernelOptimizedIyEvPKT_PKiS4_S4_PKdS4_PKliPj_param_3,
	.param .u64 .ptr .align 1 _Z25packDeltasKernelOptimizedIyEvPKT_PKiS4_S4_PKdS4_PKliPj_param_4,
	.param .u64 .ptr .align 1 _Z25packDeltasKernelOptimizedIyEvPKT_PKiS4_S4_PKdS4_PKliPj_param_5,
	.param .u64 .ptr .align 1 _Z25packDeltasKernelOptimizedIyEvPKT_PKiS4_S4_PKdS4_PKliPj_param_6,
	.param .u32 _Z25packDeltasKernelOptimizedIyEvPKT_PKiS4_S4_PKdS4_PKliPj_param_7,
	.param .u64 .ptr .align 1 _Z25packDeltasKernelOptimizedIyEvPKT_PKiS4_S4_PKdS4_PKliPj_param_8
)
{
	.reg .pred 	%p<26>;
	.reg .b32 	%r<100>;
	.reg .b64 	%rd<99>;
	.reg .b64 	%fd<14>;

	ld.param.u64 	%rd28, [_Z25packDeltasKernelOptimizedIyEvPKT_PKiS4_S4_PKdS4_PKliPj_param_0];
	ld.param.u64 	%rd23, [_Z25packDeltasKernelOptimizedIyEvPKT_PKiS4_S4_PKdS4_PKliPj_param_1];
	ld.param.u64 	%rd29, [_Z25packDeltasKernelOptimizedIyEvPKT_PKiS4_S4_PKdS4_PKliPj_param_2];
	ld.param.u64 	%rd25, [_Z25packDeltasKernelOptimizedIyEvPKT_PKiS4_S4_PKdS4_PKliPj_param_4];
	ld.param.u32 	%r33, [_Z25packDeltasKernelOptimizedIyEvPKT_PKiS4_S4_PKdS4_PKliPj_param_7];
	ld.param.u64 	%rd30, [_Z25packDeltasKernelOptimizedIyEvPKT_PKiS4_S4_PKdS4_PKliPj_param_8];
	cvta.to.global.u64 	%rd1, %rd30;
	cvta.to.global.u64 	%rd2, %rd28;
	cvta.to.global.u64 	%rd3, %rd29;
	mov.u32 	%r34, %tid.x;
	mov.u32 	%r35, %ctaid.x;
	mov.u32 	%r1, %ntid.x;
	mad.lo.s32 	%r91, %r35, %r1, %r34;
	setp.eq.s32 	%p1, %r33, 0;
	@%p1 bra 	$L__BB62_24;
	mul.wide.s32 	%rd31, %r33, 4;
	add.s64 	%rd32, %rd3, %rd31;
	ld.global.u32 	%r3, [%rd32+-4];
	setp.ge.s32 	%p2, %r91, %r3;
	setp.lt.s32 	%p3, %r33, 1;
	or.pred  	%p4, %p2, %p3;
	@%p4 bra 	$L__BB62_24;
	mov.u32 	%r36, %nctaid.x;
	mul.lo.s32 	%r4, %r1, %r36;
	cvta.to.global.u64 	%rd4, %rd23;
	cvta.to.global.u64 	%rd5, %rd25;
	add.s32 	%r5, %r33, -1;
$L__BB62_3:
	mov.b32 	%r93, 0;
	mov.u32 	%r92, %r5;
$L__BB62_4:
	sub.s32 	%r38, %r92, %r93;
	shr.u32 	%r39, %r38, 31;
	add.s32 	%r40, %r38, %r39;
	shr.s32 	%r41, %r40, 1;
	add.s32 	%r9, %r41, %r93;
	mul.wide.s32 	%rd33, %r9, 4;
	add.s64 	%rd34, %rd4, %rd33;
	ld.global.u32 	%r10, [%rd34];
	add.s64 	%rd35, %rd3, %rd33;
	ld.global.u32 	%r42, [%rd35];
	setp.ge.s32 	%p5, %r91, %r10;
	setp.lt.s32 	%p6, %r91, %r42;
	and.pred  	%p7, %p5, %p6;
	@%p7 bra 	$L__BB62_6;
	setp.lt.s32 	%p8, %r91, %r10;
	add.s32 	%r44, %r9, -1;
	add.s32 	%r45, %r9, 1;
	selp.b32 	%r93, %r93, %r45, %p8;
	selp.b32 	%r92, %r44, %r92, %p8;
	setp.gt.s32 	%p9, %r93, %r92;
	@%p9 bra 	$L__BB62_23;
	bra.uni 	$L__BB62_4;
$L__BB62_6:
	setp.eq.s32 	%p10, %r9, -1;
	@%p10 bra 	$L__BB62_23;
	ld.param.u64 	%rd95, [_Z25packDeltasKernelOptimizedIyEvPKT_PKiS4_S4_PKdS4_PKliPj_param_6];
	ld.param.u64 	%rd94, [_Z25packDeltasKernelOptimizedIyEvPKT_PKiS4_S4_PKdS4_PKliPj_param_5];
	ld.param.u64 	%rd93, [_Z25packDeltasKernelOptimizedIyEvPKT_PKiS4_S4_PKdS4_PKliPj_param_3];
	cvta.to.global.u64 	%rd36, %rd93;
	add.s64 	%rd38, %rd36, %rd33;
	ld.global.u32 	%r13, [%rd38];
	cvta.to.global.u64 	%rd39, %rd94;
	add.s64 	%rd40, %rd39, %rd33;
	ld.global.u32 	%r95, [%rd40];
	cvt.u64.u32 	%rd6, %r95;
	cvta.to.global.u64 	%rd41, %rd95;
	mul.wide.s32 	%rd42, %r9, 8;
	add.s64 	%rd43, %rd41, %rd42;
	ld.global.u64 	%rd7, [%rd43];
	setp.ne.s32 	%p11, %r13, 4;
	@%p11 bra 	$L__BB62_11;
	sub.s32 	%r77, %r91, %r10;
	mul.wide.s32 	%rd80, %r77, %r95;
	add.s64 	%rd8, %rd80, %rd7;
	setp.lt.s32 	%p22, %r95, 1;
	@%p22 bra 	$L__BB62_23;
	shr.s64 	%rd81, %rd8, 63;
	shr.u64 	%rd82, %rd81, 59;
	add.s64 	%rd83, %rd8, %rd82;
	cvt.u32.u64 	%r78, %rd83;
	mov.b64 	%rd84, 4294967264;
	cvt.u32.u64 	%r79, %rd84;
	and.b32  	%r80, %r78, %r79;
	cvt.u32.u64 	%r81, %rd8;
	sub.s32 	%r96, %r81, %r80;
	shr.u64 	%rd85, %rd83, 5;
	cvt.u32.u64 	%r94, %rd85;
	mul.wide.s32 	%rd86, %r91, 8;
	add.s64 	%rd87, %rd2, %rd86;
	ld.global.u64 	%rd96, [%rd87];
$L__BB62_10:
	sub.s32 	%r83, 32, %r96;
	min.u32 	%r84, %r95, %r83;
	setp.eq.s32 	%p23, %r84, 32;
	mov.b32 	%r85, -1;
	shl.b32 	%r86, %r85, %r84;
	not.b32 	%r87, %r86;
	selp.b32 	%r88, -1, %r87, %p23;
	cvt.u64.u32 	%rd88, %r88;
	and.b64  	%rd89, %rd96, %rd88;
	shl.b64 	%rd90, %rd89, %r96;
	cvt.u32.u64 	%r89, %rd90;
	mul.wide.s32 	%rd91, %r94, 4;
	add.s64 	%rd92, %rd1, %rd91;
	atom.global.or.b32 	%r90, [%rd92], %r89;
	shr.u64 	%rd96, %rd96, %r84;
	sub.s32 	%r95, %r95, %r84;
	add.s32 	%r94, %r94, 1;
	setp.gt.s32 	%p24, %r95, 0;
	mov.b32 	%r96, 0;
	@%p24 bra 	$L__BB62_10;
	bra.uni 	$L__BB62_23;
$L__BB62_11:
	sub.s32 	%r22, %r91, %r10;
	shl.b32 	%r46, %r9, 2;
	mul.wide.s32 	%rd44, %r46, 8;
	add.s64 	%rd12, %rd5, %rd44;
	ld.global.f64 	%fd5, [%rd12];
	ld.global.f64 	%fd6, [%rd12+8];
	cvt.rn.f64.s32 	%fd1, %r22;
	fma.rn.f64 	%fd13, %fd6, %fd1, %fd5;
	setp.ne.s32 	%p12, %r13, 2;
	@%p12 bra 	$L__BB62_13;
	ld.global.f64 	%fd7, [%rd12+16];
	mul.f64 	%fd8, %fd7, %fd1;
	fma.rn.f64 	%fd13, %fd8, %fd1, %fd13;
$L__BB62_13:
	mov.f64 	%fd9, 0d3FE0000000000000;
	copysign.f64 	%fd10, %fd13, %fd9;
	add.rz.f64 	%fd11, %fd13, %fd10;
	cvt.rzi.f64.f64 	%fd12, %fd11;
	cvt.rzi.u64.f64 	%rd13, %fd12;
	mul.wide.s32 	%rd45, %r91, 8;
	add.s64 	%rd46, %rd2, %rd45;
	ld.global.u64 	%rd14, [%rd46];
	setp.lt.u64 	%p13, %rd14, %rd13;
	@%p13 bra 	$L__BB62_15;
	sub.s64 	%rd47, %rd14, %rd13;
	setp.gt.s64 	%p14, %rd47, -1;
	selp.b64 	%rd97, %rd47, 9223372036854775807, %p14;
	bra.uni 	$L__BB62_16;
$L__BB62_15:
	sub.s64 	%rd48, %rd13, %rd14;
	neg.s64 	%rd49, %rd48;
	setp.gt.s64 	%p15, %rd48, -1;
	selp.b64 	%rd97, %rd49, -9223372036854775808, %p15;
$L__BB62_16:
	setp.lt.s32 	%p16, %r95, 1;
	@%p16 bra 	$L__BB62_23;
	cvt.s64.s32 	%rd50, %r22;
	mad.lo.s64 	%rd18, %rd50, %rd6, %rd7;
	setp.gt.u32 	%p17, %r95, 32;
	@%p17 bra 	$L__BB62_21;
	cvt.u32.u64 	%r60, %rd6;
	mov.b64 	%rd65, -1;
	shl.b64 	%rd66, %rd65, %r60;
	cvt.u32.u64 	%r61, %rd66;
	cvt.u32.u64 	%r62, %rd65;
	xor.b32  	%r63, %r61, %r62;
	cvt.u32.u64 	%r64, %rd97;
	and.b32  	%r23, %r64, %r63;
	shr.s64 	%rd67, %rd18, 63;
	shr.u64 	%rd68, %rd67, 59;
	add.s64 	%rd69, %rd18, %rd68;
	shr.s64 	%rd19, %rd69, 5;
	cvt.u32.u64 	%r65, %rd19;
	mov.b64 	%rd70, 32;
	cvt.u32.u64 	%r66, %rd70;
	mul.lo.s32 	%r67, %r65, %r66;
	cvt.u32.u64 	%r68, %rd18;
	sub.s32 	%r24, %r68, %r67;
	add.s32 	%r69, %r95, %r24;
	setp.gt.s32 	%p21, %r69, 32;
	@%p21 bra 	$L__BB62_20;
	shl.b64 	%rd77, %rd19, 32;
	shr.s64 	%rd78, %rd77, 30;
	add.s64 	%rd79, %rd1, %rd78;
	shl.b32 	%r75, %r23, %r24;
	atom.global.or.b32 	%r76, [%rd79], %r75;
	bra.uni 	$L__BB62_23;
$L__BB62_20:
	shl.b64 	%rd71, %rd19, 32;
	shr.s64 	%rd72, %rd71, 30;
	add.s64 	%rd73, %rd1, %rd72;
	shl.b32 	%r70, %r23, %r24;
	atom.global.or.b32 	%r71, [%rd73], %r70;
	add.s64 	%rd74, %rd71, 4294967296;
	shr.s64 	%rd75, %rd74, 30;
	add.s64 	%rd76, %rd1, %rd75;
	sub.s32 	%r72, 32, %r24;
	shr.u32 	%r73, %r23, %r72;
	atom.global.or.b32 	%r74, [%rd76], %r73;
	bra.uni 	$L__BB62_23;
$L__BB62_21:
	setp.eq.s32 	%p18, %r95, 64;
	cvt.u32.u64 	%r47, %rd6;
	mov.b64 	%rd51, -1;
	shl.b64 	%rd52, %rd51, %r47;
	not.b64 	%rd53, %rd52;
	selp.b64 	%rd54, -1, %rd53, %p18;
	and.b64  	%rd98, %rd97, %rd54;
	shr.s64 	%rd55, %rd18, 63;
	shr.u64 	%rd56, %rd55, 59;
	add.s64 	%rd57, %rd18, %rd56;
	shr.s64 	%rd58, %rd57, 5;
	cvt.u32.u64 	%r97, %rd58;
	mov.b64 	%rd59, 32;
	cvt.u32.u64 	%r48, %rd59;
	mul.lo.s32 	%r49, %r97, %r48;
	cvt.u32.u64 	%r50, %rd18;
	sub.s32 	%r99, %r50, %r49;
$L__BB62_22:
	sub.s32 	%r52, 32, %r99;
	min.u32 	%r53, %r95, %r52;
	setp.eq.s32 	%p19, %r53, 32;
	mov.b32 	%r54, -1;
	shl.b32 	%r55, %r54, %r53;
	not.b32 	%r56, %r55;
	selp.b32 	%r57, -1, %r56, %p19;
	cvt.u64.u32 	%rd60, %r57;
	and.b64  	%rd61, %rd98, %rd60;
	shl.b64 	%rd62, %rd61, %r99;
	cvt.u32.u64 	%r58, %rd62;
	mul.wide.s32 	%rd63, %r97, 4;
	add.s64 	%rd64, %rd1, %rd63;
	atom.global.or.b32 	%r59, [%rd64], %r58;
	shr.u64 	%rd98, %rd98, %r53;
	sub.s32 	%r95, %r95, %r53;
	add.s32 	%r97, %r97, 1;
	setp.gt.s32 	%p20, %r95, 0;
	mov.b32 	%r99, 0;
	@%p20 bra 	$L__BB62_22;
$L__BB62_23:
	add.s32 	%r91, %r91, %r4;
	setp.lt.s32 	%p25, %r91, %r3;
	@%p25 bra 	$L__BB62_3;
$L__BB62_24:
	ret;

}
	// .globl	_Z25decompressOptimizedKernelIyEvPK14CompressedDataIT_EPS1_PKii
.visible .entry _Z25decompressOptimizedKernelIyEvPK14CompressedDataIT_EPS1_PKii(
	.param .u64 .ptr .align 1 _Z25decompressOptimizedKernelIyEvPK14CompressedDataIT_EPS1_PKii_param_0,
	.param .u64 .ptr .align 1 _Z25decompressOptimizedKernelIyEvPK14CompressedDataIT_EPS1_PKii_param_1,
	.param .u64 .ptr .align 1 _Z25decompressOptimizedKernelIyEvPK14CompressedDataIT_EPS1_PKii_param_2,
	.param .u32 _Z25decompressOptimizedKernelIyEvPK14CompressedDataIT_EPS1_PKii_param_3
)
{
	.reg .pred 	%p<30>;
	.reg .b32 	%r<113>;
	.reg .b64 	%rd<140>;
	.reg .b64 	%fd<15>;

	ld.param.u64 	%rd32, [_Z25decompressOptimizedKernelIyEvPK14CompressedDataIT_EPS1_PKii_param_0];
	ld.param.u64 	%rd34, [_Z25decompressOptimizedKernelIyEvPK14CompressedDataIT_EPS1_PKii_param_1];
	ld.param.u64 	%rd33, [_Z25decompressOptimizedKernelIyEvPK14CompressedDataIT_EPS1_PKii_param_2];
	ld.param.u32 	%r36, [_Z25decompressOptimizedKernelIyEvPK14CompressedDataIT_EPS1_PKii_param_3];
	cvta.to.global.u64 	%rd1, %rd34;
	cvta.to.global.u64 	%rd2, %rd32;
	mov.u32 	%r37, %tid.x;
	mov.u32 	%r38, %ctaid.x;
	mov.u32 	%r39, %ntid.x;
	mad.lo.s32 	%r1, %r38, %r39, %r37;
	setp.ge.s32 	%p1, %r1, %r36;
	@%p1 bra 	$L__BB63_39;
	cvta.to.global.u64 	%rd35, %rd33;
	mul.wide.s32 	%rd36, %r1, 4;
	add.s64 	%rd37, %rd35, %rd36;
	ld.global.u32 	%r2, [%rd37];
	setp.eq.s64 	%p2, %rd32, 0;
	@%p2 bra 	$L__BB63_3;
	ld.global.u32 	%r3, [%rd2+72];
	setp.ne.s32 	%p3, %r3, 0;
	@%p3 bra 	$L__BB63_4;
$L__BB63_3:
	mul.wide.s32 	%rd133, %r1, 8;
	add.s64 	%rd134, %rd1, %rd133;
	mov.b64 	%rd135, 0;
	st.global.u64 	[%rd134], %rd135;
	bra.uni 	$L__BB63_39;
$L__BB63_4:
	setp.lt.s32 	%p4, %r3, 1;
	@%p4 bra 	$L__BB63_8;
	ld.global.u64 	%rd3, [%rd2];
	ld.global.u64 	%rd4, [%rd2+8];
	add.s32 	%r105, %r3, -1;
	mov.b32 	%r106, 0;
$L__BB63_6:
	add.s32 	%r43, %r105, %r106;
	shr.u32 	%r7, %r43, 1;
	mul.wide.u32 	%rd40, %r7, 4;
	add.s64 	%rd38, %rd3, %rd40;
	// begin inline asm
	ld.global.nc.s32 %r41, [%rd38];
	// end inline asm
	add.s64 	%rd39, %rd4, %rd40;
	// begin inline asm
	ld.global.nc.s32 %r42, [%rd39];
	// end inline asm
	setp.ge.s32 	%p5, %r2, %r41;
	setp.lt.s32 	%p6, %r2, %r42;
	and.pred  	%p7, %p5, %p6;
	@%p7 bra 	$L__BB63_9;
	setp.lt.s32 	%p8, %r2, %r42;
	add.s32 	%r44, %r7, 1;
	selp.b32 	%r106, %r106, %r44, %p8;
	add.s32 	%r45, %r7, -1;
	selp.b32 	%r105, %r45, %r105, %p8;
	setp.le.s32 	%p9, %r106, %r105;
	@%p9 bra 	$L__BB63_6;
$L__BB63_8:
	mul.wide.s32 	%rd130, %r1, 8;
	add.s64 	%rd131, %rd1, %rd130;
	mov.b64 	%rd132, 0;
	st.global.u64 	[%rd131], %rd132;
	bra.uni 	$L__BB63_39;
$L__BB63_9:
	// begin inline asm
	ld.global.nc.s32 %r46, [%rd38];
	// end inline asm
	ld.global.u64 	%rd46, [%rd2+16];
	add.s64 	%rd42, %rd46, %rd40;
	// begin inline asm
	ld.global.nc.s32 %r47, [%rd42];
	// end inline asm
	ld.global.u64 	%rd48, [%rd2+32];
	add.s64 	%rd43, %rd48, %rd40;
	// begin inline asm
	ld.global.nc.s32 %r48, [%rd43];
	// end inline asm
	ld.global.u64 	%rd49, [%rd2+40];
	mul.wide.u32 	%rd50, %r7, 8;
	add.s64 	%rd45, %rd49, %rd50;
	// begin inline asm
	ld.global.nc.s64 %rd44, [%rd45];
	// end inline asm
	sub.s32 	%r13, %r2, %r46;
	setp.ne.s32 	%p10, %r47, 4;
	@%p10 bra 	$L__BB63_21;
	ld.global.u64 	%rd7, [%rd2+64];
	setp.eq.s64 	%p21, %rd7, 0;
	@%p21 bra 	$L__BB63_12;
	mul.wide.s32 	%rd100, %r2, 8;
	add.s64 	%rd99, %rd7, %rd100;
	// begin inline asm
	ld.global.nc.s64 %rd139, [%rd99];
	// end inline asm
	bra.uni 	$L__BB63_38;
$L__BB63_12:
	setp.lt.s32 	%p22, %r48, 1;
	mov.b64 	%rd139, 0;
	@%p22 bra 	$L__BB63_38;
	ld.global.u64 	%rd9, [%rd2+56];
	setp.eq.s64 	%p23, %rd9, 0;
	@%p23 bra 	$L__BB63_38;
	cvt.s64.s32 	%rd103, %r13;
	cvt.u64.u32 	%rd104, %r48;
	mad.lo.s64 	%rd10, %rd104, %rd103, %rd44;
	setp.gt.u32 	%p24, %r48, 32;
	@%p24 bra 	$L__BB63_19;
	shr.s64 	%rd115, %rd10, 63;
	shr.u64 	%rd116, %rd115, 59;
	add.s64 	%rd117, %rd10, %rd116;
	shr.s64 	%rd11, %rd117, 5;
	cvt.u32.u64 	%r93, %rd11;
	mov.b64 	%rd118, 32;
	cvt.u32.u64 	%r94, %rd118;
	mul.lo.s32 	%r95, %r93, %r94;
	cvt.u32.u64 	%r96, %rd10;
	sub.s32 	%r14, %r96, %r95;
	add.s32 	%r97, %r48, %r14;
	setp.gt.s32 	%p29, %r97, 32;
	@%p29 bra 	$L__BB63_17;
	shl.b64 	%rd125, %rd11, 32;
	shr.s64 	%rd126, %rd125, 30;
	add.s64 	%rd127, %rd9, %rd126;
	ld.u32 	%r100, [%rd127];
	shr.u32 	%r107, %r100, %r14;
	bra.uni 	$L__BB63_18;
$L__BB63_17:
	shl.b64 	%rd119, %rd11, 32;
	shr.s64 	%rd120, %rd119, 30;
	add.s64 	%rd121, %rd9, %rd120;
	ld.u32 	%r98, [%rd121];
	add.s64 	%rd122, %rd119, 4294967296;
	shr.s64 	%rd123, %rd122, 30;
	add.s64 	%rd124, %rd9, %rd123;
	ld.u32 	%r99, [%rd124];
	shf.r.wrap.b32 	%r107, %r98, %r99, %r14;
$L__BB63_18:
	mov.b32 	%r101, -1;
	shl.b32 	%r102, %r101, %r48;
	not.b32 	%r103, %r102;
	and.b32  	%r104, %r107, %r103;
	cvt.u64.u32 	%rd139, %r104;
	bra.uni 	$L__BB63_38;
$L__BB63_19:
	shr.s64 	%rd106, %rd10, 63;
	shr.u64 	%rd107, %rd106, 59;
	add.s64 	%rd108, %rd10, %rd107;
	shr.s64 	%rd109, %rd108, 5;
	cvt.u32.u64 	%r108, %rd109;
	mov.b64 	%rd110, 32;
	cvt.u32.u64 	%r80, %rd110;
	mul.lo.s32 	%r81, %r108, %r80;
	cvt.u32.u64 	%r82, %rd10;
	sub.s32 	%r111, %r82, %r81;
	mov.b64 	%rd139, 0;
	mov.b32 	%r109, 0;
$L__BB63_20:
	sub.s32 	%r84, 32, %r111;
	min.u32 	%r85, %r48, %r84;
	setp.eq.s32 	%p25, %r85, 32;
	mov.b32 	%r86, -1;
	shl.b32 	%r87, %r86, %r85;
	not.b32 	%r88, %r87;
	selp.b32 	%r89, -1, %r88, %p25;
	mul.wide.s32 	%rd111, %r108, 4;
	add.s64 	%rd112, %rd9, %rd111;
	ld.u32 	%r90, [%rd112];
	shr.u32 	%r91, %r90, %r111;
	and.b32  	%r92, %r91, %r89;
	cvt.u64.u32 	%rd113, %r92;
	shl.b64 	%rd114, %rd113, %r109;
	or.b64  	%rd139, %rd114, %rd139;
	add.s32 	%r109, %r109, %r85;
	sub.s32 	%r48, %r48, %r85;
	add.s32 	%r108, %r108, 1;
	setp.gt.s32 	%p26, %r48, 0;
	setp.lt.s32 	%p27, %r109, 64;
	and.pred  	%p28, %p26, %p27;
	mov.b32 	%r111, 0;
	@%p28 bra 	$L__BB63_20;
	bra.uni 	$L__BB63_38;
$L__BB63_21:
	shl.b32 	%r27, %r7, 2;
	ld.global.u64 	%rd53, [%rd2+24];
	mul.wide.s32 	%rd54, %r27, 8;
	add.s64 	%rd51, %rd53, %rd54;
	// begin inline asm
	ld.global.nc.f64 %fd4, [%rd51];
	// end inline asm
	ld.global.u64 	%rd55, [%rd2+24];
	add.s64 	%rd56, %rd55, %rd54;
	add.s64 	%rd52, %rd56, 8;
	// begin inline asm
	ld.global.nc.f64 %fd5, [%rd52];
	// end inline asm
	cvt.rn.f64.s32 	%fd6, %r13;
	fma.rn.f64 	%fd14, %fd5, %fd6, %fd4;
	setp.ne.s32 	%p11, %r47, 2;
	@%p11 bra 	$L__BB63_23;
	ld.global.u64 	%rd58, [%rd2+24];
	add.s64 	%rd60, %rd58, %rd54;
	add.s64 	%rd57, %rd60, 16;
	// begin inline asm
	ld.global.nc.f64 %fd7, [%rd57];
	// end inline asm
	mul.lo.s32 	%r49, %r13, %r13;
	cvt.rn.f64.u32 	%fd8, %r49;
	fma.rn.f64 	%fd14, %fd7, %fd8, %fd14;
$L__BB63_23:
	ld.global.u64 	%rd15, [%rd2+64];
	setp.eq.s64 	%p12, %rd15, 0;
	@%p12 bra 	$L__BB63_25;
	mul.wide.s32 	%rd63, %r2, 8;
	add.s64 	%rd62, %rd15, %rd63;
	// begin inline asm
	ld.global.nc.s64 %rd138, [%rd62];
	// end inline asm
	bra.uni 	$L__BB63_37;
$L__BB63_25:
	setp.lt.s32 	%p13, %r48, 1;
	mov.b64 	%rd138, 0;
	@%p13 bra 	$L__BB63_37;
	ld.global.u64 	%rd17, [%rd2+56];
	setp.eq.s64 	%p14, %rd17, 0;
	@%p14 bra 	$L__BB63_37;
	cvt.s64.s32 	%rd66, %r13;
	cvt.u64.u32 	%rd18, %r48;
	mad.lo.s64 	%rd19, %rd18, %rd66, %rd44;
	shr.u64 	%rd20, %rd19, 5;
	cvt.u32.u64 	%r50, %rd19;
	and.b32  	%r28, %r50, 31;
	setp.gt.u32 	%p15, %r48, 32;
	@%p15 bra 	$L__BB63_31;
	shl.b64 	%rd88, %rd20, 32;
	shr.s64 	%rd89, %rd88, 30;
	add.s64 	%rd86, %rd17, %rd89;
	// begin inline asm
	ld.global.nc.u32 %r68, [%rd86];
	// end inline asm
	add.s64 	%rd90, %rd88, 4294967296;
	shr.s64 	%rd91, %rd90, 30;
	add.s64 	%rd87, %rd17, %rd91;
	// begin inline asm
	ld.global.nc.u32 %r69, [%rd87];
	// end inline asm
	cvt.u64.u32 	%rd92, %r69;
	shl.b64 	%rd93, %rd92, 32;
	cvt.u64.u32 	%rd94, %r68;
	or.b64  	%rd95, %rd93, %rd94;
	shr.u64 	%rd96, %rd95, %r28;
	mov.b32 	%r72, -1;
	shl.b32 	%r29, %r72, %r48;
	not.b32 	%r73, %r29;
	cvt.u32.u64 	%r74, %rd96;
	and.b32  	%r112, %r74, %r73;
	setp.eq.s32 	%p20, %r48, 32;
	@%p20 bra 	$L__BB63_30;
	add.s32 	%r75, %r48, -1;
	shr.u32 	%r76, %r112, %r75;
	neg.s32 	%r77, %r76;
	and.b32  	%r78, %r29, %r77;
	or.b32  	%r112, %r78, %r112;
$L__BB63_30:
	cvt.s64.s32 	%rd138, %r112;
	bra.uni 	$L__BB63_37;
$L__BB63_31:
	shl.b64 	%rd22, %rd20, 32;
	shr.s64 	%rd69, %rd22, 30;
	add.s64 	%rd67, %rd17, %rd69;
	// begin inline asm
	ld.global.nc.u32 %r51, [%rd67];
	// end inline asm
	sub.s32 	%r33, 32, %r28;
	shr.u32 	%r53, %r51, %r28;
	cvt.u64.u32 	%rd23, %r53;
	sub.s32 	%r34, %r48, %r33;
	add.s64 	%rd70, %rd22, 4294967296;
	shr.s64 	%rd71, %rd70, 30;
	add.s64 	%rd68, %rd17, %rd71;
	// begin inline asm
	ld.global.nc.u32 %r52, [%rd68];
	// end inline asm
	setp.lt.u32 	%p16, %r34, 32;
	@%p16 bra 	$L__BB63_34;
	cvt.u64.u32 	%rd74, %r52;
	shl.b64 	%rd75, %rd74, %r33;
	or.b64  	%rd138, %rd75, %rd23;
	setp.eq.s32 	%p17, %r34, 32;
	@%p17 bra 	$L__BB63_35;
	add.s32 	%r59, %r34, -32;
	sub.s32 	%r60, 64, %r28;
	add.s64 	%rd77, %rd22, 8589934592;
	shr.s64 	%rd78, %rd77, 30;
	add.s64 	%rd76, %rd17, %rd78;
	// begin inline asm
	ld.global.nc.u32 %r58, [%rd76];
	// end inline asm
	setp.eq.s32 	%p18, %r59, 32;
	mov.b32 	%r61, -1;
	shl.b32 	%r62, %r61, %r59;
	not.b32 	%r63, %r62;
	selp.b32 	%r64, -1, %r63, %p18;
	and.b32  	%r65, %r58, %r64;
	cvt.u64.u32 	%rd79, %r65;
	shl.b64 	%rd80, %rd79, %r60;
	or.b64  	%rd138, %rd80, %rd138;
	bra.uni 	$L__BB63_35;
$L__BB63_34:
	mov.b32 	%r54, -1;
	shl.b32 	%r55, %r54, %r34;
	not.b32 	%r56, %r55;
	and.b32  	%r57, %r52, %r56;
	cvt.u64.u32 	%rd72, %r57;
	shl.b64 	%rd73, %rd72, %r33;
	or.b64  	%rd138, %rd73, %rd23;
$L__BB63_35:
	setp.gt.u32 	%p19, %r48, 63;
	@%p19 bra 	$L__BB63_37;
	add.s32 	%r66, %r48, -1;
	shr.u64 	%rd81, %rd138, %r66;
	neg.s64 	%rd82, %rd81;
	cvt.u32.u64 	%r67, %rd18;
	mov.b64 	%rd83, -1;
	shl.b64 	%rd84, %rd83, %r67;
	and.b64  	%rd85, %rd84, %rd82;
	or.b64  	%rd138, %rd85, %rd138;
$L__BB63_37:
	max.f64 	%fd9, %fd14, 0d0000000000000000;
	mov.f64 	%fd10, 0d3FE0000000000000;
	copysign.f64 	%fd11, %fd9, %fd10;
	add.rz.f64 	%fd12, %fd9, %fd11;
	cvt.rzi.f64.f64 	%fd13, %fd12;
	cvt.rzi.u64.f64 	%rd97, %fd13;
	add.s64 	%rd139, %rd138, %rd97;
$L__BB63_38:
	mul.wide.s32 	%rd128, %r1, 8;
	add.s64 	%rd129, %rd1, %rd128;
	st.global.u64 	[%rd129], %rd139;
$L__BB63_39:
	ret;

}
	// .globl	_Z32randomAccessFixedPartitionKernelIyEvPKiS1_PKdS1_PKlPKjS1_PT_ii
.visible .entry _Z32randomAccessFixedPartitionKernelIyEvPKiS1_PKdS1_PKlPKjS1_PT_ii(
	.param .u64 .ptr .align 1 _Z32randomAccessFixedPartitionKernelIyEvPKiS1_PKdS1_PKlPKjS1_PT_ii_param_0,
	.param .u64 .ptr .align 1 _Z32randomAccessFixedPartitionKernelIyEvPKiS1_PKdS1_PKlPKjS1_PT_ii_param_1,
	.param .u64 .ptr .align 1 _Z32randomAccessFixedPartitionKernelIyEvPKiS1_PKdS1_PKlPKjS1_PT_ii_param_2,
	.param .u64 .ptr .align 1 _Z32randomAccessFixedPartitionKernelIyEvPKiS1_PKdS1_PKlPKjS1_PT_ii_param_3,
	.param .u64 .ptr .align 1 _Z32randomAccessFixedPartitionKernelIyEvPKiS1_PKdS1_PKlPKjS1_PT_ii_param_4,
	.param .u64 .ptr .align 1 _Z32randomAccessFixedPartitionKernelIyEvPKiS1_PKdS1_PKlPKjS1_PT_ii_param_5,
	.param .u64 .ptr .align 1 _Z32randomAccessFixedPartitionKernelIyEvPKiS1_PKdS1_PKlPKjS1_PT_ii_param_6,
	.param .u64 .ptr .align 1 _Z32randomAccessFixedPartitionKernelIyEvPKiS1_PKdS1_PKlPKjS1_PT_ii_param_7,
	.param .u32 _Z32randomAccessFixedPartitionKernelIyEvPKiS1_PKdS1_PKlPKjS1_PT_ii_param_8,
	.param .u32 _Z32randomAccessFixedPartitionKernelIyEvPKiS1_PKdS1_PKlPKjS1_PT_ii_param_9
)
{
	.reg .pred 	%p<18>;
	.reg .b32 	%r<99>;
	.reg .b64 	%rd<112>;
	.reg .b64 	%fd<15>;

	ld.param.u64 	%rd23, [_Z32randomAccessFixedPartitionKernelIyEvPKiS1_PKdS1_PKlPKjS1_PT_ii_param_1];
	ld.param.u64 	%rd24, [_Z32randomAccessFixedPartitionKernelIyEvPKiS1_PKdS1_PKlPKjS1_PT_ii_param_2];
	ld.param.u64 	%rd25, [_Z32randomAccessFixedPartitionKernelIyEvPKiS1_PKdS1_PKlPKjS1_PT_ii_param_3];
	ld.param.u64 	%rd26, [_Z32randomAccessFixedPartitionKernelIyEvPKiS1_PKdS1_PKlPKjS1_PT_ii_param_4];
	ld.param.u64 	%rd27, [_Z32randomAccessFixedPartitionKernelIyEvPKiS1_PKdS1_PKlPKjS1_PT_ii_param_5];
	ld.param.u64 	%rd28, [_Z32randomAccessFixedPartitionKernelIyEvPKiS1_PKdS1_PKlPKjS1_PT_ii_param_6];
	ld.param.u64 	%rd29, [_Z32randomAccessFixedPartitionKernelIyEvPKiS1_PKdS1_PKlPKjS1_PT_ii_param_7];
	ld.param.u32 	%r28, [_Z32randomAccessFixedPartitionKernelIyEvPKiS1_PKdS1_PKlPKjS1_PT_ii_param_8];
	ld.param.u32 	%r27, [_Z32randomAccessFixedPartitionKernelIyEvPKiS1_PKdS1_PKlPKjS1_PT_ii_param_9];
	cvta.to.global.u64 	%rd1, %rd27;
	cvta.to.global.u64 	%rd2, %rd29;
	mov.u32 	%r29, %ctaid.x;
	mov.u32 	%r30, %ntid.x;
	mov.u32 	%r31, %tid.x;
	mad.lo.s32 	%r1, %r29, %r30, %r31;
	setp.ge.s32 	%p1, %r1, %r28;
	@%p1 bra 	$L__BB64_26;
	mul.wide.s32 	%rd35, %r1, 4;
	add.s64 	%rd30, %rd28, %rd35;
	// begin inline asm
	ld.global.nc.s32 %r32, [%rd30];
	// end inline asm
	div.s32 	%r2, %r32, %r27;
	mul.lo.s32 	%r35, %r2, %r27;
	sub.s32 	%r3, %r32, %r35;
	mul.wide.s32 	%rd36, %r2, 4;
	add.s64 	%rd31, %rd23, %rd36;
	// begin inline asm
	ld.global.nc.s32 %r33, [%rd31];
	// end inline asm
	add.s64 	%rd32, %rd25, %rd36;
	// begin inline asm
	ld.global.nc.s32 %r34, [%rd32];
	// end inline asm
	mul.wide.s32 	%rd37, %r2, 8;
	add.s64 	%rd34, %rd26, %rd37;
	// begin inline asm
	ld.global.nc.s64 %rd33, [%rd34];
	// end inline asm
	setp.ne.s32 	%p2, %r33, 4;
	@%p2 bra 	$L__BB64_12;
	setp.lt.s32 	%p11, %r34, 1;
	@%p11 bra 	$L__BB64_11;
	cvt.s64.s32 	%rd81, %r3;
	cvt.u64.u32 	%rd82, %r34;
	mad.lo.s64 	%rd4, %rd82, %rd81, %rd33;
	setp.gt.u32 	%p12, %r34, 32;
	@%p12 bra 	$L__BB64_8;
	shr.s64 	%rd93, %rd4, 63;
	shr.u64 	%rd94, %rd93, 59;
	add.s64 	%rd95, %rd4, %rd94;
	shr.s64 	%rd5, %rd95, 5;
	cvt.u32.u64 	%r81, %rd5;
	mov.b64 	%rd96, 32;
	cvt.u32.u64 	%r82, %rd96;
	mul.lo.s32 	%r83, %r81, %r82;
	cvt.u32.u64 	%r84, %rd4;
	sub.s32 	%r6, %r84, %r83;
	add.s32 	%r85, %r34, %r6;
	setp.gt.s32 	%p17, %r85, 32;
	@%p17 bra 	$L__BB64_6;
	shl.b64 	%rd103, %rd5, 32;
	shr.s64 	%rd104, %rd103, 30;
	add.s64 	%rd105, %rd1, %rd104;
	ld.global.u32 	%r88, [%rd105];
	shr.u32 	%r93, %r88, %r6;
	bra.uni 	$L__BB64_7;
$L__BB64_6:
	shl.b64 	%rd97, %rd5, 32;
	shr.s64 	%rd98, %rd97, 30;
	add.s64 	%rd99, %rd1, %rd98;
	ld.global.u32 	%r86, [%rd99];
	add.s64 	%rd100, %rd97, 4294967296;
	shr.s64 	%rd101, %rd100, 30;
	add.s64 	%rd102, %rd1, %rd101;
	ld.global.u32 	%r87, [%rd102];
	shf.r.wrap.b32 	%r93, %r86, %r87, %r6;
$L__BB64_7:
	mov.b32 	%r89, -1;
	shl.b32 	%r90, %r89, %r34;
	not.b32 	%r91, %r90;
	and.b32  	%r92, %r93, %r91;
	cvt.u64.u32 	%rd109, %r92;
	bra.uni 	$L__BB64_10;
$L__BB64_8:
	shr.s64 	%rd84, %rd4, 63;
	shr.u64 	%rd85, %rd84, 59;
	add.s64 	%rd86, %rd4, %rd85;
	shr.s64 	%rd87, %rd86, 5;
	cvt.u32.u64 	%r94, %rd87;
	mov.b64 	%rd88, 32;
	cvt.u32.u64 	%r68, %rd88;
	mul.lo.s32 	%r69, %r94, %r68;
	cvt.u32.u64 	%r70, %rd4;
	sub.s32 	%r97, %r70, %r69;
	mov.b64 	%rd109, 0;
	mov.b32 	%r95, 0;
$L__BB64_9:
	sub.s32 	%r72, 32, %r97;
	min.u32 	%r73, %r34, %r72;
	setp.eq.s32 	%p13, %r73, 32;
	mov.b32 	%r74, -1;
	shl.b32 	%r75, %r74, %r73;
	not.b32 	%r76, %r75;
	selp.b32 	%r77, -1, %r76, %p13;
	mul.wide.s32 	%rd89, %r94, 4;
	add.s64 	%rd90, %rd1, %rd89;
	ld.global.u32 	%r78, [%rd90];
	shr.u32 	%r79, %r78, %r97;
	and.b32  	%r80, %r79, %r77;
	cvt.u64.u32 	%rd91, %r80;
	shl.b64 	%rd92, %rd91, %r95;
	or.b64  	%rd109, %rd92, %rd109;
	add.s32 	%r95, %r95, %r73;
	sub.s32 	%r34, %r34, %r73;
	add.s32 	%r94, %r94, 1;
	setp.gt.s32 	%p14, %r34, 0;
	setp.lt.s32 	%p15, %r95, 64;
	and.pred  	%p16, %p14, %p15;
	mov.b32 	%r97, 0;
	@%p16 bra 	$L__BB64_9;
$L__BB64_10:
	mul.wide.s32 	%rd106, %r1, 8;
	add.s64 	%rd107, %rd2, %rd106;
	st.global.u64 	[%rd107], %rd109;
	bra.uni 	$L__BB64_26;
$L__BB64_11:
	mul.wide.s32 	%rd78, %r1, 8;
	add.s64 	%rd79, %rd2, %rd78;
	mov.b64 	%rd80, 0;
	st.global.u64 	[%rd79], %rd80;
	bra.uni 	$L__BB64_26;
$L__BB64_12:
	shl.b32 	%r36, %r2, 2;
	mul.wide.s32 	%rd40, %r36, 8;
	add.s64 	%rd38, %rd24, %rd40;
	// begin inline asm
	ld.global.nc.f64 %fd4, [%rd38];
	// end inline asm
	add.s64 	%rd39, %rd38, 8;
	// begin inline asm
	ld.global.nc.f64 %fd5, [%rd39];
	// end inline asm
	cvt.rn.f64.s32 	%fd6, %r3;
	fma.rn.f64 	%fd14, %fd5, %fd6, %fd4;
	setp.ne.s32 	%p3, %r33, 2;
	@%p3 bra 	$L__BB64_14;
	add.s64 	%rd41, %rd38, 16;
	// begin inline asm
	ld.global.nc.f64 %fd7, [%rd41];
	// end inline asm
	mul.lo.s32 	%r37, %r3, %r3;
	cvt.rn.f64.u32 	%fd8, %r37;
	fma.rn.f64 	%fd14, %fd7, %fd8, %fd14;
$L__BB64_14:
	setp.lt.s32 	%p4, %r34, 1;
	mov.b64 	%rd111, 0;
	@%p4 bra 	$L__BB64_25;
	cvt.s64.s32 	%rd43, %r3;
	cvt.u64.u32 	%rd11, %r34;
	mad.lo.s64 	%rd12, %rd11, %rd43, %rd33;
	shr.u64 	%rd13, %rd12, 5;
	cvt.u32.u64 	%r38, %rd12;
	and.b32  	%r19, %r38, 31;
	setp.gt.u32 	%p5, %r34, 32;
	@%p5 bra 	$L__BB64_19;
	shl.b64 	%rd65, %rd13, 32;
	shr.s64 	%rd66, %rd65, 30;
	add.s64 	%rd63, %rd27, %rd66;
	// begin inline asm
	ld.global.nc.u32 %r56, [%rd63];
	// end inline asm
	add.s64 	%rd67, %rd65, 4294967296;
	shr.s64 	%rd68, %rd67, 30;
	add.s64 	%rd64, %rd27, %rd68;
	// begin inline asm
	ld.global.nc.u32 %r57, [%rd64];
	// end inline asm
	cvt.u64.u32 	%rd69, %r57;
	shl.b64 	%rd70, %rd69, 32;
	cvt.u64.u32 	%rd71, %r56;
	or.b64  	%rd72, %rd70, %rd71;
	shr.u64 	%rd73, %rd72, %r19;
	mov.b32 	%r60, -1;
	shl.b32 	%r20, %r60, %r34;
	not.b32 	%r61, %r20;
	cvt.u32.u64 	%r62, %rd73;
	and.b32  	%r98, %r62, %r61;
	setp.eq.s32 	%p10, %r34, 32;
	@%p10 bra 	$L__BB64_18;
	add.s32 	%r63, %r34, -1;
	shr.u32 	%r64, %r98, %r63;
	neg.s32 	%r65, %r64;
	and.b32  	%r66, %r20, %r65;
	or.b32  	%r98, %r66, %r98;
$L__BB64_18:
	cvt.s64.s32 	%rd111, %r98;
	bra.uni 	$L__BB64_25;
$L__BB64_19:
	shl.b64 	%rd15, %rd13, 32;
	shr.s64 	%rd46, %rd15, 30;
	add.s64 	%rd44, %rd27, %rd46;
	// begin inline asm
	ld.global.nc.u32 %r39, [%rd44];
	// end inline asm
	sub.s32 	%r24, 32, %r19;
	shr.u32 	%r41, %r39, %r19;
	cvt.u64.u32 	%rd16, %r41;
	sub.s32 	%r25, %r34, %r24;
	add.s64 	%rd47, %rd15, 4294967296;
	shr.s64 	%rd48, %rd47, 30;
	add.s64 	%rd45, %rd27, %rd48;
	// begin inline asm
	ld.global.nc.u32 %r40, [%rd45];
	// end inline asm
	setp.lt.u32 	%p6, %r25, 32;
	@%p6 bra 	$L__BB64_22;
	cvt.u64.u32 	%rd51, %r40;
	shl.b64 	%rd52, %rd51, %r24;
	or.b64  	%rd111, %rd52, %rd16;
	setp.eq.s32 	%p7, %r25, 32;
	@%p7 bra 	$L__BB64_23;
	add.s32 	%r47, %r25, -32;
	sub.s32 	%r48, 64, %r19;
	add.s64 	%rd54, %rd15, 8589934592;
	shr.s64 	%rd55, %rd54, 30;
	add.s64 	%rd53, %rd27, %rd55;
	// begin inline asm
	ld.global.nc.u32 %r46, [%rd53];
	// end inline asm
	setp.eq.s32 	%p8, %r47, 32;
	mov.b32 	%r49, -1;
	shl.b32 	%r50, %r49, %r47;
	not.b32 	%r51, %r50;
	selp.b32 	%r52, -1, %r51, %p8;
	and.b32  	%r53, %r46, %r52;
	cvt.u64.u32 	%rd56, %r53;
	shl.b64 	%rd57, %rd56, %r48;
	or.b64  	%rd111, %rd57, %rd111;
	bra.uni 	$L__BB64_23;
$L__BB64_22:
	mov.b32 	%r42, -1;
	shl.b32 	%r43, %r42, %r25;
	not.b32 	%r44, %r43;
	and.b32  	%r45, %r40, %r44;
	cvt.u64.u32 	%rd49, %r45;
	shl.b64 	%rd50, %rd49, %r24;
	or.b64  	%rd111, %rd50, %rd16;
$L__BB64_23:
	setp.gt.u32 	%p9, %r34, 63;
	@%p9 bra 	$L__BB64_25;
	add.s32 	%r54, %r34, -1;
	shr.u64 	%rd58, %rd111, %r54;
	neg.s64 	%rd59, %rd58;
	cvt.u32.u64 	%r55, %rd11;
	mov.b64 	%rd60, -1;
	shl.b64 	%rd61, %rd60, %r55;
	and.b64  	%rd62, %rd61, %rd59;
	or.b64  	%rd111, %rd62, %rd111;
$L__BB64_25:
	max.f64 	%fd9, %fd14, 0d0000000000000000;
	mov.f64 	%fd10, 0d3FE0000000000000;
	copysign.f64 	%fd11, %fd9, %fd10;
	add.rz.f64 	%fd12, %fd9, %fd11;
	cvt.rzi.f64.f64 	%fd13, %fd12;
	cvt.rzi.u64.f64 	%rd74, %fd13;
	add.s64 	%rd75, %rd111, %rd74;
	mul.wide.s32 	%rd76, %r1, 8;
	add.s64 	%rd77, %rd2, %rd76;
	st.global.u64 	[%rd77], %rd75;
$L__BB64_26:
	ret;

}
	// .globl	_Z21unpackAllDeltasKernelIyEvPKiS1_S1_S1_PKlPKjPxii
.visible .entry _Z21unpackAllDeltasKernelIyEvPKiS1_S1_S1_PKlPKjPxii(
	.param .u64 .ptr .align 1 _Z21unpackAllDeltasKernelIyEvPKiS1_S1_S1_PKlPKjPxii_param_0,
	.param .u64 .ptr .align 1 _Z21unpackAllDeltasKernelIyEvPKiS1_S1_S1_PKlPKjPxii_param_1,
	.param .u64 .ptr .align 1 _Z21unpackAllDeltasKernelIyEvPKiS1_S1_S1_PKlPKjPxii_param_2,
	.param .u64 .ptr .align 1 _Z21unpackAllDeltasKernelIyEvPKiS1_S1_S1_PKlPKjPxii_param_3,
	.param .u64 .ptr .align 1 _Z21unpackAllDeltasKernelIyEvPKiS1_S1_S1_PKlPKjPxii_param_4,
	.param .u64 .ptr .align 1 _Z21unpackAllDeltasKernelIyEvPKiS1_S1_S1_PKlPKjPxii_param_5,
	.param .u64 .ptr .align 1 _Z21unpackAllDeltasKernelIyEvPKiS1_S1_S1_PKlPKjPxii_param_6,
	.param .u32 _Z21unpackAllDeltasKernelIyEvPKiS1_S1_S1_PKlPKjPxii_param_7,
	.param .u32 _Z21unpackAllDeltasKernelIyEvPKiS1_S1_S1_PKlPKjPxii_param_8
)
{
	.reg .pred 	%p<29>;
	.reg .b32 	%r<114>;
	.reg .b64 	%rd<108>;

	ld.param.u64 	%rd24, [_Z21unpackAllDeltasKernelIyEvPKiS1_S1_S1_PKlPKjPxii_param_0];
	ld.param.u64 	%rd25, [_Z21unpackAllDeltasKernelIyEvPKiS1_S1_S1_PKlPKjPxii_param_1];
	ld.param.u64 	%rd27, [_Z21unpackAllDeltasKernelIyEvPKiS1_S1_S1_PKlPKjPxii_param_3];
	ld.param.u64 	%rd28, [_Z21unpackAllDeltasKernelIyEvPKiS1_S1_S1_PKlPKjPxii_param_4];
	ld.param.u64 	%rd29, [_Z21unpackAllDeltasKernelIyEvPKiS1_S1_S1_PKlPKjPxii_param_5];
	ld.param.u64 	%rd30, [_Z21unpackAllDeltasKernelIyEvPKiS1_S1_S1_PKlPKjPxii_param_6];
	ld.param.u32 	%r36, [_Z21unpackAllDeltasKernelIyEvPKiS1_S1_S1_PKlPKjPxii_param_7];
	ld.param.u32 	%r37, [_Z21unpackAllDeltasKernelIyEvPKiS1_S1_S1_PKlPKjPxii_param_8];
	cvta.to.global.u64 	%rd1, %rd30;
	cvta.to.global.u64 	%rd2, %rd29;
	mov.u32 	%r38, %tid.x;
	mov.u32 	%r39, %ctaid.x;
	mov.u32 	%r1, %ntid.x;
	mad.lo.s32 	%r105, %r39, %r1, %r38;
	setp.ge.s32 	%p1, %r105, %r37;
	@%p1 bra 	$L__BB65_30;
	add.s32 	%r3, %r36, -1;
	mov.u32 	%r40, %nctaid.x;
	mul.lo.s32 	%r4, %r1, %r40;
	cvta.to.global.u64 	%rd3, %rd24;
	cvta.to.global.u64 	%rd4, %rd25;
	cvta.to.global.u64 	%rd5, %rd27;
	cvta.to.global.u64 	%rd6, %rd28;
$L__BB65_2:
	setp.lt.s32 	%p2, %r36, 1;
	@%p2 bra 	$L__BB65_7;
	mov.b32 	%r107, 0;
	mov.u32 	%r106, %r3;
$L__BB65_4:
	sub.s32 	%r42, %r106, %r107;
	shr.u32 	%r43, %r42, 31;
	add.s32 	%r44, %r42, %r43;
	shr.s32 	%r45, %r44, 1;
	add.s32 	%r8, %r45, %r107;
	mul.wide.s32 	%rd31, %r8, 4;
	add.s64 	%rd32, %rd3, %rd31;
	ld.global.nc.u32 	%r9, [%rd32];
	add.s64 	%rd33, %rd4, %rd31;
	ld.global.nc.u32 	%r46, [%rd33];
	setp.ge.s32 	%p3, %r105, %r9;
	setp.lt.s32 	%p4, %r105, %r46;
	and.pred  	%p5, %p3, %p4;
	@%p5 bra 	$L__BB65_6;
	setp.lt.s32 	%p6, %r105, %r9;
	add.s32 	%r48, %r8, -1;
	add.s32 	%r49, %r8, 1;
	selp.b32 	%r107, %r107, %r49, %p6;
	selp.b32 	%r106, %r48, %r106, %p6;
	setp.gt.s32 	%p7, %r107, %r106;
	@%p7 bra 	$L__BB65_7;
	bra.uni 	$L__BB65_4;
$L__BB65_6:
	setp.ne.s32 	%p8, %r8, -1;
	@%p8 bra 	$L__BB65_8;
$L__BB65_7:
	mul.wide.s32 	%rd101, %r105, 8;
	add.s64 	%rd102, %rd1, %rd101;
	mov.b64 	%rd103, 0;
	st.global.u64 	[%rd102], %rd103;
	bra.uni 	$L__BB65_29;
$L__BB65_8:
	ld.param.u64 	%rd104, [_Z21unpackAllDeltasKernelIyEvPKiS1_S1_S1_PKlPKjPxii_param_2];
	cvta.to.global.u64 	%rd34, %rd104;
	add.s64 	%rd36, %rd34, %rd31;
	ld.global.nc.u32 	%r50, [%rd36];
	add.s64 	%rd37, %rd5, %rd31;
	ld.global.nc.u32 	%r12, [%rd37];
	mul.wide.s32 	%rd38, %r8, 8;
	add.s64 	%rd39, %rd6, %rd38;
	ld.global.nc.u64 	%rd7, [%rd39];
	sub.s32 	%r13, %r105, %r9;
	setp.ne.s32 	%p9, %r50, 4;
	@%p9 bra 	$L__BB65_17;
	setp.eq.s64 	%p19, %rd29, 0;
	setp.lt.s32 	%p20, %r12, 1;
	mov.b64 	%rd107, 0;
	or.pred  	%p21, %p19, %p20;
	@%p21 bra 	$L__BB65_28;
	cvt.s64.s32 	%rd74, %r13;
	cvt.u64.u32 	%rd75, %r12;
	mad.lo.s64 	%rd8, %rd75, %rd74, %rd7;
	setp.gt.u32 	%p22, %r12, 32;
	@%p22 bra 	$L__BB65_15;
	shr.s64 	%rd86, %rd8, 63;
	shr.u64 	%rd87, %rd86, 59;
	add.s64 	%rd88, %rd8, %rd87;
	shr.s64 	%rd9, %rd88, 5;
	cvt.u32.u64 	%r93, %rd9;
	mov.b64 	%rd89, 32;
	cvt.u32.u64 	%r94, %rd89;
	mul.lo.s32 	%r95, %r93, %r94;
	cvt.u32.u64 	%r96, %rd8;
	sub.s32 	%r14, %r96, %r95;
	add.s32 	%r97, %r12, %r14;
	setp.gt.s32 	%p27, %r97, 32;
	@%p27 bra 	$L__BB65_13;
	shl.b64 	%rd96, %rd9, 32;
	shr.s64 	%rd97, %rd96, 30;
	add.s64 	%rd98, %rd2, %rd97;
	ld.global.u32 	%r100, [%rd98];
	shr.u32 	%r108, %r100, %r14;
	bra.uni 	$L__BB65_14;
$L__BB65_13:
	shl.b64 	%rd90, %rd9, 32;
	shr.s64 	%rd91, %rd90, 30;
	add.s64 	%rd92, %rd2, %rd91;
	ld.global.u32 	%r98, [%rd92];
	add.s64 	%rd93, %rd90, 4294967296;
	shr.s64 	%rd94, %rd93, 30;
	add.s64 	%rd95, %rd2, %rd94;
	ld.global.u32 	%r99, [%rd95];
	shf.r.wrap.b32 	%r108, %r98, %r99, %r14;
$L__BB65_14:
	mov.b32 	%r101, -1;
	shl.b32 	%r102, %r101, %r12;
	not.b32 	%r103, %r102;
	and.b32  	%r104, %r108, %r103;
	cvt.u64.u32 	%rd107, %r104;
	bra.uni 	$L__BB65_28;
$L__BB65_15:
	shr.s64 	%rd77, %rd8, 63;
	shr.u64 	%rd78, %rd77, 59;
	add.s64 	%rd79, %rd8, %rd78;
	shr.s64 	%rd80, %rd79, 5;
	cvt.u32.u64 	%r109, %rd80;
	mov.b64 	%rd81, 32;
	cvt.u32.u64 	%r80, %rd81;
	mul.lo.s32 	%r81, %r109, %r80;
	cvt.u32.u64 	%r82, %rd8;
	sub.s32 	%r112, %r82, %r81;
	mov.b64 	%rd107, 0;
	mov.b32 	%r110, 0;
$L__BB65_16:
	sub.s32 	%r84, 32, %r112;
	min.u32 	%r85, %r12, %r84;
	setp.eq.s32 	%p23, %r85, 32;
	mov.b32 	%r86, -1;
	shl.b32 	%r87, %r86, %r85;
	not.b32 	%r88, %r87;
	selp.b32 	%r89, -1, %r88, %p23;
	mul.wide.s32 	%rd82, %r109, 4;
	add.s64 	%rd83, %rd2, %rd82;
	ld.global.u32 	%r90, [%rd83];
	shr.u32 	%r91, %r90, %r112;
	and.b32  	%r92, %r91, %r89;
	cvt.u64.u32 	%rd84, %r92;
	shl.b64 	%rd85, %rd84, %r110;
	or.b64  	%rd107, %rd85, %rd107;
	add.s32 	%r110, %r110, %r85;
	sub.s32 	%r12, %r12, %r85;
	add.s32 	%r109, %r109, 1;
	setp.gt.s32 	%p24, %r12, 0;
	setp.lt.s32 	%p25, %r110, 64;
	and.pred  	%p26, %p24, %p25;
	mov.b32 	%r112, 0;
	@%p26 bra 	$L__BB65_16;
	bra.uni 	$L__BB65_28;
$L__BB65_17:
	setp.eq.s64 	%p10, %rd29, 0;
	setp.lt.s32 	%p11, %r12, 1;
	mov.b64 	%rd107, 0;
	or.pred  	%p12, %p10, %p11;
	@%p12 bra 	$L__BB65_28;
	cvt.s64.s32 	%rd41, %r13;
	cvt.u64.u32 	%rd42, %r12;
	mad.lo.s64 	%rd13, %rd42, %rd41, %rd7;
	shr.u64 	%rd14, %rd13, 5;
	cvt.u32.u64 	%r51, %rd13;
	and.b32  	%r27, %r51, 31;
	setp.gt.u32 	%p13, %r12, 32;
	@%p13 bra 	$L__BB65_22;
	shl.b64 	%rd64, %rd14, 32;
	shr.s64 	%rd65, %rd64, 30;
	add.s64 	%rd62, %rd29, %rd65;
	// begin inline asm
	ld.global.nc.u32 %r68, [%rd62];
	// end inline asm
	add.s64 	%rd66, %rd64, 4294967296;
	shr.s64 	%rd67, %rd66, 30;
	add.s64 	%rd63, %rd29, %rd67;
	// begin inline asm
	ld.global.nc.u32 %r69, [%rd63];
	// end inline asm
	cvt.u64.u32 	%rd68, %r69;
	shl.b64 	%rd69, %rd68, 32;
	cvt.u64.u32 	%rd70, %r68;
	or.b64  	%rd71, %rd69, %rd70;
	shr.u64 	%rd72, %rd71, %r27;
	mov.b32 	%r72, -1;
	shl.b32 	%r28, %r72, %r12;
	not.b32 	%r73, %r28;
	cvt.u32.u64 	%r74, %rd72;
	and.b32  	%r113, %r74, %r73;
	setp.eq.s32 	%p18, %r12, 32;
	@%p18 bra 	$L__BB65_21;
	add.s32 	%r75, %r12, -1;
	shr.u32 	%r76, %r113, %r75;
	neg.s32 	%r77, %r76;
	and.b32  	%r78, %r28, %r77;
	or.b32  	%r113, %r78, %r113;
$L__BB65_21:
	cvt.s64.s32 	%rd107, %r113;
	bra.uni 	$L__BB65_28;
$L__BB65_22:
	shl.b64 	%rd16, %rd14, 32;
	shr.s64 	%rd45, %rd16, 30;
	add.s64 	%rd43, %rd29, %rd45;
	// begin inline asm
	ld.global.nc.u32 %r52, [%rd43];
	// end inline asm
	sub.s32 	%r32, 32, %r27;
	shr.u32 	%r54, %r52, %r27;
	cvt.u64.u32 	%rd17, %r54;
	sub.s32 	%r33, %r12, %r32;
	add.s64 	%rd46, %rd16, 4294967296;
	shr.s64 	%rd47, %rd46, 30;
	add.s64 	%rd44, %rd29, %rd47;
	// begin inline asm
	ld.global.nc.u32 %r53, [%rd44];
	// end inline asm
	setp.lt.u32 	%p14, %r33, 32;
	@%p14 bra 	$L__BB65_25;
	cvt.u64.u32 	%rd50, %r53;
	shl.b64 	%rd51, %rd50, %r32;
	or.b64  	%rd107, %rd51, %rd17;
	setp.eq.s32 	%p15, %r33, 32;
	@%p15 bra 	$L__BB65_26;
	add.s32 	%r60, %r33, -32;
	sub.s32 	%r61, 64, %r27;
	add.s64 	%rd53, %rd16, 8589934592;
	shr.s64 	%rd54, %rd53, 30;
	add.s64 	%rd52, %rd29, %rd54;
	// begin inline asm
	ld.global.nc.u32 %r59, [%rd52];
	// end inline asm
	setp.eq.s32 	%p16, %r60, 32;
	mov.b32 	%r62, -1;
	shl.b32 	%r63, %r62, %r60;
	not.b32 	%r64, %r63;
	selp.b32 	%r65, -1, %r64, %p16;
	and.b32  	%r66, %r59, %r65;
	cvt.u64.u32 	%rd55, %r66;
	shl.b64 	%rd56, %rd55, %r61;
	or.b64  	%rd107, %rd56, %rd107;
	bra.uni 	$L__BB65_26;
$L__BB65_25:
	mov.b32 	%r55, -1;
	shl.b32 	%r56, %r55, %r33;
	not.b32 	%r57, %r56;
	and.b32  	%r58, %r53, %r57;
	cvt.u64.u32 	%rd48, %r58;
	shl.b64 	%rd49, %rd48, %r32;
	or.b64  	%rd107, %rd49, %rd17;
$L__BB65_26:
	setp.gt.u32 	%p17, %r12, 63;
	@%p17 bra 	$L__BB65_28;
	add.s32 	%r67, %r12, -1;
	shr.u64 	%rd57, %rd107, %r67;
	neg.s64 	%rd58, %rd57;
	mov.b64 	%rd59, -1;
	shl.b64 	%rd60, %rd59, %r12;
	and.b64  	%rd61, %rd60, %rd58;
	or.b64  	%rd107, %rd61, %rd107;
$L__BB65_28:
	mul.wide.s32 	%rd99, %r105, 8;
	add.s64 	%rd100, %rd1, %rd99;
	st.global.u64 	[%rd100], %rd107;
$L__BB65_29:
	add.s32 	%r105, %r105, %r4;
	setp.lt.s32 	%p28, %r105, %r37;
	@%p28 bra 	$L__BB65_2;
$L__BB65_30:
	ret;

}
	// .globl	_Z34randomAccessFixedPreUnpackedKernelIyEvPKiPKdPKxS1_PT_ii
.visible .entry _Z34randomAccessFixedPreUnpackedKernelIyEvPKiPKdPKxS1_PT_ii(
	.param .u64 .ptr .align 1 _Z34randomAccessFixedPreUnpackedKernelIyEvPKiPKdPKxS1_PT_ii_param_0,
	.param .u64 .ptr .align 1 _Z34randomAccessFixedPreUnpackedKernelIyEvPKiPKdPKxS1_PT_ii_param_1,
	.param .u64 .ptr .align 1 _Z34randomAccessFixedPreUnpackedKernelIyEvPKiPKdPKxS1_PT_ii_param_2,
	.param .u64 .ptr .align 1 _Z34randomAccessFixedPreUnpackedKernelIyEvPKiPKdPKxS1_PT_ii_param_3,
	.param .u64 .ptr .align 1 _Z34randomAccessFixedPreUnpackedKernelIyEvPKiPKdPKxS1_PT_ii_param_4,
	.param .u32 _Z34randomAccessFixedPreUnpackedKernelIyEvPKiPKdPKxS1_PT_ii_param_5,
	.param .u32 _Z34randomAccessFixedPreUnpackedKernelIyEvPKiPKdPKxS1_PT_ii_param_6
)
{
	.reg .pred 	%p<17>;
	.reg .b32 	%r<61>;
	.reg .b64 	%rd<88>;
	.reg .b64 	%fd<37>;

	ld.param.u64 	%rd16, [_Z34randomAccessFixedPreUnpackedKernelIyEvPKiPKdPKxS1_PT_ii_param_0];
	ld.param.u64 	%rd17, [_Z34randomAccessFixedPreUnpackedKernelIyEvPKiPKdPKxS1_PT_ii_param_1];
	ld.param.u64 	%rd18, [_Z34randomAccessFixedPreUnpackedKernelIyEvPKiPKdPKxS1_PT_ii_param_2];
	ld.param.u64 	%rd20, [_Z34randomAccessFixedPreUnpackedKernelIyEvPKiPKdPKxS1_PT_ii_param_3];
	ld.param.u64 	%rd19, [_Z34randomAccessFixedPreUnpackedKernelIyEvPKiPKdPKxS1_PT_ii_param_4];
	ld.param.u32 	%r27, [_Z34randomAccessFixedPreUnpackedKernelIyEvPKiPKdPKxS1_PT_ii_param_5];
	ld.param.u32 	%r28, [_Z34randomAccessFixedPreUnpackedKernelIyEvPKiPKdPKxS1_PT_ii_param_6];
	cvta.to.global.u64 	%rd1, %rd17;
	mov.u32 	%r30, %ctaid.x;
	mov.u32 	%r31, %ntid.x;
	mov.u32 	%r32, %tid.x;
	mad.lo.s32 	%r33, %r30, %r31, %r32;
	shl.b32 	%r1, %r33, 2;
	setp.ge.s32 	%p1, %r1, %r27;
	mul.wide.s32 	%rd21, %r1, 4;
	add.s64 	%rd2, %rd20, %rd21;
	@%p1 bra 	$L__BB66_2;
	// begin inline asm
	ld.global.nc.s32 %r57, [%rd2];
	// end inline asm
$L__BB66_2:
	add.s32 	%r36, %r1, 1;
	setp.ge.s32 	%p2, %r36, %r27;
	@%p2 bra 	$L__BB66_4;
	add.s64 	%rd23, %rd2, 4;
	// begin inline asm
	ld.global.nc.s32 %r58, [%rd23];
	// end inline asm
$L__BB66_4:
	add.s32 	%r39, %r1, 2;
	setp.ge.s32 	%p3, %r39, %r27;
	@%p3 bra 	$L__BB66_6;
	add.s64 	%rd24, %rd2, 8;
	// begin inline asm
	ld.global.nc.s32 %r59, [%rd24];
	// end inline asm
$L__BB66_6:
	add.s32 	%r42, %r1, 3;
	setp.ge.s32 	%p4, %r42, %r27;
	@%p4 bra 	$L__BB66_8;
	add.s64 	%rd25, %rd2, 12;
	// begin inline asm
	ld.global.nc.s32 %r60, [%rd25];
	// end inline asm
$L__BB66_8:
	max.s32 	%r44, %r27, %r1;
	sub.s32 	%r10, %r44, %r1;
	setp.eq.s32 	%p5, %r10, 0;
	@%p5 bra 	$L__BB66_33;
	div.s32 	%r11, %r57, %r28;
	mul.lo.s32 	%r46, %r11, %r28;
	sub.s32 	%r12, %r57, %r46;
	mul.wide.s32 	%rd27, %r11, 4;
	add.s64 	%rd26, %rd16, %rd27;
	// begin inline asm
	ld.global.nc.s32 %r45, [%rd26];
	// end inline asm
	setp.ne.s32 	%p6, %r45, 4;
	@%p6 bra 	$L__BB66_11;
	mul.wide.s32 	%rd39, %r57, 8;
	add.s64 	%rd38, %rd18, %rd39;
	// begin inline asm
	ld.global.nc.s64 %rd84, [%rd38];
	// end inline asm
	bra.uni 	$L__BB66_14;
$L__BB66_11:
	shl.b32 	%r14, %r11, 2;
	mul.wide.s32 	%rd28, %r14, 8;
	add.s64 	%rd29, %rd1, %rd28;
	ld.global.v2.f64 	{%fd13, %fd14}, [%rd29];
	cvt.rn.f64.s32 	%fd15, %r12;
	fma.rn.f64 	%fd33, %fd14, %fd15, %fd13;
	setp.ne.s32 	%p7, %r45, 2;
	@%p7 bra 	$L__BB66_13;
	add.s64 	%rd32, %rd17, %rd28;
	add.s64 	%rd30, %rd32, 16;
	// begin inline asm
	ld.global.nc.f64 %fd16, [%rd30];
	// end inline asm
	mul.lo.s32 	%r47, %r12, %r12;
	cvt.rn.f64.u32 	%fd17, %r47;
	fma.rn.f64 	%fd33, %fd16, %fd17, %fd33;
$L__BB66_13:
	cvt.rni.s64.f64 	%rd35, %fd33;
	mul.wide.s32 	%rd36, %r57, 8;
	add.s64 	%rd34, %rd18, %rd36;
	// begin inline asm
	ld.global.nc.s64 %rd33, [%rd34];
	// end inline asm
	add.s64 	%rd84, %rd35, %rd33;
$L__BB66_14:
	cvta.to.global.u64 	%rd40, %rd19;
	mul.wide.s32 	%rd41, %r1, 8;
	add.s64 	%rd6, %rd40, %rd41;
	st.global.u64 	[%rd6], %rd84;
	setp.eq.s32 	%p8, %r10, 1;
	@%p8 bra 	$L__BB66_33;
	div.s32 	%r15, %r58, %r28;
	mul.lo.s32 	%r49, %r15, %r28;
	sub.s32 	%r16, %r58, %r49;
	mul.wide.s32 	%rd43, %r15, 4;
	add.s64 	%rd42, %rd16, %rd43;
	// begin inline asm
	ld.global.nc.s32 %r48, [%rd42];
	// end inline asm
	setp.eq.s32 	%p9, %r48, 4;
	@%p9 bra 	$L__BB66_19;
	shl.b32 	%r18, %r15, 2;
	mul.wide.s32 	%rd44, %r18, 8;
	add.s64 	%rd45, %rd1, %rd44;
	ld.global.v2.f64 	{%fd18, %fd19}, [%rd45];
	cvt.rn.f64.s32 	%fd20, %r16;
	fma.rn.f64 	%fd34, %fd19, %fd20, %fd18;
	setp.ne.s32 	%p10, %r48, 2;
	@%p10 bra 	$L__BB66_18;
	add.s64 	%rd48, %rd17, %rd44;
	add.s64 	%rd46, %rd48, 16;
	// begin inline asm
	ld.global.nc.f64 %fd21, [%rd46];
	// end inline asm
	mul.lo.s32 	%r50, %r16, %r16;
	cvt.rn.f64.u32 	%fd22, %r50;
	fma.rn.f64 	%fd34, %fd21, %fd22, %fd34;
$L__BB66_18:
	cvt.rni.s64.f64 	%rd51, %fd34;
	mul.wide.s32 	%rd52, %r58, 8;
	add.s64 	%rd50, %rd18, %rd52;
	// begin inline asm
	ld.global.nc.s64 %rd49, [%rd50];
	// end inline asm
	add.s64 	%rd85, %rd51, %rd49;
	bra.uni 	$L__BB66_20;
$L__BB66_19:
	mul.wide.s32 	%rd55, %r58, 8;
	add.s64 	%rd54, %rd18, %rd55;
	// begin inline asm
	ld.global.nc.s64 %rd85, [%rd54];
	// end inline asm
$L__BB66_20:
	st.global.u64 	[%rd6+8], %rd85;
	setp.eq.s32 	%p11, %r10, 2;
	@%p11 bra 	$L__BB66_33;
	div.s32 	%r19, %r59, %r28;
	mul.lo.s32 	%r52, %r19, %r28;
	sub.s32 	%r20, %r59, %r52;
	mul.wide.s32 	%rd57, %r19, 4;
	add.s64 	%rd56, %rd16, %rd57;
	// begin inline asm
	ld.global.nc.s32 %r51, [%rd56];
	// end inline asm
	setp.eq.s32 	%p12, %r51, 4;
	@%p12 bra 	$L__BB66_25;
	shl.b32 	%r22, %r19, 2;
	mul.wide.s32 	%rd58, %r22, 8;
	add.s64 	%rd59, %rd1, %rd58;
	ld.global.v2.f64 	{%fd23, %fd24}, [%rd59];
	cvt.rn.f64.s32 	%fd25, %r20;
	fma.rn.f64 	%fd35, %fd24, %fd25, %fd23;
	setp.ne.s32 	%p13, %r51, 2;
	@%p13 bra 	$L__BB66_24;
	add.s64 	%rd62, %rd17, %rd58;
	add.s64 	%rd60, %rd62, 16;
	// begin inline asm
	ld.global.nc.f64 %fd26, [%rd60];
	// end inline asm
	mul.lo.s32 	%r53, %r20, %r20;
	cvt.rn.f64.u32 	%fd27, %r53;
	fma.rn.f64 	%fd35, %fd26, %fd27, %fd35;
$L__BB66_24:
	cvt.rni.s64.f64 	%rd65, %fd35;
	mul.wide.s32 	%rd66, %r59, 8;
	add.s64 	%rd64, %rd18, %rd66;
	// begin inline asm
	ld.global.nc.s64 %rd63, [%rd64];
	// end inline asm
	add.s64 	%rd86, %rd65, %rd63;
	bra.uni 	$L__BB66_26;
$L__BB66_25:
	mul.wide.s32 	%rd69, %r59, 8;
	add.s64 	%rd68, %rd18, %rd69;
	// begin inline asm
	ld.global.nc.s64 %rd86, [%rd68];
	// end inline asm
$L__BB66_26:
	st.global.u64 	[%rd6+16], %rd86;
	setp.eq.s32 	%p14, %r10, 3;
	@%p14 bra 	$L__BB66_33;
	div.s32 	%r23, %r60, %r28;
	mul.lo.s32 	%r55, %r23, %r28;
	sub.s32 	%r24, %r60, %r55;
	mul.wide.s32 	%rd71, %r23, 4;
	add.s64 	%rd70, %rd16, %rd71;
	// begin inline asm
	ld.global.nc.s32 %r54, [%rd70];
	// end inline asm
	setp.eq.s32 	%p15, %r54, 4;
	@%p15 bra 	$L__BB66_31;
	shl.b32 	%r26, %r23, 2;
	mul.wide.s32 	%rd72, %r26, 8;
	add.s64 	%rd73, %rd1, %rd72;
	ld.global.v2.f64 	{%fd28, %fd29}, [%rd73];
	cvt.rn.f64.s32 	%fd30, %r24;
	fma.rn.f64 	%fd36, %fd29, %fd30, %fd28;
	setp.ne.s32 	%p16, %r54, 2;
	@%p16 bra 	$L__BB66_30;
	add.s64 	%rd76, %rd17, %rd72;
	add.s64 	%rd74, %rd76, 16;
	// begin inline asm
	ld.global.nc.f64 %fd31, [%rd74];
	// end inline asm
	mul.lo.s32 	%r56, %r24, %r24;
	cvt.rn.f64.u32 	%fd32, %r56;
	fma.rn.f64 	%fd36, %fd31, %fd32, %fd36;
$L__BB66_30:
	cvt.rni.s64.f64 	%rd79, %fd36;
	mul.wide.s32 	%rd80, %r60, 8;
	add.s64 	%rd78, %rd18, %rd80;
	// begin inline asm
	ld.global.nc.s64 %rd77, [%rd78];
	// end inline asm
	add.s64 	%rd87, %rd79, %rd77;
	bra.uni 	$L__BB66_32;
$L__BB66_31:
	mul.wide.s32 	%rd83, %r60, 8;
	add.s64 	%rd82, %rd18, %rd83;
	// begin inline asm
	ld.global.nc.s64 %rd87, [%rd82];
	// end inline asm
$L__BB66_32:
	st.global.u64 	[%rd6+24], %rd87;
$L__BB66_33:
	ret;

}
	// .globl	_Z29randomAccessPreUnpackedKernelIyEvPKiS1_S1_PKdPKxS1_PT_ii
.visible .entry _Z29randomAccessPreUnpackedKernelIyEvPKiS1_S1_PKdPKxS1_PT_ii(
	.param .u64 .ptr .align 1 _Z29randomAccessPreUnpackedKernelIyEvPKiS1_S1_PKdPKxS1_PT_ii_param_0,
	.param .u64 .ptr .align 1 _Z29randomAccessPreUnpackedKernelIyEvPKiS1_S1_PKdPKxS1_PT_ii_param_1,
	.param .u64 .ptr .align 1 _Z29randomAccessPreUnpackedKernelIyEvPKiS1_S1_PKdPKxS1_PT_ii_param_2,
	.param .u64 .ptr .align 1 _Z29randomAccessPreUnpackedKernelIyEvPKiS1_S1_PKdPKxS1_PT_ii_param_3,
	.param .u64 .ptr .align 1 _Z29randomAccessPreUnpackedKernelIyEvPKiS1_S1_PKdPKxS1_PT_ii_param_4,
	.param .u64 .ptr .align 1 _Z29randomAccessPreUnpackedKernelIyEvPKiS1_S1_PKdPKxS1_PT_ii_param_5,
	.param .u64 .ptr .align 1 _Z29randomAccessPreUnpackedKernelIyEvPKiS1_S1_PKdPKxS1_PT_ii_param_6,
	.param .u32 _Z29randomAccessPreUnpackedKernelIyEvPKiS1_S1_PKdPKxS1_PT_ii_param_7,
	.param .u32 _Z29randomAccessPreUnpackedKernelIyEvPKiS1_S1_PKdPKxS1_PT_ii_param_8
)
{
	.reg .pred 	%p<42>;
	.reg .b32 	%r<57>;
	.reg .b64 	%rd<53>;
	.reg .b64 	%fd<16>;

	ld.param.u64 	%rd3, [_Z29randomAccessPreUnpackedKernelIyEvPKiS1_S1_PKdPKxS1_PT_ii_param_0];
	ld.param.u64 	%rd4, [_Z29randomAccessPreUnpackedKernelIyEvPKiS1_S1_PKdPKxS1_PT_ii_param_1];
	ld.param.u64 	%rd5, [_Z29randomAccessPreUnpackedKernelIyEvPKiS1_S1_PKdPKxS1_PT_ii_param_2];
	ld.param.u64 	%rd6, [_Z29randomAccessPreUnpackedKernelIyEvPKiS1_S1_PKdPKxS1_PT_ii_param_3];
	ld.param.u64 	%rd7, [_Z29randomAccessPreUnpackedKernelIyEvPKiS1_S1_PKdPKxS1_PT_ii_param_4];
	ld.param.u64 	%rd8, [_Z29randomAccessPreUnpackedKernelIyEvPKiS1_S1_PKdPKxS1_PT_ii_param_5];
	ld.param.u64 	%rd9, [_Z29randomAccessPreUnpackedKernelIyEvPKiS1_S1_PKdPKxS1_PT_ii_param_6];
	ld.param.u32 	%r14, [_Z29randomAccessPreUnpackedKernelIyEvPKiS1_S1_PKdPKxS1_PT_ii_param_7];
	ld.param.u32 	%r15, [_Z29randomAccessPreUnpackedKernelIyEvPKiS1_S1_PKdPKxS1_PT_ii_param_8];
	cvta.to.global.u64 	%rd1, %rd9;
	mov.u32 	%r16, %ctaid.x;
	mov.u32 	%r17, %ntid.x;
	mov.u32 	%r18, %tid.x;
	mad.lo.s32 	%r1, %r16, %r17, %r18;
	setp.ge.s32 	%p1, %r1, %r15;
	@%p1 bra 	$L__BB67_27;
	mul.wide.s32 	%rd11, %r1, 4;
	add.s64 	%rd10, %rd8, %rd11;
	// begin inline asm
	ld.global.nc.s32 %r19, [%rd10];
	// end inline asm
	setp.lt.s32 	%p2, %r14, 9;
	@%p2 bra 	$L__BB67_5;
	add.s32 	%r54, %r14, -1;
	mov.b32 	%r55, 0;
$L__BB67_3:
	add.s32 	%r23, %r54, %r55;
	shr.u32 	%r56, %r23, 1;
	mul.wide.u32 	%rd14, %r56, 4;
	add.s64 	%rd12, %rd3, %rd14;
	// begin inline asm
	ld.global.nc.s32 %r21, [%rd12];
	// end inline asm
	add.s64 	%rd13, %rd4, %rd14;
	// begin inline asm
	ld.global.nc.s32 %r22, [%rd13];
	// end inline asm
	setp.ge.s32 	%p3, %r19, %r21;
	setp.lt.s32 	%p4, %r19, %r22;
	and.pred  	%p5, %p3, %p4;
	@%p5 bra 	$L__BB67_22;
	setp.lt.s32 	%p6, %r19, %r22;
	add.s32 	%r24, %r56, 1;
	selp.b32 	%r55, %r55, %r24, %p6;
	add.s32 	%r25, %r56, -1;
	selp.b32 	%r54, %r25, %r54, %p6;
	setp.le.s32 	%p7, %r55, %r54;
	@%p7 bra 	$L__BB67_3;
	bra.uni 	$L__BB67_21;
$L__BB67_5:
	setp.lt.s32 	%p8, %r14, 1;
	@%p8 bra 	$L__BB67_21;
	// begin inline asm
	ld.global.nc.s32 %r26, [%rd3];
	// end inline asm
	// begin inline asm
	ld.global.nc.s32 %r27, [%rd4];
	// end inline asm
	setp.ge.s32 	%p9, %r19, %r26;
	setp.lt.s32 	%p10, %r19, %r27;
	and.pred  	%p11, %p9, %p10;
	mov.b32 	%r56, 0;
	@%p11 bra 	$L__BB67_22;
	setp.eq.s32 	%p12, %r14, 1;
	@%p12 bra 	$L__BB67_21;
	add.s64 	%rd17, %rd3, 4;
	// begin inline asm
	ld.global.nc.s32 %r29, [%rd17];
	// end inline asm
	add.s64 	%rd18, %rd4, 4;
	// begin inline asm
	ld.global.nc.s32 %r30, [%rd18];
	// end inline asm
	setp.ge.s32 	%p13, %r19, %r29;
	setp.lt.s32 	%p14, %r19, %r30;
	and.pred  	%p15, %p13, %p14;
	mov.b32 	%r56, 1;
	@%p15 bra 	$L__BB67_22;
	setp.eq.s32 	%p16, %r14, 2;
	@%p16 bra 	$L__BB67_21;
	add.s64 	%rd19, %rd3, 8;
	// begin inline asm
	ld.global.nc.s32 %r32, [%rd19];
	// end inline asm
	add.s64 	%rd20, %rd4, 8;
	// begin inline asm
	ld.global.nc.s32 %r33, [%rd20];
	// end inline asm
	setp.ge.s32 	%p17, %r19, %r32;
	setp.lt.s32 	%p18, %r19, %r33;
	and.pred  	%p19, %p17, %p18;
	mov.b32 	%r56, 2;
	@%p19 bra 	$L__BB67_22;
	setp.eq.s32 	%p20, %r14, 3;
	@%p20 bra 	$L__BB67_21;
	add.s64 	%rd21, %rd3, 12;
	// begin inline asm
	ld.global.nc.s32 %r35, [%rd21];
	// end inline asm
	add.s64 	%rd22, %rd4, 12;
	// begin inline asm
	ld.global.nc.s32 %r36, [%rd22];
	// end inline asm
	setp.ge.s32 	%p21, %r19, %r35;
	setp.lt.s32 	%p22, %r19, %r36;
	and.pred  	%p23, %p21, %p22;
	mov.b32 	%r56, 3;
	@%p23 bra 	$L__BB67_22;
	setp.eq.s32 	%p24, %r14, 4;
	@%p24 bra 	$L__BB67_21;
	add.s64 	%rd23, %rd3, 16;
	// begin inline asm
	ld.global.nc.s32 %r38, [%rd23];
	// end inline asm
	add.s64 	%rd24, %rd4, 16;
	// begin inline asm
	ld.global.nc.s32 %r39, [%rd24];
	// end inline asm
	setp.ge.s32 	%p25, %r19, %r38;
	setp.lt.s32 	%p26, %r19, %r39;
	and.pred  	%p27, %p25, %p26;
	mov.b32 	%r56, 4;
	@%p27 bra 	$L__BB67_22;
	setp.eq.s32 	%p28, %r14, 5;
	@%p28 bra 	$L__BB67_21;
	add.s64 	%rd25, %rd3, 20;
	// begin inline asm
	ld.global.nc.s32 %r41, [%rd25];
	// end inline asm
	add.s64 	%rd26, %rd4, 20;
	// begin inline asm
	ld.global.nc.s32 %r42, [%rd26];
	// end inline asm
	setp.ge.s32 	%p29, %r19, %r41;
	setp.lt.s32 	%p30, %r19, %r42;
	and.pred  	%p31, %p29, %p30;
	mov.b32 	%r56, 5;
	@%p31 bra 	$L__BB67_22;
	setp.eq.s32 	%p32, %r14, 6;
	@%p32 bra 	$L__BB67_21;
	add.s64 	%rd27, %rd3, 24;
	// begin inline asm
	ld.global.nc.s32 %r44, [%rd27];
	// end inline asm
	add.s64 	%rd28, %rd4, 24;
	// begin inline asm
	ld.global.nc.s32 %r45, [%rd28];
	// end inline asm
	setp.ge.s32 	%p33, %r19, %r44;
	setp.lt.s32 	%p34, %r19, %r45;
	and.pred  	%p35, %p33, %p34;
	mov.b32 	%r56, 6;
	@%p35 bra 	$L__BB67_22;
	setp.eq.s32 	%p36, %r14, 7;
	@%p36 bra 	$L__BB67_21;
	add.s64 	%rd29, %rd3, 28;
	// begin inline asm
	ld.global.nc.s32 %r47, [%rd29];
	// end inline asm
	add.s64 	%rd30, %rd4, 28;
	// begin inline asm
	ld.global.nc.s32 %r48, [%rd30];
	// end inline asm
	setp.ge.s32 	%p37, %r19, %r47;
	setp.lt.s32 	%p38, %r19, %r48;
	and.pred  	%p39, %p37, %p38;
	mov.b32 	%r56, 7;
	@%p39 bra 	$L__BB67_22;
$L__BB67_21:
	mul.wide.s32 	%rd31, %r1, 8;
	add.s64 	%rd32, %rd1, %rd31;
	mov.b64 	%rd33, 0;
	st.global.u64 	[%rd32], %rd33;
	bra.uni 	$L__BB67_27;
$L__BB67_22:
	mul.wide.u32 	%rd36, %r56, 4;
	add.s64 	%rd34, %rd3, %rd36;
	// begin inline asm
	ld.global.nc.s32 %r50, [%rd34];
	// end inline asm
	add.s64 	%rd35, %rd5, %rd36;
	// begin inline asm
	ld.global.nc.s32 %r51, [%rd35];
	// end inline asm
	setp.ne.s32 	%p40, %r51, 4;
	@%p40 bra 	$L__BB67_24;
	mul.wide.s32 	%rd50, %r19, 8;
	add.s64 	%rd49, %rd7, %rd50;
	// begin inline asm
	ld.global.nc.s64 %rd48, [%rd49];
	// end inline asm
	mul.wide.s32 	%rd51, %r1, 8;
	add.s64 	%rd52, %rd1, %rd51;
	st.global.u64 	[%rd52], %rd48;
	bra.uni 	$L__BB67_27;
$L__BB67_24:
	sub.s32 	%r13, %r19, %r50;
	shl.b32 	%r52, %r56, 2;
	mul.wide.u32 	%rd39, %r52, 8;
	add.s64 	%rd37, %rd6, %rd39;
	// begin inline asm
	ld.global.nc.f64 %fd4, [%rd37];
	// end inline asm
	add.s64 	%rd38, %rd37, 8;
	// begin inline asm
	ld.global.nc.f64 %fd5, [%rd38];
	// end inline asm
	cvt.rn.f64.s32 	%fd6, %r13;
	fma.rn.f64 	%fd15, %fd5, %fd6, %fd4;
	setp.ne.s32 	%p41, %r51, 2;
	@%p41 bra 	$L__BB67_26;
	add.s64 	%rd40, %rd37, 16;
	// begin inline asm
	ld.global.nc.f64 %fd7, [%rd40];
	// end inline asm
	mul.lo.s32 	%r53, %r13, %r13;
	cvt.rn.f64.u32 	%fd8, %r53;
	fma.rn.f64 	%fd15, %fd7, %fd8, %fd15;
$L__BB67_26:
	max.f64 	%fd9, %fd15, 0d0000000000000000;
	min.f64 	%fd10, %fd9, 0d43F0000000000000;
	mov.f64 	%fd11, 0d3FE0000000000000;
	copysign.f64 	%fd12, %fd10, %fd11;
	add.rz.f64 	%fd13, %fd10, %fd12;
	cvt.rzi.f64.f64 	%fd14, %fd13;
	cvt.rzi.u64.f64 	%rd43, %fd14;
	mul.wide.s32 	%rd44, %r19, 8;
	add.s64 	%rd42, %rd7, %rd44;
	// begin inline asm
	ld.global.nc.s64 %rd41, [%rd42];
	// end inline asm
	add.s64 	%rd45, %rd43, %rd41;
	mul.wide.s32 	%rd46, %r1, 8;
	add.s64 	%rd47, %rd1, %rd46;
	st.global.u64 	[%rd47], %rd45;
$L__BB67_27:
	ret;

}
	// .globl	_Z30decompressFullFile_PreUnpackedIyEvPK14CompressedDataIT_EPS1_i
.visible .entry _Z30decompressFullFile_PreUnpackedIyEvPK14CompressedDataIT_EPS1_i(
	.param .u64 .ptr .align 1 _Z30decompressFullFile_PreUnpackedIyEvPK14CompressedDataIT_EPS1_i_param_0,
	.param .u64 .ptr .align 1 _Z30decompressFullFile_PreUnpackedIyEvPK14CompressedDataIT_EPS1_i_param_1,
	.param .u32 _Z30decompressFullFile_PreUnpackedIyEvPK14CompressedDataIT_EPS1_i_param_2
)
{
	.reg .pred 	%p<13>;
	.reg .b32 	%r<33>;
	.reg .b64 	%rd<35>;
	.reg .b64 	%fd<15>;

	ld.param.u64 	%rd10, [_Z30decompressFullFile_PreUnpackedIyEvPK14CompressedDataIT_EPS1_i_param_0];
	ld.param.u64 	%rd11, [_Z30decompressFullFile_PreUnpackedIyEvPK14CompressedDataIT_EPS1_i_param_1];
	ld.param.u32 	%r16, [_Z30decompressFullFile_PreUnpackedIyEvPK14CompressedDataIT_EPS1_i_param_2];
	cvta.to.global.u64 	%rd1, %rd11;
	cvta.to.global.u64 	%rd2, %rd10;
	setp.eq.s64 	%p1, %rd10, 0;
	@%p1 bra 	$L__BB68_15;
	ld.global.u64 	%rd3, [%rd2+64];
	setp.eq.s64 	%p2, %rd3, 0;
	@%p2 bra 	$L__BB68_15;
	mov.u32 	%r17, %tid.x;
	mov.u32 	%r18, %ctaid.x;
	mov.u32 	%r1, %ntid.x;
	mad.lo.s32 	%r30, %r18, %r1, %r17;
	setp.ge.s32 	%p3, %r30, %r16;
	@%p3 bra 	$L__BB68_15;
	ld.global.u64 	%rd4, [%rd2+16];
	ld.global.u64 	%rd5, [%rd2+24];
	ld.global.u64 	%rd6, [%rd2];
	ld.global.u64 	%rd7, [%rd2+8];
	ld.global.u32 	%r3, [%rd2+72];
	add.s32 	%r4, %r3, -1;
	mov.u32 	%r19, %nctaid.x;
	mul.lo.s32 	%r5, %r1, %r19;
$L__BB68_4:
	setp.lt.s32 	%p4, %r3, 1;
	@%p4 bra 	$L__BB68_8;
	mov.b32 	%r32, 0;
	mov.u32 	%r31, %r4;
$L__BB68_6:
	add.s32 	%r23, %r31, %r32;
	shr.u32 	%r9, %r23, 1;
	mul.wide.u32 	%rd14, %r9, 4;
	add.s64 	%rd12, %rd6, %rd14;
	// begin inline asm
	ld.global.nc.s32 %r21, [%rd12];
	// end inline asm
	add.s64 	%rd13, %rd7, %rd14;
	// begin inline asm
	ld.global.nc.s32 %r22, [%rd13];
	// end inline asm
	setp.ge.s32 	%p5, %r30, %r21;
	setp.lt.s32 	%p6, %r30, %r22;
	and.pred  	%p7, %p5, %p6;
	@%p7 bra 	$L__BB68_9;
	setp.lt.s32 	%p8, %r30, %r21;
	add.s32 	%r24, %r9, -1;
	add.s32 	%r25, %r9, 1;
	selp.b32 	%r32, %r32, %r25, %p8;
	selp.b32 	%r31, %r24, %r31, %p8;
	setp.le.s32 	%p9, %r32, %r31;
	@%p9 bra 	$L__BB68_6;
$L__BB68_8:
	mul.wide.s32 	%rd32, %r30, 8;
	add.s64 	%rd33, %rd1, %rd32;
	mov.b64 	%rd34, 0;
	st.global.u64 	[%rd33], %rd34;
	bra.uni 	$L__BB68_14;
$L__BB68_9:
	add.s64 	%rd15, %rd4, %rd14;
	// begin inline asm
	ld.global.nc.s32 %r26, [%rd15];
	// end inline asm
	setp.ne.s32 	%p10, %r26, 4;
	@%p10 bra 	$L__BB68_11;
	mul.wide.s32 	%rd30, %r30, 8;
	add.s64 	%rd29, %rd3, %rd30;
	// begin inline asm
	ld.global.nc.s64 %rd28, [%rd29];
	// end inline asm
	add.s64 	%rd31, %rd1, %rd30;
	st.global.u64 	[%rd31], %rd28;
	bra.uni 	$L__BB68_14;
$L__BB68_11:
	// begin inline asm
	ld.global.nc.s32 %r27, [%rd12];
	// end inline asm
	sub.s32 	%r14, %r30, %r27;
	shl.b32 	%r28, %r9, 2;
	mul.wide.u32 	%rd20, %r28, 8;
	add.s64 	%rd18, %rd5, %rd20;
	// begin inline asm
	ld.global.nc.f64 %fd4, [%rd18];
	// end inline asm
	add.s64 	%rd19, %rd18, 8;
	// begin inline asm
	ld.global.nc.f64 %fd5, [%rd19];
	// end inline asm
	cvt.rn.f64.s32 	%fd6, %r14;
	fma.rn.f64 	%fd14, %fd5, %fd6, %fd4;
	setp.ne.s32 	%p11, %r26, 2;
	@%p11 bra 	$L__BB68_13;
	add.s64 	%rd21, %rd18, 16;
	// begin inline asm
	ld.global.nc.f64 %fd7, [%rd21];
	// end inline asm
	mul.lo.s32 	%r29, %r14, %r14;
	cvt.rn.f64.u32 	%fd8, %r29;
	fma.rn.f64 	%fd14, %fd7, %fd8, %fd14;
$L__BB68_13:
	max.f64 	%fd9, %fd14, 0d0000000000000000;
	mov.f64 	%fd10, 0d3FE0000000000000;
	copysign.f64 	%fd11, %fd9, %fd10;
	add.rz.f64 	%fd12, %fd9, %fd11;
	cvt.rzi.f64.f64 	%fd13, %fd12;
	cvt.rzi.u64.f64 	%rd24, %fd13;
	mul.wide.s32 	%rd25, %r30, 8;
	add.s64 	%rd23, %rd3, %rd25;
	// begin inline asm
	ld.global.nc.s64 %rd22, [%rd23];
	// end inline asm
	add.s64 	%rd26, %rd24, %rd22;
	add.s64 	%rd27, %rd1, %rd25;
	st.global.u64 	[%rd27], %rd26;
$L__BB68_14:
	add.s32 	%r30, %r30, %r5;
	setp.lt.s32 	%p12, %r30, %r16;
	@%p12 bra 	$L__BB68_4;
$L__BB68_15:
	ret;

}
	// .globl	_Z28decompressFullFile_BitPackedIyEvPK14CompressedDataIT_EPS1_i
.visible .entry _Z28decompressFullFile_BitPackedIyEvPK14CompressedDataIT_EPS1_i(
	.param .u64 .ptr .align 1 _Z28decompressFullFile_BitPackedIyEvPK14CompressedDataIT_EPS1_i_param_0,
	.param .u64 .ptr .align 1 _Z28decompressFullFile_BitPackedIyEvPK14CompressedDataIT_EPS1_i_param_1,
	.param .u32 _Z28decompressFullFile_BitPackedIyEvPK14CompressedDataIT_EPS1_i_param_2
)
{
	.reg .pred 	%p<27>;
	.reg .b32 	%r<118>;
	.reg .b64 	%rd<125>;
	.reg .b64 	%fd<15>;

	ld.param.u64 	%rd29, [_Z28decompressFullFile_BitPackedIyEvPK14CompressedDataIT_EPS1_i_param_0];
	cvta.to.global.u64 	%rd1, %rd29;
	setp.eq.s64 	%p1, %rd29, 0;
	@%p1 bra 	$L__BB69_35;
	ld.global.u64 	%rd2, [%rd1+56];
	setp.eq.s64 	%p2, %rd2, 0;
	@%p2 bra 	$L__BB69_35;
	ld.param.u32 	%r107, [_Z28decompressFullFile_BitPackedIyEvPK14CompressedDataIT_EPS1_i_param_2];
	mov.u32 	%r37, %tid.x;
	mov.u32 	%r38, %ctaid.x;
	mov.u32 	%r39, %ntid.x;
	mad.lo.s32 	%r109, %r38, %r39, %r37;
	setp.ge.s32 	%p3, %r109, %r107;
	@%p3 bra 	$L__BB69_35;
	ld.global.u64 	%rd3, [%rd1+16];
	ld.global.u64 	%rd4, [%rd1+24];
	ld.global.u64 	%rd5, [%rd1+32];
	ld.global.u64 	%rd6, [%rd1+40];
	ld.global.u64 	%rd7, [%rd1];
	ld.global.u64 	%rd8, [%rd1+8];
	ld.global.u32 	%r2, [%rd1+72];
	mov.u32 	%r106, %nctaid.x;
	add.s32 	%r4, %r2, -1;
$L__BB69_4:
	ld.param.u64 	%rd119, [_Z28decompressFullFile_BitPackedIyEvPK14CompressedDataIT_EPS1_i_param_1];
	cvta.to.global.u64 	%rd9, %rd119;
	setp.lt.s32 	%p4, %r2, 1;
	@%p4 bra 	$L__BB69_8;
	mov.b32 	%r111, 0;
	mov.u32 	%r110, %r4;
$L__BB69_6:
	add.s32 	%r43, %r110, %r111;
	shr.u32 	%r7, %r43, 1;
	mul.wide.u32 	%rd32, %r7, 4;
	add.s64 	%rd30, %rd7, %rd32;
	// begin inline asm
	ld.global.nc.s32 %r41, [%rd30];
	// end inline asm
	add.s64 	%rd31, %rd8, %rd32;
	// begin inline asm
	ld.global.nc.s32 %r42, [%rd31];
	// end inline asm
	setp.ge.s32 	%p5, %r109, %r41;
	setp.lt.s32 	%p6, %r109, %r42;
	and.pred  	%p7, %p5, %p6;
	@%p7 bra 	$L__BB69_9;
	setp.lt.s32 	%p8, %r109, %r41;
	add.s32 	%r44, %r7, -1;
	add.s32 	%r45, %r7, 1;
	selp.b32 	%r111, %r111, %r45, %p8;
	selp.b32 	%r110, %r44, %r110, %p8;
	setp.le.s32 	%p9, %r111, %r110;
	@%p9 bra 	$L__BB69_6;
$L__BB69_8:
	mul.wide.s32 	%rd116, %r109, 8;
	add.s64 	%rd117, %rd9, %rd116;
	mov.b64 	%rd118, 0;
	st.global.u64 	[%rd117], %rd118;
	bra.uni 	$L__BB69_34;
$L__BB69_9:
	add.s64 	%rd33, %rd3, %rd32;
	// begin inline asm
	ld.global.nc.s32 %r46, [%rd33];
	// end inline asm
	// begin inline asm
	ld.global.nc.s32 %r47, [%rd30];
	// end inline asm
	add.s64 	%rd35, %rd5, %rd32;
	// begin inline asm
	ld.global.nc.s32 %r48, [%rd35];
	// end inline asm
	mul.wide.u32 	%rd39, %r7, 8;
	add.s64 	%rd37, %rd6, %rd39;
	// begin inline asm
	ld.global.nc.s64 %rd36, [%rd37];
	// end inline asm
	sub.s32 	%r13, %r109, %r47;
	setp.ne.s32 	%p10, %r46, 4;
	@%p10 bra 	$L__BB69_20;
	setp.lt.s32 	%p19, %r48, 1;
	@%p19 bra 	$L__BB69_19;
	cvt.s64.s32 	%rd85, %r13;
	cvt.u64.u32 	%rd86, %r48;
	mad.lo.s64 	%rd12, %rd85, %rd86, %rd36;
	setp.gt.u32 	%p20, %r48, 32;
	@%p20 bra 	$L__BB69_16;
	shr.s64 	%rd100, %rd12, 63;
	shr.u64 	%rd101, %rd100, 59;
	add.s64 	%rd102, %rd12, %rd101;
	shr.s64 	%rd13, %rd102, 5;
	cvt.u32.u64 	%r93, %rd13;
	mov.b64 	%rd103, 32;
	cvt.u32.u64 	%r94, %rd103;
	mul.lo.s32 	%r95, %r93, %r94;
	cvt.u32.u64 	%r96, %rd12;
	sub.s32 	%r14, %r96, %r95;
	add.s32 	%r97, %r48, %r14;
	setp.gt.s32 	%p25, %r97, 32;
	@%p25 bra 	$L__BB69_14;
	shl.b64 	%rd110, %rd13, 32;
	shr.s64 	%rd111, %rd110, 30;
	add.s64 	%rd112, %rd2, %rd111;
	ld.u32 	%r100, [%rd112];
	shr.u32 	%r112, %r100, %r14;
	bra.uni 	$L__BB69_15;
$L__BB69_14:
	shl.b64 	%rd104, %rd13, 32;
	shr.s64 	%rd105, %rd104, 30;
	add.s64 	%rd106, %rd2, %rd105;
	ld.u32 	%r98, [%rd106];
	add.s64 	%rd107, %rd104, 4294967296;
	shr.s64 	%rd108, %rd107, 30;
	add.s64 	%rd109, %rd2, %rd108;
	ld.u32 	%r99, [%rd109];
	shf.r.wrap.b32 	%r112, %r98, %r99, %r14;
$L__BB69_15:
	mov.b32 	%r101, -1;
	shl.b32 	%r102, %r101, %r48;
	not.b32 	%r103, %r102;
	and.b32  	%r104, %r112, %r103;
	cvt.u64.u32 	%rd113, %r104;
	mul.wide.s32 	%rd114, %r109, 8;
	add.s64 	%rd115, %rd9, %rd114;
	st.global.u64 	[%rd115], %rd113;
	bra.uni 	$L__BB69_34;
$L__BB69_16:
	shr.s64 	%rd88, %rd12, 63;
	shr.u64 	%rd89, %rd88, 59;
	add.s64 	%rd90, %rd12, %rd89;
	shr.s64 	%rd91, %rd90, 5;
	cvt.u32.u64 	%r113, %rd91;
	mov.b64 	%rd92, 32;
	cvt.u32.u64 	%r80, %rd92;
	mul.lo.s32 	%r81, %r113, %r80;
	cvt.u32.u64 	%r82, %rd12;
	sub.s32 	%r116, %r82, %r81;
	mov.b64 	%rd122, 0;
	mov.b32 	%r114, 0;
$L__BB69_17:
	sub.s32 	%r84, 32, %r116;
	min.u32 	%r85, %r48, %r84;
	setp.eq.s32 	%p21, %r85, 32;
	mov.b32 	%r86, -1;
	shl.b32 	%r87, %r86, %r85;
	not.b32 	%r88, %r87;
	selp.b32 	%r89, -1, %r88, %p21;
	mul.wide.s32 	%rd93, %r113, 4;
	add.s64 	%rd94, %rd2, %rd93;
	ld.u32 	%r90, [%rd94];
	shr.u32 	%r91, %r90, %r116;
	and.b32  	%r92, %r91, %r89;
	cvt.u64.u32 	%rd95, %r92;
	shl.b64 	%rd96, %rd95, %r114;
	or.b64  	%rd122, %rd96, %rd122;
	add.s32 	%r114, %r114, %r85;
	sub.s32 	%r48, %r48, %r85;
	add.s32 	%r113, %r113, 1;
	setp.gt.s32 	%p22, %r48, 0;
	setp.lt.s32 	%p23, %r114, 64;
	and.pred  	%p24, %p22, %p23;
	mov.b32 	%r116, 0;
	@%p24 bra 	$L__BB69_17;
	ld.param.u64 	%rd121, [_Z28decompressFullFile_BitPackedIyEvPK14CompressedDataIT_EPS1_i_param_1];
	cvta.to.global.u64 	%rd97, %rd121;
	mul.wide.s32 	%rd98, %r109, 8;
	add.s64 	%rd99, %rd97, %rd98;
	st.global.u64 	[%rd99], %rd122;
	bra.uni 	$L__BB69_34;
$L__BB69_19:
	mul.wide.s32 	%rd82, %r109, 8;
	add.s64 	%rd83, %rd9, %rd82;
	mov.b64 	%rd84, 0;
	st.global.u64 	[%rd83], %rd84;
	bra.uni 	$L__BB69_34;
$L__BB69_20:
	shl.b32 	%r49, %r7, 2;
	mul.wide.u32 	%rd42, %r49, 8;
	add.s64 	%rd40, %rd4, %rd42;
	// begin inline asm
	ld.global.nc.f64 %fd4, [%rd40];
	// end inline asm
	add.s64 	%rd41, %rd40, 8;
	// begin inline asm
	ld.global.nc.f64 %fd5, [%rd41];
	// end inline asm
	cvt.rn.f64.s32 	%fd6, %r13;
	fma.rn.f64 	%fd14, %fd5, %fd6, %fd4;
	setp.ne.s32 	%p11, %r46, 2;
	@%p11 bra 	$L__BB69_22;
	add.s64 	%rd43, %rd40, 16;
	// begin inline asm
	ld.global.nc.f64 %fd7, [%rd43];
	// end inline asm
	mul.lo.s32 	%r50, %r13, %r13;
	cvt.rn.f64.u32 	%fd8, %r50;
	fma.rn.f64 	%fd14, %fd7, %fd8, %fd14;
$L__BB69_22:
	setp.lt.s32 	%p12, %r48, 1;
	mov.b64 	%rd124, 0;
	@%p12 bra 	$L__BB69_33;
	cvt.s64.s32 	%rd45, %r13;
	cvt.u64.u32 	%rd46, %r48;
	mad.lo.s64 	%rd17, %rd45, %rd46, %rd36;
	shr.u64 	%rd18, %rd17, 5;
	cvt.u32.u64 	%r51, %rd17;
	and.b32  	%r27, %r51, 31;
	setp.gt.u32 	%p13, %r48, 32;
	@%p13 bra 	$L__BB69_27;
	shl.b64 	%rd68, %rd18, 32;
	shr.s64 	%rd69, %rd68, 30;
	add.s64 	%rd66, %rd2, %rd69;
	// begin inline asm
	ld.global.nc.u32 %r68, [%rd66];
	// end inline asm
	add.s64 	%rd70, %rd68, 4294967296;
	shr.s64 	%rd71, %rd70, 30;
	add.s64 	%rd67, %rd2, %rd71;
	// begin inline asm
	ld.global.nc.u32 %r69, [%rd67];
	// end inline asm
	cvt.u64.u32 	%rd72, %r69;
	shl.b64 	%rd73, %rd72, 32;
	cvt.u64.u32 	%rd74, %r68;
	or.b64  	%rd75, %rd73, %rd74;
	shr.u64 	%rd76, %rd75, %r27;
	mov.b32 	%r72, -1;
	shl.b32 	%r28, %r72, %r48;
	not.b32 	%r73, %r28;
	cvt.u32.u64 	%r74, %rd76;
	and.b32  	%r117, %r74, %r73;
	setp.eq.s32 	%p18, %r48, 32;
	@%p18 bra 	$L__BB69_26;
	add.s32 	%r75, %r48, -1;
	shr.u32 	%r76, %r117, %r75;
	neg.s32 	%r77, %r76;
	and.b32  	%r78, %r28, %r77;
	or.b32  	%r117, %r78, %r117;
$L__BB69_26:
	cvt.s64.s32 	%rd124, %r117;
	bra.uni 	$L__BB69_33;
$L__BB69_27:
	shl.b64 	%rd20, %rd18, 32;
	shr.s64 	%rd49, %rd20, 30;
	add.s64 	%rd47, %rd2, %rd49;
	// begin inline asm
	ld.global.nc.u32 %r52, [%rd47];
	// end inline asm
	sub.s32 	%r32, 32, %r27;
	shr.u32 	%r54, %r52, %r27;
	cvt.u64.u32 	%rd21, %r54;
	sub.s32 	%r33, %r48, %r32;
	add.s64 	%rd50, %rd20, 4294967296;
	shr.s64 	%rd51, %rd50, 30;
	add.s64 	%rd48, %rd2, %rd51;
	// begin inline asm
	ld.global.nc.u32 %r53, [%rd48];
	// end inline asm
	setp.lt.u32 	%p14, %r33, 32;
	@%p14 bra 	$L__BB69_30;
	cvt.u64.u32 	%rd54, %r53;
	shl.b64 	%rd55, %rd54, %r32;
	or.b64  	%rd124, %rd55, %rd21;
	setp.eq.s32 	%p15, %r33, 32;
	@%p15 bra 	$L__BB69_31;
	add.s32 	%r60, %r33, -32;
	sub.s32 	%r61, 64, %r27;
	add.s64 	%rd57, %rd20, 8589934592;
	shr.s64 	%rd58, %rd57, 30;
	add.s64 	%rd56, %rd2, %rd58;
	// begin inline asm
	ld.global.nc.u32 %r59, [%rd56];
	// end inline asm
	setp.eq.s32 	%p16, %r60, 32;
	mov.b32 	%r62, -1;
	shl.b32 	%r63, %r62, %r60;
	not.b32 	%r64, %r63;
	selp.b32 	%r65, -1, %r64, %p16;
	and.b32  	%r66, %r59, %r65;
	cvt.u64.u32 	%rd59, %r66;
	shl.b64 	%rd60, %rd59, %r61;
	or.b64  	%rd124, %rd60, %rd124;
	bra.uni 	$L__BB69_31;
$L__BB69_30:
	mov.b32 	%r55, -1;
	shl.b32 	%r56, %r55, %r33;
	not.b32 	%r57, %r56;
	and.b32  	%r58, %r53, %r57;
	cvt.u64.u32 	%rd52, %r58;
	shl.b64 	%rd53, %rd52, %r32;
	or.b64  	%rd124, %rd53, %rd21;
$L__BB69_31:
	setp.gt.u32 	%p17, %r48, 63;
	@%p17 bra 	$L__BB69_33;
	add.s32 	%r67, %r48, -1;
	shr.u64 	%rd61, %rd124, %r67;
	neg.s64 	%rd62, %rd61;
	mov.b64 	%rd63, -1;
	shl.b64 	%rd64, %rd63, %r48;
	and.b64  	%rd65, %rd64, %rd62;
	or.b64  	%rd124, %rd65, %rd124;
$L__BB69_33:
	ld.param.u64 	%rd120, [_Z28decompressFullFile_BitPackedIyEvPK14CompressedDataIT_EPS1_i_param_1];
	max.f64 	%fd9, %fd14, 0d0000000000000000;
	mov.f64 	%fd10, 0d3FE0000000000000;
	copysign.f64 	%fd11, %fd9, %fd10;
	add.rz.f64 	%fd12, %fd9, %fd11;
	cvt.rzi.f64.f64 	%fd13, %fd12;
	cvt.rzi.u64.f64 	%rd77, %fd13;
	add.s64 	%rd78, %rd124, %rd77;
	cvta.to.global.u64 	%rd79, %rd120;
	mul.wide.s32 	%rd80, %r109, 8;
	add.s64 	%rd81, %rd79, %rd80;
	st.global.u64 	[%rd81], %rd78;
$L__BB69_34:
	ld.param.u32 	%r108, [_Z28decompressFullFile_BitPackedIyEvPK14CompressedDataIT_EPS1_i_param_2];
	mad.lo.s32 	%r109, %r39, %r106, %r109;
	setp.lt.s32 	%p26, %r109, %r108;
	@%p26 bra 	$L__BB69_4;
$L__BB69_35:
	ret;

}
	// .globl	_Z21decompressFullFileFixIyEvPK14CompressedDataIT_EPS1_ii
.visible .entry _Z21decompressFullFileFixIyEvPK14CompressedDataIT_EPS1_ii(
	.param .u64 .ptr .align 1 _Z21decompressFullFileFixIyEvPK14CompressedDataIT_EPS1_ii_param_0,
	.param .u64 .ptr .align 1 _Z21decompressFullFileFixIyEvPK14CompressedDataIT_EPS1_ii_param_1,
	.param .u32 _Z21decompressFullFileFixIyEvPK14CompressedDataIT_EPS1_ii_param_2,
	.param .u32 _Z21decompressFullFileFixIyEvPK14CompressedDataIT_EPS1_ii_param_3
)
{
	.reg .pred 	%p<31>;
	.reg .b32 	%r<107>;
	.reg .b64 	%rd<116>;
	.reg .b64 	%fd<11>;
	// demoted variable
	.shared .align 8 .u32 _ZZ21decompressFullFileFixIyEvPK14CompressedDataIT_EPS1_iiE6s_meta_$_0;
	// demoted variable
	.shared .align 4 .u32 _ZZ21decompressFullFileFixIyEvPK14CompressedDataIT_EPS1_iiE6s_meta_$_1;
	// demoted variable
	.shared .align 8 .f64 _ZZ21decompressFullFileFixIyEvPK14CompressedDataIT_EPS1_iiE6s_meta_$_2;
	// demoted variable
	.shared .align 8 .f64 _ZZ21decompressFullFileFixIyEvPK14CompressedDataIT_EPS1_iiE6s_meta_$_3;
	// demoted variable
	.shared .align 8 .u64 _ZZ21decompressFullFileFixIyEvPK14CompressedDataIT_EPS1_iiE6s_meta_$_4;
	// demoted variable
	.shared .align 4 .u32 _ZZ21decompressFullFileFixIyEvPK14CompressedDataIT_EPS1_iiE22s_cached_partition_idx;
	ld.param.u64 	%rd29, [_Z21decompressFullFileFixIyEvPK14CompressedDataIT_EPS1_ii_param_0];
	ld.param.u64 	%rd30, [_Z21decompressFullFileFixIyEvPK14CompressedDataIT_EPS1_ii_param_1];
	cvta.to.global.u64 	%rd1, %rd30;
	cvta.to.global.u64 	%rd2, %rd29;
	mov.u32 	%r1, %tid.x;
	mov.u32 	%r32, %ctaid.x;
	mov.u32 	%r33, %ntid.x;
	mad.lo.s32 	%r100, %r32, %r33, %r1;
	setp.eq.s64 	%p1, %rd29, 0;
	@%p1 bra 	$L__BB70_41;
	ld.global.nc.u32 	%r3, [%rd2+72];
	setp.eq.s32 	%p2, %r3, 0;
	@%p2 bra 	$L__BB70_41;
	setp.ne.s32 	%p3, %r1, 0;
	@%p3 bra 	$L__BB70_4;
	mov.b32 	%r34, -1;
	st.shared.u32 	[_ZZ21decompressFullFileFixIyEvPK14CompressedDataIT_EPS1_iiE22s_cached_partition_idx], %r34;
$L__BB70_4:
	ld.param.u32 	%r97, [_Z21decompressFullFileFixIyEvPK14CompressedDataIT_EPS1_ii_param_2];
	bar.sync 	0;
	ld.global.nc.u64 	%rd3, [%rd2+56];
	setp.ge.s32 	%p4, %r100, %r97;
	@%p4 bra 	$L__BB70_41;
	ld.global.nc.u64 	%rd4, [%rd2+16];
	ld.global.nc.u64 	%rd5, [%rd2+24];
	ld.global.nc.u64 	%rd6, [%rd2+32];
	ld.global.nc.u64 	%rd7, [%rd2+40];
$L__BB70_6:
	ld.param.u32 	%r99, [_Z21decompressFullFileFixIyEvPK14CompressedDataIT_EPS1_ii_param_3];
	div.s32 	%r5, %r100, %r99;
	mul.lo.s32 	%r35, %r5, %r99;
	sub.s32 	%r6, %r100, %r35;
	setp.ge.s32 	%p5, %r5, %r3;
	@%p5 bra 	$L__BB70_40;
	ld.shared.u32 	%r36, [_ZZ21decompressFullFileFixIyEvPK14CompressedDataIT_EPS1_iiE22s_cached_partition_idx];
	setp.eq.s32 	%p6, %r5, %r36;
	@%p6 bra 	$L__BB70_13;
	setp.ne.s32 	%p7, %r1, 0;
	@%p7 bra 	$L__BB70_12;
	mul.wide.s32 	%rd31, %r5, 4;
	add.s64 	%rd32, %rd4, %rd31;
	ld.u32 	%r37, [%rd32];
	st.shared.u32 	[_ZZ21decompressFullFileFixIyEvPK14CompressedDataIT_EPS1_iiE6s_meta_$_0], %r37;
	add.s64 	%rd33, %rd6, %rd31;
	ld.u32 	%r38, [%rd33];
	st.shared.u32 	[_ZZ21decompressFullFileFixIyEvPK14CompressedDataIT_EPS1_iiE6s_meta_$_1], %r38;
	mul.wide.s32 	%rd34, %r5, 8;
	add.s64 	%rd35, %rd7, %rd34;
	ld.u64 	%rd36, [%rd35];
	st.shared.u64 	[_ZZ21decompressFullFileFixIyEvPK14CompressedDataIT_EPS1_iiE6s_meta_$_4], %rd36;
	setp.eq.s32 	%p8, %r37, 4;
	@%p8 bra 	$L__BB70_11;
	shl.b32 	%r39, %r5, 2;
	mul.wide.s32 	%rd37, %r39, 8;
	add.s64 	%rd38, %rd5, %rd37;
	ld.f64 	%fd2, [%rd38];
	st.shared.f64 	[_ZZ21decompressFullFileFixIyEvPK14CompressedDataIT_EPS1_iiE6s_meta_$_2], %fd2;
	ld.f64 	%fd3, [%rd38+8];
	st.shared.f64 	[_ZZ21decompressFullFileFixIyEvPK14CompressedDataIT_EPS1_iiE6s_meta_$_3], %fd3;
$L__BB70_11:
	st.shared.u32 	[_ZZ21decompressFullFileFixIyEvPK14CompressedDataIT_EPS1_iiE22s_cached_partition_idx], %r5;
$L__BB70_12:
	bar.sync 	0;
$L__BB70_13:
	ld.shared.u32 	%r40, [_ZZ21decompressFullFileFixIyEvPK14CompressedDataIT_EPS1_iiE6s_meta_$_0];
	ld.shared.u32 	%r7, [_ZZ21decompressFullFileFixIyEvPK14CompressedDataIT_EPS1_iiE6s_meta_$_1];
	ld.shared.u64 	%rd8, [_ZZ21decompressFullFileFixIyEvPK14CompressedDataIT_EPS1_iiE6s_meta_$_4];
	setp.ne.s32 	%p9, %r40, 4;
	@%p9 bra 	$L__BB70_26;
	ld.global.nc.u64 	%rd9, [%rd2+64];
	setp.eq.s64 	%p20, %rd9, 0;
	@%p20 bra 	$L__BB70_16;
	mul.wide.s32 	%rd78, %r100, 8;
	add.s64 	%rd79, %rd9, %rd78;
	ld.u64 	%rd80, [%rd79];
	add.s64 	%rd81, %rd1, %rd78;
	st.global.u64 	[%rd81], %rd80;
	bra.uni 	$L__BB70_40;
$L__BB70_16:
	setp.eq.s64 	%p21, %rd3, 0;
	setp.lt.s32 	%p22, %r7, 1;
	or.pred  	%p23, %p22, %p21;
	@%p23 bra 	$L__BB70_25;
	cvt.s64.s32 	%rd85, %r6;
	cvt.u64.u32 	%rd86, %r7;
	mad.lo.s64 	%rd10, %rd86, %rd85, %rd8;
	setp.gt.u32 	%p24, %r7, 32;
	@%p24 bra 	$L__BB70_22;
	shr.s64 	%rd97, %rd10, 63;
	shr.u64 	%rd98, %rd97, 59;
	add.s64 	%rd99, %rd10, %rd98;
	shr.s64 	%rd11, %rd99, 5;
	cvt.u32.u64 	%r83, %rd11;
	mov.b64 	%rd100, 32;
	cvt.u32.u64 	%r84, %rd100;
	mul.lo.s32 	%r85, %r83, %r84;
	cvt.u32.u64 	%r86, %rd10;
	sub.s32 	%r8, %r86, %r85;
	add.s32 	%r87, %r7, %r8;
	setp.gt.s32 	%p29, %r87, 32;
	@%p29 bra 	$L__BB70_20;
	shl.b64 	%rd107, %rd11, 32;
	shr.s64 	%rd108, %rd107, 30;
	add.s64 	%rd109, %rd3, %rd108;
	ld.u32 	%r90, [%rd109];
	shr.u32 	%r101, %r90, %r8;
	bra.uni 	$L__BB70_21;
$L__BB70_20:
	shl.b64 	%rd101, %rd11, 32;
	shr.s64 	%rd102, %rd101, 30;
	add.s64 	%rd103, %rd3, %rd102;
	ld.u32 	%r88, [%rd103];
	add.s64 	%rd104, %rd101, 4294967296;
	shr.s64 	%rd105, %rd104, 30;
	add.s64 	%rd106, %rd3, %rd105;
	ld.u32 	%r89, [%rd106];
	shf.r.wrap.b32 	%r101, %r88, %r89, %r8;
$L__BB70_21:
	mov.b32 	%r91, -1;
	shl.b32 	%r92, %r91, %r7;
	not.b32 	%r93, %r92;
	and.b32  	%r94, %r101, %r93;
	cvt.u64.u32 	%rd113, %r94;
	bra.uni 	$L__BB70_24;
$L__BB70_22:
	shr.s64 	%rd88, %rd10, 63;
	shr.u64 	%rd89, %rd88, 59;
	add.s64 	%rd90, %rd10, %rd89;
	shr.s64 	%rd91, %rd90, 5;
	cvt.u32.u64 	%r102, %rd91;
	mov.b64 	%rd92, 32;
	cvt.u32.u64 	%r70, %rd92;
	mul.lo.s32 	%r71, %r102, %r70;
	cvt.u32.u64 	%r72, %rd10;
	sub.s32 	%r105, %r72, %r71;
	mov.b64 	%rd113, 0;
	mov.b32 	%r103, 0;
$L__BB70_23:
	sub.s32 	%r74, 32, %r105;
	min.u32 	%r75, %r7, %r74;
	setp.eq.s32 	%p25, %r75, 32;
	mov.b32 	%r76, -1;
	shl.b32 	%r77, %r76, %r75;
	not.b32 	%r78, %r77;
	selp.b32 	%r79, -1, %r78, %p25;
	mul.wide.s32 	%rd93, %r102, 4;
	add.s64 	%rd94, %rd3, %rd93;
	ld.u32 	%r80, [%rd94];
	shr.u32 	%r81, %r80, %r105;
	and.b32  	%r82, %r81, %r79;
	cvt.u64.u32 	%rd95, %r82;
	shl.b64 	%rd96, %rd95, %r103;
	or.b64  	%rd113, %rd96, %rd113;
	add.s32 	%r103, %r103, %r75;
	sub.s32 	%r7, %r7, %r75;
	add.s32 	%r102, %r102, 1;
	setp.gt.s32 	%p26, %r7, 0;
	setp.lt.s32 	%p27, %r103, 64;
	and.pred  	%p28, %p26, %p27;
	mov.b32 	%r105, 0;
	@%p28 bra 	$L__BB70_23;
$L__BB70_24:
	mul.wide.s32 	%rd110, %r100, 8;
	add.s64 	%rd111, %rd1, %rd110;
	st.global.u64 	[%rd111], %rd113;
	bra.uni 	$L__BB70_40;
$L__BB70_25:
	mul.wide.s32 	%rd82, %r100, 8;
	add.s64 	%rd83, %rd1, %rd82;
	mov.b64 	%rd84, 0;
	st.global.u64 	[%rd83], %rd84;
	bra.uni 	$L__BB70_40;
$L__BB70_26:
	ld.shared.f64 	%fd4, [_ZZ21decompressFullFileFixIyEvPK14CompressedDataIT_EPS1_iiE6s_meta_$_3];
	cvt.rn.f64.s32 	%fd5, %r6;
	ld.shared.f64 	%fd6, [_ZZ21decompressFullFileFixIyEvPK14CompressedDataIT_EPS1_iiE6s_meta_$_2];
	fma.rn.f64 	%fd1, %fd4, %fd5, %fd6;
	ld.global.nc.u64 	%rd16, [%rd2+64];
	setp.eq.s64 	%p10, %rd16, 0;
	@%p10 bra 	$L__BB70_28;
	mul.wide.s32 	%rd39, %r100, 8;
	add.s64 	%rd40, %rd16, %rd39;
	ld.u64 	%rd115, [%rd40];
	bra.uni 	$L__BB70_39;
$L__BB70_28:
	setp.eq.s64 	%p11, %rd3, 0;
	setp.lt.s32 	%p12, %r7, 1;
	mov.b64 	%rd115, 0;
	or.pred  	%p13, %p12, %p11;
	@%p13 bra 	$L__BB70_39;
	cvt.s64.s32 	%rd42, %r6;
	cvt.u64.u32 	%rd43, %r7;
	mad.lo.s64 	%rd18, %rd43, %rd42, %rd8;
	shr.u64 	%rd19, %rd18, 5;
	cvt.u32.u64 	%r41, %rd18;
	and.b32  	%r21, %r41, 31;
	setp.gt.u32 	%p14, %r7, 32;
	@%p14 bra 	$L__BB70_33;
	shl.b64 	%rd65, %rd19, 32;
	shr.s64 	%rd66, %rd65, 30;
	add.s64 	%rd63, %rd3, %rd66;
	// begin inline asm
	ld.global.nc.u32 %r58, [%rd63];
	// end inline asm
	add.s64 	%rd67, %rd65, 4294967296;
	shr.s64 	%rd68, %rd67, 30;
	add.s64 	%rd64, %rd3, %rd68;
	// begin inline asm
	ld.global.nc.u32 %r59, [%rd64];
	// end inline asm
	cvt.u64.u32 	%rd69, %r59;
	shl.b64 	%rd70, %rd69, 32;
	cvt.u64.u32 	%rd71, %r58;
	or.b64  	%rd72, %rd70, %rd71;
	shr.u64 	%rd73, %rd72, %r21;
	mov.b32 	%r62, -1;
	shl.b32 	%r22, %r62, %r7;
	not.b32 	%r63, %r22;
	cvt.u32.u64 	%r64, %rd73;
	and.b32  	%r106, %r64, %r63;
	setp.eq.s32 	%p19, %r7, 32;
	@%p19 bra 	$L__BB70_32;
	add.s32 	%r65, %r7, -1;
	shr.u32 	%r66, %r106, %r65;
	neg.s32 	%r67, %r66;
	and.b32  	%r68, %r22, %r67;
	or.b32  	%r106, %r68, %r106;
$L__BB70_32:
	cvt.s64.s32 	%rd115, %r106;
	bra.uni 	$L__BB70_39;
$L__BB70_33:
	shl.b64 	%rd21, %rd19, 32;
	shr.s64 	%rd46, %rd21, 30;
	add.s64 	%rd44, %rd3, %rd46;
	// begin inline asm
	ld.global.nc.u32 %r42, [%rd44];
	// end inline asm
	sub.s32 	%r26, 32, %r21;
	shr.u32 	%r44, %r42, %r21;
	cvt.u64.u32 	%rd22, %r44;
	sub.s32 	%r27, %r7, %r26;
	add.s64 	%rd47, %rd21, 4294967296;
	shr.s64 	%rd48, %rd47, 30;
	add.s64 	%rd45, %rd3, %rd48;
	// begin inline asm
	ld.global.nc.u32 %r43, [%rd45];
	// end inline asm
	setp.lt.u32 	%p15, %r27, 32;
	@%p15 bra 	$L__BB70_36;
	cvt.u64.u32 	%rd51, %r43;
	shl.b64 	%rd52, %rd51, %r26;
	or.b64  	%rd115, %rd52, %rd22;
	setp.eq.s32 	%p16, %r27, 32;
	@%p16 bra 	$L__BB70_37;
	add.s32 	%r50, %r27, -32;
	sub.s32 	%r51, 64, %r21;
	add.s64 	%rd54, %rd21, 8589934592;
	shr.s64 	%rd55, %rd54, 30;
	add.s64 	%rd53, %rd3, %rd55;
	// begin inline asm
	ld.global.nc.u32 %r49, [%rd53];
	// end inline asm
	setp.eq.s32 	%p17, %r50, 32;
	mov.b32 	%r52, -1;
	shl.b32 	%r53, %r52, %r50;
	not.b32 	%r54, %r53;
	selp.b32 	%r55, -1, %r54, %p17;
	and.b32  	%r56, %r49, %r55;
	cvt.u64.u32 	%rd56, %r56;
	shl.b64 	%rd57, %rd56, %r51;
	or.b64  	%rd115, %rd57, %rd115;
	bra.uni 	$L__BB70_37;
$L__BB70_36:
	mov.b32 	%r45, -1;
	shl.b32 	%r46, %r45, %r27;
	not.b32 	%r47, %r46;
	and.b32  	%r48, %r43, %r47;
	cvt.u64.u32 	%rd49, %r48;
	shl.b64 	%rd50, %rd49, %r26;
	or.b64  	%rd115, %rd50, %rd22;
$L__BB70_37:
	setp.gt.u32 	%p18, %r7, 63;
	@%p18 bra 	$L__BB70_39;
	add.s32 	%r57, %r7, -1;
	shr.u64 	%rd58, %rd115, %r57;
	neg.s64 	%rd59, %rd58;
	mov.b64 	%rd60, -1;
	shl.b64 	%rd61, %rd60, %r7;
	and.b64  	%rd62, %rd61, %rd59;
	or.b64  	%rd115, %rd62, %rd115;
$L__BB70_39:
	mov.f64 	%fd7, 0d3FE0000000000000;
	copysign.f64 	%fd8, %fd1, %fd7;
	add.rz.f64 	%fd9, %fd1, %fd8;
	cvt.rzi.f64.f64 	%fd10, %fd9;
	cvt.rzi.u64.f64 	%rd74, %fd10;
	add.s64 	%rd75, %rd115, %rd74;
	mul.wide.s32 	%rd76, %r100, 8;
	add.s64 	%rd77, %rd1, %rd76;
	st.global.u64 	[%rd77], %rd75;
$L__BB70_40:
	ld.param.u32 	%r98, [_Z21decompressFullFileFixIyEvPK14CompressedDataIT_EPS1_ii_param_2];
	mov.u32 	%r96, %nctaid.x;
	mad.lo.s32 	%r100, %r33, %r96, %r100;
	setp.lt.s32 	%p30, %r100, %r98;
	@%p30 bra 	$L__BB70_6;
$L__BB70_41:
	ret;

}
	// .globl	_Z40decompressFullFile_OnTheFly_Optimized_V2IyEvPK14CompressedDataIT_EPS1_i
.visible .entry _Z40decompressFullFile_OnTheFly_Optimized_V2IyEvPK14CompressedDataIT_EPS1_i(
	.param .u64 .ptr .align 1 _Z40decompressFullFile_OnTheFly_Optimized_V2IyEvPK14CompressedDataIT_EPS1_i_param_0,
	.param .u64 .ptr .align 1 _Z40decompressFullFile_OnTheFly_Optimized_V2IyEvPK14CompressedDataIT_EPS1_i_param_1,
	.param .u32 _Z40decompressFullFile_OnTheFly_Optimized_V2IyEvPK14CompressedDataIT_EPS1_i_param_2
)
{
	.reg .pred 	%p<25>;
	.reg .b32 	%r<118>;
	.reg .b64 	%rd<119>;
	.reg .b64 	%fd<11>;
	// demoted variable
	.shared .align 8 .u32 _ZZ40decompressFullFile_OnTheFly_Optimized_V2IyEvPK14CompressedDataIT_EPS1_iE6s_meta_$_0;
	// demoted variable
	.shared .align 4 .u32 _ZZ40decompressFullFile_OnTheFly_Optimized_V2IyEvPK14CompressedDataIT_EPS1_iE6s_meta_$_1;
	// demoted variable
	.shared .align 8 .u32 _ZZ40decompressFullFile_OnTheFly_Optimized_V2IyEvPK14CompressedDataIT_EPS1_iE6s_meta_$_2;
	// demoted variable
	.shared .align 4 .u32 _ZZ40decompressFullFile_OnTheFly_Optimized_V2IyEvPK14CompressedDataIT_EPS1_iE6s_meta_$_3;
	// demoted variable
	.shared .align 8 .f64 _ZZ40decompressFullFile_OnTheFly_Optimized_V2IyEvPK14CompressedDataIT_EPS1_iE6s_meta_$_4;
	// demoted variable
	.shared .align 8 .f64 _ZZ40decompressFullFile_OnTheFly_Optimized_V2IyEvPK14CompressedDataIT_EPS1_iE6s_meta_$_5;
	// demoted variable
	.shared .align 8 .u64 _ZZ40decompressFullFile_OnTheFly_Optimized_V2IyEvPK14CompressedDataIT_EPS1_iE6s_meta_$_6;
	ld.param.u64 	%rd29, [_Z40decompressFullFile_OnTheFly_Optimized_V2IyEvPK14CompressedDataIT_EPS1_i_param_0];
	ld.param.u64 	%rd28, [_Z40decompressFullFile_OnTheFly_Optimized_V2IyEvPK14CompressedDataIT_EPS1_i_param_1];
	ld.param.u32 	%r36, [_Z40decompressFullFile_OnTheFly_Optimized_V2IyEvPK14CompressedDataIT_EPS1_i_param_2];
	cvta.to.global.u64 	%rd1, %rd29;
	mov.u32 	%r1, %ctaid.x;
	ld.global.u32 	%r37, [%rd1+72];
	setp.ge.s32 	%p1, %r1, %r37;
	@%p1 bra 	$L__BB71_35;
	mov.u32 	%r108, %tid.x;
	setp.ne.s32 	%p2, %r108, 0;
	@%p2 bra 	$L__BB71_3;
	ld.global.u64 	%rd30, [%rd1];
	mul.wide.u32 	%rd31, %r1, 4;
	add.s64 	%rd32, %rd30, %rd31;
	ld.u32 	%r38, [%rd32];
	st.shared.u32 	[_ZZ40decompressFullFile_OnTheFly_Optimized_V2IyEvPK14CompressedDataIT_EPS1_iE6s_meta_$_0], %r38;
	ld.global.u64 	%rd33, [%rd1+16];
	add.s64 	%rd34, %rd33, %rd31;
	ld.u32 	%r39, [%rd34];
	st.shared.u32 	[_ZZ40decompressFullFile_OnTheFly_Optimized_V2IyEvPK14CompressedDataIT_EPS1_iE6s_meta_$_1], %r39;
	ld.global.u64 	%rd35, [%rd1+32];
	add.s64 	%rd36, %rd35, %rd31;
	ld.u32 	%r40, [%rd36];
	st.shared.u32 	[_ZZ40decompressFullFile_OnTheFly_Optimized_V2IyEvPK14CompressedDataIT_EPS1_iE6s_meta_$_2], %r40;
	ld.global.u64 	%rd37, [%rd1+40];
	mul.wide.u32 	%rd38, %r1, 8;
	add.s64 	%rd39, %rd37, %rd38;
	ld.u64 	%rd40, [%rd39];
	st.shared.u64 	[_ZZ40decompressFullFile_OnTheFly_Optimized_V2IyEvPK14CompressedDataIT_EPS1_iE6s_meta_$_6], %rd40;
	shl.b32 	%r41, %r1, 2;
	ld.global.u64 	%rd41, [%rd1+24];
	mul.wide.u32 	%rd42, %r41, 8;
	add.s64 	%rd43, %rd41, %rd42;
	ld.f64 	%fd2, [%rd43];
	st.shared.f64 	[_ZZ40decompressFullFile_OnTheFly_Optimized_V2IyEvPK14CompressedDataIT_EPS1_iE6s_meta_$_4], %fd2;
	ld.f64 	%fd3, [%rd43+8];
	st.shared.f64 	[_ZZ40decompressFullFile_OnTheFly_Optimized_V2IyEvPK14CompressedDataIT_EPS1_iE6s_meta_$_5], %fd3;
	ld.global.u64 	%rd44, [%rd1+8];
	add.s64 	%rd45, %rd44, %rd31;
	ld.u32 	%r42, [%rd45];
	sub.s32 	%r43, %r42, %r38;
	st.shared.u32 	[_ZZ40decompressFullFile_OnTheFly_Optimized_V2IyEvPK14CompressedDataIT_EPS1_iE6s_meta_$_3], %r43;
$L__BB71_3:
	bar.sync 	0;
	ld.shared.u32 	%r116, [_ZZ40decompressFullFile_OnTheFly_Optimized_V2IyEvPK14CompressedDataIT_EPS1_iE6s_meta_$_3];
	setp.ge.s32 	%p3, %r108, %r116;
	@%p3 bra 	$L__BB71_35;
	mov.u32 	%r4, %ntid.x;
	cvta.to.global.u64 	%rd2, %rd28;
$L__BB71_5:
	ld.shared.u32 	%r44, [_ZZ40decompressFullFile_OnTheFly_Optimized_V2IyEvPK14CompressedDataIT_EPS1_iE6s_meta_$_0];
	add.s32 	%r8, %r44, %r108;
	setp.ge.s32 	%p4, %r8, %r36;
	@%p4 bra 	$L__BB71_34;
	ld.shared.u32 	%r45, [_ZZ40decompressFullFile_OnTheFly_Optimized_V2IyEvPK14CompressedDataIT_EPS1_iE6s_meta_$_1];
	setp.ne.s32 	%p5, %r45, 4;
	@%p5 bra 	$L__BB71_18;
	ld.global.u64 	%rd3, [%rd1+64];
	setp.eq.s64 	%p15, %rd3, 0;
	@%p15 bra 	$L__BB71_9;
	mul.wide.s32 	%rd83, %r8, 8;
	add.s64 	%rd84, %rd3, %rd83;
	ld.u64 	%rd118, [%rd84];
	bra.uni 	$L__BB71_33;
$L__BB71_9:
	ld.shared.u32 	%r112, [_ZZ40decompressFullFile_OnTheFly_Optimized_V2IyEvPK14CompressedDataIT_EPS1_iE6s_meta_$_2];
	setp.lt.s32 	%p16, %r112, 1;
	mov.b64 	%rd118, 0;
	@%p16 bra 	$L__BB71_33;
	ld.global.u64 	%rd5, [%rd1+56];
	setp.eq.s64 	%p17, %rd5, 0;
	@%p17 bra 	$L__BB71_33;
	ld.shared.u64 	%rd87, [_ZZ40decompressFullFile_OnTheFly_Optimized_V2IyEvPK14CompressedDataIT_EPS1_iE6s_meta_$_6];
	cvt.s64.s32 	%rd88, %r108;
	cvt.u64.u32 	%rd89, %r112;
	mad.lo.s64 	%rd6, %rd89, %rd88, %rd87;
	setp.gt.u32 	%p18, %r112, 32;
	@%p18 bra 	$L__BB71_16;
	shr.s64 	%rd100, %rd6, 63;
	shr.u64 	%rd101, %rd100, 59;
	add.s64 	%rd102, %rd6, %rd101;
	shr.s64 	%rd7, %rd102, 5;
	cvt.u32.u64 	%r94, %rd7;
	mov.b64 	%rd103, 32;
	cvt.u32.u64 	%r95, %rd103;
	mul.lo.s32 	%r96, %r94, %r95;
	cvt.u32.u64 	%r97, %rd6;
	sub.s32 	%r10, %r97, %r96;
	add.s32 	%r98, %r112, %r10;
	setp.gt.s32 	%p23, %r98, 32;
	@%p23 bra 	$L__BB71_14;
	shl.b64 	%rd110, %rd7, 32;
	shr.s64 	%rd111, %rd110, 30;
	add.s64 	%rd112, %rd5, %rd111;
	ld.u32 	%r101, [%rd112];
	shr.u32 	%r109, %r101, %r10;
	bra.uni 	$L__BB71_15;
$L__BB71_14:
	shl.b64 	%rd104, %rd7, 32;
	shr.s64 	%rd105, %rd104, 30;
	add.s64 	%rd106, %rd5, %rd105;
	ld.u32 	%r99, [%rd106];
	add.s64 	%rd107, %rd104, 4294967296;
	shr.s64 	%rd108, %rd107, 30;
	add.s64 	%rd109, %rd5, %rd108;
	ld.u32 	%r100, [%rd109];
	shf.r.wrap.b32 	%r109, %r99, %r100, %r10;
$L__BB71_15:
	mov.b32 	%r102, -1;
	shl.b32 	%r103, %r102, %r112;
	not.b32 	%r104, %r103;
	and.b32  	%r105, %r109, %r104;
	cvt.u64.u32 	%rd118, %r105;
	bra.uni 	$L__BB71_33;
$L__BB71_16:
	shr.s64 	%rd91, %rd6, 63;
	shr.u64 	%rd92, %rd91, 59;
	add.s64 	%rd93, %rd6, %rd92;
	shr.s64 	%rd94, %rd93, 5;
	cvt.u32.u64 	%r110, %rd94;
	mov.b64 	%rd95, 32;
	cvt.u32.u64 	%r81, %rd95;
	mul.lo.s32 	%r82, %r110, %r81;
	cvt.u32.u64 	%r83, %rd6;
	sub.s32 	%r113, %r83, %r82;
	mov.b64 	%rd118, 0;
	mov.b32 	%r111, 0;
$L__BB71_17:
	sub.s32 	%r85, 32, %r113;
	min.u32 	%r86, %r112, %r85;
	setp.eq.s32 	%p19, %r86, 32;
	mov.b32 	%r87, -1;
	shl.b32 	%r88, %r87, %r86;
	not.b32 	%r89, %r88;
	selp.b32 	%r90, -1, %r89, %p19;
	mul.wide.s32 	%rd96, %r110, 4;
	add.s64 	%rd97, %rd5, %rd96;
	ld.u32 	%r91, [%rd97];
	shr.u32 	%r92, %r91, %r113;
	and.b32  	%r93, %r92, %r90;
	cvt.u64.u32 	%rd98, %r93;
	shl.b64 	%rd99, %rd98, %r111;
	or.b64  	%rd118, %rd99, %rd118;
	add.s32 	%r111, %r111, %r86;
	sub.s32 	%r112, %r112, %r86;
	add.s32 	%r110, %r110, 1;
	setp.gt.s32 	%p20, %r112, 0;
	setp.lt.s32 	%p21, %r111, 64;
	and.pred  	%p22, %p20, %p21;
	mov.b32 	%r113, 0;
	@%p22 bra 	$L__BB71_17;
	bra.uni 	$L__BB71_33;
$L__BB71_18:
	ld.shared.f64 	%fd4, [_ZZ40decompressFullFile_OnTheFly_Optimized_V2IyEvPK14CompressedDataIT_EPS1_iE6s_meta_$_5];
	cvt.rn.f64.s32 	%fd5, %r108;
	ld.shared.f64 	%fd6, [_ZZ40decompressFullFile_OnTheFly_Optimized_V2IyEvPK14CompressedDataIT_EPS1_iE6s_meta_$_4];
	fma.rn.f64 	%fd1, %fd4, %fd5, %fd6;
	ld.global.u64 	%rd11, [%rd1+64];
	setp.eq.s64 	%p6, %rd11, 0;
	@%p6 bra 	$L__BB71_20;
	mul.wide.s32 	%rd46, %r8, 8;
	add.s64 	%rd47, %rd11, %rd46;
	ld.u64 	%rd117, [%rd47];
	bra.uni 	$L__BB71_32;
$L__BB71_20:
	ld.shared.s32 	%rd13, [_ZZ40decompressFullFile_OnTheFly_Optimized_V2IyEvPK14CompressedDataIT_EPS1_iE6s_meta_$_2];
	setp.lt.s64 	%p7, %rd13, 1;
	mov.b64 	%rd117, 0;
	@%p7 bra 	$L__BB71_32;
	ld.global.u64 	%rd14, [%rd1+56];
	setp.eq.s64 	%p8, %rd14, 0;
	@%p8 bra 	$L__BB71_32;
	cvt.u32.u64 	%r46, %rd13;
	ld.shared.u64 	%rd50, [_ZZ40decompressFullFile_OnTheFly_Optimized_V2IyEvPK14CompressedDataIT_EPS1_iE6s_meta_$_6];
	cvt.s64.s32 	%rd51, %r108;
	mad.lo.s64 	%rd15, %rd13, %rd51, %rd50;
	shr.u64 	%rd16, %rd15, 5;
	cvt.u32.u64 	%r47, %rd15;
	and.b32  	%r23, %r47, 31;
	setp.gt.u32 	%p9, %r46, 32;
	@%p9 bra 	$L__BB71_26;
	shl.b64 	%rd73, %rd16, 32;
	shr.s64 	%rd74, %rd73, 30;
	add.s64 	%rd71, %rd14, %rd74;
	// begin inline asm
	ld.global.nc.u32 %r67, [%rd71];
	// end inline asm
	add.s64 	%rd75, %rd73, 4294967296;
	shr.s64 	%rd76, %rd75, 30;
	add.s64 	%rd72, %rd14, %rd76;
	// begin inline asm
	ld.global.nc.u32 %r68, [%rd72];
	// end inline asm
	cvt.u64.u32 	%rd77, %r68;
	shl.b64 	%rd78, %rd77, 32;
	cvt.u64.u32 	%rd79, %r67;
	or.b64  	%rd80, %rd78, %rd79;
	shr.u64 	%rd81, %rd80, %r23;
	mov.b32 	%r72, -1;
	shl.b32 	%r24, %r72, %r46;
	not.b32 	%r73, %r24;
	cvt.u32.u64 	%r74, %rd81;
	and.b32  	%r114, %r74, %r73;
	setp.eq.s32 	%p14, %r46, 32;
	@%p14 bra 	$L__BB71_25;
	add.s32 	%r76, %r46, -1;
	shr.u32 	%r77, %r114, %r76;
	neg.s32 	%r78, %r77;
	and.b32  	%r79, %r24, %r78;
	or.b32  	%r114, %r79, %r114;
$L__BB71_25:
	cvt.s64.s32 	%rd117, %r114;
	bra.uni 	$L__BB71_32;
$L__BB71_26:
	shl.b64 	%rd18, %rd16, 32;
	shr.s64 	%rd54, %rd18, 30;
	add.s64 	%rd52, %rd14, %rd54;
	// begin inline asm
	ld.global.nc.u32 %r48, [%rd52];
	// end inline asm
	sub.s32 	%r28, 32, %r23;
	shr.u32 	%r51, %r48, %r23;
	cvt.u64.u32 	%rd19, %r51;
	sub.s32 	%r29, %r46, %r28;
	add.s64 	%rd55, %rd18, 4294967296;
	shr.s64 	%rd56, %rd55, 30;
	add.s64 	%rd53, %rd14, %rd56;
	// begin inline asm
	ld.global.nc.u32 %r49, [%rd53];
	// end inline asm
	setp.lt.u32 	%p10, %r29, 32;
	@%p10 bra 	$L__BB71_29;
	cvt.u64.u32 	%rd59, %r49;
	shl.b64 	%rd60, %rd59, %r28;
	or.b64  	%rd117, %rd60, %rd19;
	setp.eq.s32 	%p11, %r29, 32;
	@%p11 bra 	$L__BB71_30;
	add.s32 	%r57, %r29, -32;
	sub.s32 	%r58, 64, %r23;
	add.s64 	%rd62, %rd18, 8589934592;
	shr.s64 	%rd63, %rd62, 30;
	add.s64 	%rd61, %rd14, %rd63;
	// begin inline asm
	ld.global.nc.u32 %r56, [%rd61];
	// end inline asm
	setp.eq.s32 	%p12, %r57, 32;
	mov.b32 	%r59, -1;
	shl.b32 	%r60, %r59, %r57;
	not.b32 	%r61, %r60;
	selp.b32 	%r62, -1, %r61, %p12;
	and.b32  	%r63, %r56, %r62;
	cvt.u64.u32 	%rd64, %r63;
	shl.b64 	%rd65, %rd64, %r58;
	or.b64  	%rd117, %rd65, %rd117;
	bra.uni 	$L__BB71_30;
$L__BB71_29:
	mov.b32 	%r52, -1;
	shl.b32 	%r53, %r52, %r29;
	not.b32 	%r54, %r53;
	and.b32  	%r55, %r49, %r54;
	cvt.u64.u32 	%rd57, %r55;
	shl.b64 	%rd58, %rd57, %r28;
	or.b64  	%rd117, %rd58, %rd19;
$L__BB71_30:
	setp.gt.u32 	%p13, %r46, 63;
	@%p13 bra 	$L__BB71_32;
	add.s32 	%r66, %r46, -1;
	shr.u64 	%rd66, %rd117, %r66;
	neg.s64 	%rd67, %rd66;
	mov.b64 	%rd68, -1;
	shl.b64 	%rd69, %rd68, %r46;
	and.b64  	%rd70, %rd69, %rd67;
	or.b64  	%rd117, %rd70, %rd117;
$L__BB71_32:
	mov.f64 	%fd7, 0d3FE0000000000000;
	copysign.f64 	%fd8, %fd1, %fd7;
	add.rz.f64 	%fd9, %fd1, %fd8;
	cvt.rzi.f64.f64 	%fd10, %fd9;
	cvt.rzi.u64.f64 	%rd82, %fd10;
	add.s64 	%rd118, %rd117, %rd82;
	ld.shared.u32 	%r116, [_ZZ40decompressFullFile_OnTheFly_Optimized_V2IyEvPK14CompressedDataIT_EPS1_iE6s_meta_$_3];
$L__BB71_33:
	mul.wide.s32 	%rd113, %r8, 8;
	add.s64 	%rd114, %rd2, %rd113;
	st.global.u64 	[%rd114], %rd118;
$L__BB71_34:
	add.s32 	%r108, %r108, %r4;
	setp.lt.s32 	%p24, %r108, %r116;
	@%p24 bra 	$L__BB71_5;
$L__BB71_35:
	ret;

}
	// .globl	_Z31decompressFullFile_WorkStealingIyEvPK14CompressedDataIT_EPS1_iPi
.visible .entry _Z31decompressFullFile_WorkStealingIyEvPK14CompressedDataIT_EPS1_iPi(
	.param .u64 .ptr .align 1 _Z31decompressFullFile_WorkStealingIyEvPK14CompressedDataIT_EPS1_iPi_param_0,
	.param .u64 .ptr .align 1 _Z31decompressFullFile_WorkStealingIyEvPK14CompressedDataIT_EPS1_iPi_param_1,
	.param .u32 _Z31decompressFullFile_WorkStealingIyEvPK14CompressedDataIT_EPS1_iPi_param_2,
	.param .u64 .ptr .align 1 _Z31decompressFullFile_WorkStealingIyEvPK14CompressedDataIT_EPS1_iPi_param_3
)
{
	.reg .pred 	%p<57>;
	.reg .b32 	%r<166>;
	.reg .b64 	%rd<141>;
	.reg .b64 	%fd<27>;
	// demoted variable
	.shared .align 4 .b8 _ZZ31decompressFullFile_WorkStealingIyEvPK14CompressedDataIT_EPS1_iPiE17s_partition_batch[16];
	// demoted variable
	.shared .align 4 .u32 _ZZ31decompressFullFile_WorkStealingIyEvPK14CompressedDataIT_EPS1_iPiE12s_batch_size;
	// demoted variable
	.shared .align 4 .u32 _ZZ31decompressFullFile_WorkStealingIyEvPK14CompressedDataIT_EPS1_iPiE16s_total_elements;
	// demoted variable
	.shared .align 8 .b8 _ZZ31decompressFullFile_WorkStealingIyEvPK14CompressedDataIT_EPS1_iPiE20s_model_params_cache[128];
	ld.param.u64 	%rd25, [_Z31decompressFullFile_WorkStealingIyEvPK14CompressedDataIT_EPS1_iPi_param_0];
	ld.param.u64 	%rd26, [_Z31decompressFullFile_WorkStealingIyEvPK14CompressedDataIT_EPS1_iPi_param_1];
	ld.param.u32 	%r56, [_Z31decompressFullFile_WorkStealingIyEvPK14CompressedDataIT_EPS1_iPi_param_2];
	ld.param.u64 	%rd24, [_Z31decompressFullFile_WorkStealingIyEvPK14CompressedDataIT_EPS1_iPi_param_3];
	cvta.to.global.u64 	%rd1, %rd26;
	cvta.to.global.u64 	%rd2, %rd24;
	cvta.to.global.u64 	%rd27, %rd25;
	ld.global.u64 	%rd3, [%rd27];
	ld.global.u64 	%rd4, [%rd27+8];
	ld.global.u64 	%rd5, [%rd27+16];
	ld.global.u64 	%rd6, [%rd27+24];
	ld.global.u64 	%rd7, [%rd27+32];
	ld.global.u64 	%rd8, [%rd27+40];
	ld.global.u64 	%rd9, [%rd27+56];
	ld.global.u64 	%rd10, [%rd27+64];
	ld.global.u32 	%r1, [%rd27+72];
	mov.u32 	%r57, %ctaid.x;
	mov.u32 	%r2, %tid.x;
	or.b32  	%r58, %r57, %r2;
	setp.ne.s32 	%p2, %r58, 0;
	@%p2 bra 	$L__BB72_2;
	mov.b32 	%r59, 0;
	st.global.u32 	[%rd2], %r59;
$L__BB72_2:
	bar.sync 	0;
	mov.u32 	%r3, %ntid.x;
$L__BB72_3:
	setp.ne.s32 	%p3, %r2, 0;
	@%p3 bra 	$L__BB72_9;
	mov.b32 	%r150, 0;
	st.shared.u32 	[_ZZ31decompressFullFile_WorkStealingIyEvPK14CompressedDataIT_EPS1_iPiE12s_batch_size], %r150;
	st.shared.u32 	[_ZZ31decompressFullFile_WorkStealingIyEvPK14CompressedDataIT_EPS1_iPiE16s_total_elements], %r150;
	mov.u32 	%r151, %r150;
$L__BB72_5:
	ld.param.u64 	%rd137, [_Z31decompressFullFile_WorkStealingIyEvPK14CompressedDataIT_EPS1_iPi_param_3];
	cvta.to.global.u64 	%rd28, %rd137;
	atom.global.add.u32 	%r6, [%rd28], 1;
	setp.ge.s32 	%p4, %r6, %r1;
	@%p4 bra 	$L__BB72_9;
	mul.wide.s32 	%rd29, %r6, 4;
	add.s64 	%rd30, %rd3, %rd29;
	ld.u32 	%r61, [%rd30];
	add.s64 	%rd31, %rd4, %rd29;
	ld.u32 	%r62, [%rd31];
	sub.s32 	%r7, %r62, %r61;
	setp.lt.s32 	%p5, %r7, 1;
	setp.ge.s32 	%p6, %r61, %r56;
	or.pred  	%p7, %p6, %p5;
	@%p7 bra 	$L__BB72_8;
	shl.b32 	%r63, %r151, 2;
	mov.u32 	%r64, _ZZ31decompressFullFile_WorkStealingIyEvPK14CompressedDataIT_EPS1_iPiE17s_partition_batch;
	add.s32 	%r65, %r64, %r63;
	st.shared.u32 	[%r65], %r6;
	add.s32 	%r150, %r150, %r7;
	st.shared.u32 	[_ZZ31decompressFullFile_WorkStealingIyEvPK14CompressedDataIT_EPS1_iPiE16s_total_elements], %r150;
	shl.b32 	%r66, %r6, 2;
	mul.wide.s32 	%rd32, %r66, 8;
	add.s64 	%rd33, %rd6, %rd32;
	ld.f64 	%fd10, [%rd33];
	shl.b32 	%r67, %r151, 5;
	mov.u32 	%r68, _ZZ31decompressFullFile_WorkStealingIyEvPK14CompressedDataIT_EPS1_iPiE20s_model_params_cache;
	add.s32 	%r69, %r68, %r67;
	st.shared.f64 	[%r69], %fd10;
	ld.f64 	%fd11, [%rd33+8];
	st.shared.f64 	[%r69+8], %fd11;
	ld.f64 	%fd12, [%rd33+16];
	st.shared.f64 	[%r69+16], %fd12;
	ld.f64 	%fd13, [%rd33+24];
	st.shared.f64 	[%r69+24], %fd13;
	add.s32 	%r9, %r151, 1;
	st.shared.u32 	[_ZZ31decompressFullFile_WorkStealingIyEvPK14CompressedDataIT_EPS1_iPiE12s_batch_size], %r9;
	setp.lt.s32 	%p9, %r150, 1024;
	setp.lt.u32 	%p10, %r7, 1024;
	setp.lt.s32 	%p11, %r151, 3;
	and.pred  	%p12, %p9, %p11;
	and.pred  	%p13, %p12, %p10;
	mov.u32 	%r151, %r9;
	@%p13 bra 	$L__BB72_5;
	bra.uni 	$L__BB72_9;
$L__BB72_8:
	setp.lt.s32 	%p8, %r151, 4;
	@%p8 bra 	$L__BB72_5;
$L__BB72_9:
	bar.sync 	0;
	ld.shared.u32 	%r152, [_ZZ31decompressFullFile_WorkStealingIyEvPK14CompressedDataIT_EPS1_iPiE12s_batch_size];
	setp.eq.s32 	%p14, %r152, 0;
	@%p14 bra 	$L__BB72_58;
	setp.lt.s32 	%p15, %r152, 1;
	@%p15 bra 	$L__BB72_57;
	mov.b32 	%r153, 0;
$L__BB72_12:
	shl.b32 	%r71, %r153, 2;
	mov.u32 	%r72, _ZZ31decompressFullFile_WorkStealingIyEvPK14CompressedDataIT_EPS1_iPiE17s_partition_batch;
	add.s32 	%r73, %r72, %r71;
	ld.shared.u32 	%r74, [%r73];
	mul.wide.s32 	%rd34, %r74, 4;
	add.s64 	%rd35, %rd3, %rd34;
	ld.u32 	%r13, [%rd35];
	add.s64 	%rd36, %rd4, %rd34;
	ld.u32 	%r75, [%rd36];
	add.s64 	%rd37, %rd5, %rd34;
	ld.u32 	%r14, [%rd37];
	add.s64 	%rd38, %rd7, %rd34;
	ld.u32 	%r76, [%rd38];
	mul.wide.s32 	%rd39, %r74, 8;
	add.s64 	%rd40, %rd8, %rd39;
	ld.u64 	%rd11, [%rd40];
	sub.s32 	%r16, %r75, %r13;
	setp.lt.s32 	%p16, %r16, 1;
	@%p16 bra 	$L__BB72_56;
	setp.gt.u32 	%p17, %r2, 31;
	shl.b32 	%r78, %r153, 5;
	mov.u32 	%r79, _ZZ31decompressFullFile_WorkStealingIyEvPK14CompressedDataIT_EPS1_iPiE20s_model_params_cache;
	add.s32 	%r17, %r79, %r78;
	ld.shared.f64 	%fd1, [%r17+16];
	setp.lt.u32 	%p18, %r16, 32;
	and.pred  	%p19, %p18, %p17;
	@%p19 bra 	$L__BB72_56;
	setp.eq.s32 	%p20, %r14, 4;
	@%p20 bra 	$L__BB72_21;
	setp.ge.s32 	%p21, %r2, %r16;
	@%p21 bra 	$L__BB72_55;
	ld.shared.f64 	%fd2, [%r17];
	ld.shared.f64 	%fd3, [%r17+8];
	setp.ne.s64 	%p22, %rd9, 0;
	setp.gt.s32 	%p23, %r76, 0;
	and.pred  	%p1, %p22, %p23;
	add.s32 	%r163, %r2, %r13;
	not.pred 	%p28, %p1;
	mov.u32 	%r164, %r2;
$L__BB72_17:
	setp.ge.s32 	%p24, %r163, %r56;
	@%p24 bra 	$L__BB72_55;
	cvt.rn.f64.s32 	%fd4, %r164;
	fma.rn.f64 	%fd26, %fd3, %fd4, %fd2;
	setp.eq.s32 	%p25, %r14, 3;
	@%p25 bra 	$L__BB72_42;
	setp.ne.s32 	%p26, %r14, 2;
	@%p26 bra 	$L__BB72_43;
	mul.f64 	%fd20, %fd1, %fd4;
	fma.rn.f64 	%fd26, %fd20, %fd4, %fd26;
	bra.uni 	$L__BB72_43;
$L__BB72_21:
	setp.eq.s64 	%p35, %rd10, 0;
	@%p35 bra 	$L__BB72_26;
	setp.ge.s32 	%p36, %r2, %r16;
	@%p36 bra 	$L__BB72_55;
	mov.u32 	%r154, %r2;
$L__BB72_24:
	add.s32 	%r20, %r154, %r13;
	setp.ge.s32 	%p37, %r20, %r56;
	@%p37 bra 	$L__BB72_55;
	mul.wide.s32 	%rd98, %r20, 8;
	add.s64 	%rd99, %rd10, %rd98;
	ld.u64 	%rd100, [%rd99];
	add.s64 	%rd101, %rd1, %rd98;
	st.global.u64 	[%rd101], %rd100;
	add.s32 	%r154, %r154, %r3;
	setp.lt.s32 	%p38, %r154, %r16;
	@%p38 bra 	$L__BB72_24;
	bra.uni 	$L__BB72_55;
$L__BB72_26:
	setp.ne.s64 	%p39, %rd9, 0;
	setp.gt.s32 	%p40, %r76, 0;
	and.pred  	%p41, %p39, %p40;
	@%p41 bra 	$L__BB72_30;
	setp.ge.s32 	%p42, %r2, %r16;
	mov.u32 	%r162, %r2;
	@%p42 bra 	$L__BB72_55;
$L__BB72_28:
	add.s32 	%r43, %r162, %r13;
	setp.ge.s32 	%p43, %r43, %r56;
	@%p43 bra 	$L__BB72_55;
	mul.wide.s32 	%rd102, %r43, 8;
	add.s64 	%rd103, %rd1, %rd102;
	mov.b64 	%rd104, 0;
	st.global.u64 	[%rd103], %rd104;
	add.s32 	%r162, %r162, %r3;
	setp.lt.s32 	%p44, %r162, %r16;
	@%p44 bra 	$L__BB72_28;
	bra.uni 	$L__BB72_55;
$L__BB72_30:
	setp.ge.s32 	%p45, %r2, %r16;
	@%p45 bra 	$L__BB72_55;
	cvt.u64.u32 	%rd12, %r76;
	setp.lt.u32 	%p46, %r76, 33;
	mov.u32 	%r157, %r2;
	@%p46 bra 	$L__BB72_32;
	bra.uni 	$L__BB72_38;
$L__BB72_32:
	mov.b32 	%r139, -1;
	shl.b32 	%r140, %r139, %r76;
	not.b32 	%r22, %r140;
	mov.u32 	%r155, %r2;
$L__BB72_33:
	add.s32 	%r24, %r155, %r13;
	setp.ge.s32 	%p53, %r24, %r56;
	@%p53 bra 	$L__BB72_55;
	cvt.s64.s32 	%rd119, %r155;
	mad.lo.s64 	%rd120, %rd119, %rd12, %rd11;
	shr.s64 	%rd121, %rd120, 63;
	shr.u64 	%rd122, %rd121, 59;
	add.s64 	%rd123, %rd120, %rd122;
	shr.s64 	%rd13, %rd123, 5;
	cvt.u32.u64 	%r141, %rd13;
	mov.b64 	%rd124, 32;
	cvt.u32.u64 	%r142, %rd124;
	mul.lo.s32 	%r143, %r141, %r142;
	cvt.u32.u64 	%r144, %rd120;
	sub.s32 	%r25, %r144, %r143;
	add.s32 	%r145, %r76, %r25;
	setp.lt.s32 	%p54, %r145, 33;
	@%p54 bra 	$L__BB72_36;
	shl.b64 	%rd125, %rd13, 32;
	shr.s64 	%rd126, %rd125, 30;
	add.s64 	%rd127, %rd9, %rd126;
	ld.u32 	%r146, [%rd127];
	add.s64 	%rd128, %rd125, 4294967296;
	shr.s64 	%rd129, %rd128, 30;
	add.s64 	%rd130, %rd9, %rd129;
	ld.u32 	%r147, [%rd130];
	shf.r.wrap.b32 	%r156, %r146, %r147, %r25;
	bra.uni 	$L__BB72_37;
$L__BB72_36:
	shl.b64 	%rd131, %rd13, 32;
	shr.s64 	%rd132, %rd131, 30;
	add.s64 	%rd133, %rd9, %rd132;
	ld.u32 	%r148, [%rd133];
	shr.u32 	%r156, %r148, %r25;
$L__BB72_37:
	and.b32  	%r149, %r156, %r22;
	cvt.u64.u32 	%rd134, %r149;
	mul.wide.s32 	%rd135, %r24, 8;
	add.s64 	%rd136, %rd1, %rd135;
	st.global.u64 	[%rd136], %rd134;
	add.s32 	%r155, %r155, %r3;
	setp.lt.s32 	%p55, %r155, %r16;
	@%p55 bra 	$L__BB72_33;
	bra.uni 	$L__BB72_55;
$L__BB72_38:
	add.s32 	%r31, %r157, %r13;
	setp.ge.s32 	%p47, %r31, %r56;
	@%p47 bra 	$L__BB72_55;
	cvt.s64.s32 	%rd106, %r157;
	mad.lo.s64 	%rd107, %rd106, %rd12, %rd11;
	shr.s64 	%rd108, %rd107, 63;
	shr.u64 	%rd109, %rd108, 59;
	add.s64 	%rd110, %rd107, %rd109;
	shr.s64 	%rd111, %rd110, 5;
	cvt.u32.u64 	%r158, %rd111;
	mov.b64 	%rd112, 32;
	cvt.u32.u64 	%r126, %rd112;
	mul.lo.s32 	%r127, %r158, %r126;
	cvt.u32.u64 	%r128, %rd107;
	sub.s32 	%r161, %r128, %r127;
	mov.b64 	%rd138, 0;
	mov.b32 	%r159, 0;
	mov.u32 	%r160, %r76;
$L__BB72_40:
	sub.s32 	%r130, 32, %r161;
	min.u32 	%r131, %r160, %r130;
	setp.eq.s32 	%p48, %r131, 32;
	mov.b32 	%r132, -1;
	shl.b32 	%r133, %r132, %r131;
	not.b32 	%r134, %r133;
	selp.b32 	%r135, -1, %r134, %p48;
	mul.wide.s32 	%rd113, %r158, 4;
	add.s64 	%rd114, %rd9, %rd113;
	ld.u32 	%r136, [%rd114];
	shr.u32 	%r137, %r136, %r161;
	and.b32  	%r138, %r137, %r135;
	cvt.u64.u32 	%rd115, %r138;
	shl.b64 	%rd116, %rd115, %r159;
	or.b64  	%rd138, %rd116, %rd138;
	add.s32 	%r159, %r159, %r131;
	sub.s32 	%r160, %r160, %r131;
	add.s32 	%r158, %r158, 1;
	setp.gt.s32 	%p49, %r160, 0;
	setp.lt.s32 	%p50, %r159, 64;
	and.pred  	%p51, %p49, %p50;
	mov.b32 	%r161, 0;
	@%p51 bra 	$L__BB72_40;
	mul.wide.s32 	%rd117, %r31, 8;
	add.s64 	%rd118, %rd1, %rd117;
	st.global.u64 	[%rd118], %rd138;
	add.s32 	%r157, %r157, %r3;
	setp.lt.s32 	%p52, %r157, %r16;
	@%p52 bra 	$L__BB72_38;
	bra.uni 	$L__BB72_55;
$L__BB72_42:
	ld.shared.f64 	%fd14, [%r17+24];
	mul.f64 	%fd15, %fd1, %fd4;
	mul.f64 	%fd16, %fd14, %fd4;
	mul.f64 	%fd17, %fd16, %fd4;
	mul.f64 	%fd18, %fd17, %fd4;
	fma.rn.f64 	%fd19, %fd15, %fd4, %fd18;
	add.f64 	%fd26, %fd26, %fd19;
$L__BB72_43:
	setp.eq.s64 	%p27, %rd10, 0;
	max.f64 	%fd21, %fd26, 0d0000000000000000;
	min.f64 	%fd22, %fd21, 0d43F0000000000000;
	mov.f64 	%fd23, 0d3FE0000000000000;
	copysign.f64 	%fd24, %fd22, %fd23;
	add.rz.f64 	%fd25, %fd22, %fd24;
	cvt.rzi.f64.f64 	%fd9, %fd25;
	@%p27 bra 	$L__BB72_45;
	mul.wide.s32 	%rd41, %r163, 8;
	add.s64 	%rd42, %rd10, %rd41;
	ld.u64 	%rd140, [%rd42];
	bra.uni 	$L__BB72_54;
$L__BB72_45:
	mov.b64 	%rd140, 0;
	@%p28 bra 	$L__BB72_54;
	setp.gt.u32 	%p29, %r76, 32;
	@%p29 bra 	$L__BB72_48;
	add.s32 	%r113, %r76, -1;
	cvt.s64.s32 	%rd81, %r164;
	cvt.u64.u32 	%rd82, %r76;
	mad.lo.s64 	%rd83, %rd81, %rd82, %rd11;
	shl.b64 	%rd84, %rd83, 27;
	and.b64  	%rd85, %rd84, -4294967296;
	shr.s64 	%rd86, %rd85, 30;
	add.s64 	%rd79, %rd9, %rd86;
	// begin inline asm
	ld.global.nc.u32 %r111, [%rd79];
	// end inline asm
	add.s64 	%rd87, %rd85, 4294967296;
	shr.s64 	%rd88, %rd87, 30;
	add.s64 	%rd80, %rd9, %rd88;
	// begin inline asm
	ld.global.nc.u32 %r112, [%rd80];
	// end inline asm
	cvt.u64.u32 	%rd89, %r112;
	shl.b64 	%rd90, %rd89, 32;
	cvt.u64.u32 	%rd91, %r111;
	or.b64  	%rd92, %rd90, %rd91;
	cvt.u32.u64 	%r114, %rd83;
	and.b32  	%r115, %r114, 31;
	shr.u64 	%rd93, %rd92, %r115;
	cvt.u32.u64 	%r116, %rd93;
	mov.b32 	%r117, -1;
	shl.b32 	%r118, %r117, %r76;
	not.b32 	%r119, %r118;
	and.b32  	%r120, %r116, %r119;
	shr.u32 	%r121, %r120, %r113;
	neg.s32 	%r122, %r121;
	and.b32  	%r123, %r118, %r122;
	or.b32  	%r124, %r123, %r120;
	cvt.s64.s32 	%rd140, %r124;
	bra.uni 	$L__BB72_54;
$L__BB72_48:
	cvt.s64.s32 	%rd46, %r164;
	cvt.u64.u32 	%rd47, %r76;
	mad.lo.s64 	%rd48, %rd46, %rd47, %rd11;
	shl.b64 	%rd49, %rd48, 27;
	and.b64  	%rd50, %rd49, -4294967296;
	shr.s64 	%rd51, %rd50, 30;
	add.s64 	%rd44, %rd9, %rd51;
	// begin inline asm
	ld.global.nc.u32 %r80, [%rd44];
	// end inline asm
	cvt.u32.u64 	%r82, %rd48;
	and.b32  	%r83, %r82, 31;
	sub.s32 	%r48, 32, %r83;
	sub.s32 	%r49, %r76, %r48;
	add.s64 	%rd52, %rd50, 4294967296;
	shr.s64 	%rd53, %rd52, 30;
	add.s64 	%rd45, %rd9, %rd53;
	// begin inline asm
	ld.global.nc.u32 %r81, [%rd45];
	// end inline asm
	setp.lt.u32 	%p30, %r49, 32;
	@%p30 bra 	$L__BB72_51;
	cvt.u64.u32 	%rd59, %r81;
	shl.b64 	%rd60, %rd59, %r48;
	cvt.u64.u32 	%rd61, %r164;
	cvt.u64.u32 	%rd62, %r76;
	cvt.u32.u64 	%r94, %rd11;
	cvt.u32.u64 	%r95, %rd62;
	cvt.u32.u64 	%r96, %rd61;
	mad.lo.s32 	%r97, %r96, %r95, %r94;
	and.b32  	%r98, %r97, 31;
	shr.u32 	%r99, %r80, %r98;
	cvt.u64.u32 	%rd63, %r99;
	or.b64  	%rd140, %rd60, %rd63;
	setp.eq.s32 	%p31, %r49, 32;
	@%p31 bra 	$L__BB72_52;
	add.s32 	%r101, %r49, -32;
	cvt.s64.s32 	%rd65, %r164;
	cvt.u64.u32 	%rd66, %r76;
	mad.lo.s64 	%rd67, %rd65, %rd66, %rd11;
	cvt.u32.u64 	%r102, %rd67;
	and.b32  	%r103, %r102, 31;
	sub.s32 	%r104, 64, %r103;
	shl.b64 	%rd68, %rd67, 27;
	and.b64  	%rd69, %rd68, -4294967296;
	add.s64 	%rd70, %rd69, 8589934592;
	shr.s64 	%rd71, %rd70, 30;
	add.s64 	%rd64, %rd9, %rd71;
	// begin inline asm
	ld.global.nc.u32 %r100, [%rd64];
	// end inline asm
	setp.eq.s32 	%p32, %r101, 32;
	mov.b32 	%r105, -1;
	shl.b32 	%r106, %r105, %r101;
	not.b32 	%r107, %r106;
	selp.b32 	%r108, -1, %r107, %p32;
	and.b32  	%r109, %r100, %r108;
	cvt.u64.u32 	%rd72, %r109;
	shl.b64 	%rd73, %rd72, %r104;
	or.b64  	%rd140, %rd73, %rd140;
	bra.uni 	$L__BB72_52;
$L__BB72_51:
	mov.b32 	%r84, -1;
	shl.b32 	%r85, %r84, %r49;
	not.b32 	%r86, %r85;
	and.b32  	%r87, %r81, %r86;
	cvt.u64.u32 	%rd54, %r87;
	shl.b64 	%rd55, %rd54, %r48;
	cvt.u64.u32 	%rd56, %r164;
	cvt.u64.u32 	%rd57, %r76;
	cvt.u32.u64 	%r88, %rd11;
	cvt.u32.u64 	%r89, %rd57;
	cvt.u32.u64 	%r90, %rd56;
	mad.lo.s32 	%r91, %r90, %r89, %r88;
	and.b32  	%r92, %r91, 31;
	shr.u32 	%r93, %r80, %r92;
	cvt.u64.u32 	%rd58, %r93;
	or.b64  	%rd140, %rd55, %rd58;
$L__BB72_52:
	setp.gt.u32 	%p33, %r76, 63;
	@%p33 bra 	$L__BB72_54;
	add.s32 	%r110, %r76, -1;
	shr.u64 	%rd74, %rd140, %r110;
	neg.s64 	%rd75, %rd74;
	mov.b64 	%rd76, -1;
	shl.b64 	%rd77, %rd76, %r76;
	and.b64  	%rd78, %rd77, %rd75;
	or.b64  	%rd140, %rd78, %rd140;
$L__BB72_54:
	cvt.rzi.u64.f64 	%rd94, %fd9;
	add.s64 	%rd95, %rd140, %rd94;
	mul.wide.s32 	%rd96, %r163, 8;
	add.s64 	%rd97, %rd1, %rd96;
	st.global.u64 	[%rd97], %rd95;
	add.s32 	%r164, %r164, %r3;
	add.s32 	%r163, %r163, %r3;
	setp.lt.s32 	%p34, %r164, %r16;
	@%p34 bra 	$L__BB72_17;
$L__BB72_55:
	bar.warp.sync 	-1;
	ld.shared.u32 	%r152, [_ZZ31decompressFullFile_WorkStealingIyEvPK14CompressedDataIT_EPS1_iPiE12s_batch_size];
$L__BB72_56:
	add.s32 	%r153, %r153, 1;
	setp.lt.s32 	%p56, %r153, %r152;
	@%p56 bra 	$L__BB72_12;
$L__BB72_57:
	bar.sync 	0;
	bra.uni 	$L__BB72_3;
$L__BB72_58:
	ret;

}
	// .globl	_Z39decompressFullFile_WorkStealingAdvancedIyEvPK14CompressedDataIT_EPS1_iPi
.visible .entry _Z39decompressFullFile_WorkStealingAdvancedIyEvPK14CompressedDataIT_EPS1_iPi(
	.param .u64 .ptr .align 1 _Z39decompressFullFile_WorkStealingAdvancedIyEvPK14CompressedDataIT_EPS1_iPi_param_0,
	.param .u64 .ptr .align 1 _Z39decompressFullFile_WorkStealingAdvancedIyEvPK14CompressedDataIT_EPS1_iPi_param_1,
	.param .u32 _Z39decompressFullFile_WorkStealingAdvancedIyEvPK14CompressedDataIT_EPS1_iPi_param_2,
	.param .u64 .ptr .align 1 _Z39decompressFullFile_WorkStealingAdvancedIyEvPK14CompressedDataIT_EPS1_iPi_param_3
)
{
	.reg .pred 	%p<89>;
	.reg .b32 	%r<280>;
	.reg .b64 	%rd<249>;
	.reg .b64 	%fd<35>;
	// demoted variable
	.shared .align 4 .b8 _ZZ39decompressFullFile_WorkStealingAdvancedIyEvPK14CompressedDataIT_EPS1_iPiE17s_partition_queue[32];
	// demoted variable
	.shared .align 4 .u32 _ZZ39decompressFullFile_WorkStealingAdvancedIyEvPK14CompressedDataIT_EPS1_iPiE12s_queue_size;
	// demoted variable
	.shared .align 4 .u32 _ZZ39decompressFullFile_WorkStealingAdvancedIyEvPK14CompressedDataIT_EPS1_iPiE17s_large_partition;
	ld.param.u64 	%rd53, [_Z39decompressFullFile_WorkStealingAdvancedIyEvPK14CompressedDataIT_EPS1_iPi_param_0];
	ld.param.u64 	%rd54, [_Z39decompressFullFile_WorkStealingAdvancedIyEvPK14CompressedDataIT_EPS1_iPi_param_1];
	cvta.to.global.u64 	%rd1, %rd54;
	cvta.to.global.u64 	%rd55, %rd53;
	ld.global.u64 	%rd2, [%rd55];
	ld.global.u64 	%rd3, [%rd55+8];
	ld.global.u64 	%rd4, [%rd55+16];
	ld.global.u64 	%rd5, [%rd55+24];
	ld.global.u64 	%rd6, [%rd55+32];
	ld.global.u64 	%rd7, [%rd55+40];
	ld.global.u64 	%rd56, [%rd55+56];
	ld.global.u64 	%rd57, [%rd55+64];
	ld.global.u32 	%r1, [%rd55+72];
	mov.u32 	%r2, %tid.x;
$L__BB73_1:
	setp.ne.s32 	%p1, %r2, 0;
	@%p1 bra 	$L__BB73_8;
	mov.b32 	%r251, 0;
	st.shared.u32 	[_ZZ39decompressFullFile_WorkStealingAdvancedIyEvPK14CompressedDataIT_EPS1_iPiE12s_queue_size], %r251;
	mov.b32 	%r250, -1;
	st.shared.u32 	[_ZZ39decompressFullFile_WorkStealingAdvancedIyEvPK14CompressedDataIT_EPS1_iPiE17s_large_partition], %r250;
	mov.u32 	%r252, %r251;
$L__BB73_3:
	mov.u32 	%r5, %r252;
	mov.u32 	%r4, %r251;
	ld.param.u64 	%rd240, [_Z39decompressFullFile_WorkStealingAdvancedIyEvPK14CompressedDataIT_EPS1_iPi_param_3];
	cvta.to.global.u64 	%rd58, %rd240;
	atom.global.add.u32 	%r6, [%rd58], 1;
	setp.ge.s32 	%p2, %r6, %r1;
	@%p2 bra 	$L__BB73_8;
	mul.wide.s32 	%rd59, %r6, 4;
	add.s64 	%rd60, %rd3, %rd59;
	ld.u32 	%r106, [%rd60];
	add.s64 	%rd61, %rd2, %rd59;
	ld.u32 	%r107, [%rd61];
	sub.s32 	%r7, %r106, %r107;
	setp.lt.s32 	%p3, %r7, 1;
	mov.u32 	%r251, %r4;
	@%p3 bra 	$L__BB73_7;
	add.s32 	%r251, %r4, 1;
	st.shared.u32 	[_ZZ39decompressFullFile_WorkStealingAdvancedIyEvPK14CompressedDataIT_EPS1_iPiE12s_queue_size], %r251;
	shl.b32 	%r108, %r4, 2;
	mov.u32 	%r109, _ZZ39decompressFullFile_WorkStealingAdvancedIyEvPK14CompressedDataIT_EPS1_iPiE17s_partition_queue;
	add.s32 	%r110, %r109, %r108;
	st.shared.u32 	[%r110], %r6;
	setp.lt.u32 	%p4, %r7, 4097;
	setp.ne.s32 	%p5, %r250, -1;
	or.pred  	%p6, %p4, %p5;
	@%p6 bra 	$L__BB73_7;
	st.shared.u32 	[_ZZ39decompressFullFile_WorkStealingAdvancedIyEvPK14CompressedDataIT_EPS1_iPiE17s_large_partition], %r4;
	mov.u32 	%r250, %r4;
$L__BB73_7:
	add.s32 	%r252, %r5, 1;
	setp.lt.u32 	%p7, %r5, 7;
	setp.lt.s32 	%p8, %r251, 8;
	and.pred  	%p9, %p7, %p8;
	@%p9 bra 	$L__BB73_3;
$L__BB73_8:
	bar.sync 	0;
	ld.shared.u32 	%r266, [_ZZ39decompressFullFile_WorkStealingAdvancedIyEvPK14CompressedDataIT_EPS1_iPiE12s_queue_size];
	setp.eq.s32 	%p10, %r266, 0;
	@%p10 bra 	$L__BB73_99;
	setp.gt.u32 	%p11, %r2, 31;
	ld.shared.u32 	%r13, [_ZZ39decompressFullFile_WorkStealingAdvancedIyEvPK14CompressedDataIT_EPS1_iPiE17s_large_partition];
	setp.lt.s32 	%p12, %r13, 0;
	or.pred  	%p13, %p12, %p11;
	@%p13 bra 	$L__BB73_52;
	ld.param.u32 	%r240, [_Z39decompressFullFile_WorkStealingAdvancedIyEvPK14CompressedDataIT_EPS1_iPi_param_2];
	shl.b32 	%r112, %r13, 2;
	mov.u32 	%r113, _ZZ39decompressFullFile_WorkStealingAdvancedIyEvPK14CompressedDataIT_EPS1_iPiE17s_partition_queue;
	add.s32 	%r114, %r113, %r112;
	ld.shared.u32 	%r14, [%r114];
	mul.wide.s32 	%rd62, %r14, 4;
	add.s64 	%rd63, %rd2, %rd62;
	ld.u32 	%r15, [%rd63];
	add.s64 	%rd64, %rd3, %rd62;
	ld.u32 	%r115, [%rd64];
	add.s64 	%rd65, %rd4, %rd62;
	ld.u32 	%r16, [%rd65];
	sub.s32 	%r17, %r115, %r15;
	setp.lt.s32 	%p14, %r17, 1;
	setp.ge.s32 	%p15, %r15, %r240;
	or.pred  	%p16, %p15, %p14;
	@%p16 bra 	$L__BB73_52;
	and.b32  	%r262, %r2, 31;
	setp.ne.s32 	%p17, %r16, 4;
	@%p17 bra 	$L__BB73_32;
	setp.ge.s32 	%p32, %r262, %r17;
	@%p32 bra 	$L__BB73_52;
	cvt.s64.s32 	%rd10, %r14;
	setp.eq.s64 	%p33, %rd57, 0;
	add.s64 	%rd11, %rd6, %rd62;
	@%p33 bra 	$L__BB73_14;
	bra.uni 	$L__BB73_30;
$L__BB73_14:
	setp.eq.s64 	%p36, %rd56, 0;
	@%p36 bra 	$L__BB73_19;
	shl.b64 	%rd116, %rd10, 3;
	add.s64 	%rd12, %rd7, %rd116;
$L__BB73_16:
	ld.param.u32 	%r243, [_Z39decompressFullFile_WorkStealingAdvancedIyEvPK14CompressedDataIT_EPS1_iPi_param_2];
	add.s32 	%r23, %r262, %r15;
	setp.ge.s32 	%p37, %r23, %r243;
	@%p37 bra 	$L__BB73_52;
	ld.u32 	%r259, [%rd11];
	setp.gt.s32 	%p38, %r259, 0;
	@%p38 bra 	$L__BB73_21;
	mul.wide.s32 	%rd117, %r23, 8;
	add.s64 	%rd118, %rd1, %rd117;
	mov.b64 	%rd119, 0;
	st.global.u64 	[%rd118], %rd119;
	bra.uni 	$L__BB73_29;
$L__BB73_19:
	ld.param.u32 	%r244, [_Z39decompressFullFile_WorkStealingAdvancedIyEvPK14CompressedDataIT_EPS1_iPi_param_2];
	add.s32 	%r20, %r262, %r15;
	setp.ge.s32 	%p46, %r20, %r244;
	@%p46 bra 	$L__BB73_52;
	mul.wide.s32 	%rd147, %r20, 8;
	add.s64 	%rd148, %rd1, %rd147;
	mov.b64 	%rd149, 0;
	st.global.u64 	[%rd148], %rd149;
	add.s32 	%r262, %r262, 32;
	setp.lt.s32 	%p47, %r262, %r17;
	@%p47 bra 	$L__BB73_19;
	bra.uni 	$L__BB73_52;
$L__BB73_21:
	ld.u64 	%rd120, [%rd12];
	mul.wide.u32 	%rd121, %r259, %r262;
	add.s64 	%rd13, %rd120, %rd121;
	setp.lt.u32 	%p39, %r259, 33;
	@%p39 bra 	$L__BB73_24;
	shr.s64 	%rd123, %rd13, 63;
	shr.u64 	%rd124, %rd123, 59;
	add.s64 	%rd125, %rd13, %rd124;
	shr.s64 	%rd126, %rd125, 5;
	cvt.u32.u64 	%r257, %rd126;
	mov.b64 	%rd127, 32;
	cvt.u32.u64 	%r148, %rd127;
	mul.lo.s32 	%r149, %r257, %r148;
	cvt.u32.u64 	%r150, %rd13;
	sub.s32 	%r260, %r150, %r149;
	mov.b64 	%rd242, 0;
	mov.b32 	%r258, 0;
$L__BB73_23:
	mul.wide.s32 	%rd128, %r257, 4;
	add.s64 	%rd129, %rd56, %rd128;
	sub.s32 	%r152, 32, %r260;
	min.u32 	%r153, %r259, %r152;
	setp.eq.s32 	%p40, %r153, 32;
	mov.b32 	%r154, -1;
	shl.b32 	%r155, %r154, %r153;
	not.b32 	%r156, %r155;
	selp.b32 	%r157, -1, %r156, %p40;
	ld.u32 	%r158, [%rd129];
	shr.u32 	%r159, %r158, %r260;
	and.b32  	%r160, %r159, %r157;
	cvt.u64.u32 	%rd130, %r160;
	shl.b64 	%rd131, %rd130, %r258;
	or.b64  	%rd242, %rd131, %rd242;
	add.s32 	%r258, %r258, %r153;
	sub.s32 	%r259, %r259, %r153;
	add.s32 	%r257, %r257, 1;
	setp.gt.s32 	%p41, %r259, 0;
	setp.lt.s32 	%p42, %r258, 64;
	and.pred  	%p43, %p41, %p42;
	mov.b32 	%r260, 0;
	@%p43 bra 	$L__BB73_23;
	bra.uni 	$L__BB73_28;
$L__BB73_24:
	shr.s64 	%rd132, %rd13, 63;
	shr.u64 	%rd133, %rd132, 59;
	add.s64 	%rd134, %rd13, %rd133;
	shr.s64 	%rd16, %rd134, 5;
	cvt.u32.u64 	%r161, %rd16;
	mov.b64 	%rd135, 32;
	cvt.u32.u64 	%r162, %rd135;
	mul.lo.s32 	%r163, %r161, %r162;
	cvt.u32.u64 	%r164, %rd13;
	sub.s32 	%r34, %r164, %r163;
	add.s32 	%r165, %r259, %r34;
	setp.lt.s32 	%p44, %r165, 33;
	@%p44 bra 	$L__BB73_26;
	shl.b64 	%rd136, %rd16, 32;
	shr.s64 	%rd137, %rd136, 30;
	add.s64 	%rd138, %rd56, %rd137;
	ld.u32 	%r166, [%rd138];
	add.s64 	%rd139, %rd136, 4294967296;
	shr.s64 	%rd140, %rd139, 30;
	add.s64 	%rd141, %rd56, %rd140;
	ld.u32 	%r167, [%rd141];
	shf.r.wrap.b32 	%r261, %r166, %r167, %r34;
	bra.uni 	$L__BB73_27;
$L__BB73_26:
	shl.b64 	%rd142, %rd16, 32;
	shr.s64 	%rd143, %rd142, 30;
	add.s64 	%rd144, %rd56, %rd143;
	ld.u32 	%r168, [%rd144];
	shr.u32 	%r261, %r168, %r34;
$L__BB73_27:
	mov.b32 	%r169, -1;
	shl.b32 	%r170, %r169, %r259;
	not.b32 	%r171, %r170;
	and.b32  	%r172, %r261, %r171;
	cvt.u64.u32 	%rd242, %r172;
$L__BB73_28:
	mul.wide.s32 	%rd145, %r23, 8;
	add.s64 	%rd146, %rd1, %rd145;
	st.global.u64 	[%rd146], %rd242;
$L__BB73_29:
	add.s32 	%r262, %r262, 32;
	setp.lt.s32 	%p45, %r262, %r17;
	@%p45 bra 	$L__BB73_16;
	bra.uni 	$L__BB73_52;
$L__BB73_30:
	ld.param.u32 	%r242, [_Z39decompressFullFile_WorkStealingAdvancedIyEvPK14CompressedDataIT_EPS1_iPi_param_2];
	add.s32 	%r40, %r262, %r15;
	setp.ge.s32 	%p34, %r40, %r242;
	@%p34 bra 	$L__BB73_52;
	mul.wide.s32 	%rd112, %r40, 8;
	add.s64 	%rd113, %rd57, %rd112;
	ld.u64 	%rd114, [%rd113];
	add.s64 	%rd115, %rd1, %rd112;
	st.global.u64 	[%rd115], %rd114;
	add.s32 	%r262, %r262, 32;
	setp.lt.s32 	%p35, %r262, %r17;
	@%p35 bra 	$L__BB73_30;
	bra.uni 	$L__BB73_52;
$L__BB73_32:
	shl.b32 	%r116, %r14, 2;
	mul.wide.s32 	%rd66, %r116, 8;
	add.s64 	%rd19, %rd5, %rd66;
	ld.f64 	%fd1, [%rd19];
	ld.f64 	%fd2, [%rd19+8];
	setp.ne.s32 	%p18, %r16, 2;
	mov.f64 	%fd33, 0d0000000000000000;
	@%p18 bra 	$L__BB73_34;
	ld.f64 	%fd33, [%rd19+16];
$L__BB73_34:
	setp.ge.s32 	%p19, %r262, %r17;
	@%p19 bra 	$L__BB73_52;
$L__BB73_35:
	ld.param.u32 	%r241, [_Z39decompressFullFile_WorkStealingAdvancedIyEvPK14CompressedDataIT_EPS1_iPi_param_2];
	add.s32 	%r43, %r262, %r15;
	setp.ge.s32 	%p20, %r43, %r241;
	@%p20 bra 	$L__BB73_51;
	setp.eq.s32 	%p21, %r16, 2;
	setp.eq.s64 	%p22, %rd57, 0;
	cvt.rn.f64.u32 	%fd12, %r262;
	fma.rn.f64 	%fd13, %fd2, %fd12, %fd1;
	mul.f64 	%fd14, %fd33, %fd12;
	fma.rn.f64 	%fd15, %fd14, %fd12, %fd13;
	selp.f64 	%fd16, %fd15, %fd13, %p21;
	max.f64 	%fd17, %fd16, 0d0000000000000000;
	min.f64 	%fd18, %fd17, 0d43F0000000000000;
	mov.f64 	%fd19, 0d3FE0000000000000;
	copysign.f64 	%fd20, %fd18, %fd19;
	add.rz.f64 	%fd21, %fd18, %fd20;
	cvt.rzi.f64.f64 	%fd5, %fd21;
	@%p22 bra 	$L__BB73_38;
	mul.wide.s32 	%rd67, %r43, 8;
	add.s64 	%rd68, %rd57, %rd67;
	ld.u64 	%rd244, [%rd68];
	bra.uni 	$L__BB73_50;
$L__BB73_38:
	setp.eq.s64 	%p23, %rd56, 0;
	mov.b64 	%rd244, 0;
	@%p23 bra 	$L__BB73_50;
	mul.wide.s32 	%rd71, %r14, 4;
	add.s64 	%rd72, %rd6, %rd71;
	ld.u32 	%r44, [%rd72];
	setp.lt.s32 	%p24, %r44, 1;
	@%p24 bra 	$L__BB73_50;
	mul.wide.s32 	%rd73, %r14, 8;
	add.s64 	%rd74, %rd7, %rd73;
	ld.u64 	%rd75, [%rd74];
	mul.wide.u32 	%rd76, %r44, %r262;
	add.s64 	%rd21, %rd75, %rd76;
	shr.u64 	%rd22, %rd21, 5;
	cvt.u32.u64 	%r117, %rd21;
	and.b32  	%r45, %r117, 31;
	setp.gt.u32 	%p25, %r44, 32;
	@%p25 bra 	$L__BB73_44;
	cvt.u64.u32 	%rd23, %r44;
	shl.b64 	%rd98, %rd22, 32;
	shr.s64 	%rd99, %rd98, 30;
	add.s64 	%rd96, %rd56, %rd99;
	// begin inline asm
	ld.global.nc.u32 %r134, [%rd96];
	// end inline asm
	add.s64 	%rd100, %rd98, 4294967296;
	shr.s64 	%rd101, %rd100, 30;
	add.s64 	%rd97, %rd56, %rd101;
	// begin inline asm
	ld.global.nc.u32 %r135, [%rd97];
	// end inline asm
	cvt.u64.u32 	%rd102, %r135;
	shl.b64 	%rd103, %rd102, 32;
	cvt.u64.u32 	%rd104, %r134;
	or.b64  	%rd105, %rd103, %rd104;
	cvt.u32.u64 	%r136, %rd21;
	and.b32  	%r137, %r136, 31;
	shr.u64 	%rd106, %rd105, %r137;
	mov.b32 	%r138, -1;
	shl.b32 	%r46, %r138, %r44;
	not.b32 	%r139, %r46;
	cvt.u32.u64 	%r140, %rd106;
	and.b32  	%r264, %r140, %r139;
	setp.eq.s32 	%p30, %r44, 32;
	@%p30 bra 	$L__BB73_43;
	cvt.u32.u64 	%r141, %rd23;
	add.s32 	%r142, %r141, -1;
	shr.u32 	%r143, %r264, %r142;
	neg.s32 	%r144, %r143;
	and.b32  	%r145, %r46, %r144;
	or.b32  	%r264, %r145, %r264;
$L__BB73_43:
	cvt.s64.s32 	%rd244, %r264;
	bra.uni 	$L__BB73_50;
$L__BB73_44:
	shl.b64 	%rd25, %rd22, 32;
	shr.s64 	%rd79, %rd25, 30;
	add.s64 	%rd77, %rd56, %rd79;
	// begin inline asm
	ld.global.nc.u32 %r118, [%rd77];
	// end inline asm
	sub.s32 	%r50, 32, %r45;
	shr.u32 	%r120, %r118, %r45;
	cvt.u64.u32 	%rd26, %r120;
	sub.s32 	%r51, %r44, %r50;
	add.s64 	%rd80, %rd25, 4294967296;
	shr.s64 	%rd81, %rd80, 30;
	add.s64 	%rd78, %rd56, %rd81;
	// begin inline asm
	ld.global.nc.u32 %r119, [%rd78];
	// end inline asm
	setp.lt.u32 	%p26, %r51, 32;
	@%p26 bra 	$L__BB73_47;
	cvt.u64.u32 	%rd84, %r119;
	shl.b64 	%rd85, %rd84, %r50;
	or.b64  	%rd244, %rd85, %rd26;
	setp.eq.s32 	%p27, %r51, 32;
	@%p27 bra 	$L__BB73_48;
	add.s32 	%r126, %r51, -32;
	sub.s32 	%r127, 64, %r45;
	add.s64 	%rd87, %rd25, 8589934592;
	shr.s64 	%rd88, %rd87, 30;
	add.s64 	%rd86, %rd56, %rd88;
	// begin inline asm
	ld.global.nc.u32 %r125, [%rd86];
	// end inline asm
	setp.eq.s32 	%p28, %r126, 32;
	mov.b32 	%r128, -1;
	shl.b32 	%r129, %r128, %r126;
	not.b32 	%r130, %r129;
	selp.b32 	%r131, -1, %r130, %p28;
	and.b32  	%r132, %r125, %r131;
	cvt.u64.u32 	%rd89, %r132;
	shl.b64 	%rd90, %rd89, %r127;
	or.b64  	%rd244, %rd90, %rd244;
	bra.uni 	$L__BB73_48;
$L__BB73_47:
	mov.b32 	%r121, -1;
	shl.b32 	%r122, %r121, %r51;
	not.b32 	%r123, %r122;
	and.b32  	%r124, %r119, %r123;
	cvt.u64.u32 	%rd82, %r124;
	shl.b64 	%rd83, %rd82, %r50;
	or.b64  	%rd244, %rd83, %rd26;
$L__BB73_48:
	setp.gt.u32 	%p29, %r44, 63;
	@%p29 bra 	$L__BB73_50;
	add.s32 	%r133, %r44, -1;
	shr.u64 	%rd91, %rd244, %r133;
	neg.s64 	%rd92, %rd91;
	mov.b64 	%rd93, -1;
	shl.b64 	%rd94, %rd93, %r44;
	and.b64  	%rd95, %rd94, %rd92;
	or.b64  	%rd244, %rd95, %rd244;
$L__BB73_50:
	cvt.rzi.u64.f64 	%rd107, %fd5;
	add.s64 	%rd108, %rd244, %rd107;
	add.s32 	%r146, %r262, %r15;
	mul.wide.s32 	%rd109, %r146, 8;
	add.s64 	%rd110, %rd1, %rd109;
	st.global.u64 	[%rd110], %rd108;
	add.s32 	%r262, %r262, 32;
	setp.lt.s32 	%p31, %r262, %r17;
	@%p31 bra 	$L__BB73_35;
$L__BB73_51:
	ld.shared.u32 	%r266, [_ZZ39decompressFullFile_WorkStealingAdvancedIyEvPK14CompressedDataIT_EPS1_iPiE12s_queue_size];
$L__BB73_52:
	setp.lt.s32 	%p48, %r266, 1;
	@%p48 bra 	$L__BB73_98;
	mov.b32 	%r267, 0;
	mov.u32 	%r268, %r267;
$L__BB73_54:
	setp.lt.u32 	%p49, %r2, 32;
	ld.shared.u32 	%r175, [_ZZ39decompressFullFile_WorkStealingAdvancedIyEvPK14CompressedDataIT_EPS1_iPiE17s_large_partition];
	setp.eq.s32 	%p50, %r268, %r175;
	and.pred  	%p51, %p50, %p49;
	@%p51 bra 	$L__BB73_97;
	shr.u32 	%r176, %r2, 5;
	setp.ne.s32 	%p52, %r267, %r176;
	@%p52 bra 	$L__BB73_97;
	ld.param.u32 	%r245, [_Z39decompressFullFile_WorkStealingAdvancedIyEvPK14CompressedDataIT_EPS1_iPi_param_2];
	shl.b32 	%r177, %r268, 2;
	mov.u32 	%r178, _ZZ39decompressFullFile_WorkStealingAdvancedIyEvPK14CompressedDataIT_EPS1_iPiE17s_partition_queue;
	add.s32 	%r179, %r178, %r177;
	ld.shared.u32 	%r59, [%r179];
	mul.wide.s32 	%rd150, %r59, 4;
	add.s64 	%rd151, %rd2, %rd150;
	ld.u32 	%r60, [%rd151];
	add.s64 	%rd152, %rd3, %rd150;
	ld.u32 	%r180, [%rd152];
	add.s64 	%rd153, %rd4, %rd150;
	ld.u32 	%r61, [%rd153];
	sub.s32 	%r62, %r180, %r60;
	setp.lt.s32 	%p53, %r62, 1;
	setp.ge.s32 	%p54, %r60, %r245;
	or.pred  	%p55, %p54, %p53;
	@%p55 bra 	$L__BB73_97;
	and.b32  	%r276, %r2, 31;
	setp.ne.s32 	%p56, %r61, 4;
	@%p56 bra 	$L__BB73_77;
	setp.ge.s32 	%p71, %r276, %r62;
	@%p71 bra 	$L__BB73_97;
	setp.eq.s64 	%p72, %rd57, 0;
	@%p72 bra 	$L__BB73_60;
	bra.uni 	$L__BB73_75;
$L__BB73_60:
	setp.eq.s64 	%p75, %rd56, 0;
	@%p75 bra 	$L__BB73_61;
	bra.uni 	$L__BB73_63;
$L__BB73_61:
	ld.param.u32 	%r249, [_Z39decompressFullFile_WorkStealingAdvancedIyEvPK14CompressedDataIT_EPS1_iPi_param_2];
	add.s32 	%r65, %r276, %r60;
	setp.ge.s32 	%p85, %r65, %r249;
	@%p85 bra 	$L__BB73_97;
	mul.wide.s32 	%rd237, %r65, 8;
	add.s64 	%rd238, %rd1, %rd237;
	mov.b64 	%rd239, 0;
	st.global.u64 	[%rd238], %rd239;
	add.s32 	%r276, %r276, 32;
	setp.lt.s32 	%p86, %r276, %r62;
	@%p86 bra 	$L__BB73_61;
	bra.uni 	$L__BB73_97;
$L__BB73_63:
	ld.param.u32 	%r248, [_Z39decompressFullFile_WorkStealingAdvancedIyEvPK14CompressedDataIT_EPS1_iPi_param_2];
	add.s32 	%r68, %r276, %r60;
	setp.ge.s32 	%p76, %r68, %r248;
	@%p76 bra 	$L__BB73_97;
	mul.wide.s32 	%rd203, %r59, 4;
	add.s64 	%rd204, %rd6, %rd203;
	ld.u32 	%r273, [%rd204];
	setp.gt.s32 	%p77, %r273, 0;
	@%p77 bra 	$L__BB73_66;
	mul.wide.s32 	%rd205, %r68, 8;
	add.s64 	%rd206, %rd1, %rd205;
	mov.b64 	%rd207, 0;
	st.global.u64 	[%rd206], %rd207;
	bra.uni 	$L__BB73_74;
$L__BB73_66:
	mul.wide.s32 	%rd208, %r59, 8;
	add.s64 	%rd209, %rd7, %rd208;
	ld.u64 	%rd210, [%rd209];
	mul.wide.u32 	%rd211, %r273, %r276;
	add.s64 	%rd33, %rd210, %rd211;
	setp.lt.u32 	%p78, %r273, 33;
	@%p78 bra 	$L__BB73_69;
	shr.s64 	%rd213, %rd33, 63;
	shr.u64 	%rd214, %rd213, 59;
	add.s64 	%rd215, %rd33, %rd214;
	shr.s64 	%rd216, %rd215, 5;
	cvt.u32.u64 	%r271, %rd216;
	mov.b64 	%rd217, 32;
	cvt.u32.u64 	%r212, %rd217;
	mul.lo.s32 	%r213, %r271, %r212;
	cvt.u32.u64 	%r214, %rd33;
	sub.s32 	%r274, %r214, %r213;
	mov.b64 	%rd246, 0;
	mov.b32 	%r272, 0;
$L__BB73_68:
	sub.s32 	%r216, 32, %r274;
	min.u32 	%r217, %r273, %r216;
	setp.eq.s32 	%p79, %r217, 32;
	mov.b32 	%r218, -1;
	shl.b32 	%r219, %r218, %r217;
	not.b32 	%r220, %r219;
	selp.b32 	%r221, -1, %r220, %p79;
	mul.wide.s32 	%rd218, %r271, 4;
	add.s64 	%rd219, %rd56, %rd218;
	ld.u32 	%r222, [%rd219];
	shr.u32 	%r223, %r222, %r274;
	and.b32  	%r224, %r223, %r221;
	cvt.u64.u32 	%rd220, %r224;
	shl.b64 	%rd221, %rd220, %r272;
	or.b64  	%rd246, %rd221, %rd246;
	add.s32 	%r272, %r272, %r217;
	sub.s32 	%r273, %r273, %r217;
	add.s32 	%r271, %r271, 1;
	setp.gt.s32 	%p80, %r273, 0;
	setp.lt.s32 	%p81, %r272, 64;
	and.pred  	%p82, %p80, %p81;
	mov.b32 	%r274, 0;
	@%p82 bra 	$L__BB73_68;
	bra.uni 	$L__BB73_73;
$L__BB73_69:
	shr.s64 	%rd222, %rd33, 63;
	shr.u64 	%rd223, %rd222, 59;
	add.s64 	%rd224, %rd33, %rd223;
	shr.s64 	%rd36, %rd224, 5;
	cvt.u32.u64 	%r225, %rd36;
	mov.b64 	%rd225, 32;
	cvt.u32.u64 	%r226, %rd225;
	mul.lo.s32 	%r227, %r225, %r226;
	cvt.u32.u64 	%r228, %rd33;
	sub.s32 	%r79, %r228, %r227;
	add.s32 	%r229, %r273, %r79;
	setp.lt.s32 	%p83, %r229, 33;
	@%p83 bra 	$L__BB73_71;
	shl.b64 	%rd226, %rd36, 32;
	shr.s64 	%rd227, %rd226, 30;
	add.s64 	%rd228, %rd56, %rd227;
	ld.u32 	%r230, [%rd228];
	add.s64 	%rd229, %rd226, 4294967296;
	shr.s64 	%rd230, %rd229, 30;
	add.s64 	%rd231, %rd56, %rd230;
	ld.u32 	%r231, [%rd231];
	shf.r.wrap.b32 	%r275, %r230, %r231, %r79;
	bra.uni 	$L__BB73_72;
$L__BB73_71:
	shl.b64 	%rd232, %rd36, 32;
	shr.s64 	%rd233, %rd232, 30;
	add.s64 	%rd234, %rd56, %rd233;
	ld.u32 	%r232, [%rd234];
	shr.u32 	%r275, %r232, %r79;
$L__BB73_72:
	mov.b32 	%r233, -1;
	shl.b32 	%r234, %r233, %r273;
	not.b32 	%r235, %r234;
	and.b32  	%r236, %r275, %r235;
	cvt.u64.u32 	%rd246, %r236;
$L__BB73_73:
	mul.wide.s32 	%rd235, %r68, 8;
	add.s64 	%rd236, %rd1, %rd235;
	st.global.u64 	[%rd236], %rd246;
$L__BB73_74:
	add.s32 	%r276, %r276, 32;
	setp.lt.s32 	%p84, %r276, %r62;
	@%p84 bra 	$L__BB73_63;
	bra.uni 	$L__BB73_97;
$L__BB73_75:
	ld.param.u32 	%r247, [_Z39decompressFullFile_WorkStealingAdvancedIyEvPK14CompressedDataIT_EPS1_iPi_param_2];
	add.s32 	%r85, %r276, %r60;
	setp.ge.s32 	%p73, %r85, %r247;
	@%p73 bra 	$L__BB73_97;
	mul.wide.s32 	%rd199, %r85, 8;
	add.s64 	%rd200, %rd57, %rd199;
	ld.u64 	%rd201, [%rd200];
	add.s64 	%rd202, %rd1, %rd199;
	st.global.u64 	[%rd202], %rd201;
	add.s32 	%r276, %r276, 32;
	setp.lt.s32 	%p74, %r276, %r62;
	@%p74 bra 	$L__BB73_75;
	bra.uni 	$L__BB73_97;
$L__BB73_77:
	shl.b32 	%r181, %r59, 2;
	mul.wide.s32 	%rd154, %r181, 8;
	add.s64 	%rd39, %rd5, %rd154;
	ld.f64 	%fd6, [%rd39];
	ld.f64 	%fd7, [%rd39+8];
	setp.ne.s32 	%p57, %r61, 2;
	mov.f64 	%fd34, 0d0000000000000000;
	@%p57 bra 	$L__BB73_79;
	ld.f64 	%fd34, [%rd39+16];
$L__BB73_79:
	setp.ge.s32 	%p58, %r276, %r62;
	@%p58 bra 	$L__BB73_97;
$L__BB73_80:
	ld.param.u32 	%r246, [_Z39decompressFullFile_WorkStealingAdvancedIyEvPK14CompressedDataIT_EPS1_iPi_param_2];
	add.s32 	%r88, %r276, %r60;
	setp.ge.s32 	%p59, %r88, %r246;
	@%p59 bra 	$L__BB73_96;
	setp.eq.s32 	%p60, %r61, 2;
	setp.eq.s64 	%p61, %rd57, 0;
	cvt.rn.f64.u32 	%fd23, %r276;
	fma.rn.f64 	%fd24, %fd7, %fd23, %fd6;
	mul.f64 	%fd25, %fd34, %fd23;
	fma.rn.f64 	%fd26, %fd25, %fd23, %fd24;
	selp.f64 	%fd27, %fd26, %fd24, %p60;
	max.f64 	%fd28, %fd27, 0d0000000000000000;
	min.f64 	%fd29, %fd28, 0d43F0000000000000;
	mov.f64 	%fd30, 0d3FE0000000000000;
	copysign.f64 	%fd31, %fd29, %fd30;
	add.rz.f64 	%fd32, %fd29, %fd31;
	cvt.rzi.f64.f64 	%fd10, %fd32;
	@%p61 bra 	$L__BB73_83;
	mul.wide.s32 	%rd155, %r88, 8;
	add.s64 	%rd156, %rd57, %rd155;
	ld.u64 	%rd248, [%rd156];
	bra.uni 	$L__BB73_95;
$L__BB73_83:
	setp.eq.s64 	%p62, %rd56, 0;
	mov.b64 	%rd248, 0;
	@%p62 bra 	$L__BB73_95;
	mul.wide.s32 	%rd159, %r59, 4;
	add.s64 	%rd160, %rd6, %rd159;
	ld.u32 	%r89, [%rd160];
	setp.lt.s32 	%p63, %r89, 1;
	@%p63 bra 	$L__BB73_95;
	mul.wide.s32 	%rd161, %r59, 8;
	add.s64 	%rd162, %rd7, %rd161;
	ld.u64 	%rd163, [%rd162];
	mul.wide.u32 	%rd164, %r89, %r276;
	add.s64 	%rd41, %rd163, %rd164;
	shr.u64 	%rd42, %rd41, 5;
	cvt.u32.u64 	%r182, %rd41;
	and.b32  	%r90, %r182, 31;
	setp.gt.u32 	%p64, %r89, 32;
	@%p64 bra 	$L__BB73_89;
	shl.b64 	%rd186, %rd42, 32;
	shr.s64 	%rd187, %rd186, 30;
	add.s64 	%rd184, %rd56, %rd187;
	// begin inline asm
	ld.global.nc.u32 %r199, [%rd184];
	// end inline asm
	add.s64 	%rd188, %rd186, 4294967296;
	shr.s64 	%rd189, %rd188, 30;
	add.s64 	%rd185, %rd56, %rd189;
	// begin inline asm
	ld.global.nc.u32 %r200, [%rd185];
	// end inline asm
	cvt.u64.u32 	%rd190, %r200;
	shl.b64 	%rd191, %rd190, 32;
	cvt.u64.u32 	%rd192, %r199;
	or.b64  	%rd193, %rd191, %rd192;
	cvt.u32.u64 	%r201, %rd41;
	and.b32  	%r202, %r201, 31;
	shr.u64 	%rd194, %rd193, %r202;
	mov.b32 	%r203, -1;
	shl.b32 	%r91, %r203, %r89;
	not.b32 	%r204, %r91;
	cvt.u32.u64 	%r205, %rd194;
	and.b32  	%r278, %r205, %r204;
	setp.eq.s32 	%p69, %r89, 32;
	@%p69 bra 	$L__BB73_88;
	add.s32 	%r206, %r89, -1;
	shr.u32 	%r207, %r278, %r206;
	neg.s32 	%r208, %r207;
	and.b32  	%r209, %r91, %r208;
	or.b32  	%r278, %r209, %r278;
$L__BB73_88:
	cvt.s64.s32 	%rd248, %r278;
	bra.uni 	$L__BB73_95;
$L__BB73_89:
	shl.b64 	%rd44, %rd42, 32;
	shr.s64 	%rd167, %rd44, 30;
	add.s64 	%rd165, %rd56, %rd167;
	// begin inline asm
	ld.global.nc.u32 %r183, [%rd165];
	// end inline asm
	sub.s32 	%r95, 32, %r90;
	shr.u32 	%r185, %r183, %r90;
	cvt.u64.u32 	%rd45, %r185;
	sub.s32 	%r96, %r89, %r95;
	add.s64 	%rd168, %rd44, 4294967296;
	shr.s64 	%rd169, %rd168, 30;
	add.s64 	%rd166, %rd56, %rd169;
	// begin inline asm
	ld.global.nc.u32 %r184, [%rd166];
	// end inline asm
	setp.lt.u32 	%p65, %r96, 32;
	@%p65 bra 	$L__BB73_92;
	cvt.u64.u32 	%rd172, %r184;
	shl.b64 	%rd173, %rd172, %r95;
	or.b64  	%rd248, %rd173, %rd45;
	setp.eq.s32 	%p66, %r96, 32;
	@%p66 bra 	$L__BB73_93;
	add.s32 	%r191, %r96, -32;
	sub.s32 	%r192, 64, %r90;
	add.s64 	%rd175, %rd44, 8589934592;
	shr.s64 	%rd176, %rd175, 30;
	add.s64 	%rd174, %rd56, %rd176;
	// begin inline asm
	ld.global.nc.u32 %r190, [%rd174];
	// end inline asm
	setp.eq.s32 	%p67, %r191, 32;
	mov.b32 	%r193, -1;
	shl.b32 	%r194, %r193, %r191;
	not.b32 	%r195, %r194;
	selp.b32 	%r196, -1, %r195, %p67;
	and.b32  	%r197, %r190, %r196;
	cvt.u64.u32 	%rd177, %r197;
	shl.b64 	%rd178, %rd177, %r192;
	or.b64  	%rd248, %rd178, %rd248;
	bra.uni 	$L__BB73_93;
$L__BB73_92:
	mov.b32 	%r186, -1;
	shl.b32 	%r187, %r186, %r96;
	not.b32 	%r188, %r187;
	and.b32  	%r189, %r184, %r188;
	cvt.u64.u32 	%rd170, %r189;
	shl.b64 	%rd171, %rd170, %r95;
	or.b64  	%rd248, %rd171, %rd45;
$L__BB73_93:
	setp.gt.u32 	%p68, %r89, 63;
	@%p68 bra 	$L__BB73_95;
	add.s32 	%r198, %r89, -1;
	shr.u64 	%rd179, %rd248, %r198;
	neg.s64 	%rd180, %rd179;
	mov.b64 	%rd181, -1;
	shl.b64 	%rd182, %rd181, %r89;
	and.b64  	%rd183, %rd182, %rd180;
	or.b64  	%rd248, %rd183, %rd248;
$L__BB73_95:
	cvt.rzi.u64.f64 	%rd195, %fd10;
	add.s64 	%rd196, %rd248, %rd195;
	add.s32 	%r210, %r276, %r60;
	mul.wide.s32 	%rd197, %r210, 8;
	add.s64 	%rd198, %rd1, %rd197;
	st.global.u64 	[%rd198], %rd196;
	add.s32 	%r276, %r276, 32;
	setp.lt.s32 	%p70, %r276, %r62;
	@%p70 bra 	$L__BB73_80;
$L__BB73_96:
	ld.shared.u32 	%r266, [_ZZ39decompressFullFile_WorkStealingAdvancedIyEvPK14CompressedDataIT_EPS1_iPiE12s_queue_size];
$L__BB73_97:
	add.s32 	%r237, %r267, 1;
	mov.u32 	%r238, %ntid.x;
	shr.u32 	%r239, %r238, 5;
	setp.eq.s32 	%p87, %r237, %r239;
	selp.b32 	%r267, 0, %r237, %p87;
	add.s32 	%r268, %r268, 1;
	setp.lt.s32 	%p88, %r268, %r266;
	@%p88 bra 	$L__BB73_54;
$L__BB73_98:
	bar.sync 	0;
	bra.uni 	$L__BB73_1;
$L__BB73_99:
	ret;

}
	// .globl	_Z24directRandomAccessKernelIyEvPKiS1_S1_PKdS1_PKlPKjS1_PT_ii
.visible .entry _Z24directRandomAccessKernelIyEvPKiS1_S1_PKdS1_PKlPKjS1_PT_ii(
	.param .u64 .ptr .align 1 _Z24directRandomAccessKernelIyEvPKiS1_S1_PKdS1_PKlPKjS1_PT_ii_param_0,
	.param .u64 .ptr .align 1 _Z24directRandomAccessKernelIyEvPKiS1_S1_PKdS1_PKlPKjS1_PT_ii_param_1,
	.param .u64 .ptr .align 1 _Z24directRandomAccessKernelIyEvPKiS1_S1_PKdS1_PKlPKjS1_PT_ii_param_2,
	.param .u64 .ptr .align 1 _Z24directRandomAccessKernelIyEvPKiS1_S1_PKdS1_PKlPKjS1_PT_ii_param_3,
	.param .u64 .ptr .align 1 _Z24directRandomAccessKernelIyEvPKiS1_S1_PKdS1_PKlPKjS1_PT_ii_param_4,
	.param .u64 .ptr .align 1 _Z24directRandomAccessKernelIyEvPKiS1_S1_PKdS1_PKlPKjS1_PT_ii_param_5,
	.param .u64 .ptr .align 1 _Z24directRandomAccessKernelIyEvPKiS1_S1_PKdS1_PKlPKjS1_PT_ii_param_6,
	.param .u64 .ptr .align 1 _Z24directRandomAccessKernelIyEvPKiS1_S1_PKdS1_PKlPKjS1_PT_ii_param_7,
	.param .u64 .ptr .align 1 _Z24directRandomAccessKernelIyEvPKiS1_S1_PKdS1_PKlPKjS1_PT_ii_param_8,
	.param .u32 _Z24directRandomAccessKernelIyEvPKiS1_S1_PKdS1_PKlPKjS1_PT_ii_param_9,
	.param .u32 _Z24directRandomAccessKernelIyEvPKiS1_S1_PKdS1_PKlPKjS1_PT_ii_param_10
)
{
	.reg .pred 	%p<57>;
	.reg .b32 	%r<147>;
	.reg .b64 	%rd<138>;
	.reg .b64 	%fd<13>;

	ld.param.u64 	%rd23, [_Z24directRandomAccessKernelIyEvPKiS1_S1_PKdS1_PKlPKjS1_PT_ii_param_0];
	ld.param.u64 	%rd24, [_Z24directRandomAccessKernelIyEvPKiS1_S1_PKdS1_PKlPKjS1_PT_ii_param_1];
	ld.param.u64 	%rd25, [_Z24directRandomAccessKernelIyEvPKiS1_S1_PKdS1_PKlPKjS1_PT_ii_param_2];
	ld.param.u64 	%rd26, [_Z24directRandomAccessKernelIyEvPKiS1_S1_PKdS1_PKlPKjS1_PT_ii_param_3];
	ld.param.u64 	%rd27, [_Z24directRandomAccessKernelIyEvPKiS1_S1_PKdS1_PKlPKjS1_PT_ii_param_4];
	ld.param.u64 	%rd28, [_Z24directRandomAccessKernelIyEvPKiS1_S1_PKdS1_PKlPKjS1_PT_ii_param_5];
	ld.param.u64 	%rd29, [_Z24directRandomAccessKernelIyEvPKiS1_S1_PKdS1_PKlPKjS1_PT_ii_param_6];
	ld.param.u64 	%rd30, [_Z24directRandomAccessKernelIyEvPKiS1_S1_PKdS1_PKlPKjS1_PT_ii_param_7];
	ld.param.u64 	%rd31, [_Z24directRandomAccessKernelIyEvPKiS1_S1_PKdS1_PKlPKjS1_PT_ii_param_8];
	ld.param.u32 	%r40, [_Z24directRandomAccessKernelIyEvPKiS1_S1_PKdS1_PKlPKjS1_PT_ii_param_9];
	ld.param.u32 	%r41, [_Z24directRandomAccessKernelIyEvPKiS1_S1_PKdS1_PKlPKjS1_PT_ii_param_10];
	cvta.to.global.u64 	%rd1, %rd29;
	cvta.to.global.u64 	%rd2, %rd31;
	mov.u32 	%r42, %ctaid.x;
	mov.u32 	%r43, %ntid.x;
	mov.u32 	%r44, %tid.x;
	mad.lo.s32 	%r1, %r42, %r43, %r44;
	setp.ge.s32 	%p1, %r1, %r41;
	@%p1 bra 	$L__BB74_50;
	mul.wide.s32 	%rd33, %r1, 4;
	add.s64 	%rd32, %rd30, %rd33;
	// begin inline asm
	ld.global.nc.s32 %r45, [%rd32];
	// end inline asm
	setp.lt.s32 	%p2, %r40, 9;
	@%p2 bra 	$L__BB74_5;
	add.s32 	%r137, %r40, -1;
	mov.b32 	%r138, 0;
$L__BB74_3:
	add.s32 	%r49, %r137, %r138;
	shr.u32 	%r139, %r49, 1;
	mul.wide.u32 	%rd36, %r139, 4;
	add.s64 	%rd34, %rd23, %rd36;
	// begin inline asm
	ld.global.nc.s32 %r47, [%rd34];
	// end inline asm
	add.s64 	%rd35, %rd24, %rd36;
	// begin inline asm
	ld.global.nc.s32 %r48, [%rd35];
	// end inline asm
	setp.ge.s32 	%p3, %r45, %r47;
	setp.lt.s32 	%p4, %r45, %r48;
	and.pred  	%p5, %p3, %p4;
	@%p5 bra 	$L__BB74_22;
	setp.lt.s32 	%p6, %r45, %r48;
	add.s32 	%r50, %r139, 1;
	selp.b32 	%r138, %r138, %r50, %p6;
	add.s32 	%r51, %r139, -1;
	selp.b32 	%r137, %r51, %r137, %p6;
	setp.le.s32 	%p7, %r138, %r137;
	@%p7 bra 	$L__BB74_3;
	bra.uni 	$L__BB74_21;
$L__BB74_5:
	setp.lt.s32 	%p8, %r40, 1;
	@%p8 bra 	$L__BB74_21;
	// begin inline asm
	ld.global.nc.s32 %r52, [%rd23];
	// end inline asm
	// begin inline asm
	ld.global.nc.s32 %r53, [%rd24];
	// end inline asm
	setp.ge.s32 	%p9, %r45, %r52;
	setp.lt.s32 	%p10, %r45, %r53;
	and.pred  	%p11, %p9, %p10;
	mov.b32 	%r139, 0;
	@%p11 bra 	$L__BB74_22;
	setp.eq.s32 	%p12, %r40, 1;
	@%p12 bra 	$L__BB74_21;
	add.s64 	%rd39, %rd23, 4;
	// begin inline asm
	ld.global.nc.s32 %r55, [%rd39];
	// end inline asm
	add.s64 	%rd40, %rd24, 4;
	// begin inline asm
	ld.global.nc.s32 %r56, [%rd40];
	// end inline asm
	setp.ge.s32 	%p13, %r45, %r55;
	setp.lt.s32 	%p14, %r45, %r56;
	and.pred  	%p15, %p13, %p14;
	mov.b32 	%r139, 1;
	@%p15 bra 	$L__BB74_22;
	setp.eq.s32 	%p16, %r40, 2;
	@%p16 bra 	$L__BB74_21;
	add.s64 	%rd41, %rd23, 8;
	// begin inline asm
	ld.global.nc.s32 %r58, [%rd41];
	// end inline asm
	add.s64 	%rd42, %rd24, 8;
	// begin inline asm
	ld.global.nc.s32 %r59, [%rd42];
	// end inline asm
	setp.ge.s32 	%p17, %r45, %r58;
	setp.lt.s32 	%p18, %r45, %r59;
	and.pred  	%p19, %p17, %p18;
	mov.b32 	%r139, 2;
	@%p19 bra 	$L__BB74_22;
	setp.eq.s32 	%p20, %r40, 3;
	@%p20 bra 	$L__BB74_21;
	add.s64 	%rd43, %rd23, 12;
	// begin inline asm
	ld.global.nc.s32 %r61, [%rd43];
	// end inline asm
	add.s64 	%rd44, %rd24, 12;
	// begin inline asm
	ld.global.nc.s32 %r62, [%rd44];
	// end inline asm
	setp.ge.s32 	%p21, %r45, %r61;
	setp.lt.s32 	%p22, %r45, %r62;
	and.pred  	%p23, %p21, %p22;
	mov.b32 	%r139, 3;
	@%p23 bra 	$L__BB74_22;
	setp.eq.s32 	%p24, %r40, 4;
	@%p24 bra 	$L__BB74_21;
	add.s64 	%rd45, %rd23, 16;
	// begin inline asm
	ld.global.nc.s32 %r64, [%rd45];
	// end inline asm
	add.s64 	%rd46, %rd24, 16;
	// begin inline asm
	ld.global.nc.s32 %r65, [%rd46];
	// end inline asm
	setp.ge.s32 	%p25, %r45, %r64;
	setp.lt.s32 	%p26, %r45, %r65;
	and.pred  	%p27, %p25, %p26;
	mov.b32 	%r139, 4;
	@%p27 bra 	$L__BB74_22;
	setp.eq.s32 	%p28, %r40, 5;
	@%p28 bra 	$L__BB74_21;
	add.s64 	%rd47, %rd23, 20;
	// begin inline asm
	ld.global.nc.s32 %r67, [%rd47];
	// end inline asm
	add.s64 	%rd48, %rd24, 20;
	// begin inline asm
	ld.global.nc.s32 %r68, [%rd48];
	// end inline asm
	setp.ge.s32 	%p29, %r45, %r67;
	setp.lt.s32 	%p30, %r45, %r68;
	and.pred  	%p31, %p29, %p30;
	mov.b32 	%r139, 5;
	@%p31 bra 	$L__BB74_22;
	setp.eq.s32 	%p32, %r40, 6;
	@%p32 bra 	$L__BB74_21;
	add.s64 	%rd49, %rd23, 24;
	// begin inline asm
	ld.global.nc.s32 %r70, [%rd49];
	// end inline asm
	add.s64 	%rd50, %rd24, 24;
	// begin inline asm
	ld.global.nc.s32 %r71, [%rd50];
	// end inline asm
	setp.ge.s32 	%p33, %r45, %r70;
	setp.lt.s32 	%p34, %r45, %r71;
	and.pred  	%p35, %p33, %p34;
	mov.b32 	%r139, 6;
	@%p35 bra 	$L__BB74_22;
	setp.eq.s32 	%p36, %r40, 7;
	@%p36 bra 	$L__BB74_21;
	add.s64 	%rd51, %rd23, 28;
	// begin inline asm
	ld.global.nc.s32 %r73, [%rd51];
	// end inline asm
	add.s64 	%rd52, %rd24, 28;
	// begin inline asm
	ld.global.nc.s32 %r74, [%rd52];
	// end inline asm
	setp.ge.s32 	%p37, %r45, %r73;
	setp.lt.s32 	%p38, %r45, %r74;
	and.pred  	%p39, %p37, %p38;
	mov.b32 	%r139, 7;
	@%p39 bra 	$L__BB74_22;
$L__BB74_21:
	mul.wide.s32 	%rd53, %r1, 8;
	add.s64 	%rd54, %rd2, %rd53;
	mov.b64 	%rd55, 0;
	st.global.u64 	[%rd54], %rd55;
	bra.uni 	$L__BB74_50;
$L__BB74_22:
	mul.wide.u32 	%rd61, %r139, 4;
	add.s64 	%rd56, %rd23, %rd61;
	// begin inline asm
	ld.global.nc.s32 %r76, [%rd56];
	// end inline asm
	add.s64 	%rd57, %rd25, %rd61;
	// begin inline asm
	ld.global.nc.s32 %r77, [%rd57];
	// end inline asm
	add.s64 	%rd58, %rd27, %rd61;
	// begin inline asm
	ld.global.nc.s32 %r78, [%rd58];
	// end inline asm
	mul.wide.u32 	%rd62, %r139, 8;
	add.s64 	%rd60, %rd28, %rd62;
	// begin inline asm
	ld.global.nc.s64 %rd59, [%rd60];
	// end inline asm
	sub.s32 	%r13, %r45, %r76;
	setp.ne.s32 	%p40, %r77, 4;
	@%p40 bra 	$L__BB74_33;
	setp.lt.s32 	%p50, %r78, 1;
	@%p50 bra 	$L__BB74_32;
	cvt.s64.s32 	%rd107, %r13;
	cvt.u64.u32 	%rd108, %r78;
	mad.lo.s64 	%rd4, %rd108, %rd107, %rd59;
	setp.gt.u32 	%p51, %r78, 32;
	@%p51 bra 	$L__BB74_29;
	shr.s64 	%rd119, %rd4, 63;
	shr.u64 	%rd120, %rd119, 59;
	add.s64 	%rd121, %rd4, %rd120;
	shr.s64 	%rd5, %rd121, 5;
	cvt.u32.u64 	%r125, %rd5;
	mov.b64 	%rd122, 32;
	cvt.u32.u64 	%r126, %rd122;
	mul.lo.s32 	%r127, %r125, %r126;
	cvt.u32.u64 	%r128, %rd4;
	sub.s32 	%r14, %r128, %r127;
	add.s32 	%r129, %r78, %r14;
	setp.gt.s32 	%p56, %r129, 32;
	@%p56 bra 	$L__BB74_27;
	shl.b64 	%rd129, %rd5, 32;
	shr.s64 	%rd130, %rd129, 30;
	add.s64 	%rd131, %rd1, %rd130;
	ld.global.u32 	%r132, [%rd131];
	shr.u32 	%r140, %r132, %r14;
	bra.uni 	$L__BB74_28;
$L__BB74_27:
	shl.b64 	%rd123, %rd5, 32;
	shr.s64 	%rd124, %rd123, 30;
	add.s64 	%rd125, %rd1, %rd124;
	ld.global.u32 	%r130, [%rd125];
	add.s64 	%rd126, %rd123, 4294967296;
	shr.s64 	%rd127, %rd126, 30;
	add.s64 	%rd128, %rd1, %rd127;
	ld.global.u32 	%r131, [%rd128];
	shf.r.wrap.b32 	%r140, %r130, %r131, %r14;
$L__BB74_28:
	mov.b32 	%r133, -1;
	shl.b32 	%r134, %r133, %r78;
	not.b32 	%r135, %r134;
	and.b32  	%r136, %r140, %r135;
	cvt.u64.u32 	%rd135, %r136;
	bra.uni 	$L__BB74_31;
$L__BB74_29:
	shr.s64 	%rd110, %rd4, 63;
	shr.u64 	%rd111, %rd110, 59;
	add.s64 	%rd112, %rd4, %rd111;
	shr.s64 	%rd113, %rd112, 5;
	cvt.u32.u64 	%r141, %rd113;
	mov.b64 	%rd114, 32;
	cvt.u32.u64 	%r112, %rd114;
	mul.lo.s32 	%r113, %r141, %r112;
	cvt.u32.u64 	%r114, %rd4;
	sub.s32 	%r144, %r114, %r113;
	mov.b64 	%rd135, 0;
	mov.b32 	%r142, 0;
$L__BB74_30:
	sub.s32 	%r116, 32, %r144;
	min.u32 	%r117, %r78, %r116;
	setp.eq.s32 	%p52, %r117, 32;
	mov.b32 	%r118, -1;
	shl.b32 	%r119, %r118, %r117;
	not.b32 	%r120, %r119;
	selp.b32 	%r121, -1, %r120, %p52;
	mul.wide.s32 	%rd115, %r141, 4;
	add.s64 	%rd116, %rd1, %rd115;
	ld.global.u32 	%r122, [%rd116];
	shr.u32 	%r123, %r122, %r144;
	and.b32  	%r124, %r123, %r121;
	cvt.u64.u32 	%rd117, %r124;
	shl.b64 	%rd118, %rd117, %r142;
	or.b64  	%rd135, %rd118, %rd135;
	add.s32 	%r142, %r142, %r117;
	sub.s32 	%r78, %r78, %r117;
	add.s32 	%r141, %r141, 1;
	setp.gt.s32 	%p53, %r78, 0;
	setp.lt.s32 	%p54, %r142, 64;
	and.pred  	%p55, %p53, %p54;
	mov.b32 	%r144, 0;
	@%p55 bra 	$L__BB74_30;
$L__BB74_31:
	mul.wide.s32 	%rd132, %r1, 8;
	add.s64 	%rd133, %rd2, %rd132;
	st.global.u64 	[%rd133], %rd135;
	bra.uni 	$L__BB74_50;
$L__BB74_32:
	mul.wide.s32 	%rd104, %r1, 8;
	add.s64 	%rd105, %rd2, %rd104;
	mov.b64 	%rd106, 0;
	st.global.u64 	[%rd105], %rd106;
	bra.uni 	$L__BB74_50;
$L__BB74_33:
	shl.b32 	%r79, %r139, 2;
	mul.wide.u32 	%rd65, %r79, 8;
	add.s64 	%rd63, %rd26, %rd65;
	// begin inline asm
	ld.global.nc.f64 %fd4, [%rd63];
	// end inline asm
	add.s64 	%rd64, %rd63, 8;
	// begin inline asm
	ld.global.nc.f64 %fd5, [%rd64];
	// end inline asm
	cvt.rn.f64.s32 	%fd6, %r13;
	fma.rn.f64 	%fd12, %fd5, %fd6, %fd4;
	setp.ne.s32 	%p41, %r77, 2;
	@%p41 bra 	$L__BB74_35;
	add.s64 	%rd66, %rd63, 16;
	// begin inline asm
	ld.global.nc.f64 %fd7, [%rd66];
	// end inline asm
	mul.lo.s32 	%r80, %r13, %r13;
	cvt.rn.f64.u32 	%fd8, %r80;
	fma.rn.f64 	%fd12, %fd7, %fd8, %fd12;
$L__BB74_35:
	setp.lt.s32 	%p42, %r78, 1;
	mov.b64 	%rd137, 0;
	@%p42 bra 	$L__BB74_49;
	cvt.s64.s32 	%rd68, %r13;
	cvt.u64.u32 	%rd11, %r78;
	mad.lo.s64 	%rd12, %rd11, %rd68, %rd59;
	setp.gt.u32 	%p43, %r78, 32;
	@%p43 bra 	$L__BB74_43;
	cvt.u32.u64 	%r100, %rd12;
	and.b32  	%r27, %r100, 31;
	shl.b64 	%rd90, %rd12, 27;
	and.b64  	%rd13, %rd90, -4294967296;
	shr.s64 	%rd91, %rd13, 30;
	add.s64 	%rd89, %rd29, %rd91;
	// begin inline asm
	ld.global.nc.u32 %r99, [%rd89];
	// end inline asm
	add.s32 	%r101, %r27, %r78;
	setp.gt.u32 	%p48, %r101, 32;
	@%p48 bra 	$L__BB74_39;
	shr.u32 	%r145, %r99, %r27;
	bra.uni 	$L__BB74_40;
$L__BB74_39:
	add.s64 	%rd93, %rd13, 4294967296;
	shr.s64 	%rd94, %rd93, 30;
	add.s64 	%rd92, %rd29, %rd94;
	// begin inline asm
	ld.global.nc.u32 %r102, [%rd92];
	// end inline asm
	cvt.u64.u32 	%rd95, %r102;
	shl.b64 	%rd96, %rd95, 32;
	cvt.u64.u32 	%rd97, %r99;
	or.b64  	%rd98, %rd96, %rd97;
	shr.u64 	%rd99, %rd98, %r27;
	cvt.u32.u64 	%r145, %rd99;
$L__BB74_40:
	mov.b32 	%r105, -1;
	shl.b32 	%r32, %r105, %r78;
	not.b32 	%r106, %r32;
	and.b32  	%r146, %r145, %r106;
	setp.eq.s32 	%p49, %r78, 32;
	@%p49 bra 	$L__BB74_42;
	add.s32 	%r107, %r78, -1;
	shr.u32 	%r108, %r146, %r107;
	neg.s32 	%r109, %r108;
	and.b32  	%r110, %r32, %r109;
	or.b32  	%r146, %r110, %r146;
$L__BB74_42:
	cvt.s64.s32 	%rd137, %r146;
	bra.uni 	$L__BB74_49;
$L__BB74_43:
	cvt.u32.u64 	%r83, %rd12;
	and.b32  	%r36, %r83, 31;
	shl.b64 	%rd71, %rd12, 27;
	and.b64  	%rd15, %rd71, -4294967296;
	shr.s64 	%rd72, %rd15, 30;
	add.s64 	%rd69, %rd29, %rd72;
	// begin inline asm
	ld.global.nc.u32 %r81, [%rd69];
	// end inline asm
	sub.s32 	%r37, 32, %r36;
	shr.u32 	%r84, %r81, %r36;
	cvt.u64.u32 	%rd16, %r84;
	sub.s32 	%r38, %r78, %r37;
	add.s64 	%rd73, %rd15, 4294967296;
	shr.s64 	%rd74, %rd73, 30;
	add.s64 	%rd70, %rd29, %rd74;
	// begin inline asm
	ld.global.nc.u32 %r82, [%rd70];
	// end inline asm
	setp.lt.u32 	%p44, %r38, 32;
	@%p44 bra 	$L__BB74_46;
	cvt.u64.u32 	%rd77, %r82;
	shl.b64 	%rd78, %rd77, %r37;
	or.b64  	%rd137, %rd78, %rd16;
	setp.eq.s32 	%p45, %r38, 32;
	@%p45 bra 	$L__BB74_47;
	add.s32 	%r90, %r38, -32;
	sub.s32 	%r91, 64, %r36;
	add.s64 	%rd80, %rd15, 8589934592;
	shr.s64 	%rd81, %rd80, 30;
	add.s64 	%rd79, %rd29, %rd81;
	// begin inline asm
	ld.global.nc.u32 %r89, [%rd79];
	// end inline asm
	setp.eq.s32 	%p46, %r90, 32;
	mov.b32 	%r92, -1;
	shl.b32 	%r93, %r92, %r90;
	not.b32 	%r94, %r93;
	selp.b32 	%r95, -1, %r94, %p46;
	and.b32  	%r96, %r89, %r95;
	cvt.u64.u32 	%rd82, %r96;
	shl.b64 	%rd83, %rd82, %r91;
	or.b64  	%rd137, %rd83, %rd137;
	bra.uni 	$L__BB74_47;
$L__BB74_46:
	mov.b32 	%r85, -1;
	shl.b32 	%r86, %r85, %r38;
	not.b32 	%r87, %r86;
	and.b32  	%r88, %r82, %r87;
	cvt.u64.u32 	%rd75, %r88;
	shl.b64 	%rd76, %rd75, %r37;
	or.b64  	%rd137, %rd76, %rd16;
$L__BB74_47:
	setp.gt.u32 	%p47, %r78, 63;
	@%p47 bra 	$L__BB74_49;
	add.s32 	%r97, %r78, -1;
	shr.u64 	%rd84, %rd137, %r97;
	neg.s64 	%rd85, %rd84;
	cvt.u32.u64 	%r98, %rd11;
	mov.b64 	%rd86, -1;
	shl.b64 	%rd87, %rd86, %r98;
	and.b64  	%rd88, %rd87, %rd85;
	or.b64  	%rd137, %rd88, %rd137;
$L__BB74_49:
	min.f64 	%fd9, %fd12, 0d43F0000000000000;
	max.f64 	%fd10, %fd9, 0d0000000000000000;
	add.f64 	%fd11, %fd10, 0d3FE0000000000000;
	cvt.rzi.u64.f64 	%rd100, %fd11;
	add.s64 	%rd101, %rd137, %rd100;
	mul.wide.s32 	%rd102, %r1, 8;
	add.s64 	%rd103, %rd2, %rd102;
	st.global.u64 	[%rd103], %rd101;
$L__BB74_50:
	ret;

}
	// .globl	_Z23analyzeDataVarianceFastIjEvPKT_iiPfi
.visible .entry _Z23analyzeDataVarianceFastIjEvPKT_iiPfi(
	.param .u64 .ptr .align 1 _Z23analyzeDataVarianceFastIjEvPKT_iiPfi_param_0,
	.param .u32 _Z23analyzeDataVarianceFastIjEvPKT_iiPfi_param_1,
	.param .u32 _Z23analyzeDataVarianceFastIjEvPKT_iiPfi_param_2,
	.param .u64 .ptr .align 1 _Z23analyzeDataVarianceFastIjEvPKT_iiPfi_param_3,
	.param .u32 _Z23analyzeDataVarianceFastIjEvPKT_iiPfi_param_4
)
{
	.reg .pred 	%p<27>;
	.reg .b32 	%r<61>;
	.reg .b32 	%f<3>;
	.reg .b64 	%rd<9>;
	.reg .b64 	%fd<52>;

	ld.param.u64 	%rd3, [_Z23analyzeDataVarianceFastIjEvPKT_iiPfi_param_0];
	ld.param.u32 	%r14, [_Z23analyzeDataVarianceFastIjEvPKT_iiPfi_param_1];
	ld.param.u32 	%r15, [_Z23analyzeDataVarianceFastIjEvPKT_iiPfi_param_2];
	ld.param.u64 	%rd4, [_Z23analyzeDataVarianceFastIjEvPKT_iiPfi_param_3];
	ld.param.u32 	%r16, [_Z23analyzeDataVarianceFastIjEvPKT_iiPfi_param_4];
	mov.u32 	%r59, %ctaid.x;
	setp.ge.s32 	%p1, %r59, %r16;
	@%p1 bra 	$L__BB75_9;
	mov.u32 	%r2, %tid.x;
	mov.u32 	%r3, %ntid.x;
	and.b32  	%r4, %r2, 31;
	mov.u32 	%r5, %nctaid.x;
	cvta.to.global.u64 	%rd1, %rd4;
	cvta.to.global.u64 	%rd2, %rd3;
$L__BB75_2:
	mul.lo.s32 	%r7, %r59, %r15;
	add.s32 	%r17, %r7, %r15;
	min.s32 	%r8, %r17, %r14;
	sub.s32 	%r9, %r8, %r7;
	setp.lt.s32 	%p2, %r9, 1;
	@%p2 bra 	$L__BB75_8;
	add.s32 	%r60, %r7, %r2;
	setp.ge.s32 	%p3, %r60, %r8;
	mov.f64 	%fd50, 0d0000000000000000;
	mov.f64 	%fd51, %fd50;
	@%p3 bra 	$L__BB75_6;
	mov.f64 	%fd46, 0d0000000000000000;
	mov.f64 	%fd47, %fd46;
	mov.f64 	%fd48, %fd46;
	mov.f64 	%fd49, %fd46;
$L__BB75_5:
	mul.wide.s32 	%rd5, %r60, 4;
	add.s64 	%rd6, %rd2, %rd5;
	ld.global.nc.u32 	%r18, [%rd6];
	cvt.rn.f64.u32 	%fd15, %r18;
	sub.f64 	%fd16, %fd15, %fd47;
	add.f64 	%fd50, %fd49, %fd16;
	sub.f64 	%fd17, %fd50, %fd49;
	sub.f64 	%fd47, %fd17, %fd16;
	mul.f64 	%fd18, %fd15, %fd15;
	sub.f64 	%fd19, %fd18, %fd46;
	add.f64 	%fd51, %fd48, %fd19;
	sub.f64 	%fd20, %fd51, %fd48;
	sub.f64 	%fd46, %fd20, %fd19;
	add.s32 	%r60, %r60, %r3;
	setp.lt.s32 	%p4, %r60, %r8;
	mov.f64 	%fd48, %fd51;
	mov.f64 	%fd49, %fd50;
	@%p4 bra 	$L__BB75_5;
$L__BB75_6:
	setp.ne.s32 	%p5, %r4, 0;
	// begin inline asm
	mov.b64 {%r19,%r20}, %fd50;
	// end inline asm
	shfl.sync.down.b32	%r22|%p6, %r20, 16, 31, -1;
	shfl.sync.down.b32	%r21|%p7, %r19, 16, 31, -1;
	// begin inline asm
	mov.b64 %fd22, {%r21,%r22};
	// end inline asm
	add.f64 	%fd23, %fd50, %fd22;
	// begin inline asm
	mov.b64 {%r23,%r24}, %fd23;
	// end inline asm
	shfl.sync.down.b32	%r26|%p8, %r24, 8, 31, -1;
	shfl.sync.down.b32	%r25|%p9, %r23, 8, 31, -1;
	// begin inline asm
	mov.b64 %fd24, {%r25,%r26};
	// end inline asm
	add.f64 	%fd25, %fd23, %fd24;
	// begin inline asm
	mov.b64 {%r27,%r28}, %fd25;
	// end inline asm
	shfl.sync.down.b32	%r30|%p10, %r28, 4, 31, -1;
	shfl.sync.down.b32	%r29|%p11, %r27, 4, 31, -1;
	// begin inline asm
	mov.b64 %fd26, {%r29,%r30};
	// end inline asm
	add.f64 	%fd27, %fd25, %fd26;
	// begin inline asm
	mov.b64 {%r31,%r32}, %fd27;
	// end inline asm
	shfl.sync.down.b32	%r34|%p12, %r32, 2, 31, -1;
	shfl.sync.down.b32	%r33|%p13, %r31, 2, 31, -1;
	// begin inline asm
	mov.b64 %fd28, {%r33,%r34};
	// end inline asm
	add.f64 	%fd29, %fd27, %fd28;
	// begin inline asm
	mov.b64 {%r35,%r36}, %fd29;
	// end inline asm
	shfl.sync.down.b32	%r38|%p14, %r36, 1, 31, -1;
	shfl.sync.down.b32	%r37|%p15, %r35, 1, 31, -1;
	// begin inline asm
	mov.b64 %fd30, {%r37,%r38};
	// end inline asm
	add.f64 	%fd11, %fd29, %fd30;
	// begin inline asm
	mov.b64 {%r39,%r40}, %fd51;
	// end inline asm
	shfl.sync.down.b32	%r42|%p16, %r40, 16, 31, -1;
	shfl.sync.down.b32	%r41|%p17, %r39, 16, 31, -1;
	// begin inline asm
	mov.b64 %fd32, {%r41,%r42};
	// end inline asm
	add.f64 	%fd33, %fd51, %fd32;
	// begin inline asm
	mov.b64 {%r43,%r44}, %fd33;
	// end inline asm
	shfl.sync.down.b32	%r46|%p18, %r44, 8, 31, -1;
	shfl.sync.down.b32	%r45|%p19, %r43, 8, 31, -1;
	// begin inline asm
	mov.b64 %fd34, {%r45,%r46};
	// end inline asm
	add.f64 	%fd35, %fd33, %fd34;
	// begin inline asm
	mov.b64 {%r47,%r48}, %fd35;
	// end inline asm
	shfl.sync.down.b32	%r50|%p20, %r48, 4, 31, -1;
	shfl.sync.down.b32	%r49|%p21, %r47, 4, 31, -1;
	// begin inline asm
	mov.b64 %fd36, {%r49,%r50};
	// end inline asm
	add.f64 	%fd37, %fd35, %fd36;
	// begin inline asm
	mov.b64 {%r51,%r52}, %fd37;
	// end inline asm
	shfl.sync.down.b32	%r54|%p22, %r52, 2, 31, -1;
	shfl.sync.down.b32	%r53|%p23, %r51, 2, 31, -1;
	// begin inline asm
	mov.b64 %fd38, {%r53,%r54};
	// end inline asm
	add.f64 	%fd39, %fd37, %fd38;
	// begin inline asm
	mov.b64 {%r55,%r56}, %fd39;
	// end inline asm
	shfl.sync.down.b32	%r58|%p24, %r56, 1, 31, -1;
	shfl.sync.down.b32	%r57|%p25, %r55, 1, 31, -1;
	// begin inline asm
	mov.b64 %fd40, {%r57,%r58};
	// end inline asm
	add.f64 	%fd12, %fd39, %fd40;
	@%p5 bra 	$L__BB75_8;
	mul.wide.s32 	%rd7, %r59, 4;
	add.s64 	%rd8, %rd1, %rd7;
	cvt.rn.f64.u32 	%fd41, %r9;
	div.rn.f64 	%fd42, %fd12, %fd41;
	div.rn.f64 	%fd43, %fd11, %fd41;
	mul.f64 	%fd44, %fd43, %fd43;
	sub.f64 	%fd45, %fd42, %fd44;
	cvt.rn.f32.f64 	%f1, %fd45;
	atom.global.add.f32 	%f2, [%rd8], %f1;
$L__BB75_8:
	add.s32 	%r59, %r59, %r5;
	setp.lt.s32 	%p26, %r59, %r16;
	@%p26 bra 	$L__BB75_2;
$L__BB75_9:
	ret;

}
	// .globl	_Z20createPartitionsFastIjEviiPKfiPiS2_S2_S1_
.visible .entry _Z20createPartitionsFastIjEviiPKfiPiS2_S2_S1_(
	.param .u32 _Z20createPartitionsFastIjEviiPKfiPiS2_S2_S1__param_0,
	.param .u32 _Z20createPartitionsFastIjEviiPKfiPiS2_S2_S1__param_1,
	.param .u64 .ptr .align 1 _Z20createPartitionsFastIjEviiPKfiPiS2_S2_S1__param_2,
	.param .u32 _Z20createPartitionsFastIjEviiPKfiPiS2_S2_S1__param_3,
	.param .u64 .ptr .align 1 _Z20createPartitionsFastIjEviiPKfiPiS2_S2_S1__param_4,
	.param .u64 .ptr .align 1 _Z20createPartitionsFastIjEviiPKfiPiS2_S2_S1__param_5,
	.param .u64 .ptr .align 1 _Z20createPartitionsFastIjEviiPKfiPiS2_S2_S1__param_6,
	.param .u64 .ptr .align 1 _Z20createPartitionsFastIjEviiPKfiPiS2_S2_S1__param_7
)
{
	.reg .pred 	%p<9>;
	.reg .b32 	%r<32>;
	.reg .b32 	%f<5>;
	.reg .b64 	%rd<16>;

	ld.param.u32 	%r18, [_Z20createPartitionsFastIjEviiPKfiPiS2_S2_S1__param_0];
	ld.param.u32 	%r19, [_Z20createPartitionsFastIjEviiPKfiPiS2_S2_S1__param_1];
	ld.param.u64 	%rd6, [_Z20createPartitionsFastIjEviiPKfiPiS2_S2_S1__param_2];
	ld.param.u32 	%r20, [_Z20createPartitionsFastIjEviiPKfiPiS2_S2_S1__param_3];
	ld.param.u64 	%rd7, [_Z20createPartitionsFastIjEviiPKfiPiS2_S2_S1__param_4];
	ld.param.u64 	%rd8, [_Z20createPartitionsFastIjEviiPKfiPiS2_S2_S1__param_5];
	ld.param.u64 	%rd9, [_Z20createPartitionsFastIjEviiPKfiPiS2_S2_S1__param_6];
	ld.param.u64 	%rd10, [_Z20createPartitionsFastIjEviiPKfiPiS2_S2_S1__param_7];
	cvta.to.global.u64 	%rd1, %rd10;
	ld.global.nc.f32 	%f1, [%rd1];
	mov.u32 	%r21, %ctaid.x;
	mov.u32 	%r1, %ntid.x;
	mov.u32 	%r22, %tid.x;
	mad.lo.s32 	%r29, %r21, %r1, %r22;
	setp.ge.s32 	%p1, %r29, %r20;
	@%p1 bra 	$L__BB76_11;
	ld.global.nc.f32 	%f2, [%rd1+4];
	ld.global.nc.f32 	%f3, [%rd1+8];
	shl.b32 	%r3, %r19, 3;
	shr.u32 	%r23, %r19, 31;
	add.s32 	%r24, %r19, %r23;
	shr.s32 	%r4, %r24, 1;
	shl.b32 	%r5, %r19, 1;
	shl.b32 	%r6, %r19, 2;
	mov.u32 	%r25, %nctaid.x;
	mul.lo.s32 	%r7, %r1, %r25;
	cvta.to.global.u64 	%rd2, %rd6;
	cvta.to.global.u64 	%rd3, %rd9;
	cvta.to.global.u64 	%rd4, %rd7;
	cvta.to.global.u64 	%rd5, %rd8;
$L__BB76_2:
	mul.wide.s32 	%rd11, %r29, 4;
	add.s64 	%rd12, %rd2, %rd11;
	ld.global.nc.f32 	%f4, [%rd12];
	mul.lo.s32 	%r31, %r3, %r29;
	add.s32 	%r26, %r31, %r3;
	min.s32 	%r10, %r26, %r18;
	setp.lt.f32 	%p2, %f4, %f1;
	mov.u32 	%r30, %r6;
	@%p2 bra 	$L__BB76_5;
	setp.lt.f32 	%p3, %f4, %f2;
	mov.u32 	%r30, %r5;
	@%p3 bra 	$L__BB76_5;
	setp.lt.f32 	%p4, %f4, %f3;
	selp.b32 	%r30, %r19, %r4, %p4;
$L__BB76_5:
	setp.ge.s32 	%p5, %r31, %r10;
	@%p5 bra 	$L__BB76_10;
	div.s32 	%r13, %r18, %r4;
$L__BB76_7:
	atom.global.add.u32 	%r15, [%rd3], 1;
	setp.ge.s32 	%p6, %r15, %r13;
	@%p6 bra 	$L__BB76_9;
	mul.wide.s32 	%rd13, %r15, 4;
	add.s64 	%rd14, %rd4, %rd13;
	st.global.u32 	[%rd14], %r31;
	add.s32 	%r27, %r31, %r30;
	min.s32 	%r28, %r27, %r18;
	add.s64 	%rd15, %rd5, %rd13;
	st.global.u32 	[%rd15], %r28;
$L__BB76_9:
	add.s32 	%r31, %r31, %r30;
	setp.lt.s32 	%p7, %r31, %r10;
	@%p7 bra 	$L__BB76_7;
$L__BB76_10:
	add.s32 	%r29, %r29, %r7;
	setp.lt.s32 	%p8, %r29, %r20;
	@%p8 bra 	$L__BB76_2;
$L__BB76_11:
	ret;

}
	// .globl	_Z30fitPartitionsBatched_OptimizedIjEvPKT_PKiS4_PiPdS6_S5_PxS6_i
.visible .entry _Z30fitPartitionsBatched_OptimizedIjEvPKT_PKiS4_PiPdS6_S5_PxS6_i(
	.param .u64 .ptr .align 1 _Z30fitPartitionsBatched_OptimizedIjEvPKT_PKiS4_PiPdS6_S5_PxS6_i_param_0,
	.param .u64 .ptr .align 1 _Z30fitPartitionsBatched_OptimizedIjEvPKT_PKiS4_PiPdS6_S5_PxS6_i_param_1,
	.param .u64 .ptr .align 1 _Z30fitPartitionsBatched_OptimizedIjEvPKT_PKiS4_PiPdS6_S5_PxS6_i_param_2,
	.param .u64 .ptr .align 1 _Z30fitPartitionsBatched_OptimizedIjEvPKT_PKiS4_PiPdS6_S5_PxS6_i_param_3,
	.param .u64 .ptr .align 1 _Z30fitPartitionsBatched_OptimizedIjEvPKT_PKiS4_PiPdS6_S5_PxS6_i_param_4,
	.param .u64 .ptr .align 1 _Z30fitPartitionsBatched_OptimizedIjEvPKT_PKiS4_PiPdS6_S5_PxS6_i_param_5,
	.param .u64 .ptr .align 1 _Z30fitPartitionsBatched_OptimizedIjEvPKT_PKiS4_PiPdS6_S5_PxS6_i_param_6,
	.param .u64 .ptr .align 1 _Z30fitPartitionsBatched_OptimizedIjEvPKT_PKiS4_PiPdS6_S5_PxS6_i_param_7,
	.param .u64 .ptr .align 1 _Z30fitPartitionsBatched_OptimizedIjEvPKT_PKiS4_PiPdS6_S5_PxS6_i_param_8,
	.param .u32 _Z30fitPartitionsBatched_OptimizedIjEvPKT_PKiS4_PiPdS6_S5_PxS6_i_param_9
)
{
	.reg .pred 	%p<130>;
	.reg .b32 	%r<262>;
	.reg .b64 	%rd<93>;
	.reg .b64 	%fd<165>;
	// demoted variable
	.shared .align 8 .f64 _ZZ30fitPartitionsBatched_OptimizedIjEvPKT_PKiS4_PiPdS6_S5_PxS6_iE8s_theta1;
	// demoted variable
	.shared .align 4 .u32 _ZZ30fitPartitionsBatched_OptimizedIjEvPKT_PKiS4_PiPdS6_S5_PxS6_iE19s_has_overflow_flag;
	ld.param.u64 	%rd21, [_Z30fitPartitionsBatched_OptimizedIjEvPKT_PKiS4_PiPdS6_S5_PxS6_i_param_0];
	ld.param.u64 	%rd22, [_Z30fitPartitionsBatched_OptimizedIjEvPKT_PKiS4_PiPdS6_S5_PxS6_i_param_3];
	ld.param.u64 	%rd23, [_Z30fitPartitionsBatched_OptimizedIjEvPKT_PKiS4_PiPdS6_S5_PxS6_i_param_4];
	ld.param.u64 	%rd24, [_Z30fitPartitionsBatched_OptimizedIjEvPKT_PKiS4_PiPdS6_S5_PxS6_i_param_5];
	ld.param.u64 	%rd19, [_Z30fitPartitionsBatched_OptimizedIjEvPKT_PKiS4_PiPdS6_S5_PxS6_i_param_6];
	ld.param.u64 	%rd20, [_Z30fitPartitionsBatched_OptimizedIjEvPKT_PKiS4_PiPdS6_S5_PxS6_i_param_7];
	ld.param.u64 	%rd25, [_Z30fitPartitionsBatched_OptimizedIjEvPKT_PKiS4_PiPdS6_S5_PxS6_i_param_8];
	ld.param.u32 	%r13, [_Z30fitPartitionsBatched_OptimizedIjEvPKT_PKiS4_PiPdS6_S5_PxS6_i_param_9];
	cvta.to.global.u64 	%rd1, %rd25;
	cvta.to.global.u64 	%rd2, %rd20;
	cvta.to.global.u64 	%rd3, %rd19;
	cvta.to.global.u64 	%rd4, %rd24;
	cvta.to.global.u64 	%rd5, %rd23;
	cvta.to.global.u64 	%rd6, %rd22;
	cvta.to.global.u64 	%rd7, %rd21;
	mov.u32 	%r1, %ctaid.x;
	setp.ge.s32 	%p1, %r1, %r13;
	@%p1 bra 	$L__BB77_50;
	ld.param.u64 	%rd87, [_Z30fitPartitionsBatched_OptimizedIjEvPKT_PKiS4_PiPdS6_S5_PxS6_i_param_2];
	ld.param.u64 	%rd86, [_Z30fitPartitionsBatched_OptimizedIjEvPKT_PKiS4_PiPdS6_S5_PxS6_i_param_1];
	cvta.to.global.u64 	%rd26, %rd86;
	cvta.to.global.u64 	%rd27, %rd87;
	mul.wide.u32 	%rd28, %r1, 4;
	add.s64 	%rd29, %rd26, %rd28;
	ld.global.nc.u32 	%r2, [%rd29];
	add.s64 	%rd30, %rd27, %rd28;
	ld.global.nc.u32 	%r14, [%rd30];
	sub.s32 	%r3, %r14, %r2;
	mov.u32 	%r4, %tid.x;
	setp.ne.s32 	%p2, %r4, 0;
	@%p2 bra 	$L__BB77_3;
	mov.b32 	%r15, 0;
	st.shared.u32 	[_ZZ30fitPartitionsBatched_OptimizedIjEvPKT_PKiS4_PiPdS6_S5_PxS6_iE19s_has_overflow_flag], %r15;
$L__BB77_3:
	bar.sync 	0;
	setp.lt.s32 	%p3, %r3, 1;
	@%p3 bra 	$L__BB77_34;
	bar.sync 	0;
	ld.shared.u32 	%r16, [_ZZ30fitPartitionsBatched_OptimizedIjEvPKT_PKiS4_PiPdS6_S5_PxS6_iE19s_has_overflow_flag];
	setp.eq.s32 	%p4, %r16, 0;
	@%p4 bra 	$L__BB77_5;
	bra.uni 	$L__BB77_36;
$L__BB77_5:
	setp.ge.u32 	%p6, %r4, %r3;
	mov.f64 	%fd152, 0d0000000000000000;
	mov.f64 	%fd153, %fd152;
	mov.f64 	%fd154, %fd152;
	mov.f64 	%fd155, %fd152;
	@%p6 bra 	$L__BB77_8;
	mov.f64 	%fd155, 0d0000000000000000;
	mov.u32 	%r21, %ntid.x;
	mov.u32 	%r260, %r4;
	mov.f64 	%fd154, %fd155;
	mov.f64 	%fd153, %fd155;
	mov.f64 	%fd152, %fd155;
$L__BB77_7:
	cvt.rn.f64.s32 	%fd43, %r260;
	add.s32 	%r19, %r260, %r2;
	mul.wide.s32 	%rd42, %r19, 4;
	add.s64 	%rd43, %rd7, %rd42;
	ld.global.nc.u32 	%r20, [%rd43];
	cvt.rn.f64.u32 	%fd44, %r20;
	add.f64 	%fd152, %fd152, %fd43;
	add.f64 	%fd153, %fd153, %fd44;
	fma.rn.f64 	%fd154, %fd43, %fd43, %fd154;
	fma.rn.f64 	%fd155, %fd43, %fd44, %fd155;
	add.s32 	%r260, %r260, %r21;
	setp.lt.s32 	%p7, %r260, %r3;
	@%p7 bra 	$L__BB77_7;
$L__BB77_8:
	and.b32  	%r7, %r4, 31;
	// begin inline asm
	mov.b64 {%r22,%r23}, %fd152;
	// end inline asm
	shfl.sync.down.b32	%r25|%p8, %r23, 16, 31, -1;
	shfl.sync.down.b32	%r24|%p9, %r22, 16, 31, -1;
	// begin inline asm
	mov.b64 %fd46, {%r24,%r25};
	// end inline asm
	add.f64 	%fd47, %fd152, %fd46;
	// begin inline asm
	mov.b64 {%r26,%r27}, %fd47;
	// end inline asm
	shfl.sync.down.b32	%r29|%p10, %r27, 8, 31, -1;
	shfl.sync.down.b32	%r28|%p11, %r26, 8, 31, -1;
	// begin inline asm
	mov.b64 %fd48, {%r28,%r29};
	// end inline asm
	add.f64 	%fd49, %fd47, %fd48;
	// begin inline asm
	mov.b64 {%r30,%r31}, %fd49;
	// end inline asm
	shfl.sync.down.b32	%r33|%p12, %r31, 4, 31, -1;
	shfl.sync.down.b32	%r32|%p13, %r30, 4, 31, -1;
	// begin inline asm
	mov.b64 %fd50, {%r32,%r33};
	// end inline asm
	add.f64 	%fd51, %fd49, %fd50;
	// begin inline asm
	mov.b64 {%r34,%r35}, %fd51;
	// end inline asm
	shfl.sync.down.b32	%r37|%p14, %r35, 2, 31, -1;
	shfl.sync.down.b32	%r36|%p15, %r34, 2, 31, -1;
	// begin inline asm
	mov.b64 %fd52, {%r36,%r37};
	// end inline asm
	add.f64 	%fd53, %fd51, %fd52;
	// begin inline asm
	mov.b64 {%r38,%r39}, %fd53;
	// end inline asm
	shfl.sync.down.b32	%r41|%p16, %r39, 1, 31, -1;
	shfl.sync.down.b32	%r40|%p17, %r38, 1, 31, -1;
	// begin inline asm
	mov.b64 %fd54, {%r40,%r41};
	// end inline asm
	add.f64 	%fd13, %fd53, %fd54;
	setp.ne.s32 	%p18, %r7, 0;
	shr.u32 	%r8, %r4, 2;
	@%p18 bra 	$L__BB77_10;
	mov.u32 	%r42, _ZZ14blockReduceSumdE6shared;
	add.s32 	%r43, %r42, %r8;
	st.shared.f64 	[%r43], %fd13;
$L__BB77_10:
	bar.sync 	0;
	mov.u32 	%r9, %ntid.x;
	shr.u32 	%r10, %r9, 5;
	setp.ge.u32 	%p19, %r4, %r10;
	mov.f64 	%fd157, 0d0000000000000000;
	@%p19 bra 	$L__BB77_12;
	shl.b32 	%r44, %r7, 3;
	mov.u32 	%r45, _ZZ14blockReduceSumdE6shared;
	add.s32 	%r46, %r45, %r44;
	ld.shared.f64 	%fd157, [%r46];
$L__BB77_12:
	setp.gt.u32 	%p20, %r4, 31;
	@%p20 bra 	$L__BB77_14;
	// begin inline asm
	mov.b64 {%r47,%r48}, %fd157;
	// end inline asm
	shfl.sync.down.b32	%r50|%p21, %r48, 16, 31, -1;
	shfl.sync.down.b32	%r49|%p22, %r47, 16, 31, -1;
	// begin inline asm
	mov.b64 %fd57, {%r49,%r50};
	// end inline asm
	add.f64 	%fd58, %fd157, %fd57;
	// begin inline asm
	mov.b64 {%r51,%r52}, %fd58;
	// end inline asm
	shfl.sync.down.b32	%r54|%p23, %r52, 8, 31, -1;
	shfl.sync.down.b32	%r53|%p24, %r51, 8, 31, -1;
	// begin inline asm
	mov.b64 %fd59, {%r53,%r54};
	// end inline asm
	add.f64 	%fd60, %fd58, %fd59;
	// begin inline asm
	mov.b64 {%r55,%r56}, %fd60;
	// end inline asm
	shfl.sync.down.b32	%r58|%p25, %r56, 4, 31, -1;
	shfl.sync.down.b32	%r57|%p26, %r55, 4, 31, -1;
	// begin inline asm
	mov.b64 %fd61, {%r57,%r58};
	// end inline asm
	add.f64 	%fd62, %fd60, %fd61;
	// begin inline asm
	mov.b64 {%r59,%r60}, %fd62;
	// end inline asm
	shfl.sync.down.b32	%r62|%p27, %r60, 2, 31, -1;
	shfl.sync.down.b32	%r61|%p28, %r59, 2, 31, -1;
	// begin inline asm
	mov.b64 %fd63, {%r61,%r62};
	// end inline asm
	add.f64 	%fd64, %fd62, %fd63;
	// begin inline asm
	mov.b64 {%r63,%r64}, %fd64;
	// end inline asm
	shfl.sync.down.b32	%r66|%p29, %r64, 1, 31, -1;
	shfl.sync.down.b32	%r65|%p30, %r63, 1, 31, -1;
	// begin inline asm
	mov.b64 %fd65, {%r65,%r66};
	// end inline asm
	add.f64 	%fd157, %fd64, %fd65;
$L__BB77_14:
	setp.ne.s32 	%p31, %r7, 0;
	// begin inline asm
	mov.b64 {%r67,%r68}, %fd153;
	// end inline asm
	shfl.sync.down.b32	%r70|%p32, %r68, 16, 31, -1;
	shfl.sync.down.b32	%r69|%p33, %r67, 16, 31, -1;
	// begin inline asm
	mov.b64 %fd67, {%r69,%r70};
	// end inline asm
	add.f64 	%fd68, %fd153, %fd67;
	// begin inline asm
	mov.b64 {%r71,%r72}, %fd68;
	// end inline asm
	shfl.sync.down.b32	%r74|%p34, %r72, 8, 31, -1;
	shfl.sync.down.b32	%r73|%p35, %r71, 8, 31, -1;
	// begin inline asm
	mov.b64 %fd69, {%r73,%r74};
	// end inline asm
	add.f64 	%fd70, %fd68, %fd69;
	// begin inline asm
	mov.b64 {%r75,%r76}, %fd70;
	// end inline asm
	shfl.sync.down.b32	%r78|%p36, %r76, 4, 31, -1;
	shfl.sync.down.b32	%r77|%p37, %r75, 4, 31, -1;
	// begin inline asm
	mov.b64 %fd71, {%r77,%r78};
	// end inline asm
	add.f64 	%fd72, %fd70, %fd71;
	// begin inline asm
	mov.b64 {%r79,%r80}, %fd72;
	// end inline asm
	shfl.sync.down.b32	%r82|%p38, %r80, 2, 31, -1;
	shfl.sync.down.b32	%r81|%p39, %r79, 2, 31, -1;
	// begin inline asm
	mov.b64 %fd73, {%r81,%r82};
	// end inline asm
	add.f64 	%fd74, %fd72, %fd73;
	// begin inline asm
	mov.b64 {%r83,%r84}, %fd74;
	// end inline asm
	shfl.sync.down.b32	%r86|%p40, %r84, 1, 31, -1;
	shfl.sync.down.b32	%r85|%p41, %r83, 1, 31, -1;
	// begin inline asm
	mov.b64 %fd75, {%r85,%r86};
	// end inline asm
	add.f64 	%fd18, %fd74, %fd75;
	@%p31 bra 	$L__BB77_16;
	mov.u32 	%r87, _ZZ14blockReduceSumdE6shared;
	add.s32 	%r88, %r87, %r8;
	st.shared.f64 	[%r88], %fd18;
$L__BB77_16:
	setp.ge.u32 	%p42, %r4, %r10;
	bar.sync 	0;
	mov.f64 	%fd159, 0d0000000000000000;
	@%p42 bra 	$L__BB77_18;
	shl.b32 	%r89, %r7, 3;
	mov.u32 	%r90, _ZZ14blockReduceSumdE6shared;
	add.s32 	%r91, %r90, %r89;
	ld.shared.f64 	%fd159, [%r91];
$L__BB77_18:
	setp.gt.u32 	%p43, %r4, 31;
	@%p43 bra 	$L__BB77_20;
	// begin inline asm
	mov.b64 {%r92,%r93}, %fd159;
	// end inline asm
	shfl.sync.down.b32	%r95|%p44, %r93, 16, 31, -1;
	shfl.sync.down.b32	%r94|%p45, %r92, 16, 31, -1;
	// begin inline asm
	mov.b64 %fd78, {%r94,%r95};
	// end inline asm
	add.f64 	%fd79, %fd159, %fd78;
	// begin inline asm
	mov.b64 {%r96,%r97}, %fd79;
	// end inline asm
	shfl.sync.down.b32	%r99|%p46, %r97, 8, 31, -1;
	shfl.sync.down.b32	%r98|%p47, %r96, 8, 31, -1;
	// begin inline asm
	mov.b64 %fd80, {%r98,%r99};
	// end inline asm
	add.f64 	%fd81, %fd79, %fd80;
	// begin inline asm
	mov.b64 {%r100,%r101}, %fd81;
	// end inline asm
	shfl.sync.down.b32	%r103|%p48, %r101, 4, 31, -1;
	shfl.sync.down.b32	%r102|%p49, %r100, 4, 31, -1;
	// begin inline asm
	mov.b64 %fd82, {%r102,%r103};
	// end inline asm
	add.f64 	%fd83, %fd81, %fd82;
	// begin inline asm
	mov.b64 {%r104,%r105}, %fd83;
	// end inline asm
	shfl.sync.down.b32	%r107|%p50, %r105, 2, 31, -1;
	shfl.sync.down.b32	%r106|%p51, %r104, 2, 31, -1;
	// begin inline asm
	mov.b64 %fd84, {%r106,%r107};
	// end inline asm
	add.f64 	%fd85, %fd83, %fd84;
	// begin inline asm
	mov.b64 {%r108,%r109}, %fd85;
	// end inline asm
	shfl.sync.down.b32	%r111|%p52, %r109, 1, 31, -1;
	shfl.sync.down.b32	%r110|%p53, %r108, 1, 31, -1;
	// begin inline asm
	mov.b64 %fd86, {%r110,%r111};
	// end inline asm
	add.f64 	%fd159, %fd85, %fd86;
$L__BB77_20:
	setp.ne.s32 	%p54, %r7, 0;
	// begin inline asm
	mov.b64 {%r112,%r113}, %fd154;
	// end inline asm
	shfl.sync.down.b32	%r115|%p55, %r113, 16, 31, -1;
	shfl.sync.down.b32	%r114|%p56, %r112, 16, 31, -1;
	// begin inline asm
	mov.b64 %fd88, {%r114,%r115};
	// end inline asm
	add.f64 	%fd89, %fd154, %fd88;
	// begin inline asm
	mov.b64 {%r116,%r117}, %fd89;
	// end inline asm
	shfl.sync.down.b32	%r119|%p57, %r117, 8, 31, -1;
	shfl.sync.down.b32	%r118|%p58, %r116, 8, 31, -1;
	// begin inline asm
	mov.b64 %fd90, {%r118,%r119};
	// end inline asm
	add.f64 	%fd91, %fd89, %fd90;
	// begin inline asm
	mov.b64 {%r120,%r121}, %fd91;
	// end inline asm
	shfl.sync.down.b32	%r123|%p59, %r121, 4, 31, -1;
	shfl.sync.down.b32	%r122|%p60, %r120, 4, 31, -1;
	// begin inline asm
	mov.b64 %fd92, {%r122,%r123};
	// end inline asm
	add.f64 	%fd93, %fd91, %fd92;
	// begin inline asm
	mov.b64 {%r124,%r125}, %fd93;
	// end inline asm
	shfl.sync.down.b32	%r127|%p61, %r125, 2, 31, -1;
	shfl.sync.down.b32	%r126|%p62, %r124, 2, 31, -1;
	// begin inline asm
	mov.b64 %fd94, {%r126,%r127};
	// end inline asm
	add.f64 	%fd95, %fd93, %fd94;
	// begin inline asm
	mov.b64 {%r128,%r129}, %fd95;
	// end inline asm
	shfl.sync.down.b32	%r131|%p63, %r129, 1, 31, -1;
	shfl.sync.down.b32	%r130|%p64, %r128, 1, 31, -1;
	// begin inline asm
	mov.b64 %fd96, {%r130,%r131};
	// end inline asm
	add.f64 	%fd23, %fd95, %fd96;
	@%p54 bra 	$L__BB77_22;
	mov.u32 	%r132, _ZZ14blockReduceSumdE6shared;
	add.s32 	%r133, %r132, %r8;
	st.shared.f64 	[%r133], %fd23;
$L__BB77_22:
	setp.ge.u32 	%p65, %r4, %r10;
	bar.sync 	0;
	mov.f64 	%fd161, 0d0000000000000000;
	@%p65 bra 	$L__BB77_24;
	shl.b32 	%r134, %r7, 3;
	mov.u32 	%r135, _ZZ14blockReduceSumdE6shared;
	add.s32 	%r136, %r135, %r134;
	ld.shared.f64 	%fd161, [%r136];
$L__BB77_24:
	setp.gt.u32 	%p66, %r4, 31;
	@%p66 bra 	$L__BB77_26;
	// begin inline asm
	mov.b64 {%r137,%r138}, %fd161;
	// end inline asm
	shfl.sync.down.b32	%r140|%p67, %r138, 16, 31, -1;
	shfl.sync.down.b32	%r139|%p68, %r137, 16, 31, -1;
	// begin inline asm
	mov.b64 %fd99, {%r139,%r140};
	// end inline asm
	add.f64 	%fd100, %fd161, %fd99;
	// begin inline asm
	mov.b64 {%r141,%r142}, %fd100;
	// end inline asm
	shfl.sync.down.b32	%r144|%p69, %r142, 8, 31, -1;
	shfl.sync.down.b32	%r143|%p70, %r141, 8, 31, -1;
	// begin inline asm
	mov.b64 %fd101, {%r143,%r144};
	// end inline asm
	add.f64 	%fd102, %fd100, %fd101;
	// begin inline asm
	mov.b64 {%r145,%r146}, %fd102;
	// end inline asm
	shfl.sync.down.b32	%r148|%p71, %r146, 4, 31, -1;
	shfl.sync.down.b32	%r147|%p72, %r145, 4, 31, -1;
	// begin inline asm
	mov.b64 %fd103, {%r147,%r148};
	// end inline asm
	add.f64 	%fd104, %fd102, %fd103;
	// begin inline asm
	mov.b64 {%r149,%r150}, %fd104;
	// end inline asm
	shfl.sync.down.b32	%r152|%p73, %r150, 2, 31, -1;
	shfl.sync.down.b32	%r151|%p74, %r149, 2, 31, -1;
	// begin inline asm
	mov.b64 %fd105, {%r151,%r152};
	// end inline asm
	add.f64 	%fd106, %fd104, %fd105;
	// begin inline asm
	mov.b64 {%r153,%r154}, %fd106;
	// end inline asm
	shfl.sync.down.b32	%r156|%p75, %r154, 1, 31, -1;
	shfl.sync.down.b32	%r155|%p76, %r153, 1, 31, -1;
	// begin inline asm
	mov.b64 %fd107, {%r155,%r156};
	// end inline asm
	add.f64 	%fd161, %fd106, %fd107;
$L__BB77_26:
	setp.ne.s32 	%p77, %r7, 0;
	// begin inline asm
	mov.b64 {%r157,%r158}, %fd155;
	// end inline asm
	shfl.sync.down.b32	%r160|%p78, %r158, 16, 31, -1;
	shfl.sync.down.b32	%r159|%p79, %r157, 16, 31, -1;
	// begin inline asm
	mov.b64 %fd109, {%r159,%r160};
	// end inline asm
	add.f64 	%fd110, %fd155, %fd109;
	// begin inline asm
	mov.b64 {%r161,%r162}, %fd110;
	// end inline asm
	shfl.sync.down.b32	%r164|%p80, %r162, 8, 31, -1;
	shfl.sync.down.b32	%r163|%p81, %r161, 8, 31, -1;
	// begin inline asm
	mov.b64 %fd111, {%r163,%r164};
	// end inline asm
	add.f64 	%fd112, %fd110, %fd111;
	// begin inline asm
	mov.b64 {%r165,%r166}, %fd112;
	// end inline asm
	shfl.sync.down.b32	%r168|%p82, %r166, 4, 31, -1;
	shfl.sync.down.b32	%r167|%p83, %r165, 4, 31, -1;
	// begin inline asm
	mov.b64 %fd113, {%r167,%r168};
	// end inline asm
	add.f64 	%fd114, %fd112, %fd113;
	// begin inline asm
	mov.b64 {%r169,%r170}, %fd114;
	// end inline asm
	shfl.sync.down.b32	%r172|%p84, %r170, 2, 31, -1;
	shfl.sync.down.b32	%r171|%p85, %r169, 2, 31, -1;
	// begin inline asm
	mov.b64 %fd115, {%r171,%r172};
	// end inline asm
	add.f64 	%fd116, %fd114, %fd115;
	// begin inline asm
	mov.b64 {%r173,%r174}, %fd116;
	// end inline asm
	shfl.sync.down.b32	%r176|%p86, %r174, 1, 31, -1;
	shfl.sync.down.b32	%r175|%p87, %r173, 1, 31, -1;
	// begin inline asm
	mov.b64 %fd117, {%r175,%r176};
	// end inline asm
	add.f64 	%fd28, %fd116, %fd117;
	@%p77 bra 	$L__BB77_28;
	mov.u32 	%r177, _ZZ14blockReduceSumdE6shared;
	add.s32 	%r178, %r177, %r8;
	st.shared.f64 	[%r178], %fd28;
$L__BB77_28:
	setp.ge.u32 	%p88, %r4, %r10;
	bar.sync 	0;
	mov.f64 	%fd162, 0d0000000000000000;
	@%p88 bra 	$L__BB77_30;
	shl.b32 	%r179, %r7, 3;
	mov.u32 	%r180, _ZZ14blockReduceSumdE6shared;
	add.s32 	%r181, %r180, %r179;
	ld.shared.f64 	%fd162, [%r181];
$L__BB77_30:
	setp.gt.u32 	%p89, %r4, 31;
	mul.wide.u32 	%rd44, %r1, 8;
	add.s64 	%rd8, %rd5, %rd44;
	add.s64 	%rd9, %rd4, %rd44;
	@%p89 bra 	$L__BB77_40;
	setp.ne.s32 	%p90, %r4, 0;
	// begin inline asm
	mov.b64 {%r182,%r183}, %fd162;
	// end inline asm
	shfl.sync.down.b32	%r185|%p91, %r183, 16, 31, -1;
	shfl.sync.down.b32	%r184|%p92, %r182, 16, 31, -1;
	// begin inline asm
	mov.b64 %fd120, {%r184,%r185};
	// end inline asm
	add.f64 	%fd121, %fd162, %fd120;
	// begin inline asm
	mov.b64 {%r186,%r187}, %fd121;
	// end inline asm
	shfl.sync.down.b32	%r189|%p93, %r187, 8, 31, -1;
	shfl.sync.down.b32	%r188|%p94, %r186, 8, 31, -1;
	// begin inline asm
	mov.b64 %fd122, {%r188,%r189};
	// end inline asm
	add.f64 	%fd123, %fd121, %fd122;
	// begin inline asm
	mov.b64 {%r190,%r191}, %fd123;
	// end inline asm
	shfl.sync.down.b32	%r193|%p95, %r191, 4, 31, -1;
	shfl.sync.down.b32	%r192|%p96, %r190, 4, 31, -1;
	// begin inline asm
	mov.b64 %fd124, {%r192,%r193};
	// end inline asm
	add.f64 	%fd125, %fd123, %fd124;
	// begin inline asm
	mov.b64 {%r194,%r195}, %fd125;
	// end inline asm
	shfl.sync.down.b32	%r197|%p97, %r195, 2, 31, -1;
	shfl.sync.down.b32	%r196|%p98, %r194, 2, 31, -1;
	// begin inline asm
	mov.b64 %fd126, {%r196,%r197};
	// end inline asm
	add.f64 	%fd127, %fd125, %fd126;
	// begin inline asm
	mov.b64 {%r198,%r199}, %fd127;
	// end inline asm
	shfl.sync.down.b32	%r201|%p99, %r199, 1, 31, -1;
	shfl.sync.down.b32	%r200|%p100, %r198, 1, 31, -1;
	// begin inline asm
	mov.b64 %fd128, {%r200,%r201};
	// end inline asm
	add.f64 	%fd31, %fd127, %fd128;
	@%p90 bra 	$L__BB77_40;
	cvt.rn.f64.u32 	%fd32, %r3;
	neg.f64 	%fd129, %fd157;
	mul.f64 	%fd130, %fd157, %fd129;
	fma.rn.f64 	%fd33, %fd32, %fd161, %fd130;
	abs.f64 	%fd131, %fd33;
	setp.leu.f64 	%p101, %fd131, 0d3DDB7CDFD9D7BDBB;
	@%p101 bra 	$L__BB77_38;
	neg.f64 	%fd133, %fd159;
	mul.f64 	%fd134, %fd157, %fd133;
	fma.rn.f64 	%fd135, %fd32, %fd31, %fd134;
	div.rn.f64 	%fd163, %fd135, %fd33;
	st.shared.f64 	[_ZZ30fitPartitionsBatched_OptimizedIjEvPKT_PKiS4_PiPdS6_S5_PxS6_iE8s_theta1], %fd163;
	neg.f64 	%fd136, %fd163;
	fma.rn.f64 	%fd159, %fd136, %fd157, %fd159;
	bra.uni 	$L__BB77_39;
$L__BB77_34:
	setp.ne.s32 	%p129, %r4, 0;
	@%p129 bra 	$L__BB77_50;
	add.s64 	%rd82, %rd6, %rd28;
	mov.b32 	%r259, 4;
	st.global.u32 	[%rd82], %r259;
	mul.wide.u32 	%rd83, %r1, 8;
	add.s64 	%rd84, %rd1, %rd83;
	mov.b64 	%rd85, 0;
	st.global.u64 	[%rd84], %rd85;
	bra.uni 	$L__BB77_50;
$L__BB77_36:
	setp.ne.s32 	%p5, %r4, 0;
	@%p5 bra 	$L__BB77_50;
	add.s64 	%rd32, %rd6, %rd28;
	mov.b32 	%r17, 4;
	st.global.u32 	[%rd32], %r17;
	mul.wide.u32 	%rd33, %r1, 8;
	add.s64 	%rd34, %rd5, %rd33;
	mov.b64 	%rd35, 0;
	st.global.u64 	[%rd34], %rd35;
	add.s64 	%rd36, %rd4, %rd33;
	st.global.u64 	[%rd36], %rd35;
	add.s64 	%rd37, %rd3, %rd28;
	mov.b32 	%r18, 32;
	st.global.u32 	[%rd37], %r18;
	add.s64 	%rd38, %rd2, %rd33;
	st.global.u64 	[%rd38], %rd35;
	mul.wide.u32 	%rd39, %r3, 4;
	add.s64 	%rd40, %rd39, 80;
	cvt.rn.f64.u64 	%fd40, %rd40;
	add.s64 	%rd41, %rd1, %rd33;
	st.global.f64 	[%rd41], %fd40;
	bra.uni 	$L__BB77_50;
$L__BB77_38:
	mov.b64 	%rd45, 0;
	st.shared.u64 	[_ZZ30fitPartitionsBatched_OptimizedIjEvPKT_PKiS4_PiPdS6_S5_PxS6_iE8s_theta1], %rd45;
	mov.f64 	%fd163, 0d0000000000000000;
$L__BB77_39:
	div.rn.f64 	%fd137, %fd159, %fd32;
	mul.wide.u32 	%rd46, %r1, 4;
	add.s64 	%rd47, %rd6, %rd46;
	mov.b32 	%r202, 1;
	st.global.u32 	[%rd47], %r202;
	st.global.f64 	[%rd8], %fd137;
	st.global.f64 	[%rd9], %fd163;
$L__BB77_40:
	setp.ge.u32 	%p102, %r4, %r3;
	bar.sync 	0;
	mov.b64 	%rd91, 0;
	@%p102 bra 	$L__BB77_43;
	ld.global.f64 	%fd38, [%rd8];
	ld.global.f64 	%fd39, [%rd9];
	mov.b64 	%rd91, 0;
	mov.u32 	%r261, %r4;
$L__BB77_42:
	cvt.rn.f64.s32 	%fd138, %r261;
	fma.rn.f64 	%fd139, %fd39, %fd138, %fd38;
	mov.f64 	%fd140, 0d3FE0000000000000;
	copysign.f64 	%fd141, %fd139, %fd140;
	add.rz.f64 	%fd142, %fd139, %fd141;
	cvt.rzi.f64.f64 	%fd143, %fd142;
	cvt.rzi.u32.f64 	%r203, %fd143;
	add.s32 	%r205, %r261, %r2;
	mul.wide.s32 	%rd50, %r205, 4;
	add.s64 	%rd51, %rd7, %rd50;
	ld.global.nc.u32 	%r206, [%rd51];
	min.u32 	%r208, %r206, %r203;
	max.u32 	%r209, %r206, %r203;
	sub.s32 	%r210, %r209, %r208;
	cvt.u64.u32 	%rd52, %r210;
	max.s64 	%rd91, %rd91, %rd52;
	add.s32 	%r261, %r261, %r9;
	setp.lt.s32 	%p103, %r261, %r3;
	@%p103 bra 	$L__BB77_42;
$L__BB77_43:
	setp.ne.s32 	%p104, %r7, 0;
	// begin inline asm
	mov.b64 {%r211,%r212}, %rd91;
	// end inline asm
	shfl.sync.down.b32	%r214|%p105, %r212, 16, 31, -1;
	shfl.sync.down.b32	%r213|%p106, %r211, 16, 31, -1;
	// begin inline asm
	mov.b64 %rd54, {%r213,%r214};
	// end inline asm
	max.s64 	%rd55, %rd91, %rd54;
	// begin inline asm
	mov.b64 {%r215,%r216}, %rd55;
	// end inline asm
	shfl.sync.down.b32	%r218|%p107, %r216, 8, 31, -1;
	shfl.sync.down.b32	%r217|%p108, %r215, 8, 31, -1;
	// begin inline asm
	mov.b64 %rd56, {%r217,%r218};
	// end inline asm
	max.s64 	%rd57, %rd55, %rd56;
	// begin inline asm
	mov.b64 {%r219,%r220}, %rd57;
	// end inline asm
	shfl.sync.down.b32	%r222|%p109, %r220, 4, 31, -1;
	shfl.sync.down.b32	%r221|%p110, %r219, 4, 31, -1;
	// begin inline asm
	mov.b64 %rd58, {%r221,%r222};
	// end inline asm
	max.s64 	%rd59, %rd57, %rd58;
	// begin inline asm
	mov.b64 {%r223,%r224}, %rd59;
	// end inline asm
	shfl.sync.down.b32	%r226|%p111, %r224, 2, 31, -1;
	shfl.sync.down.b32	%r225|%p112, %r223, 2, 31, -1;
	// begin inline asm
	mov.b64 %rd60, {%r225,%r226};
	// end inline asm
	max.s64 	%rd61, %rd59, %rd60;
	// begin inline asm
	mov.b64 {%r227,%r228}, %rd61;
	// end inline asm
	shfl.sync.down.b32	%r230|%p113, %r228, 1, 31, -1;
	shfl.sync.down.b32	%r229|%p114, %r227, 1, 31, -1;
	// begin inline asm
	mov.b64 %rd62, {%r229,%r230};
	// end inline asm
	max.s64 	%rd13, %rd61, %rd62;
	@%p104 bra 	$L__BB77_45;
	mov.u32 	%r231, _ZZ14blockReduceMaxxE6shared;
	add.s32 	%r232, %r231, %r8;
	st.shared.u64 	[%r232], %rd13;
$L__BB77_45:
	setp.ge.u32 	%p115, %r4, %r10;
	bar.sync 	0;
	mov.b64 	%rd92, 0;
	@%p115 bra 	$L__BB77_47;
	shl.b32 	%r233, %r7, 3;
	mov.u32 	%r234, _ZZ14blockReduceMaxxE6shared;
	add.s32 	%r235, %r234, %r233;
	ld.shared.u64 	%rd92, [%r235];
$L__BB77_47:
	setp.gt.u32 	%p116, %r4, 31;
	@%p116 bra 	$L__BB77_50;
	setp.ne.s32 	%p117, %r4, 0;
	// begin inline asm
	mov.b64 {%r236,%r237}, %rd92;
	// end inline asm
	shfl.sync.down.b32	%r239|%p118, %r237, 16, 31, -1;
	shfl.sync.down.b32	%r238|%p119, %r236, 16, 31, -1;
	// begin inline asm
	mov.b64 %rd65, {%r238,%r239};
	// end inline asm
	max.s64 	%rd66, %rd92, %rd65;
	// begin inline asm
	mov.b64 {%r240,%r241}, %rd66;
	// end inline asm
	shfl.sync.down.b32	%r243|%p120, %r241, 8, 31, -1;
	shfl.sync.down.b32	%r242|%p121, %r240, 8, 31, -1;
	// begin inline asm
	mov.b64 %rd67, {%r242,%r243};
	// end inline asm
	max.s64 	%rd68, %rd66, %rd67;
	// begin inline asm
	mov.b64 {%r244,%r245}, %rd68;
	// end inline asm
	shfl.sync.down.b32	%r247|%p122, %r245, 4, 31, -1;
	shfl.sync.down.b32	%r246|%p123, %r244, 4, 31, -1;
	// begin inline asm
	mov.b64 %rd69, {%r246,%r247};
	// end inline asm
	max.s64 	%rd70, %rd68, %rd69;
	// begin inline asm
	mov.b64 {%r248,%r249}, %rd70;
	// end inline asm
	shfl.sync.down.b32	%r251|%p124, %r249, 2, 31, -1;
	shfl.sync.down.b32	%r250|%p125, %r248, 2, 31, -1;
	// begin inline asm
	mov.b64 %rd71, {%r250,%r251};
	// end inline asm
	max.s64 	%rd72, %rd70, %rd71;
	// begin inline asm
	mov.b64 {%r252,%r253}, %rd72;
	// end inline asm
	shfl.sync.down.b32	%r255|%p126, %r253, 1, 31, -1;
	shfl.sync.down.b32	%r254|%p127, %r252, 1, 31, -1;
	// begin inline asm
	mov.b64 %rd73, {%r254,%r255};
	// end inline asm
	max.s64 	%rd16, %rd72, %rd73;
	@%p117 bra 	$L__BB77_50;
	ld.param.u64 	%rd89, [_Z30fitPartitionsBatched_OptimizedIjEvPKT_PKiS4_PiPdS6_S5_PxS6_i_param_7];
	ld.param.u64 	%rd88, [_Z30fitPartitionsBatched_OptimizedIjEvPKT_PKiS4_PiPdS6_S5_PxS6_i_param_6];
	cvta.to.global.u64 	%rd74, %rd89;
	mul.wide.u32 	%rd75, %r1, 8;
	add.s64 	%rd76, %rd74, %rd75;
	st.global.u64 	[%rd76], %rd16;
	setp.gt.s64 	%p128, %rd16, 0;
	clz.b64 	%r256, %rd16;
	sub.s32 	%r257, 65, %r256;
	selp.b32 	%r258, %r257, 0, %p128;
	cvta.to.global.u64 	%rd77, %rd88;
	mul.wide.u32 	%rd78, %r1, 4;
	add.s64 	%rd79, %rd77, %rd78;
	st.global.u32 	[%rd79], %r258;
	cvt.rn.f64.u32 	%fd144, %r3;
	cvt.rn.f64.u32 	%fd145, %r258;
	mul.f64 	%fd146, %fd144, %fd145;
	fma.rn.f64 	%fd147, %fd146, 0d3FC0000000000000, 0d4054000000000000;
	add.s64 	%rd80, %rd1, %rd75;
	st.global.f64 	[%rd80], %fd147;
$L__BB77_50:
	ret;

}
	// .globl	_Z24wprocessPartitionsKernelIjEvPKT_PiS3_S3_PdS3_PxiPl
.visible .entry _Z24wprocessPartitionsKernelIjEvPKT_PiS3_S3_PdS3_PxiPl(
	.param .u64 .ptr .align 1 _Z24wprocessPartitionsKernelIjEvPKT_PiS3_S3_PdS3_PxiPl_param_0,
	.param .u64 .ptr .align 1 _Z24wprocessPartitionsKernelIjEvPKT_PiS3_S3_PdS3_PxiPl_param_1,
	.param .u64 .ptr .align 1 _Z24wprocessPartitionsKernelIjEvPKT_PiS3_S3_PdS3_PxiPl_param_2,
	.param .u64 .ptr .align 1 _Z24wprocessPartitionsKernelIjEvPKT_PiS3_S3_PdS3_PxiPl_param_3,
	.param .u64 .ptr .align 1 _Z24wprocessPartitionsKernelIjEvPKT_PiS3_S3_PdS3_PxiPl_param_4,
	.param .u64 .ptr .align 1 _Z24wprocessPartitionsKernelIjEvPKT_PiS3_S3_PdS3_PxiPl_param_5,
	.param .u64 .ptr .align 1 _Z24wprocessPartitionsKernelIjEvPKT_PiS3_S3_PdS3_PxiPl_param_6,
	.param .u32 _Z24wprocessPartitionsKernelIjEvPKT_PiS3_S3_PdS3_PxiPl_param_7,
	.param .u64 .ptr .align 1 _Z24wprocessPartitionsKernelIjEvPKT_PiS3_S3_PdS3_PxiPl_param_8
)
{
	.reg .pred 	%p<31>;
	.reg .b16 	%rs<9>;
	.reg .b32 	%r<70>;
	.reg .b64 	%rd<62>;
	.reg .b64 	%fd<67>;
	// demoted variable
	.shared .align 8 .f64 _ZZ24wprocessPartitionsKernelIjEvPKT_PiS3_S3_PdS3_PxiPlE6theta0;
	// demoted variable
	.shared .align 8 .f64 _ZZ24wprocessPartitionsKernelIjEvPKT_PiS3_S3_PdS3_PxiPlE6theta1;
	ld.param.u64 	%rd10, [_Z24wprocessPartitionsKernelIjEvPKT_PiS3_S3_PdS3_PxiPl_param_1];
	ld.param.u64 	%rd11, [_Z24wprocessPartitionsKernelIjEvPKT_PiS3_S3_PdS3_PxiPl_param_2];
	ld.param.u64 	%rd16, [_Z24wprocessPartitionsKernelIjEvPKT_PiS3_S3_PdS3_PxiPl_param_4];
	ld.param.u64 	%rd13, [_Z24wprocessPartitionsKernelIjEvPKT_PiS3_S3_PdS3_PxiPl_param_5];
	ld.param.u64 	%rd14, [_Z24wprocessPartitionsKernelIjEvPKT_PiS3_S3_PdS3_PxiPl_param_6];
	ld.param.u32 	%r28, [_Z24wprocessPartitionsKernelIjEvPKT_PiS3_S3_PdS3_PxiPl_param_7];
	cvta.to.global.u64 	%rd1, %rd16;
	mov.u32 	%r1, %ctaid.x;
	setp.ge.s32 	%p3, %r1, %r28;
	@%p3 bra 	$L__BB78_37;
	cvta.to.global.u64 	%rd17, %rd10;
	cvta.to.global.u64 	%rd18, %rd11;
	mul.wide.u32 	%rd19, %r1, 4;
	add.s64 	%rd20, %rd17, %rd19;
	ld.global.u32 	%r2, [%rd20];
	add.s64 	%rd21, %rd18, %rd19;
	ld.global.u32 	%r29, [%rd21];
	sub.s32 	%r3, %r29, %r2;
	setp.lt.s32 	%p4, %r3, 1;
	@%p4 bra 	$L__BB78_37;
	mov.u32 	%r69, %ntid.x;
	shl.b32 	%r5, %r69, 5;
	mov.u32 	%r30, shared_mem;
	add.s32 	%r6, %r30, %r5;
	shl.b32 	%r7, %r69, 3;
	add.s32 	%r8, %r6, %r7;
	mov.u32 	%r9, %tid.x;
	add.s32 	%r10, %r8, %r9;
	mov.b16 	%rs2, 0;
	st.shared.u8 	[%r10], %rs2;
	bar.sync 	0;
	setp.lt.u32 	%p5, %r69, 2;
	@%p5 bra 	$L__BB78_9;
	mov.u32 	%r65, %r69;
$L__BB78_4:
	shr.u32 	%r12, %r65, 1;
	setp.ge.u32 	%p6, %r9, %r12;
	@%p6 bra 	$L__BB78_8;
	ld.shared.u8 	%rs3, [%r10];
	setp.ne.s16 	%p8, %rs3, 0;
	mov.pred 	%p30, -1;
	@%p8 bra 	$L__BB78_7;
	add.s32 	%r31, %r10, %r12;
	ld.shared.u8 	%rs4, [%r31];
	setp.ne.s16 	%p30, %rs4, 0;
$L__BB78_7:
	selp.u16 	%rs5, 1, 0, %p30;
	st.shared.u8 	[%r10], %rs5;
$L__BB78_8:
	bar.sync 	0;
	setp.gt.u32 	%p9, %r65, 3;
	mov.u32 	%r65, %r12;
	@%p9 bra 	$L__BB78_4;
$L__BB78_9:
	ld.param.u64 	%rd57, [_Z24wprocessPartitionsKernelIjEvPKT_PiS3_S3_PdS3_PxiPl_param_3];
	ld.shared.u8 	%rs6, [%r8];
	setp.ne.s32 	%p10, %r9, 0;
	setp.eq.s16 	%p11, %rs6, 0;
	cvta.to.global.u64 	%rd22, %rd57;
	add.s64 	%rd2, %rd22, %rd19;
	cvta.to.global.u64 	%rd24, %rd14;
	mul.wide.u32 	%rd25, %r1, 8;
	add.s64 	%rd3, %rd24, %rd25;
	cvta.to.global.u64 	%rd26, %rd13;
	add.s64 	%rd4, %rd26, %rd19;
	or.pred  	%p12, %p10, %p11;
	@%p12 bra 	$L__BB78_11;
	mov.b32 	%r32, 4;
	st.global.u32 	[%rd2], %r32;
	shl.b32 	%r33, %r1, 2;
	mul.wide.u32 	%rd27, %r33, 8;
	add.s64 	%rd28, %rd1, %rd27;
	mov.b64 	%rd29, 0;
	st.global.u64 	[%rd28], %rd29;
	st.global.u64 	[%rd28+8], %rd29;
	st.global.u64 	[%rd28+16], %rd29;
	st.global.u64 	[%rd28+24], %rd29;
	st.global.u64 	[%rd3], %rd29;
	mov.b32 	%r34, 32;
	st.global.u32 	[%rd4], %r34;
$L__BB78_11:
	bar.sync 	0;
	setp.ne.s16 	%p13, %rs6, 0;
	@%p13 bra 	$L__BB78_35;
	setp.ge.s32 	%p14, %r9, %r3;
	mov.f64 	%fd61, 0d0000000000000000;
	mov.f64 	%fd62, %fd61;
	mov.f64 	%fd63, %fd61;
	mov.f64 	%fd64, %fd61;
	@%p14 bra 	$L__BB78_15;
	mov.f64 	%fd64, 0d0000000000000000;
	mov.u32 	%r66, %r9;
	mov.f64 	%fd63, %fd64;
	mov.f64 	%fd62, %fd64;
	mov.f64 	%fd61, %fd64;
$L__BB78_14:
	ld.param.u64 	%rd55, [_Z24wprocessPartitionsKernelIjEvPKT_PiS3_S3_PdS3_PxiPl_param_0];
	cvt.rn.f64.s32 	%fd25, %r66;
	add.s32 	%r35, %r66, %r2;
	cvta.to.global.u64 	%rd30, %rd55;
	mul.wide.s32 	%rd31, %r35, 4;
	add.s64 	%rd32, %rd30, %rd31;
	ld.global.u32 	%r36, [%rd32];
	cvt.rn.f64.u32 	%fd26, %r36;
	add.f64 	%fd61, %fd61, %fd25;
	add.f64 	%fd62, %fd62, %fd26;
	fma.rn.f64 	%fd63, %fd25, %fd25, %fd63;
	fma.rn.f64 	%fd64, %fd25, %fd26, %fd64;
	add.s32 	%r66, %r66, %r69;
	setp.lt.s32 	%p15, %r66, %r3;
	@%p15 bra 	$L__BB78_14;
$L__BB78_15:
	setp.lt.u32 	%p16, %r69, 2;
	shl.b32 	%r37, %r9, 3;
	add.s32 	%r15, %r30, %r37;
	st.shared.f64 	[%r15], %fd61;
	add.s32 	%r16, %r15, %r7;
	st.shared.f64 	[%r16], %fd62;
	add.s32 	%r17, %r16, %r7;
	st.shared.f64 	[%r17], %fd63;
	add.s32 	%r18, %r17, %r7;
	st.shared.f64 	[%r18], %fd64;
	bar.sync 	0;
	@%p16 bra 	$L__BB78_20;
	mov.u32 	%r67, %r69;
$L__BB78_17:
	shr.u32 	%r20, %r67, 1;
	setp.ge.u32 	%p17, %r9, %r20;
	@%p17 bra 	$L__BB78_19;
	shl.b32 	%r39, %r20, 3;
	add.s32 	%r40, %r15, %r39;
	ld.shared.f64 	%fd27, [%r40];
	ld.shared.f64 	%fd28, [%r15];
	add.f64 	%fd29, %fd27, %fd28;
	st.shared.f64 	[%r15], %fd29;
	add.s32 	%r41, %r40, %r7;
	ld.shared.f64 	%fd30, [%r41];
	ld.shared.f64 	%fd31, [%r16];
	add.f64 	%fd32, %fd30, %fd31;
	st.shared.f64 	[%r16], %fd32;
	add.s32 	%r42, %r41, %r7;
	ld.shared.f64 	%fd33, [%r42];
	ld.shared.f64 	%fd34, [%r17];
	add.f64 	%fd35, %fd33, %fd34;
	st.shared.f64 	[%r17], %fd35;
	add.s32 	%r43, %r42, %r7;
	ld.shared.f64 	%fd36, [%r43];
	ld.shared.f64 	%fd37, [%r18];
	add.f64 	%fd38, %fd36, %fd37;
	st.shared.f64 	[%r18], %fd38;
$L__BB78_19:
	bar.sync 	0;
	setp.gt.u32 	%p18, %r67, 3;
	mov.u32 	%r67, %r20;
	@%p18 bra 	$L__BB78_17;
$L__BB78_20:
	setp.ne.s32 	%p19, %r9, 0;
	@%p19 bra 	$L__BB78_25;
	cvt.rn.f64.u32 	%fd13, %r3;
	shl.b32 	%r44, %r69, 4;
	neg.s32 	%r21, %r44;
	sub.s32 	%r22, %r6, %r44;
	ld.shared.f64 	%fd39, [%r22];
	mul.f64 	%fd40, %fd39, %fd13;
	ld.shared.f64 	%fd14, [shared_mem];
	mul.f64 	%fd41, %fd14, %fd14;
	sub.f64 	%fd15, %fd40, %fd41;
	abs.f64 	%fd42, %fd15;
	setp.leu.f64 	%p20, %fd42, 0d3DDB7CDFD9D7BDBB;
	@%p20 bra 	$L__BB78_23;
	add.s32 	%r47, %r22, %r7;
	ld.shared.f64 	%fd44, [%r47];
	mul.f64 	%fd45, %fd44, %fd13;
	add.s32 	%r48, %r47, %r21;
	ld.shared.f64 	%fd46, [%r48];
	mul.f64 	%fd47, %fd14, %fd46;
	sub.f64 	%fd48, %fd45, %fd47;
	div.rn.f64 	%fd65, %fd48, %fd15;
	st.shared.f64 	[_ZZ24wprocessPartitionsKernelIjEvPKT_PiS3_S3_PdS3_PxiPlE6theta1], %fd65;
	mul.f64 	%fd49, %fd14, %fd65;
	sub.f64 	%fd66, %fd46, %fd49;
	bra.uni 	$L__BB78_24;
$L__BB78_23:
	mov.b64 	%rd33, 0;
	st.shared.u64 	[_ZZ24wprocessPartitionsKernelIjEvPKT_PiS3_S3_PdS3_PxiPlE6theta1], %rd33;
	sub.s32 	%r46, %r22, %r7;
	ld.shared.f64 	%fd66, [%r46];
	mov.f64 	%fd65, 0d0000000000000000;
$L__BB78_24:
	ld.param.u64 	%rd58, [_Z24wprocessPartitionsKernelIjEvPKT_PiS3_S3_PdS3_PxiPl_param_3];
	div.rn.f64 	%fd50, %fd66, %fd13;
	st.shared.f64 	[_ZZ24wprocessPartitionsKernelIjEvPKT_PiS3_S3_PdS3_PxiPlE6theta0], %fd50;
	cvta.to.global.u64 	%rd34, %rd58;
	mul.wide.u32 	%rd35, %r1, 4;
	add.s64 	%rd36, %rd34, %rd35;
	mov.b32 	%r49, 1;
	st.global.u32 	[%rd36], %r49;
	shl.b32 	%r50, %r1, 2;
	mul.wide.u32 	%rd37, %r50, 8;
	add.s64 	%rd38, %rd1, %rd37;
	st.global.f64 	[%rd38], %fd50;
	st.global.f64 	[%rd38+8], %fd65;
	mov.b64 	%rd39, 0;
	st.global.u64 	[%rd38+16], %rd39;
	st.global.u64 	[%rd38+24], %rd39;
$L__BB78_25:
	setp.ge.s32 	%p21, %r9, %r3;
	bar.sync 	0;
	shl.b32 	%r51, %r1, 2;
	mul.wide.u32 	%rd41, %r51, 8;
	add.s64 	%rd42, %rd1, %rd41;
	ld.global.f64 	%fd21, [%rd42];
	st.shared.f64 	[_ZZ24wprocessPartitionsKernelIjEvPKT_PiS3_S3_PdS3_PxiPlE6theta0], %fd21;
	ld.global.f64 	%fd22, [%rd42+8];
	st.shared.f64 	[_ZZ24wprocessPartitionsKernelIjEvPKT_PiS3_S3_PdS3_PxiPlE6theta1], %fd22;
	mov.b64 	%rd61, 0;
	@%p21 bra 	$L__BB78_28;
	mov.b64 	%rd61, 0;
	mov.u32 	%r68, %r9;
$L__BB78_27:
	ld.param.u64 	%rd56, [_Z24wprocessPartitionsKernelIjEvPKT_PiS3_S3_PdS3_PxiPl_param_0];
	cvt.rn.f64.s32 	%fd51, %r68;
	fma.rn.f64 	%fd52, %fd22, %fd51, %fd21;
	mov.f64 	%fd53, 0d3FE0000000000000;
	copysign.f64 	%fd54, %fd52, %fd53;
	add.rz.f64 	%fd55, %fd52, %fd54;
	cvt.rzi.f64.f64 	%fd56, %fd55;
	cvt.rzi.u32.f64 	%r52, %fd56;
	add.s32 	%r54, %r68, %r2;
	cvta.to.global.u64 	%rd44, %rd56;
	mul.wide.s32 	%rd45, %r54, 4;
	add.s64 	%rd46, %rd44, %rd45;
	ld.global.u32 	%r55, [%rd46];
	min.u32 	%r57, %r55, %r52;
	max.u32 	%r58, %r55, %r52;
	sub.s32 	%r59, %r58, %r57;
	cvt.u64.u32 	%rd47, %r59;
	max.u64 	%rd61, %rd47, %rd61;
	add.s32 	%r68, %r68, %r69;
	setp.lt.s32 	%p22, %r68, %r3;
	@%p22 bra 	$L__BB78_27;
$L__BB78_28:
	setp.lt.u32 	%p23, %r69, 2;
	add.s32 	%r25, %r15, %r5;
	st.shared.u64 	[%r25], %rd61;
	bar.sync 	0;
	@%p23 bra 	$L__BB78_33;
$L__BB78_29:
	mov.u32 	%r26, %r69;
	shr.u32 	%r69, %r26, 1;
	setp.ge.u32 	%p24, %r9, %r69;
	@%p24 bra 	$L__BB78_32;
	shl.b32 	%r60, %r69, 3;
	add.s32 	%r61, %r25, %r60;
	ld.shared.u64 	%rd8, [%r61];
	ld.shared.u64 	%rd48, [%r25];
	setp.le.s64 	%p25, %rd8, %rd48;
	@%p25 bra 	$L__BB78_32;
	st.shared.u64 	[%r25], %rd8;
$L__BB78_32:
	bar.sync 	0;
	setp.gt.u32 	%p26, %r26, 3;
	@%p26 bra 	$L__BB78_29;
$L__BB78_33:
	setp.ne.s32 	%p27, %r9, 0;
	@%p27 bra 	$L__BB78_37;
	ld.shared.u64 	%rd49, [%r6];
	st.global.u64 	[%rd3], %rd49;
	setp.gt.s64 	%p28, %rd49, 0;
	clz.b64 	%r62, %rd49;
	sub.s32 	%r63, 65, %r62;
	selp.b32 	%r64, %r63, 0, %p28;
	st.global.u32 	[%rd4], %r64;
$L__BB78_35:
	setp.ne.s32 	%p29, %r9, 0;
	@%p29 bra 	$L__BB78_37;
	ld.param.u64 	%rd59, [_Z24wprocessPartitionsKernelIjEvPKT_PiS3_S3_PdS3_PxiPl_param_8];
	cvt.u64.u32 	%rd50, %r3;
	ld.global.s32 	%rd51, [%rd4];
	mul.lo.s64 	%rd52, %rd51, %rd50;
	cvta.to.global.u64 	%rd53, %rd59;
	atom.global.add.u64 	%rd54, [%rd53], %rd52;
$L__BB78_37:
	ret;

}
	// .globl	_Z25packDeltasKernelOptimizedIjEvPKT_PKiS4_S4_PKdS4_PKliPj
.visible .entry _Z25packDeltasKernelOptimizedIjEvPKT_PKiS4_S4_PKdS4_PKliPj(
	.param .u64 .ptr .align 1 _Z25packDeltasKernelOptimizedIjEvPKT_PKiS4_S4_PKdS4_PKliPj_param_0,
	.param .u64 .ptr .align 1 _Z25packDeltasKernelOptimizedIjEvPKT_PKiS4_S4_PKdS4_PKliPj_param_1,
	.param .u64 .ptr .align 1 _Z25packDeltasKernelOptimizedIjEvPKT_PKiS4_S4_PKdS4_PKliPj_param_2,
	.param .u64 .ptr .align 1 _Z25packDeltasKernelOptimizedIjEvPKT_PKiS4_S4_PKdS4_PKliPj_param_3,
	.param .u64 .ptr .align 1 _Z25packDeltasKernelOptimizedIjEvPKT_PKiS4_S4_PKdS4_PKliPj_param_4,
	.param .u64 .ptr .align 1 _Z25packDeltasKernelOptimizedIjEvPKT_PKiS4_S4_PKdS4_PKliPj_param_5,
	.param .u64 .ptr .align 1 _Z25packDeltasKernelOptimizedIjEvPKT_PKiS4_S4_PKdS4_PKliPj_param_6,
	.param .u32 _Z25packDeltasKernelOptimizedIjEvPKT_PKiS4_S4_PKdS4_PKliPj_param_7,
	.param .u64 .ptr .align 1 _Z25packDeltasKernelOptimizedIjEvPKT_PKiS4_S4_PKdS4_PKliPj_param_8
)
{
	.reg .pred 	%p<23>;
	.reg .b32 	%r<101>;
	.reg .b64 	%rd<93>;
	.reg .b64 	%fd<14>;

	ld.param.u64 	%rd24, [_Z25packDeltasKernelOptimizedIjEvPKT_PKiS4_S4_PKdS4_PKliPj_param_0];
	ld.param.u64 	%rd19, [_Z25packDeltasKernelOptimizedIjEvPKT_PKiS4_S4_PKdS4_PKliPj_param_1];
	ld.param.u64 	%rd25, [_Z25packDeltasKernelOptimizedIjEvPKT_PKiS4_S4_PKdS4_PKliPj_param_2];
	ld.param.u64 	%rd21, [_Z25packDeltasKernelOptimizedIjEvPKT_PKiS4_S4_PKdS4_PKliPj_param_4];
	ld.param.u32 	%r33, [_Z25packDeltasKernelOptimizedIjEvPKT_PKiS4_S4_PKdS4_PKliPj_param_7];
	ld.param.u64 	%rd26, [_Z25packDeltasKernelOptimizedIjEvPKT_PKiS4_S4_PKdS4_PKliPj_param_8];
	cvta.to.global.u64 	%rd1, %rd26;
	cvta.to.global.u64 	%rd2, %rd24;
	cvta.to.global.u64 	%rd3, %rd25;
	mov.u32 	%r34, %tid.x;
	mov.u32 	%r35, %ctaid.x;
	mov.u32 	%r1, %ntid.x;
	mad.lo.s32 	%r92, %r35, %r1, %r34;
	setp.eq.s32 	%p1, %r33, 0;
	@%p1 bra 	$L__BB79_21;
	mul.wide.s32 	%rd27, %r33, 4;
	add.s64 	%rd28, %rd3, %rd27;
	ld.global.u32 	%r3, [%rd28+-4];
	setp.ge.s32 	%p2, %r92, %r3;
	setp.lt.s32 	%p3, %r33, 1;
	or.pred  	%p4, %p2, %p3;
	@%p4 bra 	$L__BB79_21;
	mov.u32 	%r36, %nctaid.x;
	mul.lo.s32 	%r4, %r1, %r36;
	cvta.to.global.u64 	%rd4, %rd19;
	cvta.to.global.u64 	%rd5, %rd21;
	add.s32 	%r5, %r33, -1;
$L__BB79_3:
	mov.b32 	%r94, 0;
	mov.u32 	%r93, %r5;
$L__BB79_4:
	sub.s32 	%r38, %r93, %r94;
	shr.u32 	%r39, %r38, 31;
	add.s32 	%r40, %r38, %r39;
	shr.s32 	%r41, %r40, 1;
	add.s32 	%r9, %r41, %r94;
	mul.wide.s32 	%rd29, %r9, 4;
	add.s64 	%rd30, %rd4, %rd29;
	ld.global.u32 	%r10, [%rd30];
	add.s64 	%rd31, %rd3, %rd29;
	ld.global.u32 	%r42, [%rd31];
	setp.ge.s32 	%p5, %r92, %r10;
	setp.lt.s32 	%p6, %r92, %r42;
	and.pred  	%p7, %p5, %p6;
	@%p7 bra 	$L__BB79_6;
	setp.lt.s32 	%p8, %r92, %r10;
	add.s32 	%r44, %r9, -1;
	add.s32 	%r45, %r9, 1;
	selp.b32 	%r94, %r94, %r45, %p8;
	selp.b32 	%r93, %r44, %r93, %p8;
	setp.gt.s32 	%p9, %r94, %r93;
	@%p9 bra 	$L__BB79_20;
	bra.uni 	$L__BB79_4;
$L__BB79_6:
	setp.eq.s32 	%p10, %r9, -1;
	@%p10 bra 	$L__BB79_20;
	ld.param.u64 	%rd90, [_Z25packDeltasKernelOptimizedIjEvPKT_PKiS4_S4_PKdS4_PKliPj_param_6];
	ld.param.u64 	%rd89, [_Z25packDeltasKernelOptimizedIjEvPKT_PKiS4_S4_PKdS4_PKliPj_param_5];
	ld.param.u64 	%rd88, [_Z25packDeltasKernelOptimizedIjEvPKT_PKiS4_S4_PKdS4_PKliPj_param_3];
	cvta.to.global.u64 	%rd32, %rd88;
	add.s64 	%rd34, %rd32, %rd29;
	ld.global.u32 	%r13, [%rd34];
	cvta.to.global.u64 	%rd35, %rd89;
	add.s64 	%rd36, %rd35, %rd29;
	ld.global.u32 	%r96, [%rd36];
	cvt.u64.u32 	%rd6, %r96;
	cvta.to.global.u64 	%rd37, %rd90;
	mul.wide.s32 	%rd38, %r9, 8;
	add.s64 	%rd39, %rd37, %rd38;
	ld.global.u64 	%rd7, [%rd39];
	setp.ne.s32 	%p11, %r13, 4;
	@%p11 bra 	$L__BB79_11;
	sub.s32 	%r78, %r92, %r10;
	mul.wide.s32 	%rd75, %r78, %r96;
	add.s64 	%rd8, %rd75, %rd7;
	setp.lt.s32 	%p19, %r96, 1;
	@%p19 bra 	$L__BB79_20;
	shr.s64 	%rd76, %rd8, 63;
	shr.u64 	%rd77, %rd76, 59;
	add.s64 	%rd78, %rd8, %rd77;
	cvt.u32.u64 	%r79, %rd78;
	mov.b64 	%rd79, 4294967264;
	cvt.u32.u64 	%r80, %rd79;
	and.b32  	%r81, %r79, %r80;
	cvt.u32.u64 	%r82, %rd8;
	sub.s32 	%r97, %r82, %r81;
	shr.u64 	%rd80, %rd78, 5;
	cvt.u32.u64 	%r95, %rd80;
	mul.wide.s32 	%rd81, %r92, 4;
	add.s64 	%rd82, %rd2, %rd81;
	ld.global.u32 	%rd91, [%rd82];
$L__BB79_10:
	sub.s32 	%r84, 32, %r97;
	min.u32 	%r85, %r96, %r84;
	setp.eq.s32 	%p20, %r85, 32;
	mov.b32 	%r86, -1;
	shl.b32 	%r87, %r86, %r85;
	not.b32 	%r88, %r87;
	selp.b32 	%r89, -1, %r88, %p20;
	cvt.u64.u32 	%rd83, %r89;
	and.b64  	%rd84, %rd91, %rd83;
	shl.b64 	%rd85, %rd84, %r97;
	cvt.u32.u64 	%r90, %rd85;
	mul.wide.s32 	%rd86, %r95, 4;
	add.s64 	%rd87, %rd1, %rd86;
	atom.global.or.b32 	%r91, [%rd87], %r90;
	shr.u64 	%rd91, %rd91, %r85;
	sub.s32 	%r96, %r96, %r85;
	add.s32 	%r95, %r95, 1;
	setp.gt.s32 	%p21, %r96, 0;
	mov.b32 	%r97, 0;
	@%p21 bra 	$L__BB79_10;
	bra.uni 	$L__BB79_20;
$L__BB79_11:
	sub.s32 	%r22, %r92, %r10;
	shl.b32 	%r46, %r9, 2;
	mul.wide.s32 	%rd40, %r46, 8;
	add.s64 	%rd12, %rd5, %rd40;
	ld.global.f64 	%fd5, [%rd12];
	ld.global.f64 	%fd6, [%rd12+8];
	cvt.rn.f64.s32 	%fd1, %r22;
	fma.rn.f64 	%fd13, %fd6, %fd1, %fd5;
	setp.ne.s32 	%p12, %r13, 2;
	@%p12 bra 	$L__BB79_13;
	ld.global.f64 	%fd7, [%rd12+16];
	mul.f64 	%fd8, %fd7, %fd1;
	fma.rn.f64 	%fd13, %fd8, %fd1, %fd13;
$L__BB79_13:
	mov.f64 	%fd9, 0d3FE0000000000000;
	copysign.f64 	%fd10, %fd13, %fd9;
	add.rz.f64 	%fd11, %fd13, %fd10;
	cvt.rzi.f64.f64 	%fd12, %fd11;
	cvt.rzi.u32.f64 	%r47, %fd12;
	mul.wide.s32 	%rd41, %r92, 4;
	add.s64 	%rd42, %rd2, %rd41;
	ld.global.u32 	%rd43, [%rd42];
	cvt.u64.u32 	%rd44, %r47;
	sub.s64 	%rd13, %rd43, %rd44;
	setp.lt.s32 	%p13, %r96, 1;
	@%p13 bra 	$L__BB79_20;
	cvt.s64.s32 	%rd45, %r22;
	mad.lo.s64 	%rd14, %rd45, %rd6, %rd7;
	setp.gt.u32 	%p14, %r96, 32;
	@%p14 bra 	$L__BB79_18;
	cvt.u32.u64 	%r61, %rd6;
	mov.b64 	%rd60, -1;
	shl.b64 	%rd61, %rd60, %r61;
	cvt.u32.u64 	%r62, %rd61;
	cvt.u32.u64 	%r63, %rd60;
	xor.b32  	%r64, %r62, %r63;
	cvt.u32.u64 	%r65, %rd13;
	and.b32  	%r23, %r65, %r64;
	shr.s64 	%rd62, %rd14, 63;
	shr.u64 	%rd63, %rd62, 59;
	add.s64 	%rd64, %rd14, %rd63;
	shr.s64 	%rd15, %rd64, 5;
	cvt.u32.u64 	%r66, %rd15;
	mov.b64 	%rd65, 32;
	cvt.u32.u64 	%r67, %rd65;
	mul.lo.s32 	%r68, %r66, %r67;
	cvt.u32.u64 	%r69, %rd14;
	sub.s32 	%r24, %r69, %r68;
	add.s32 	%r70, %r96, %r24;
	setp.gt.s32 	%p18, %r70, 32;
	@%p18 bra 	$L__BB79_17;
	shl.b64 	%rd72, %rd15, 32;
	shr.s64 	%rd73, %rd72, 30;
	add.s64 	%rd74, %rd1, %rd73;
	shl.b32 	%r76, %r23, %r24;
	atom.global.or.b32 	%r77, [%rd74], %r76;
	bra.uni 	$L__BB79_20;
$L__BB79_17:
	shl.b64 	%rd66, %rd15, 32;
	shr.s64 	%rd67, %rd66, 30;
	add.s64 	%rd68, %rd1, %rd67;
	shl.b32 	%r71, %r23, %r24;
	atom.global.or.b32 	%r72, [%rd68], %r71;
	add.s64 	%rd69, %rd66, 4294967296;
	shr.s64 	%rd70, %rd69, 30;
	add.s64 	%rd71, %rd1, %rd70;
	sub.s32 	%r73, 32, %r24;
	shr.u32 	%r74, %r23, %r73;
	atom.global.or.b32 	%r75, [%rd71], %r74;
	bra.uni 	$L__BB79_20;
$L__BB79_18:
	setp.eq.s32 	%p15, %r96, 64;
	cvt.u32.u64 	%r48, %rd6;
	mov.b64 	%rd46, -1;
	shl.b64 	%rd47, %rd46, %r48;
	not.b64 	%rd48, %rd47;
	selp.b64 	%rd49, -1, %rd48, %p15;
	and.b64  	%rd92, %rd13, %rd49;
	shr.s64 	%rd50, %rd14, 63;
	shr.u64 	%rd51, %rd50, 59;
	add.s64 	%rd52, %rd14, %rd51;
	shr.s64 	%rd53, %rd52, 5;
	cvt.u32.u64 	%r98, %rd53;
	mov.b64 	%rd54, 32;
	cvt.u32.u64 	%r49, %rd54;
	mul.lo.s32 	%r50, %r98, %r49;
	cvt.u32.u64 	%r51, %rd14;
	sub.s32 	%r100, %r51, %r50;
$L__BB79_19:
	sub.s32 	%r53, 32, %r100;
	min.u32 	%r54, %r96, %r53;
	setp.eq.s32 	%p16, %r54, 32;
	mov.b32 	%r55, -1;
	shl.b32 	%r56, %r55, %r54;
	not.b32 	%r57, %r56;
	selp.b32 	%r58, -1, %r57, %p16;
	cvt.u64.u32 	%rd55, %r58;
	and.b64  	%rd56, %rd92, %rd55;
	shl.b64 	%rd57, %rd56, %r100;
	cvt.u32.u64 	%r59, %rd57;
	mul.wide.s32 	%rd58, %r98, 4;
	add.s64 	%rd59, %rd1, %rd58;
	atom.global.or.b32 	%r60, [%rd59], %r59;
	shr.u64 	%rd92, %rd92, %r54;
	sub.s32 	%r96, %r96, %r54;
	add.s32 	%r98, %r98, 1;
	setp.gt.s32 	%p17, %r96, 0;
	mov.b32 	%r100, 0;
	@%p17 bra 	$L__BB79_19;
$L__BB79_20:
	add.s32 	%r92, %r92, %r4;
	setp.lt.s32 	%p22, %r92, %r3;
	@%p22 bra 	$L__BB79_3;
$L__BB79_21:
	ret;

}
	// .globl	_Z25decompressOptimizedKernelIjEvPK14CompressedDataIT_EPS1_PKii
.visible .entry _Z25decompressOptimizedKernelIjEvPK14CompressedDataIT_EPS1_PKii(
	.param .u64 .ptr .align 1 _Z25decompressOptimizedKernelIjEvPK14CompressedDataIT_EPS1_PKii_param_0,
	.param .u64 .ptr .align 1 _Z25decompressOptimizedKernelIjEvPK14CompressedDataIT_EPS1_PKii_param_1,
	.param .u64 .ptr .align 1 _Z25decompressOptimizedKernelIjEvPK14CompressedDataIT_EPS1_PKii_param_2,
	.param .u32 _Z25decompressOptimizedKernelIjEvPK14CompressedDataIT_EPS1_PKii_param_3
)
{
	.reg .pred 	%p<30>;
	.reg .b32 	%r<126>;
	.reg .b64 	%rd<130>;
	.reg .b64 	%fd<16>;

	ld.param.u64 	%rd28, [_Z25decompressOptimizedKernelIjEvPK14CompressedDataIT_EPS1_PKii_param_0];
	ld.param.u64 	%rd30, [_Z25decompressOptimizedKernelIjEvPK14CompressedDataIT_EPS1_PKii_param_1];
	ld.param.u64 	%rd29, [_Z25decompressOptimizedKernelIjEvPK14CompressedDataIT_EPS1_PKii_param_2];
	ld.param.u32 	%r39, [_Z25decompressOptimizedKernelIjEvPK14CompressedDataIT_EPS1_PKii_param_3];
	cvta.to.global.u64 	%rd1, %rd30;
	cvta.to.global.u64 	%rd2, %rd28;
	mov.u32 	%r40, %tid.x;
	mov.u32 	%r41, %ctaid.x;
	mov.u32 	%r42, %ntid.x;
	mad.lo.s32 	%r1, %r41, %r42, %r40;
	setp.ge.s32 	%p1, %r1, %r39;
	@%p1 bra 	$L__BB80_39;
	cvta.to.global.u64 	%rd31, %rd29;
	mul.wide.s32 	%rd32, %r1, 4;
	add.s64 	%rd33, %rd31, %rd32;
	ld.global.u32 	%r2, [%rd33];
	setp.eq.s64 	%p2, %rd28, 0;
	@%p2 bra 	$L__BB80_3;
	ld.global.u32 	%r3, [%rd2+72];
	setp.ne.s32 	%p3, %r3, 0;
	@%p3 bra 	$L__BB80_4;
$L__BB80_3:
	add.s64 	%rd126, %rd1, %rd32;
	mov.b32 	%r117, 0;
	st.global.u32 	[%rd126], %r117;
	bra.uni 	$L__BB80_39;
$L__BB80_4:
	setp.lt.s32 	%p4, %r3, 1;
	@%p4 bra 	$L__BB80_8;
	ld.global.u64 	%rd3, [%rd2];
	ld.global.u64 	%rd4, [%rd2+8];
	add.s32 	%r118, %r3, -1;
	mov.b32 	%r119, 0;
$L__BB80_6:
	add.s32 	%r46, %r118, %r119;
	shr.u32 	%r7, %r46, 1;
	mul.wide.u32 	%rd36, %r7, 4;
	add.s64 	%rd34, %rd3, %rd36;
	// begin inline asm
	ld.global.nc.s32 %r44, [%rd34];
	// end inline asm
	add.s64 	%rd35, %rd4, %rd36;
	// begin inline asm
	ld.global.nc.s32 %r45, [%rd35];
	// end inline asm
	setp.ge.s32 	%p5, %r2, %r44;
	setp.lt.s32 	%p6, %r2, %r45;
	and.pred  	%p7, %p5, %p6;
	@%p7 bra 	$L__BB80_9;
	setp.lt.s32 	%p8, %r2, %r45;
	add.s32 	%r47, %r7, 1;
	selp.b32 	%r119, %r119, %r47, %p8;
	add.s32 	%r48, %r7, -1;
	selp.b32 	%r118, %r48, %r118, %p8;
	setp.le.s32 	%p9, %r119, %r118;
	@%p9 bra 	$L__BB80_6;
$L__BB80_8:
	add.s64 	%rd124, %rd1, %rd32;
	mov.b32 	%r116, 0;
	st.global.u32 	[%rd124], %r116;
	bra.uni 	$L__BB80_39;
$L__BB80_9:
	// begin inline asm
	ld.global.nc.s32 %r49, [%rd34];
	// end inline asm
	ld.global.u64 	%rd42, [%rd2+16];
	add.s64 	%rd38, %rd42, %rd36;
	// begin inline asm
	ld.global.nc.s32 %r50, [%rd38];
	// end inline asm
	ld.global.u64 	%rd44, [%rd2+32];
	add.s64 	%rd39, %rd44, %rd36;
	// begin inline asm
	ld.global.nc.s32 %r51, [%rd39];
	// end inline asm
	ld.global.u64 	%rd45, [%rd2+40];
	mul.wide.u32 	%rd46, %r7, 8;
	add.s64 	%rd41, %rd45, %rd46;
	// begin inline asm
	ld.global.nc.s64 %rd40, [%rd41];
	// end inline asm
	sub.s32 	%r13, %r2, %r49;
	setp.ne.s32 	%p10, %r50, 4;
	@%p10 bra 	$L__BB80_21;
	ld.global.u64 	%rd7, [%rd2+64];
	setp.eq.s64 	%p21, %rd7, 0;
	@%p21 bra 	$L__BB80_12;
	mul.wide.s32 	%rd95, %r2, 8;
	add.s64 	%rd94, %rd7, %rd95;
	// begin inline asm
	ld.global.nc.s64 %rd93, [%rd94];
	// end inline asm
	cvt.u32.u64 	%r125, %rd93;
	bra.uni 	$L__BB80_38;
$L__BB80_12:
	setp.lt.s32 	%p22, %r51, 1;
	mov.b32 	%r125, 0;
	@%p22 bra 	$L__BB80_38;
	ld.global.u64 	%rd8, [%rd2+56];
	setp.eq.s64 	%p23, %rd8, 0;
	@%p23 bra 	$L__BB80_38;
	cvt.s64.s32 	%rd96, %r13;
	cvt.u64.u32 	%rd97, %r51;
	mad.lo.s64 	%rd9, %rd97, %rd96, %rd40;
	setp.gt.u32 	%p24, %r51, 32;
	@%p24 bra 	$L__BB80_18;
	shr.s64 	%rd108, %rd9, 63;
	shr.u64 	%rd109, %rd108, 59;
	add.s64 	%rd110, %rd9, %rd109;
	shr.s64 	%rd10, %rd110, 5;
	cvt.u32.u64 	%r100, %rd10;
	mov.b64 	%rd111, 32;
	cvt.u32.u64 	%r101, %rd111;
	mul.lo.s32 	%r102, %r100, %r101;
	cvt.u32.u64 	%r103, %rd9;
	sub.s32 	%r15, %r103, %r102;
	add.s32 	%r104, %r51, %r15;
	setp.gt.s32 	%p29, %r104, 32;
	@%p29 bra 	$L__BB80_17;
	shl.b64 	%rd118, %rd10, 32;
	shr.s64 	%rd119, %rd118, 30;
	add.s64 	%rd120, %rd8, %rd119;
	ld.u32 	%r111, [%rd120];
	shr.u32 	%r112, %r111, %r15;
	mov.b32 	%r113, -1;
	shl.b32 	%r114, %r113, %r51;
	not.b32 	%r115, %r114;
	and.b32  	%r125, %r112, %r115;
	bra.uni 	$L__BB80_38;
$L__BB80_17:
	shl.b64 	%rd112, %rd10, 32;
	shr.s64 	%rd113, %rd112, 30;
	add.s64 	%rd114, %rd8, %rd113;
	ld.u32 	%r105, [%rd114];
	add.s64 	%rd115, %rd112, 4294967296;
	shr.s64 	%rd116, %rd115, 30;
	add.s64 	%rd117, %rd8, %rd116;
	ld.u32 	%r106, [%rd117];
	shf.r.wrap.b32 	%r107, %r105, %r106, %r15;
	mov.b32 	%r108, -1;
	shl.b32 	%r109, %r108, %r51;
	not.b32 	%r110, %r109;
	and.b32  	%r125, %r107, %r110;
	bra.uni 	$L__BB80_38;
$L__BB80_18:
	shr.s64 	%rd99, %rd9, 63;
	shr.u64 	%rd100, %rd99, 59;
	add.s64 	%rd101, %rd9, %rd100;
	shr.s64 	%rd102, %rd101, 5;
	cvt.u32.u64 	%r120, %rd102;
	mov.b64 	%rd103, 32;
	cvt.u32.u64 	%r87, %rd103;
	mul.lo.s32 	%r88, %r120, %r87;
	cvt.u32.u64 	%r89, %rd9;
	sub.s32 	%r123, %r89, %r88;
	mov.b64 	%rd127, 0;
	mov.b32 	%r121, 0;
$L__BB80_19:
	sub.s32 	%r91, 32, %r123;
	min.u32 	%r92, %r51, %r91;
	setp.eq.s32 	%p25, %r92, 32;
	mov.b32 	%r93, -1;
	shl.b32 	%r94, %r93, %r92;
	not.b32 	%r95, %r94;
	selp.b32 	%r96, -1, %r95, %p25;
	mul.wide.s32 	%rd104, %r120, 4;
	add.s64 	%rd105, %rd8, %rd104;
	ld.u32 	%r97, [%rd105];
	shr.u32 	%r98, %r97, %r123;
	and.b32  	%r99, %r98, %r96;
	cvt.u64.u32 	%rd106, %r99;
	shl.b64 	%rd107, %rd106, %r121;
	or.b64  	%rd127, %rd107, %rd127;
	add.s32 	%r121, %r121, %r92;
	sub.s32 	%r51, %r51, %r92;
	add.s32 	%r120, %r120, 1;
	setp.gt.s32 	%p26, %r51, 0;
	setp.lt.s32 	%p27, %r121, 64;
	and.pred  	%p28, %p26, %p27;
	mov.b32 	%r123, 0;
	@%p28 bra 	$L__BB80_19;
	cvt.u32.u64 	%r125, %rd127;
	bra.uni 	$L__BB80_38;
$L__BB80_21:
	shl.b32 	%r28, %r7, 2;
	ld.global.u64 	%rd49, [%rd2+24];
	mul.wide.s32 	%rd50, %r28, 8;
	add.s64 	%rd47, %rd49, %rd50;
	// begin inline asm
	ld.global.nc.f64 %fd4, [%rd47];
	// end inline asm
	ld.global.u64 	%rd51, [%rd2+24];
	add.s64 	%rd52, %rd51, %rd50;
	add.s64 	%rd48, %rd52, 8;
	// begin inline asm
	ld.global.nc.f64 %fd5, [%rd48];
	// end inline asm
	cvt.rn.f64.s32 	%fd6, %r13;
	fma.rn.f64 	%fd15, %fd5, %fd6, %fd4;
	setp.ne.s32 	%p11, %r50, 2;
	@%p11 bra 	$L__BB80_23;
	ld.global.u64 	%rd54, [%rd2+24];
	add.s64 	%rd56, %rd54, %rd50;
	add.s64 	%rd53, %rd56, 16;
	// begin inline asm
	ld.global.nc.f64 %fd7, [%rd53];
	// end inline asm
	mul.lo.s32 	%r52, %r13, %r13;
	cvt.rn.f64.u32 	%fd8, %r52;
	fma.rn.f64 	%fd15, %fd7, %fd8, %fd15;
$L__BB80_23:
	ld.global.u64 	%rd13, [%rd2+64];
	setp.eq.s64 	%p12, %rd13, 0;
	@%p12 bra 	$L__BB80_25;
	mul.wide.s32 	%rd59, %r2, 8;
	add.s64 	%rd58, %rd13, %rd59;
	// begin inline asm
	ld.global.nc.s64 %rd129, [%rd58];
	// end inline asm
	bra.uni 	$L__BB80_37;
$L__BB80_25:
	setp.lt.s32 	%p13, %r51, 1;
	mov.b64 	%rd129, 0;
	@%p13 bra 	$L__BB80_37;
	ld.global.u64 	%rd15, [%rd2+56];
	setp.eq.s64 	%p14, %rd15, 0;
	@%p14 bra 	$L__BB80_37;
	cvt.s64.s32 	%rd62, %r13;
	cvt.u64.u32 	%rd16, %r51;
	mad.lo.s64 	%rd17, %rd16, %rd62, %rd40;
	shr.u64 	%rd18, %rd17, 5;
	cvt.u32.u64 	%r53, %rd17;
	and.b32  	%r29, %r53, 31;
	setp.gt.u32 	%p15, %r51, 32;
	@%p15 bra 	$L__BB80_31;
	shl.b64 	%rd84, %rd18, 32;
	shr.s64 	%rd85, %rd84, 30;
	add.s64 	%rd82, %rd15, %rd85;
	// begin inline asm
	ld.global.nc.u32 %r71, [%rd82];
	// end inline asm
	add.s64 	%rd86, %rd84, 4294967296;
	shr.s64 	%rd87, %rd86, 30;
	add.s64 	%rd83, %rd15, %rd87;
	// begin inline asm
	ld.global.nc.u32 %r72, [%rd83];
	// end inline asm
	cvt.u64.u32 	%rd88, %r72;
	shl.b64 	%rd89, %rd88, 32;
	cvt.u64.u32 	%rd90, %r71;
	or.b64  	%rd91, %rd89, %rd90;
	shr.u64 	%rd92, %rd91, %r29;
	mov.b32 	%r75, -1;
	shl.b32 	%r30, %r75, %r51;
	not.b32 	%r76, %r30;
	cvt.u32.u64 	%r77, %rd92;
	and.b32  	%r124, %r77, %r76;
	setp.eq.s32 	%p20, %r51, 32;
	@%p20 bra 	$L__BB80_30;
	add.s32 	%r78, %r51, -1;
	shr.u32 	%r79, %r124, %r78;
	neg.s32 	%r80, %r79;
	and.b32  	%r81, %r30, %r80;
	or.b32  	%r124, %r81, %r124;
$L__BB80_30:
	cvt.s64.s32 	%rd129, %r124;
	bra.uni 	$L__BB80_37;
$L__BB80_31:
	shl.b64 	%rd20, %rd18, 32;
	shr.s64 	%rd65, %rd20, 30;
	add.s64 	%rd63, %rd15, %rd65;
	// begin inline asm
	ld.global.nc.u32 %r54, [%rd63];
	// end inline asm
	sub.s32 	%r34, 32, %r29;
	shr.u32 	%r56, %r54, %r29;
	cvt.u64.u32 	%rd21, %r56;
	sub.s32 	%r35, %r51, %r34;
	add.s64 	%rd66, %rd20, 4294967296;
	shr.s64 	%rd67, %rd66, 30;
	add.s64 	%rd64, %rd15, %rd67;
	// begin inline asm
	ld.global.nc.u32 %r55, [%rd64];
	// end inline asm
	setp.lt.u32 	%p16, %r35, 32;
	@%p16 bra 	$L__BB80_34;
	cvt.u64.u32 	%rd70, %r55;
	shl.b64 	%rd71, %rd70, %r34;
	or.b64  	%rd129, %rd71, %rd21;
	setp.eq.s32 	%p17, %r35, 32;
	@%p17 bra 	$L__BB80_35;
	add.s32 	%r62, %r35, -32;
	sub.s32 	%r63, 64, %r29;
	add.s64 	%rd73, %rd20, 8589934592;
	shr.s64 	%rd74, %rd73, 30;
	add.s64 	%rd72, %rd15, %rd74;
	// begin inline asm
	ld.global.nc.u32 %r61, [%rd72];
	// end inline asm
	setp.eq.s32 	%p18, %r62, 32;
	mov.b32 	%r64, -1;
	shl.b32 	%r65, %r64, %r62;
	not.b32 	%r66, %r65;
	selp.b32 	%r67, -1, %r66, %p18;
	and.b32  	%r68, %r61, %r67;
	cvt.u64.u32 	%rd75, %r68;
	shl.b64 	%rd76, %rd75, %r63;
	or.b64  	%rd129, %rd76, %rd129;
	bra.uni 	$L__BB80_35;
$L__BB80_34:
	mov.b32 	%r57, -1;
	shl.b32 	%r58, %r57, %r35;
	not.b32 	%r59, %r58;
	and.b32  	%r60, %r55, %r59;
	cvt.u64.u32 	%rd68, %r60;
	shl.b64 	%rd69, %rd68, %r34;
	or.b64  	%rd129, %rd69, %rd21;
$L__BB80_35:
	setp.gt.u32 	%p19, %r51, 63;
	@%p19 bra 	$L__BB80_37;
	add.s32 	%r69, %r51, -1;
	shr.u64 	%rd77, %rd129, %r69;
	neg.s64 	%rd78, %rd77;
	cvt.u32.u64 	%r70, %rd16;
	mov.b64 	%rd79, -1;
	shl.b64 	%rd80, %rd79, %r70;
	and.b64  	%rd81, %rd80, %rd78;
	or.b64  	%rd129, %rd81, %rd129;
$L__BB80_37:
	max.f64 	%fd9, %fd15, 0d0000000000000000;
	min.f64 	%fd10, %fd9, 0d41EFFFFFFFE00000;
	mov.f64 	%fd11, 0d3FE0000000000000;
	copysign.f64 	%fd12, %fd10, %fd11;
	add.rz.f64 	%fd13, %fd10, %fd12;
	cvt.rzi.f64.f64 	%fd14, %fd13;
	cvt.rzi.u32.f64 	%r82, %fd14;
	cvt.u32.u64 	%r83, %rd129;
	add.s32 	%r125, %r82, %r83;
$L__BB80_38:
	add.s64 	%rd122, %rd1, %rd32;
	st.global.u32 	[%rd122], %r125;
$L__BB80_39:
	ret;

}
	// .globl	_Z32randomAccessFixedPartitionKernelIjEvPKiS1_PKdS1_PKlPKjS1_PT_ii
.visible .entry _Z32randomAccessFixedPartitionKernelIjEvPKiS1_PKdS1_PKlPKjS1_PT_ii(
	.param .u64 .ptr .align 1 _Z32randomAccessFixedPartitionKernelIjEvPKiS1_PKdS1_PKlPKjS1_PT_ii_param_0,
	.param .u64 .ptr .align 1 _Z32randomAccessFixedPartitionKernelIjEvPKiS1_PKdS1_PKlPKjS1_PT_ii_param_1,
	.param .u64 .ptr .align 1 _Z32randomAccessFixedPartitionKernelIjEvPKiS1_PKdS1_PKlPKjS1_PT_ii_param_2,
	.param .u64 .ptr .align 1 _Z32randomAccessFixedPartitionKernelIjEvPKiS1_PKdS1_PKlPKjS1_PT_ii_param_3,
	.param .u64 .ptr .align 1 _Z32randomAccessFixedPartitionKernelIjEvPKiS1_PKdS1_PKlPKjS1_PT_ii_param_4,
	.param .u64 .ptr .align 1 _Z32randomAccessFixedPartitionKernelIjEvPKiS1_PKdS1_PKlPKjS1_PT_ii_param_5,
	.param .u64 .ptr .align 1 _Z32randomAccessFixedPartitionKernelIjEvPKiS1_PKdS1_PKlPKjS1_PT_ii_param_6,
	.param .u64 .ptr .align 1 _Z32randomAccessFixedPartitionKernelIjEvPKiS1_PKdS1_PKlPKjS1_PT_ii_param_7,
	.param .u32 _Z32randomAccessFixedPartitionKernelIjEvPKiS1_PKdS1_PKlPKjS1_PT_ii_param_8,
	.param .u32 _Z32randomAccessFixedPartitionKernelIjEvPKiS1_PKdS1_PKlPKjS1_PT_ii_param_9
)
{
	.reg .pred 	%p<18>;
	.reg .b32 	%r<108>;
	.reg .b64 	%rd<106>;
	.reg .b64 	%fd<16>;

	ld.param.u64 	%rd21, [_Z32randomAccessFixedPartitionKernelIjEvPKiS1_PKdS1_PKlPKjS1_PT_ii_param_1];
	ld.param.u64 	%rd22, [_Z32randomAccessFixedPartitionKernelIjEvPKiS1_PKdS1_PKlPKjS1_PT_ii_param_2];
	ld.param.u64 	%rd23, [_Z32randomAccessFixedPartitionKernelIjEvPKiS1_PKdS1_PKlPKjS1_PT_ii_param_3];
	ld.param.u64 	%rd24, [_Z32randomAccessFixedPartitionKernelIjEvPKiS1_PKdS1_PKlPKjS1_PT_ii_param_4];
	ld.param.u64 	%rd25, [_Z32randomAccessFixedPartitionKernelIjEvPKiS1_PKdS1_PKlPKjS1_PT_ii_param_5];
	ld.param.u64 	%rd26, [_Z32randomAccessFixedPartitionKernelIjEvPKiS1_PKdS1_PKlPKjS1_PT_ii_param_6];
	ld.param.u64 	%rd27, [_Z32randomAccessFixedPartitionKernelIjEvPKiS1_PKdS1_PKlPKjS1_PT_ii_param_7];
	ld.param.u32 	%r29, [_Z32randomAccessFixedPartitionKernelIjEvPKiS1_PKdS1_PKlPKjS1_PT_ii_param_8];
	ld.param.u32 	%r28, [_Z32randomAccessFixedPartitionKernelIjEvPKiS1_PKdS1_PKlPKjS1_PT_ii_param_9];
	cvta.to.global.u64 	%rd1, %rd25;
	cvta.to.global.u64 	%rd2, %rd27;
	mov.u32 	%r30, %ctaid.x;
	mov.u32 	%r31, %ntid.x;
	mov.u32 	%r32, %tid.x;
	mad.lo.s32 	%r1, %r30, %r31, %r32;
	setp.ge.s32 	%p1, %r1, %r29;
	@%p1 bra 	$L__BB81_26;
	mul.wide.s32 	%rd33, %r1, 4;
	add.s64 	%rd28, %rd26, %rd33;
	// begin inline asm
	ld.global.nc.s32 %r33, [%rd28];
	// end inline asm
	div.s32 	%r2, %r33, %r28;
	mul.lo.s32 	%r36, %r2, %r28;
	sub.s32 	%r3, %r33, %r36;
	mul.wide.s32 	%rd34, %r2, 4;
	add.s64 	%rd29, %rd21, %rd34;
	// begin inline asm
	ld.global.nc.s32 %r34, [%rd29];
	// end inline asm
	add.s64 	%rd30, %rd23, %rd34;
	// begin inline asm
	ld.global.nc.s32 %r35, [%rd30];
	// end inline asm
	mul.wide.s32 	%rd35, %r2, 8;
	add.s64 	%rd32, %rd24, %rd35;
	// begin inline asm
	ld.global.nc.s64 %rd31, [%rd32];
	// end inline asm
	setp.ne.s32 	%p2, %r34, 4;
	@%p2 bra 	$L__BB81_12;
	setp.lt.s32 	%p11, %r35, 1;
	@%p11 bra 	$L__BB81_11;
	cvt.s64.s32 	%rd76, %r3;
	cvt.u64.u32 	%rd77, %r35;
	mad.lo.s64 	%rd4, %rd77, %rd76, %rd31;
	setp.gt.u32 	%p12, %r35, 32;
	@%p12 bra 	$L__BB81_7;
	shr.s64 	%rd88, %rd4, 63;
	shr.u64 	%rd89, %rd88, 59;
	add.s64 	%rd90, %rd4, %rd89;
	shr.s64 	%rd5, %rd90, 5;
	cvt.u32.u64 	%r86, %rd5;
	mov.b64 	%rd91, 32;
	cvt.u32.u64 	%r87, %rd91;
	mul.lo.s32 	%r88, %r86, %r87;
	cvt.u32.u64 	%r89, %rd4;
	sub.s32 	%r6, %r89, %r88;
	add.s32 	%r90, %r35, %r6;
	setp.gt.s32 	%p17, %r90, 32;
	@%p17 bra 	$L__BB81_6;
	shl.b64 	%rd98, %rd5, 32;
	shr.s64 	%rd99, %rd98, 30;
	add.s64 	%rd100, %rd1, %rd99;
	ld.global.u32 	%r97, [%rd100];
	shr.u32 	%r98, %r97, %r6;
	mov.b32 	%r99, -1;
	shl.b32 	%r100, %r99, %r35;
	not.b32 	%r101, %r100;
	and.b32  	%r106, %r98, %r101;
	bra.uni 	$L__BB81_10;
$L__BB81_6:
	shl.b64 	%rd92, %rd5, 32;
	shr.s64 	%rd93, %rd92, 30;
	add.s64 	%rd94, %rd1, %rd93;
	ld.global.u32 	%r91, [%rd94];
	add.s64 	%rd95, %rd92, 4294967296;
	shr.s64 	%rd96, %rd95, 30;
	add.s64 	%rd97, %rd1, %rd96;
	ld.global.u32 	%r92, [%rd97];
	shf.r.wrap.b32 	%r93, %r91, %r92, %r6;
	mov.b32 	%r94, -1;
	shl.b32 	%r95, %r94, %r35;
	not.b32 	%r96, %r95;
	and.b32  	%r106, %r93, %r96;
	bra.uni 	$L__BB81_10;
$L__BB81_7:
	shr.s64 	%rd79, %rd4, 63;
	shr.u64 	%rd80, %rd79, 59;
	add.s64 	%rd81, %rd4, %rd80;
	shr.s64 	%rd82, %rd81, 5;
	cvt.u32.u64 	%r102, %rd82;
	mov.b64 	%rd83, 32;
	cvt.u32.u64 	%r73, %rd83;
	mul.lo.s32 	%r74, %r102, %r73;
	cvt.u32.u64 	%r75, %rd4;
	sub.s32 	%r105, %r75, %r74;
	mov.b64 	%rd103, 0;
	mov.b32 	%r103, 0;
$L__BB81_8:
	sub.s32 	%r77, 32, %r105;
	min.u32 	%r78, %r35, %r77;
	setp.eq.s32 	%p13, %r78, 32;
	mov.b32 	%r79, -1;
	shl.b32 	%r80, %r79, %r78;
	not.b32 	%r81, %r80;
	selp.b32 	%r82, -1, %r81, %p13;
	mul.wide.s32 	%rd84, %r102, 4;
	add.s64 	%rd85, %rd1, %rd84;
	ld.global.u32 	%r83, [%rd85];
	shr.u32 	%r84, %r83, %r105;
	and.b32  	%r85, %r84, %r82;
	cvt.u64.u32 	%rd86, %r85;
	shl.b64 	%rd87, %rd86, %r103;
	or.b64  	%rd103, %rd87, %rd103;
	add.s32 	%r103, %r103, %r78;
	sub.s32 	%r35, %r35, %r78;
	add.s32 	%r102, %r102, 1;
	setp.gt.s32 	%p14, %r35, 0;
	setp.lt.s32 	%p15, %r103, 64;
	and.pred  	%p16, %p14, %p15;
	mov.b32 	%r105, 0;
	@%p16 bra 	$L__BB81_8;
	cvt.u32.u64 	%r106, %rd103;
$L__BB81_10:
	add.s64 	%rd102, %rd2, %rd33;
	st.global.u32 	[%rd102], %r106;
	bra.uni 	$L__BB81_26;
$L__BB81_11:
	add.s64 	%rd75, %rd2, %rd33;
	mov.b32 	%r71, 0;
	st.global.u32 	[%rd75], %r71;
	bra.uni 	$L__BB81_26;
$L__BB81_12:
	shl.b32 	%r37, %r2, 2;
	mul.wide.s32 	%rd38, %r37, 8;
	add.s64 	%rd36, %rd22, %rd38;
	// begin inline asm
	ld.global.nc.f64 %fd4, [%rd36];
	// end inline asm
	add.s64 	%rd37, %rd36, 8;
	// begin inline asm
	ld.global.nc.f64 %fd5, [%rd37];
	// end inline asm
	cvt.rn.f64.s32 	%fd6, %r3;
	fma.rn.f64 	%fd15, %fd5, %fd6, %fd4;
	setp.ne.s32 	%p3, %r34, 2;
	@%p3 bra 	$L__BB81_14;
	add.s64 	%rd39, %rd36, 16;
	// begin inline asm
	ld.global.nc.f64 %fd7, [%rd39];
	// end inline asm
	mul.lo.s32 	%r38, %r3, %r3;
	cvt.rn.f64.u32 	%fd8, %r38;
	fma.rn.f64 	%fd15, %fd7, %fd8, %fd15;
$L__BB81_14:
	setp.lt.s32 	%p4, %r35, 1;
	mov.b64 	%rd105, 0;
	@%p4 bra 	$L__BB81_25;
	cvt.s64.s32 	%rd41, %r3;
	cvt.u64.u32 	%rd9, %r35;
	mad.lo.s64 	%rd10, %rd9, %rd41, %rd31;
	shr.u64 	%rd11, %rd10, 5;
	cvt.u32.u64 	%r39, %rd10;
	and.b32  	%r20, %r39, 31;
	setp.gt.u32 	%p5, %r35, 32;
	@%p5 bra 	$L__BB81_19;
	shl.b64 	%rd63, %rd11, 32;
	shr.s64 	%rd64, %rd63, 30;
	add.s64 	%rd61, %rd25, %rd64;
	// begin inline asm
	ld.global.nc.u32 %r57, [%rd61];
	// end inline asm
	add.s64 	%rd65, %rd63, 4294967296;
	shr.s64 	%rd66, %rd65, 30;
	add.s64 	%rd62, %rd25, %rd66;
	// begin inline asm
	ld.global.nc.u32 %r58, [%rd62];
	// end inline asm
	cvt.u64.u32 	%rd67, %r58;
	shl.b64 	%rd68, %rd67, 32;
	cvt.u64.u32 	%rd69, %r57;
	or.b64  	%rd70, %rd68, %rd69;
	shr.u64 	%rd71, %rd70, %r20;
	mov.b32 	%r61, -1;
	shl.b32 	%r21, %r61, %r35;
	not.b32 	%r62, %r21;
	cvt.u32.u64 	%r63, %rd71;
	and.b32  	%r107, %r63, %r62;
	setp.eq.s32 	%p10, %r35, 32;
	@%p10 bra 	$L__BB81_18;
	add.s32 	%r64, %r35, -1;
	shr.u32 	%r65, %r107, %r64;
	neg.s32 	%r66, %r65;
	and.b32  	%r67, %r21, %r66;
	or.b32  	%r107, %r67, %r107;
$L__BB81_18:
	cvt.s64.s32 	%rd105, %r107;
	bra.uni 	$L__BB81_25;
$L__BB81_19:
	shl.b64 	%rd13, %rd11, 32;
	shr.s64 	%rd44, %rd13, 30;
	add.s64 	%rd42, %rd25, %rd44;
	// begin inline asm
	ld.global.nc.u32 %r40, [%rd42];
	// end inline asm
	sub.s32 	%r25, 32, %r20;
	shr.u32 	%r42, %r40, %r20;
	cvt.u64.u32 	%rd14, %r42;
	sub.s32 	%r26, %r35, %r25;
	add.s64 	%rd45, %rd13, 4294967296;
	shr.s64 	%rd46, %rd45, 30;
	add.s64 	%rd43, %rd25, %rd46;
	// begin inline asm
	ld.global.nc.u32 %r41, [%rd43];
	// end inline asm
	setp.lt.u32 	%p6, %r26, 32;
	@%p6 bra 	$L__BB81_22;
	cvt.u64.u32 	%rd49, %r41;
	shl.b64 	%rd50, %rd49, %r25;
	or.b64  	%rd105, %rd50, %rd14;
	setp.eq.s32 	%p7, %r26, 32;
	@%p7 bra 	$L__BB81_23;
	add.s32 	%r48, %r26, -32;
	sub.s32 	%r49, 64, %r20;
	add.s64 	%rd52, %rd13, 8589934592;
	shr.s64 	%rd53, %rd52, 30;
	add.s64 	%rd51, %rd25, %rd53;
	// begin inline asm
	ld.global.nc.u32 %r47, [%rd51];
	// end inline asm
	setp.eq.s32 	%p8, %r48, 32;
	mov.b32 	%r50, -1;
	shl.b32 	%r51, %r50, %r48;
	not.b32 	%r52, %r51;
	selp.b32 	%r53, -1, %r52, %p8;
	and.b32  	%r54, %r47, %r53;
	cvt.u64.u32 	%rd54, %r54;
	shl.b64 	%rd55, %rd54, %r49;
	or.b64  	%rd105, %rd55, %rd105;
	bra.uni 	$L__BB81_23;
$L__BB81_22:
	mov.b32 	%r43, -1;
	shl.b32 	%r44, %r43, %r26;
	not.b32 	%r45, %r44;
	and.b32  	%r46, %r41, %r45;
	cvt.u64.u32 	%rd47, %r46;
	shl.b64 	%rd48, %rd47, %r25;
	or.b64  	%rd105, %rd48, %rd14;
$L__BB81_23:
	setp.gt.u32 	%p9, %r35, 63;
	@%p9 bra 	$L__BB81_25;
	add.s32 	%r55, %r35, -1;
	shr.u64 	%rd56, %rd105, %r55;
	neg.s64 	%rd57, %rd56;
	cvt.u32.u64 	%r56, %rd9;
	mov.b64 	%rd58, -1;
	shl.b64 	%rd59, %rd58, %r56;
	and.b64  	%rd60, %rd59, %rd57;
	or.b64  	%rd105, %rd60, %rd105;
$L__BB81_25:
	max.f64 	%fd9, %fd15, 0d0000000000000000;
	min.f64 	%fd10, %fd9, 0d41EFFFFFFFE00000;
	mov.f64 	%fd11, 0d3FE0000000000000;
	copysign.f64 	%fd12, %fd10, %fd11;
	add.rz.f64 	%fd13, %fd10, %fd12;
	cvt.rzi.f64.f64 	%fd14, %fd13;
	cvt.rzi.u32.f64 	%r68, %fd14;
	cvt.u32.u64 	%r69, %rd105;
	add.s32 	%r70, %r68, %r69;
	add.s64 	%rd73, %rd2, %rd33;
	st.global.u32 	[%rd73], %r70;
$L__BB81_26:
	ret;

}
	// .globl	_Z21unpackAllDeltasKernelIjEvPKiS1_S1_S1_PKlPKjPxii
.visible .entry _Z21unpackAllDeltasKernelIjEvPKiS1_S1_S1_PKlPKjPxii(
	.param .u64 .ptr .align 1 _Z21unpackAllDeltasKernelIjEvPKiS1_S1_S1_PKlPKjPxii_param_0,
	.param .u64 .ptr .align 1 _Z21unpackAllDeltasKernelIjEvPKiS1_S1_S1_PKlPKjPxii_param_1,
	.param .u64 .ptr .align 1 _Z21unpackAllDeltasKernelIjEvPKiS1_S1_S1_PKlPKjPxii_param_2,
	.param .u64 .ptr .align 1 _Z21unpackAllDeltasKernelIjEvPKiS1_S1_S1_PKlPKjPxii_param_3,
	.param .u64 .ptr .align 1 _Z21unpackAllDeltasKernelIjEvPKiS1_S1_S1_PKlPKjPxii_param_4,
	.param .u64 .ptr .align 1 _Z21unpackAllDeltasKernelIjEvPKiS1_S1_S1_PKlPKjPxii_param_5,
	.param .u64 .ptr .align 1 _Z21unpackAllDeltasKernelIjEvPKiS1_S1_S1_PKlPKjPxii_param_6,
	.param .u32 _Z21unpackAllDeltasKernelIjEvPKiS1_S1_S1_PKlPKjPxii_param_7,
	.param .u32 _Z21unpackAllDeltasKernelIjEvPKiS1_S1_S1_PKlPKjPxii_param_8
)
{
	.reg .pred 	%p<29>;
	.reg .b32 	%r<121>;
	.reg .b64 	%rd<111>;

	ld.param.u64 	%rd24, [_Z21unpackAllDeltasKernelIjEvPKiS1_S1_S1_PKlPKjPxii_param_0];
	ld.param.u64 	%rd25, [_Z21unpackAllDeltasKernelIjEvPKiS1_S1_S1_PKlPKjPxii_param_1];
	ld.param.u64 	%rd27, [_Z21unpackAllDeltasKernelIjEvPKiS1_S1_S1_PKlPKjPxii_param_3];
	ld.param.u64 	%rd28, [_Z21unpackAllDeltasKernelIjEvPKiS1_S1_S1_PKlPKjPxii_param_4];
	ld.param.u64 	%rd29, [_Z21unpackAllDeltasKernelIjEvPKiS1_S1_S1_PKlPKjPxii_param_5];
	ld.param.u64 	%rd30, [_Z21unpackAllDeltasKernelIjEvPKiS1_S1_S1_PKlPKjPxii_param_6];
	ld.param.u32 	%r37, [_Z21unpackAllDeltasKernelIjEvPKiS1_S1_S1_PKlPKjPxii_param_7];
	ld.param.u32 	%r38, [_Z21unpackAllDeltasKernelIjEvPKiS1_S1_S1_PKlPKjPxii_param_8];
	cvta.to.global.u64 	%rd1, %rd30;
	cvta.to.global.u64 	%rd2, %rd29;
	mov.u32 	%r39, %tid.x;
	mov.u32 	%r40, %ctaid.x;
	mov.u32 	%r1, %ntid.x;
	mad.lo.s32 	%r113, %r40, %r1, %r39;
	setp.ge.s32 	%p1, %r113, %r38;
	@%p1 bra 	$L__BB82_30;
	add.s32 	%r3, %r37, -1;
	mov.u32 	%r41, %nctaid.x;
	mul.lo.s32 	%r4, %r1, %r41;
	cvta.to.global.u64 	%rd3, %rd24;
	cvta.to.global.u64 	%rd4, %rd25;
	cvta.to.global.u64 	%rd5, %rd27;
	cvta.to.global.u64 	%rd6, %rd28;
$L__BB82_2:
	setp.lt.s32 	%p2, %r37, 1;
	@%p2 bra 	$L__BB82_7;
	mov.b32 	%r115, 0;
	mov.u32 	%r114, %r3;
$L__BB82_4:
	sub.s32 	%r43, %r114, %r115;
	shr.u32 	%r44, %r43, 31;
	add.s32 	%r45, %r43, %r44;
	shr.s32 	%r46, %r45, 1;
	add.s32 	%r8, %r46, %r115;
	mul.wide.s32 	%rd31, %r8, 4;
	add.s64 	%rd32, %rd3, %rd31;
	ld.global.nc.u32 	%r9, [%rd32];
	add.s64 	%rd33, %rd4, %rd31;
	ld.global.nc.u32 	%r47, [%rd33];
	setp.ge.s32 	%p3, %r113, %r9;
	setp.lt.s32 	%p4, %r113, %r47;
	and.pred  	%p5, %p3, %p4;
	@%p5 bra 	$L__BB82_6;
	setp.lt.s32 	%p6, %r113, %r9;
	add.s32 	%r49, %r8, -1;
	add.s32 	%r50, %r8, 1;
	selp.b32 	%r115, %r115, %r50, %p6;
	selp.b32 	%r114, %r49, %r114, %p6;
	setp.gt.s32 	%p7, %r115, %r114;
	@%p7 bra 	$L__BB82_7;
	bra.uni 	$L__BB82_4;
$L__BB82_6:
	setp.ne.s32 	%p8, %r8, -1;
	@%p8 bra 	$L__BB82_8;
$L__BB82_7:
	mul.wide.s32 	%rd101, %r113, 8;
	add.s64 	%rd102, %rd1, %rd101;
	mov.b64 	%rd103, 0;
	st.global.u64 	[%rd102], %rd103;
	bra.uni 	$L__BB82_29;
$L__BB82_8:
	ld.param.u64 	%rd104, [_Z21unpackAllDeltasKernelIjEvPKiS1_S1_S1_PKlPKjPxii_param_2];
	cvta.to.global.u64 	%rd34, %rd104;
	add.s64 	%rd36, %rd34, %rd31;
	ld.global.nc.u32 	%r51, [%rd36];
	add.s64 	%rd37, %rd5, %rd31;
	ld.global.nc.u32 	%r12, [%rd37];
	mul.wide.s32 	%rd38, %r8, 8;
	add.s64 	%rd39, %rd6, %rd38;
	ld.global.nc.u64 	%rd7, [%rd39];
	sub.s32 	%r13, %r113, %r9;
	setp.ne.s32 	%p9, %r51, 4;
	@%p9 bra 	$L__BB82_17;
	setp.eq.s64 	%p19, %rd29, 0;
	setp.lt.s32 	%p20, %r12, 1;
	mov.b64 	%rd110, 0;
	or.pred  	%p21, %p19, %p20;
	@%p21 bra 	$L__BB82_28;
	cvt.s64.s32 	%rd74, %r13;
	cvt.u64.u32 	%rd75, %r12;
	mad.lo.s64 	%rd8, %rd75, %rd74, %rd7;
	setp.gt.u32 	%p22, %r12, 32;
	@%p22 bra 	$L__BB82_14;
	shr.s64 	%rd86, %rd8, 63;
	shr.u64 	%rd87, %rd86, 59;
	add.s64 	%rd88, %rd8, %rd87;
	shr.s64 	%rd9, %rd88, 5;
	cvt.u32.u64 	%r94, %rd9;
	mov.b64 	%rd89, 32;
	cvt.u32.u64 	%r95, %rd89;
	mul.lo.s32 	%r96, %r94, %r95;
	cvt.u32.u64 	%r97, %rd8;
	sub.s32 	%r14, %r97, %r96;
	add.s32 	%r98, %r12, %r14;
	setp.gt.s32 	%p27, %r98, 32;
	@%p27 bra 	$L__BB82_13;
	shl.b64 	%rd96, %rd9, 32;
	shr.s64 	%rd97, %rd96, 30;
	add.s64 	%rd98, %rd2, %rd97;
	ld.global.u32 	%r105, [%rd98];
	shr.u32 	%r106, %r105, %r14;
	mov.b32 	%r107, -1;
	shl.b32 	%r108, %r107, %r12;
	not.b32 	%r109, %r108;
	and.b32  	%r15, %r106, %r109;
	cvt.u64.u32 	%rd110, %r15;
	bra.uni 	$L__BB82_28;
$L__BB82_13:
	shl.b64 	%rd90, %rd9, 32;
	shr.s64 	%rd91, %rd90, 30;
	add.s64 	%rd92, %rd2, %rd91;
	ld.global.u32 	%r99, [%rd92];
	add.s64 	%rd93, %rd90, 4294967296;
	shr.s64 	%rd94, %rd93, 30;
	add.s64 	%rd95, %rd2, %rd94;
	ld.global.u32 	%r100, [%rd95];
	shf.r.wrap.b32 	%r101, %r99, %r100, %r14;
	mov.b32 	%r102, -1;
	shl.b32 	%r103, %r102, %r12;
	not.b32 	%r104, %r103;
	and.b32  	%r16, %r101, %r104;
	cvt.u64.u32 	%rd110, %r16;
	bra.uni 	$L__BB82_28;
$L__BB82_14:
	shr.s64 	%rd77, %rd8, 63;
	shr.u64 	%rd78, %rd77, 59;
	add.s64 	%rd79, %rd8, %rd78;
	shr.s64 	%rd80, %rd79, 5;
	cvt.u32.u64 	%r116, %rd80;
	mov.b64 	%rd81, 32;
	cvt.u32.u64 	%r81, %rd81;
	mul.lo.s32 	%r82, %r116, %r81;
	cvt.u32.u64 	%r83, %rd8;
	sub.s32 	%r119, %r83, %r82;
	mov.b64 	%rd108, 0;
	mov.b32 	%r117, 0;
$L__BB82_15:
	sub.s32 	%r85, 32, %r119;
	min.u32 	%r86, %r12, %r85;
	setp.eq.s32 	%p23, %r86, 32;
	mov.b32 	%r87, -1;
	shl.b32 	%r88, %r87, %r86;
	not.b32 	%r89, %r88;
	selp.b32 	%r90, -1, %r89, %p23;
	mul.wide.s32 	%rd82, %r116, 4;
	add.s64 	%rd83, %rd2, %rd82;
	ld.global.u32 	%r91, [%rd83];
	shr.u32 	%r92, %r91, %r119;
	and.b32  	%r93, %r92, %r90;
	cvt.u64.u32 	%rd84, %r93;
	shl.b64 	%rd85, %rd84, %r117;
	or.b64  	%rd108, %rd85, %rd108;
	add.s32 	%r117, %r117, %r86;
	sub.s32 	%r12, %r12, %r86;
	add.s32 	%r116, %r116, 1;
	setp.gt.s32 	%p24, %r12, 0;
	setp.lt.s32 	%p25, %r117, 64;
	and.pred  	%p26, %p24, %p25;
	mov.b32 	%r119, 0;
	@%p26 bra 	$L__BB82_15;
	cvt.u32.u64 	%r26, %rd108;
	cvt.u64.u32 	%rd110, %r26;
	bra.uni 	$L__BB82_28;
$L__BB82_17:
	setp.eq.s64 	%p10, %rd29, 0;
	setp.lt.s32 	%p11, %r12, 1;
	mov.b64 	%rd110, 0;
	or.pred  	%p12, %p10, %p11;
	@%p12 bra 	$L__BB82_28;
	cvt.s64.s32 	%rd41, %r13;
	cvt.u64.u32 	%rd42, %r12;
	mad.lo.s64 	%rd13, %rd42, %rd41, %rd7;
	shr.u64 	%rd14, %rd13, 5;
	cvt.u32.u64 	%r52, %rd13;
	and.b32  	%r28, %r52, 31;
	setp.gt.u32 	%p13, %r12, 32;
	@%p13 bra 	$L__BB82_22;
	shl.b64 	%rd64, %rd14, 32;
	shr.s64 	%rd65, %rd64, 30;
	add.s64 	%rd62, %rd29, %rd65;
	// begin inline asm
	ld.global.nc.u32 %r69, [%rd62];
	// end inline asm
	add.s64 	%rd66, %rd64, 4294967296;
	shr.s64 	%rd67, %rd66, 30;
	add.s64 	%rd63, %rd29, %rd67;
	// begin inline asm
	ld.global.nc.u32 %r70, [%rd63];
	// end inline asm
	cvt.u64.u32 	%rd68, %r70;
	shl.b64 	%rd69, %rd68, 32;
	cvt.u64.u32 	%rd70, %r69;
	or.b64  	%rd71, %rd69, %rd70;
	shr.u64 	%rd72, %rd71, %r28;
	mov.b32 	%r73, -1;
	shl.b32 	%r29, %r73, %r12;
	not.b32 	%r74, %r29;
	cvt.u32.u64 	%r75, %rd72;
	and.b32  	%r120, %r75, %r74;
	setp.eq.s32 	%p18, %r12, 32;
	@%p18 bra 	$L__BB82_21;
	add.s32 	%r76, %r12, -1;
	shr.u32 	%r77, %r120, %r76;
	neg.s32 	%r78, %r77;
	and.b32  	%r79, %r29, %r78;
	or.b32  	%r120, %r79, %r120;
$L__BB82_21:
	cvt.s64.s32 	%rd110, %r120;
	bra.uni 	$L__BB82_28;
$L__BB82_22:
	shl.b64 	%rd16, %rd14, 32;
	shr.s64 	%rd45, %rd16, 30;
	add.s64 	%rd43, %rd29, %rd45;
	// begin inline asm
	ld.global.nc.u32 %r53, [%rd43];
	// end inline asm
	sub.s32 	%r33, 32, %r28;
	shr.u32 	%r55, %r53, %r28;
	cvt.u64.u32 	%rd17, %r55;
	sub.s32 	%r34, %r12, %r33;
	add.s64 	%rd46, %rd16, 4294967296;
	shr.s64 	%rd47, %rd46, 30;
	add.s64 	%rd44, %rd29, %rd47;
	// begin inline asm
	ld.global.nc.u32 %r54, [%rd44];
	// end inline asm
	setp.lt.u32 	%p14, %r34, 32;
	@%p14 bra 	$L__BB82_25;
	cvt.u64.u32 	%rd50, %r54;
	shl.b64 	%rd51, %rd50, %r33;
	or.b64  	%rd110, %rd51, %rd17;
	setp.eq.s32 	%p15, %r34, 32;
	@%p15 bra 	$L__BB82_26;
	add.s32 	%r61, %r34, -32;
	sub.s32 	%r62, 64, %r28;
	add.s64 	%rd53, %rd16, 8589934592;
	shr.s64 	%rd54, %rd53, 30;
	add.s64 	%rd52, %rd29, %rd54;
	// begin inline asm
	ld.global.nc.u32 %r60, [%rd52];
	// end inline asm
	setp.eq.s32 	%p16, %r61, 32;
	mov.b32 	%r63, -1;
	shl.b32 	%r64, %r63, %r61;
	not.b32 	%r65, %r64;
	selp.b32 	%r66, -1, %r65, %p16;
	and.b32  	%r67, %r60, %r66;
	cvt.u64.u32 	%rd55, %r67;
	shl.b64 	%rd56, %rd55, %r62;
	or.b64  	%rd110, %rd56, %rd110;
	bra.uni 	$L__BB82_26;
$L__BB82_25:
	mov.b32 	%r56, -1;
	shl.b32 	%r57, %r56, %r34;
	not.b32 	%r58, %r57;
	and.b32  	%r59, %r54, %r58;
	cvt.u64.u32 	%rd48, %r59;
	shl.b64 	%rd49, %rd48, %r33;
	or.b64  	%rd110, %rd49, %rd17;
$L__BB82_26:
	setp.gt.u32 	%p17, %r12, 63;
	@%p17 bra 	$L__BB82_28;
	add.s32 	%r68, %r12, -1;
	shr.u64 	%rd57, %rd110, %r68;
	neg.s64 	%rd58, %rd57;
	mov.b64 	%rd59, -1;
	shl.b64 	%rd60, %rd59, %r12;
	and.b64  	%rd61, %rd60, %rd58;
	or.b64  	%rd110, %rd61, %rd110;
$L__BB82_28:
	mul.wide.s32 	%rd99, %r113, 8;
	add.s64 	%rd100, %rd1, %rd99;
	st.global.u64 	[%rd100], %rd110;
$L__BB82_29:
	add.s32 	%r113, %r113, %r4;
	setp.lt.s32 	%p28, %r113, %r38;
	@%p28 bra 	$L__BB82_2;
$L__BB82_30:
	ret;

}
	// .globl	_Z34randomAccessFixedPreUnpackedKernelIjEvPKiPKdPKxS1_PT_ii
.visible .entry _Z34randomAccessFixedPreUnpackedKernelIjEvPKiPKdPKxS1_PT_ii(
	.param .u64 .ptr .align 1 _Z34randomAccessFixedPreUnpackedKernelIjEvPKiPKdPKxS1_PT_ii_param_0,
	.param .u64 .ptr .align 1 _Z34randomAccessFixedPreUnpackedKernelIjEvPKiPKdPKxS1_PT_ii_param_1,
	.param .u64 .ptr .align 1 _Z34randomAccessFixedPreUnpackedKernelIjEvPKiPKdPKxS1_PT_ii_param_2,
	.param .u64 .ptr .align 1 _Z34randomAccessFixedPreUnpackedKernelIjEvPKiPKdPKxS1_PT_ii_param_3,
	.param .u64 .ptr .align 1 _Z34randomAccessFixedPreUnpackedKernelIjEvPKiPKdPKxS1_PT_ii_param_4,
	.param .u32 _Z34randomAccessFixedPreUnpackedKernelIjEvPKiPKdPKxS1_PT_ii_param_5,
	.param .u32 _Z34randomAccessFixedPreUnpackedKernelIjEvPKiPKdPKxS1_PT_ii_param_6
)
{
	.reg .pred 	%p<17>;
	.reg .b32 	%r<85>;
	.reg .b64 	%rd<68>;
	.reg .b64 	%fd<45>;

	ld.param.u64 	%rd4, [_Z34randomAccessFixedPreUnpackedKernelIjEvPKiPKdPKxS1_PT_ii_param_0];
	ld.param.u64 	%rd5, [_Z34randomAccessFixedPreUnpackedKernelIjEvPKiPKdPKxS1_PT_ii_param_1];
	ld.param.u64 	%rd6, [_Z34randomAccessFixedPreUnpackedKernelIjEvPKiPKdPKxS1_PT_ii_param_2];
	ld.param.u64 	%rd8, [_Z34randomAccessFixedPreUnpackedKernelIjEvPKiPKdPKxS1_PT_ii_param_3];
	ld.param.u64 	%rd7, [_Z34randomAccessFixedPreUnpackedKernelIjEvPKiPKdPKxS1_PT_ii_param_4];
	ld.param.u32 	%r39, [_Z34randomAccessFixedPreUnpackedKernelIjEvPKiPKdPKxS1_PT_ii_param_5];
	ld.param.u32 	%r40, [_Z34randomAccessFixedPreUnpackedKernelIjEvPKiPKdPKxS1_PT_ii_param_6];
	cvta.to.global.u64 	%rd1, %rd5;
	mov.u32 	%r42, %ctaid.x;
	mov.u32 	%r43, %ntid.x;
	mov.u32 	%r44, %tid.x;
	mad.lo.s32 	%r45, %r42, %r43, %r44;
	shl.b32 	%r1, %r45, 2;
	setp.ge.s32 	%p1, %r1, %r39;
	mul.wide.s32 	%rd9, %r1, 4;
	add.s64 	%rd2, %rd8, %rd9;
	@%p1 bra 	$L__BB83_2;
	// begin inline asm
	ld.global.nc.s32 %r77, [%rd2];
	// end inline asm
$L__BB83_2:
	add.s32 	%r48, %r1, 1;
	setp.ge.s32 	%p2, %r48, %r39;
	@%p2 bra 	$L__BB83_4;
	add.s64 	%rd11, %rd2, 4;
	// begin inline asm
	ld.global.nc.s32 %r78, [%rd11];
	// end inline asm
$L__BB83_4:
	add.s32 	%r51, %r1, 2;
	setp.ge.s32 	%p3, %r51, %r39;
	@%p3 bra 	$L__BB83_6;
	add.s64 	%rd12, %rd2, 8;
	// begin inline asm
	ld.global.nc.s32 %r79, [%rd12];
	// end inline asm
$L__BB83_6:
	add.s32 	%r54, %r1, 3;
	setp.ge.s32 	%p4, %r54, %r39;
	@%p4 bra 	$L__BB83_8;
	add.s64 	%rd13, %rd2, 12;
	// begin inline asm
	ld.global.nc.s32 %r80, [%rd13];
	// end inline asm
$L__BB83_8:
	max.s32 	%r56, %r39, %r1;
	sub.s32 	%r10, %r56, %r1;
	setp.eq.s32 	%p5, %r10, 0;
	@%p5 bra 	$L__BB83_33;
	div.s32 	%r11, %r77, %r40;
	mul.lo.s32 	%r58, %r11, %r40;
	sub.s32 	%r12, %r77, %r58;
	mul.wide.s32 	%rd15, %r11, 4;
	add.s64 	%rd14, %rd4, %rd15;
	// begin inline asm
	ld.global.nc.s32 %r57, [%rd14];
	// end inline asm
	setp.ne.s32 	%p6, %r57, 4;
	@%p6 bra 	$L__BB83_11;
	mul.wide.s32 	%rd26, %r77, 8;
	add.s64 	%rd25, %rd6, %rd26;
	// begin inline asm
	ld.global.nc.s64 %rd24, [%rd25];
	// end inline asm
	cvt.u32.u64 	%r81, %rd24;
	bra.uni 	$L__BB83_14;
$L__BB83_11:
	shl.b32 	%r15, %r11, 2;
	mul.wide.s32 	%rd16, %r15, 8;
	add.s64 	%rd17, %rd1, %rd16;
	ld.global.v2.f64 	{%fd13, %fd14}, [%rd17];
	cvt.rn.f64.s32 	%fd15, %r12;
	fma.rn.f64 	%fd41, %fd14, %fd15, %fd13;
	setp.ne.s32 	%p7, %r57, 2;
	@%p7 bra 	$L__BB83_13;
	add.s64 	%rd20, %rd5, %rd16;
	add.s64 	%rd18, %rd20, 16;
	// begin inline asm
	ld.global.nc.f64 %fd16, [%rd18];
	// end inline asm
	mul.lo.s32 	%r59, %r12, %r12;
	cvt.rn.f64.u32 	%fd17, %r59;
	fma.rn.f64 	%fd41, %fd16, %fd17, %fd41;
$L__BB83_13:
	min.f64 	%fd18, %fd41, 0d41EFFFFFFFE00000;
	max.f64 	%fd19, %fd18, 0d0000000000000000;
	cvt.rni.u32.f64 	%r60, %fd19;
	mul.wide.s32 	%rd23, %r77, 8;
	add.s64 	%rd22, %rd6, %rd23;
	// begin inline asm
	ld.global.nc.s64 %rd21, [%rd22];
	// end inline asm
	cvt.u32.u64 	%r61, %rd21;
	add.s32 	%r81, %r60, %r61;
$L__BB83_14:
	cvta.to.global.u64 	%rd27, %rd7;
	add.s64 	%rd3, %rd27, %rd9;
	st.global.u32 	[%rd3], %r81;
	setp.eq.s32 	%p8, %r10, 1;
	@%p8 bra 	$L__BB83_33;
	div.s32 	%r18, %r78, %r40;
	mul.lo.s32 	%r63, %r18, %r40;
	sub.s32 	%r19, %r78, %r63;
	mul.wide.s32 	%rd30, %r18, 4;
	add.s64 	%rd29, %rd4, %rd30;
	// begin inline asm
	ld.global.nc.s32 %r62, [%rd29];
	// end inline asm
	setp.eq.s32 	%p9, %r62, 4;
	@%p9 bra 	$L__BB83_19;
	shl.b32 	%r21, %r18, 2;
	mul.wide.s32 	%rd31, %r21, 8;
	add.s64 	%rd32, %rd1, %rd31;
	ld.global.v2.f64 	{%fd20, %fd21}, [%rd32];
	cvt.rn.f64.s32 	%fd22, %r19;
	fma.rn.f64 	%fd42, %fd21, %fd22, %fd20;
	setp.ne.s32 	%p10, %r62, 2;
	@%p10 bra 	$L__BB83_18;
	add.s64 	%rd35, %rd5, %rd31;
	add.s64 	%rd33, %rd35, 16;
	// begin inline asm
	ld.global.nc.f64 %fd23, [%rd33];
	// end inline asm
	mul.lo.s32 	%r64, %r19, %r19;
	cvt.rn.f64.u32 	%fd24, %r64;
	fma.rn.f64 	%fd42, %fd23, %fd24, %fd42;
$L__BB83_18:
	min.f64 	%fd25, %fd42, 0d41EFFFFFFFE00000;
	max.f64 	%fd26, %fd25, 0d0000000000000000;
	cvt.rni.u32.f64 	%r65, %fd26;
	mul.wide.s32 	%rd38, %r78, 8;
	add.s64 	%rd37, %rd6, %rd38;
	// begin inline asm
	ld.global.nc.s64 %rd36, [%rd37];
	// end inline asm
	cvt.u32.u64 	%r66, %rd36;
	add.s32 	%r82, %r65, %r66;
	bra.uni 	$L__BB83_20;
$L__BB83_19:
	mul.wide.s32 	%rd41, %r78, 8;
	add.s64 	%rd40, %rd6, %rd41;
	// begin inline asm
	ld.global.nc.s64 %rd39, [%rd40];
	// end inline asm
	cvt.u32.u64 	%r82, %rd39;
$L__BB83_20:
	st.global.u32 	[%rd3+4], %r82;
	setp.eq.s32 	%p11, %r10, 2;
	@%p11 bra 	$L__BB83_33;
	div.s32 	%r25, %r79, %r40;
	mul.lo.s32 	%r68, %r25, %r40;
	sub.s32 	%r26, %r79, %r68;
	mul.wide.s32 	%rd43, %r25, 4;
	add.s64 	%rd42, %rd4, %rd43;
	// begin inline asm
	ld.global.nc.s32 %r67, [%rd42];
	// end inline asm
	setp.eq.s32 	%p12, %r67, 4;
	@%p12 bra 	$L__BB83_25;
	shl.b32 	%r28, %r25, 2;
	mul.wide.s32 	%rd44, %r28, 8;
	add.s64 	%rd45, %rd1, %rd44;
	ld.global.v2.f64 	{%fd27, %fd28}, [%rd45];
	cvt.rn.f64.s32 	%fd29, %r26;
	fma.rn.f64 	%fd43, %fd28, %fd29, %fd27;
	setp.ne.s32 	%p13, %r67, 2;
	@%p13 bra 	$L__BB83_24;
	add.s64 	%rd48, %rd5, %rd44;
	add.s64 	%rd46, %rd48, 16;
	// begin inline asm
	ld.global.nc.f64 %fd30, [%rd46];
	// end inline asm
	mul.lo.s32 	%r69, %r26, %r26;
	cvt.rn.f64.u32 	%fd31, %r69;
	fma.rn.f64 	%fd43, %fd30, %fd31, %fd43;
$L__BB83_24:
	min.f64 	%fd32, %fd43, 0d41EFFFFFFFE00000;
	max.f64 	%fd33, %fd32, 0d0000000000000000;
	cvt.rni.u32.f64 	%r70, %fd33;
	mul.wide.s32 	%rd51, %r79, 8;
	add.s64 	%rd50, %rd6, %rd51;
	// begin inline asm
	ld.global.nc.s64 %rd49, [%rd50];
	// end inline asm
	cvt.u32.u64 	%r71, %rd49;
	add.s32 	%r83, %r70, %r71;
	bra.uni 	$L__BB83_26;
$L__BB83_25:
	mul.wide.s32 	%rd54, %r79, 8;
	add.s64 	%rd53, %rd6, %rd54;
	// begin inline asm
	ld.global.nc.s64 %rd52, [%rd53];
	// end inline asm
	cvt.u32.u64 	%r83, %rd52;
$L__BB83_26:
	st.global.u32 	[%rd3+8], %r83;
	setp.eq.s32 	%p14, %r10, 3;
	@%p14 bra 	$L__BB83_33;
	div.s32 	%r32, %r80, %r40;
	mul.lo.s32 	%r73, %r32, %r40;
	sub.s32 	%r33, %r80, %r73;
	mul.wide.s32 	%rd56, %r32, 4;
	add.s64 	%rd55, %rd4, %rd56;
	// begin inline asm
	ld.global.nc.s32 %r72, [%rd55];
	// end inline asm
	setp.eq.s32 	%p15, %r72, 4;
	@%p15 bra 	$L__BB83_31;
	shl.b32 	%r35, %r32, 2;
	mul.wide.s32 	%rd57, %r35, 8;
	add.s64 	%rd58, %rd1, %rd57;
	ld.global.v2.f64 	{%fd34, %fd35}, [%rd58];
	cvt.rn.f64.s32 	%fd36, %r33;
	fma.rn.f64 	%fd44, %fd35, %fd36, %fd34;
	setp.ne.s32 	%p16, %r72, 2;
	@%p16 bra 	$L__BB83_30;
	add.s64 	%rd61, %rd5, %rd57;
	add.s64 	%rd59, %rd61, 16;
	// begin inline asm
	ld.global.nc.f64 %fd37, [%rd59];
	// end inline asm
	mul.lo.s32 	%r74, %r33, %r33;
	cvt.rn.f64.u32 	%fd38, %r74;
	fma.rn.f64 	%fd44, %fd37, %fd38, %fd44;
$L__BB83_30:
	min.f64 	%fd39, %fd44, 0d41EFFFFFFFE00000;
	max.f64 	%fd40, %fd39, 0d0000000000000000;
	cvt.rni.u32.f64 	%r75, %fd40;
	mul.wide.s32 	%rd64, %r80, 8;
	add.s64 	%rd63, %rd6, %rd64;
	// begin inline asm
	ld.global.nc.s64 %rd62, [%rd63];
	// end inline asm
	cvt.u32.u64 	%r76, %rd62;
	add.s32 	%r84, %r75, %r76;
	bra.uni 	$L__BB83_32;
$L__BB83_31:
	mul.wide.s32 	%rd67, %r80, 8;
	add.s64 	%rd66, %rd6, %rd67;
	// begin inline asm
	ld.global.nc.s64 %rd65, [%rd66];
	// end inline asm
	cvt.u32.u64 	%r84, %rd65;
$L__BB83_32:
	st.global.u32 	[%rd3+12], %r84;
$L__BB83_33:
	ret;

}
	// .globl	_Z29randomAccessPreUnpackedKernelIjEvPKiS1_S1_PKdPKxS1_PT_ii
.visible .entry _Z29randomAccessPreUnpackedKernelIjEvPKiS1_S1_PKdPKxS1_PT_ii(
	.param .u64 .ptr .align 1 _Z29randomAccessPreUnpackedKernelIjEvPKiS1_S1_PKdPKxS1_PT_ii_param_0,
	.param .u64 .ptr .align 1 _Z29randomAccessPreUnpackedKernelIjEvPKiS1_S1_PKdPKxS1_PT_ii_param_1,
	.param .u64 .ptr .align 1 _Z29randomAccessPreUnpackedKernelIjEvPKiS1_S1_PKdPKxS1_PT_ii_param_2,
	.param .u64 .ptr .align 1 _Z29randomAccessPreUnpackedKernelIjEvPKiS1_S1_PKdPKxS1_PT_ii_param_3,
	.param .u64 .ptr .align 1 _Z29randomAccessPreUnpackedKernelIjEvPKiS1_S1_PKdPKxS1_PT_ii_param_4,
	.param .u64 .ptr .align 1 _Z29randomAccessPreUnpackedKernelIjEvPKiS1_S1_PKdPKxS1_PT_ii_param_5,
	.param .u64 .ptr .align 1 _Z29randomAccessPreUnpackedKernelIjEvPKiS1_S1_PKdPKxS1_PT_ii_param_6,
	.param .u32 _Z29randomAccessPreUnpackedKernelIjEvPKiS1_S1_PKdPKxS1_PT_ii_param_7,
	.param .u32 _Z29randomAccessPreUnpackedKernelIjEvPKiS1_S1_PKdPKxS1_PT_ii_param_8
)
{
	.reg .pred 	%p<42>;
	.reg .b32 	%r<61>;
	.reg .b64 	%rd<50>;
	.reg .b64 	%fd<16>;

	ld.param.u64 	%rd3, [_Z29randomAccessPreUnpackedKernelIjEvPKiS1_S1_PKdPKxS1_PT_ii_param_0];
	ld.param.u64 	%rd4, [_Z29randomAccessPreUnpackedKernelIjEvPKiS1_S1_PKdPKxS1_PT_ii_param_1];
	ld.param.u64 	%rd5, [_Z29randomAccessPreUnpackedKernelIjEvPKiS1_S1_PKdPKxS1_PT_ii_param_2];
	ld.param.u64 	%rd6, [_Z29randomAccessPreUnpackedKernelIjEvPKiS1_S1_PKdPKxS1_PT_ii_param_3];
	ld.param.u64 	%rd7, [_Z29randomAccessPreUnpackedKernelIjEvPKiS1_S1_PKdPKxS1_PT_ii_param_4];
	ld.param.u64 	%rd8, [_Z29randomAccessPreUnpackedKernelIjEvPKiS1_S1_PKdPKxS1_PT_ii_param_5];
	ld.param.u64 	%rd9, [_Z29randomAccessPreUnpackedKernelIjEvPKiS1_S1_PKdPKxS1_PT_ii_param_6];
	ld.param.u32 	%r14, [_Z29randomAccessPreUnpackedKernelIjEvPKiS1_S1_PKdPKxS1_PT_ii_param_7];
	ld.param.u32 	%r15, [_Z29randomAccessPreUnpackedKernelIjEvPKiS1_S1_PKdPKxS1_PT_ii_param_8];
	cvta.to.global.u64 	%rd1, %rd9;
	mov.u32 	%r16, %ctaid.x;
	mov.u32 	%r17, %ntid.x;
	mov.u32 	%r18, %tid.x;
	mad.lo.s32 	%r1, %r16, %r17, %r18;
	setp.ge.s32 	%p1, %r1, %r15;
	@%p1 bra 	$L__BB84_27;
	mul.wide.s32 	%rd11, %r1, 4;
	add.s64 	%rd10, %rd8, %rd11;
	// begin inline asm
	ld.global.nc.s32 %r19, [%rd10];
	// end inline asm
	setp.lt.s32 	%p2, %r14, 9;
	@%p2 bra 	$L__BB84_5;
	add.s32 	%r58, %r14, -1;
	mov.b32 	%r59, 0;
$L__BB84_3:
	add.s32 	%r23, %r58, %r59;
	shr.u32 	%r60, %r23, 1;
	mul.wide.u32 	%rd14, %r60, 4;
	add.s64 	%rd12, %rd3, %rd14;
	// begin inline asm
	ld.global.nc.s32 %r21, [%rd12];
	// end inline asm
	add.s64 	%rd13, %rd4, %rd14;
	// begin inline asm
	ld.global.nc.s32 %r22, [%rd13];
	// end inline asm
	setp.ge.s32 	%p3, %r19, %r21;
	setp.lt.s32 	%p4, %r19, %r22;
	and.pred  	%p5, %p3, %p4;
	@%p5 bra 	$L__BB84_22;
	setp.lt.s32 	%p6, %r19, %r22;
	add.s32 	%r24, %r60, 1;
	selp.b32 	%r59, %r59, %r24, %p6;
	add.s32 	%r25, %r60, -1;
	selp.b32 	%r58, %r25, %r58, %p6;
	setp.le.s32 	%p7, %r59, %r58;
	@%p7 bra 	$L__BB84_3;
	bra.uni 	$L__BB84_21;
$L__BB84_5:
	setp.lt.s32 	%p8, %r14, 1;
	@%p8 bra 	$L__BB84_21;
	// begin inline asm
	ld.global.nc.s32 %r26, [%rd3];
	// end inline asm
	// begin inline asm
	ld.global.nc.s32 %r27, [%rd4];
	// end inline asm
	setp.ge.s32 	%p9, %r19, %r26;
	setp.lt.s32 	%p10, %r19, %r27;
	and.pred  	%p11, %p9, %p10;
	mov.b32 	%r60, 0;
	@%p11 bra 	$L__BB84_22;
	setp.eq.s32 	%p12, %r14, 1;
	@%p12 bra 	$L__BB84_21;
	add.s64 	%rd17, %rd3, 4;
	// begin inline asm
	ld.global.nc.s32 %r29, [%rd17];
	// end inline asm
	add.s64 	%rd18, %rd4, 4;
	// begin inline asm
	ld.global.nc.s32 %r30, [%rd18];
	// end inline asm
	setp.ge.s32 	%p13, %r19, %r29;
	setp.lt.s32 	%p14, %r19, %r30;
	and.pred  	%p15, %p13, %p14;
	mov.b32 	%r60, 1;
	@%p15 bra 	$L__BB84_22;
	setp.eq.s32 	%p16, %r14, 2;
	@%p16 bra 	$L__BB84_21;
	add.s64 	%rd19, %rd3, 8;
	// begin inline asm
	ld.global.nc.s32 %r32, [%rd19];
	// end inline asm
	add.s64 	%rd20, %rd4, 8;
	// begin inline asm
	ld.global.nc.s32 %r33, [%rd20];
	// end inline asm
	setp.ge.s32 	%p17, %r19, %r32;
	setp.lt.s32 	%p18, %r19, %r33;
	and.pred  	%p19, %p17, %p18;
	mov.b32 	%r60, 2;
	@%p19 bra 	$L__BB84_22;
	setp.eq.s32 	%p20, %r14, 3;
	@%p20 bra 	$L__BB84_21;
	add.s64 	%rd21, %rd3, 12;
	// begin inline asm
	ld.global.nc.s32 %r35, [%rd21];
	// end inline asm
	add.s64 	%rd22, %rd4, 12;
	// begin inline asm
	ld.global.nc.s32 %r36, [%rd22];
	// end inline asm
	setp.ge.s32 	%p21, %r19, %r35;
	setp.lt.s32 	%p22, %r19, %r36;
	and.pred  	%p23, %p21, %p22;
	mov.b32 	%r60, 3;
	@%p23 bra 	$L__BB84_22;
	setp.eq.s32 	%p24, %r14, 4;
	@%p24 bra 	$L__BB84_21;
	add.s64 	%rd23, %rd3, 16;
	// begin inline asm
	ld.global.nc.s32 %r38, [%rd23];
	// end inline asm
	add.s64 	%rd24, %rd4, 16;
	// begin inline asm
	ld.global.nc.s32 %r39, [%rd24];
	// end inline asm
	setp.ge.s32 	%p25, %r19, %r38;
	setp.lt.s32 	%p26, %r19, %r39;
	and.pred  	%p27, %p25, %p26;
	mov.b32 	%r60, 4;
	@%p27 bra 	$L__BB84_22;
	setp.eq.s32 	%p28, %r14, 5;
	@%p28 bra 	$L__BB84_21;
	add.s64 	%rd25, %rd3, 20;
	// begin inline asm
	ld.global.nc.s32 %r41, [%rd25];
	// end inline asm
	add.s64 	%rd26, %rd4, 20;
	// begin inline asm
	ld.global.nc.s32 %r42, [%rd26];
	// end inline asm
	setp.ge.s32 	%p29, %r19, %r41;
	setp.lt.s32 	%p30, %r19, %r42;
	and.pred  	%p31, %p29, %p30;
	mov.b32 	%r60, 5;
	@%p31 bra 	$L__BB84_22;
	setp.eq.s32 	%p32, %r14, 6;
	@%p32 bra 	$L__BB84_21;
	add.s64 	%rd27, %rd3, 24;
	// begin inline asm
	ld.global.nc.s32 %r44, [%rd27];
	// end inline asm
	add.s64 	%rd28, %rd4, 24;
	// begin inline asm
	ld.global.nc.s32 %r45, [%rd28];
	// end inline asm
	setp.ge.s32 	%p33, %r19, %r44;
	setp.lt.s32 	%p34, %r19, %r45;
	and.pred  	%p35, %p33, %p34;
	mov.b32 	%r60, 6;
	@%p35 bra 	$L__BB84_22;
	setp.eq.s32 	%p36, %r14, 7;
	@%p36 bra 	$L__BB84_21;
	add.s64 	%rd29, %rd3, 28;
	// begin inline asm
	ld.global.nc.s32 %r47, [%rd29];
	// end inline asm
	add.s64 	%rd30, %rd4, 28;
	// begin inline asm
	ld.global.nc.s32 %r48, [%rd30];
	// end inline asm
	setp.ge.s32 	%p37, %r19, %r47;
	setp.lt.s32 	%p38, %r19, %r48;
	and.pred  	%p39, %p37, %p38;
	mov.b32 	%r60, 7;
	@%p39 bra 	$L__BB84_22;
$L__BB84_21:
	add.s64 	%rd32, %rd1, %rd11;
	mov.b32 	%r50, 0;
	st.global.u32 	[%rd32], %r50;
	bra.uni 	$L__BB84_27;
$L__BB84_22:
	mul.wide.u32 	%rd35, %r60, 4;
	add.s64 	%rd33, %rd3, %rd35;
	// begin inline asm
	ld.global.nc.s32 %r51, [%rd33];
	// end inline asm
	add.s64 	%rd34, %rd5, %rd35;
	// begin inline asm
	ld.global.nc.s32 %r52, [%rd34];
	// end inline asm
	setp.ne.s32 	%p40, %r52, 4;
	@%p40 bra 	$L__BB84_24;
	mul.wide.s32 	%rd47, %r19, 8;
	add.s64 	%rd46, %rd7, %rd47;
	// begin inline asm
	ld.global.nc.s64 %rd45, [%rd46];
	// end inline asm
	add.s64 	%rd49, %rd1, %rd11;
	st.global.u32 	[%rd49], %rd45;
	bra.uni 	$L__BB84_27;
$L__BB84_24:
	sub.s32 	%r13, %r19, %r51;
	shl.b32 	%r53, %r60, 2;
	mul.wide.u32 	%rd38, %r53, 8;
	add.s64 	%rd36, %rd6, %rd38;
	// begin inline asm
	ld.global.nc.f64 %fd4, [%rd36];
	// end inline asm
	add.s64 	%rd37, %rd36, 8;
	// begin inline asm
	ld.global.nc.f64 %fd5, [%rd37];
	// end inline asm
	cvt.rn.f64.s32 	%fd6, %r13;
	fma.rn.f64 	%fd15, %fd5, %fd6, %fd4;
	setp.ne.s32 	%p41, %r52, 2;
	@%p41 bra 	$L__BB84_26;
	add.s64 	%rd39, %rd36, 16;
	// begin inline asm
	ld.global.nc.f64 %fd7, [%rd39];
	// end inline asm
	mul.lo.s32 	%r54, %r13, %r13;
	cvt.rn.f64.u32 	%fd8, %r54;
	fma.rn.f64 	%fd15, %fd7, %fd8, %fd15;
$L__BB84_26:
	max.f64 	%fd9, %fd15, 0d0000000000000000;
	min.f64 	%fd10, %fd9, 0d41EFFFFFFFE00000;
	mov.f64 	%fd11, 0d3FE0000000000000;
	copysign.f64 	%fd12, %fd10, %fd11;
	add.rz.f64 	%fd13, %fd10, %fd12;
	cvt.rzi.f64.f64 	%fd14, %fd13;
	cvt.rzi.u32.f64 	%r55, %fd14;
	mul.wide.s32 	%rd42, %r19, 8;
	add.s64 	%rd41, %rd7, %rd42;
	// begin inline asm
	ld.global.nc.s64 %rd40, [%rd41];
	// end inline asm
	cvt.u32.u64 	%r56, %rd40;
	add.s32 	%r57, %r55, %r56;
	add.s64 	%rd44, %rd1, %rd11;
	st.global.u32 	[%rd44], %r57;
$L__BB84_27:
	ret;

}
	// .globl	_Z30decompressFullFile_PreUnpackedIjEvPK14CompressedDataIT_EPS1_i
.visible .entry _Z30decompressFullFile_PreUnpackedIjEvPK14CompressedDataIT_EPS1_i(
	.param .u64 .ptr .align 1 _Z30decompressFullFile_PreUnpackedIjEvPK14CompressedDataIT_EPS1_i_param_0,
	.param .u64 .ptr .align 1 _Z30decompressFullFile_PreUnpackedIjEvPK14CompressedDataIT_EPS1_i_param_1,
	.param .u32 _Z30decompressFullFile_PreUnpackedIjEvPK14CompressedDataIT_EPS1_i_param_2
)
{
	.reg .pred 	%p<13>;
	.reg .b32 	%r<37>;
	.reg .b64 	%rd<34>;
	.reg .b64 	%fd<16>;

	ld.param.u64 	%rd10, [_Z30decompressFullFile_PreUnpackedIjEvPK14CompressedDataIT_EPS1_i_param_0];
	ld.param.u64 	%rd11, [_Z30decompressFullFile_PreUnpackedIjEvPK14CompressedDataIT_EPS1_i_param_1];
	ld.param.u32 	%r16, [_Z30decompressFullFile_PreUnpackedIjEvPK14CompressedDataIT_EPS1_i_param_2];
	cvta.to.global.u64 	%rd1, %rd11;
	cvta.to.global.u64 	%rd2, %rd10;
	setp.eq.s64 	%p1, %rd10, 0;
	@%p1 bra 	$L__BB85_15;
	ld.global.u64 	%rd3, [%rd2+64];
	setp.eq.s64 	%p2, %rd3, 0;
	@%p2 bra 	$L__BB85_15;
	mov.u32 	%r17, %tid.x;
	mov.u32 	%r18, %ctaid.x;
	mov.u32 	%r1, %ntid.x;
	mad.lo.s32 	%r34, %r18, %r1, %r17;
	setp.ge.s32 	%p3, %r34, %r16;
	@%p3 bra 	$L__BB85_15;
	ld.global.u64 	%rd4, [%rd2+16];
	ld.global.u64 	%rd5, [%rd2+24];
	ld.global.u64 	%rd6, [%rd2];
	ld.global.u64 	%rd7, [%rd2+8];
	ld.global.u32 	%r3, [%rd2+72];
	add.s32 	%r4, %r3, -1;
	mov.u32 	%r19, %nctaid.x;
	mul.lo.s32 	%r5, %r1, %r19;
$L__BB85_4:
	setp.lt.s32 	%p4, %r3, 1;
	@%p4 bra 	$L__BB85_8;
	mov.b32 	%r36, 0;
	mov.u32 	%r35, %r4;
$L__BB85_6:
	add.s32 	%r23, %r35, %r36;
	shr.u32 	%r9, %r23, 1;
	mul.wide.u32 	%rd14, %r9, 4;
	add.s64 	%rd12, %rd6, %rd14;
	// begin inline asm
	ld.global.nc.s32 %r21, [%rd12];
	// end inline asm
	add.s64 	%rd13, %rd7, %rd14;
	// begin inline asm
	ld.global.nc.s32 %r22, [%rd13];
	// end inline asm
	setp.ge.s32 	%p5, %r34, %r21;
	setp.lt.s32 	%p6, %r34, %r22;
	and.pred  	%p7, %p5, %p6;
	@%p7 bra 	$L__BB85_9;
	setp.lt.s32 	%p8, %r34, %r21;
	add.s32 	%r24, %r9, -1;
	add.s32 	%r25, %r9, 1;
	selp.b32 	%r36, %r36, %r25, %p8;
	selp.b32 	%r35, %r24, %r35, %p8;
	setp.le.s32 	%p9, %r36, %r35;
	@%p9 bra 	$L__BB85_6;
$L__BB85_8:
	mul.wide.s32 	%rd32, %r34, 4;
	add.s64 	%rd33, %rd1, %rd32;
	mov.b32 	%r33, 0;
	st.global.u32 	[%rd33], %r33;
	bra.uni 	$L__BB85_14;
$L__BB85_9:
	add.s64 	%rd15, %rd4, %rd14;
	// begin inline asm
	ld.global.nc.s32 %r26, [%rd15];
	// end inline asm
	setp.ne.s32 	%p10, %r26, 4;
	@%p10 bra 	$L__BB85_11;
	mul.wide.s32 	%rd29, %r34, 8;
	add.s64 	%rd28, %rd3, %rd29;
	// begin inline asm
	ld.global.nc.s64 %rd27, [%rd28];
	// end inline asm
	mul.wide.s32 	%rd30, %r34, 4;
	add.s64 	%rd31, %rd1, %rd30;
	st.global.u32 	[%rd31], %rd27;
	bra.uni 	$L__BB85_14;
$L__BB85_11:
	// begin inline asm
	ld.global.nc.s32 %r27, [%rd12];
	// end inline asm
	sub.s32 	%r14, %r34, %r27;
	shl.b32 	%r28, %r9, 2;
	mul.wide.u32 	%rd20, %r28, 8;
	add.s64 	%rd18, %rd5, %rd20;
	// begin inline asm
	ld.global.nc.f64 %fd4, [%rd18];
	// end inline asm
	add.s64 	%rd19, %rd18, 8;
	// begin inline asm
	ld.global.nc.f64 %fd5, [%rd19];
	// end inline asm
	cvt.rn.f64.s32 	%fd6, %r14;
	fma.rn.f64 	%fd15, %fd5, %fd6, %fd4;
	setp.ne.s32 	%p11, %r26, 2;
	@%p11 bra 	$L__BB85_13;
	add.s64 	%rd21, %rd18, 16;
	// begin inline asm
	ld.global.nc.f64 %fd7, [%rd21];
	// end inline asm
	mul.lo.s32 	%r29, %r14, %r14;
	cvt.rn.f64.u32 	%fd8, %r29;
	fma.rn.f64 	%fd15, %fd7, %fd8, %fd15;
$L__BB85_13:
	max.f64 	%fd9, %fd15, 0d0000000000000000;
	min.f64 	%fd10, %fd9, 0d41EFFFFFFFE00000;
	mov.f64 	%fd11, 0d3FE0000000000000;
	copysign.f64 	%fd12, %fd10, %fd11;
	add.rz.f64 	%fd13, %fd10, %fd12;
	cvt.rzi.f64.f64 	%fd14, %fd13;
	cvt.rzi.u32.f64 	%r30, %fd14;
	mul.wide.s32 	%rd24, %r34, 8;
	add.s64 	%rd23, %rd3, %rd24;
	// begin inline asm
	ld.global.nc.s64 %rd22, [%rd23];
	// end inline asm
	cvt.u32.u64 	%r31, %rd22;
	add.s32 	%r32, %r30, %r31;
	mul.wide.s32 	%rd25, %r34, 4;
	add.s64 	%rd26, %rd1, %rd25;
	st.global.u32 	[%rd26], %r32;
$L__BB85_14:
	add.s32 	%r34, %r34, %r5;
	setp.lt.s32 	%p12, %r34, %r16;
	@%p12 bra 	$L__BB85_4;
$L__BB85_15:
	ret;

}
	// .globl	_Z28decompressFullFile_BitPackedIjEvPK14CompressedDataIT_EPS1_i
.visible .entry _Z28decompressFullFile_BitPackedIjEvPK14CompressedDataIT_EPS1_i(
	.param .u64 .ptr .align 1 _Z28decompressFullFile_BitPackedIjEvPK14CompressedDataIT_EPS1_i_param_0,
	.param .u64 .ptr .align 1 _Z28decompressFullFile_BitPackedIjEvPK14CompressedDataIT_EPS1_i_param_1,
	.param .u32 _Z28decompressFullFile_BitPackedIjEvPK14CompressedDataIT_EPS1_i_param_2
)
{
	.reg .pred 	%p<27>;
	.reg .b32 	%r<123>;
	.reg .b64 	%rd<120>;
	.reg .b64 	%fd<16>;

	ld.param.u64 	%rd29, [_Z28decompressFullFile_BitPackedIjEvPK14CompressedDataIT_EPS1_i_param_0];
	cvta.to.global.u64 	%rd1, %rd29;
	setp.eq.s64 	%p1, %rd29, 0;
	@%p1 bra 	$L__BB86_35;
	ld.global.u64 	%rd2, [%rd1+56];
	setp.eq.s64 	%p2, %rd2, 0;
	@%p2 bra 	$L__BB86_35;
	ld.param.u32 	%r112, [_Z28decompressFullFile_BitPackedIjEvPK14CompressedDataIT_EPS1_i_param_2];
	mov.u32 	%r37, %tid.x;
	mov.u32 	%r38, %ctaid.x;
	mov.u32 	%r39, %ntid.x;
	mad.lo.s32 	%r114, %r38, %r39, %r37;
	setp.ge.s32 	%p3, %r114, %r112;
	@%p3 bra 	$L__BB86_35;
	ld.global.u64 	%rd3, [%rd1+16];
	ld.global.u64 	%rd4, [%rd1+24];
	ld.global.u64 	%rd5, [%rd1+32];
	ld.global.u64 	%rd6, [%rd1+40];
	ld.global.u64 	%rd7, [%rd1];
	ld.global.u64 	%rd8, [%rd1+8];
	ld.global.u32 	%r2, [%rd1+72];
	mov.u32 	%r111, %nctaid.x;
	add.s32 	%r4, %r2, -1;
$L__BB86_4:
	ld.param.u64 	%rd114, [_Z28decompressFullFile_BitPackedIjEvPK14CompressedDataIT_EPS1_i_param_1];
	cvta.to.global.u64 	%rd9, %rd114;
	setp.lt.s32 	%p4, %r2, 1;
	@%p4 bra 	$L__BB86_8;
	mov.b32 	%r116, 0;
	mov.u32 	%r115, %r4;
$L__BB86_6:
	add.s32 	%r43, %r115, %r116;
	shr.u32 	%r7, %r43, 1;
	mul.wide.u32 	%rd32, %r7, 4;
	add.s64 	%rd30, %rd7, %rd32;
	// begin inline asm
	ld.global.nc.s32 %r41, [%rd30];
	// end inline asm
	add.s64 	%rd31, %rd8, %rd32;
	// begin inline asm
	ld.global.nc.s32 %r42, [%rd31];
	// end inline asm
	setp.ge.s32 	%p5, %r114, %r41;
	setp.lt.s32 	%p6, %r114, %r42;
	and.pred  	%p7, %p5, %p6;
	@%p7 bra 	$L__BB86_9;
	setp.lt.s32 	%p8, %r114, %r41;
	add.s32 	%r44, %r7, -1;
	add.s32 	%r45, %r7, 1;
	selp.b32 	%r116, %r116, %r45, %p8;
	selp.b32 	%r115, %r44, %r115, %p8;
	setp.le.s32 	%p9, %r116, %r115;
	@%p9 bra 	$L__BB86_6;
$L__BB86_8:
	mul.wide.s32 	%rd112, %r114, 4;
	add.s64 	%rd113, %rd9, %rd112;
	mov.b32 	%r109, 0;
	st.global.u32 	[%rd113], %r109;
	bra.uni 	$L__BB86_34;
$L__BB86_9:
	add.s64 	%rd33, %rd3, %rd32;
	// begin inline asm
	ld.global.nc.s32 %r46, [%rd33];
	// end inline asm
	// begin inline asm
	ld.global.nc.s32 %r47, [%rd30];
	// end inline asm
	add.s64 	%rd35, %rd5, %rd32;
	// begin inline asm
	ld.global.nc.s32 %r48, [%rd35];
	// end inline asm
	mul.wide.u32 	%rd39, %r7, 8;
	add.s64 	%rd37, %rd6, %rd39;
	// begin inline asm
	ld.global.nc.s64 %rd36, [%rd37];
	// end inline asm
	sub.s32 	%r13, %r114, %r47;
	setp.ne.s32 	%p10, %r46, 4;
	@%p10 bra 	$L__BB86_20;
	setp.lt.s32 	%p19, %r48, 1;
	@%p19 bra 	$L__BB86_19;
	cvt.s64.s32 	%rd82, %r13;
	cvt.u64.u32 	%rd83, %r48;
	mad.lo.s64 	%rd12, %rd82, %rd83, %rd36;
	setp.gt.u32 	%p20, %r48, 32;
	@%p20 bra 	$L__BB86_16;
	shr.s64 	%rd97, %rd12, 63;
	shr.u64 	%rd98, %rd97, 59;
	add.s64 	%rd99, %rd12, %rd98;
	shr.s64 	%rd13, %rd99, 5;
	cvt.u32.u64 	%r97, %rd13;
	mov.b64 	%rd100, 32;
	cvt.u32.u64 	%r98, %rd100;
	mul.lo.s32 	%r99, %r97, %r98;
	cvt.u32.u64 	%r100, %rd12;
	sub.s32 	%r14, %r100, %r99;
	add.s32 	%r101, %r48, %r14;
	setp.gt.s32 	%p25, %r101, 32;
	@%p25 bra 	$L__BB86_14;
	shl.b64 	%rd107, %rd13, 32;
	shr.s64 	%rd108, %rd107, 30;
	add.s64 	%rd109, %rd2, %rd108;
	ld.u32 	%r104, [%rd109];
	shr.u32 	%r117, %r104, %r14;
	bra.uni 	$L__BB86_15;
$L__BB86_14:
	shl.b64 	%rd101, %rd13, 32;
	shr.s64 	%rd102, %rd101, 30;
	add.s64 	%rd103, %rd2, %rd102;
	ld.u32 	%r102, [%rd103];
	add.s64 	%rd104, %rd101, 4294967296;
	shr.s64 	%rd105, %rd104, 30;
	add.s64 	%rd106, %rd2, %rd105;
	ld.u32 	%r103, [%rd106];
	shf.r.wrap.b32 	%r117, %r102, %r103, %r14;
$L__BB86_15:
	mov.b32 	%r105, -1;
	shl.b32 	%r106, %r105, %r48;
	not.b32 	%r107, %r106;
	and.b32  	%r108, %r117, %r107;
	mul.wide.s32 	%rd110, %r114, 4;
	add.s64 	%rd111, %rd9, %rd110;
	st.global.u32 	[%rd111], %r108;
	bra.uni 	$L__BB86_34;
$L__BB86_16:
	shr.s64 	%rd85, %rd12, 63;
	shr.u64 	%rd86, %rd85, 59;
	add.s64 	%rd87, %rd12, %rd86;
	shr.s64 	%rd88, %rd87, 5;
	cvt.u32.u64 	%r118, %rd88;
	mov.b64 	%rd89, 32;
	cvt.u32.u64 	%r84, %rd89;
	mul.lo.s32 	%r85, %r118, %r84;
	cvt.u32.u64 	%r86, %rd12;
	sub.s32 	%r121, %r86, %r85;
	mov.b64 	%rd117, 0;
	mov.b32 	%r119, 0;
$L__BB86_17:
	sub.s32 	%r88, 32, %r121;
	min.u32 	%r89, %r48, %r88;
	setp.eq.s32 	%p21, %r89, 32;
	mov.b32 	%r90, -1;
	shl.b32 	%r91, %r90, %r89;
	not.b32 	%r92, %r91;
	selp.b32 	%r93, -1, %r92, %p21;
	mul.wide.s32 	%rd90, %r118, 4;
	add.s64 	%rd91, %rd2, %rd90;
	ld.u32 	%r94, [%rd91];
	shr.u32 	%r95, %r94, %r121;
	and.b32  	%r96, %r95, %r93;
	cvt.u64.u32 	%rd92, %r96;
	shl.b64 	%rd93, %rd92, %r119;
	or.b64  	%rd117, %rd93, %rd117;
	add.s32 	%r119, %r119, %r89;
	sub.s32 	%r48, %r48, %r89;
	add.s32 	%r118, %r118, 1;
	setp.gt.s32 	%p22, %r48, 0;
	setp.lt.s32 	%p23, %r119, 64;
	and.pred  	%p24, %p22, %p23;
	mov.b32 	%r121, 0;
	@%p24 bra 	$L__BB86_17;
	ld.param.u64 	%rd116, [_Z28decompressFullFile_BitPackedIjEvPK14CompressedDataIT_EPS1_i_param_1];
	cvta.to.global.u64 	%rd94, %rd116;
	mul.wide.s32 	%rd95, %r114, 4;
	add.s64 	%rd96, %rd94, %rd95;
	st.global.u32 	[%rd96], %rd117;
	bra.uni 	$L__BB86_34;
$L__BB86_19:
	mul.wide.s32 	%rd80, %r114, 4;
	add.s64 	%rd81, %rd9, %rd80;
	mov.b32 	%r82, 0;
	st.global.u32 	[%rd81], %r82;
	bra.uni 	$L__BB86_34;
$L__BB86_20:
	shl.b32 	%r49, %r7, 2;
	mul.wide.u32 	%rd42, %r49, 8;
	add.s64 	%rd40, %rd4, %rd42;
	// begin inline asm
	ld.global.nc.f64 %fd4, [%rd40];
	// end inline asm
	add.s64 	%rd41, %rd40, 8;
	// begin inline asm
	ld.global.nc.f64 %fd5, [%rd41];
	// end inline asm
	cvt.rn.f64.s32 	%fd6, %r13;
	fma.rn.f64 	%fd15, %fd5, %fd6, %fd4;
	setp.ne.s32 	%p11, %r46, 2;
	@%p11 bra 	$L__BB86_22;
	add.s64 	%rd43, %rd40, 16;
	// begin inline asm
	ld.global.nc.f64 %fd7, [%rd43];
	// end inline asm
	mul.lo.s32 	%r50, %r13, %r13;
	cvt.rn.f64.u32 	%fd8, %r50;
	fma.rn.f64 	%fd15, %fd7, %fd8, %fd15;
$L__BB86_22:
	setp.lt.s32 	%p12, %r48, 1;
	mov.b64 	%rd119, 0;
	@%p12 bra 	$L__BB86_33;
	cvt.s64.s32 	%rd45, %r13;
	cvt.u64.u32 	%rd46, %r48;
	mad.lo.s64 	%rd17, %rd45, %rd46, %rd36;
	shr.u64 	%rd18, %rd17, 5;
	cvt.u32.u64 	%r51, %rd17;
	and.b32  	%r27, %r51, 31;
	setp.gt.u32 	%p13, %r48, 32;
	@%p13 bra 	$L__BB86_27;
	shl.b64 	%rd68, %rd18, 32;
	shr.s64 	%rd69, %rd68, 30;
	add.s64 	%rd66, %rd2, %rd69;
	// begin inline asm
	ld.global.nc.u32 %r68, [%rd66];
	// end inline asm
	add.s64 	%rd70, %rd68, 4294967296;
	shr.s64 	%rd71, %rd70, 30;
	add.s64 	%rd67, %rd2, %rd71;
	// begin inline asm
	ld.global.nc.u32 %r69, [%rd67];
	// end inline asm
	cvt.u64.u32 	%rd72, %r69;
	shl.b64 	%rd73, %rd72, 32;
	cvt.u64.u32 	%rd74, %r68;
	or.b64  	%rd75, %rd73, %rd74;
	shr.u64 	%rd76, %rd75, %r27;
	mov.b32 	%r72, -1;
	shl.b32 	%r28, %r72, %r48;
	not.b32 	%r73, %r28;
	cvt.u32.u64 	%r74, %rd76;
	and.b32  	%r122, %r74, %r73;
	setp.eq.s32 	%p18, %r48, 32;
	@%p18 bra 	$L__BB86_26;
	add.s32 	%r75, %r48, -1;
	shr.u32 	%r76, %r122, %r75;
	neg.s32 	%r77, %r76;
	and.b32  	%r78, %r28, %r77;
	or.b32  	%r122, %r78, %r122;
$L__BB86_26:
	cvt.s64.s32 	%rd119, %r122;
	bra.uni 	$L__BB86_33;
$L__BB86_27:
	shl.b64 	%rd20, %rd18, 32;
	shr.s64 	%rd49, %rd20, 30;
	add.s64 	%rd47, %rd2, %rd49;
	// begin inline asm
	ld.global.nc.u32 %r52, [%rd47];
	// end inline asm
	sub.s32 	%r32, 32, %r27;
	shr.u32 	%r54, %r52, %r27;
	cvt.u64.u32 	%rd21, %r54;
	sub.s32 	%r33, %r48, %r32;
	add.s64 	%rd50, %rd20, 4294967296;
	shr.s64 	%rd51, %rd50, 30;
	add.s64 	%rd48, %rd2, %rd51;
	// begin inline asm
	ld.global.nc.u32 %r53, [%rd48];
	// end inline asm
	setp.lt.u32 	%p14, %r33, 32;
	@%p14 bra 	$L__BB86_30;
	cvt.u64.u32 	%rd54, %r53;
	shl.b64 	%rd55, %rd54, %r32;
	or.b64  	%rd119, %rd55, %rd21;
	setp.eq.s32 	%p15, %r33, 32;
	@%p15 bra 	$L__BB86_31;
	add.s32 	%r60, %r33, -32;
	sub.s32 	%r61, 64, %r27;
	add.s64 	%rd57, %rd20, 8589934592;
	shr.s64 	%rd58, %rd57, 30;
	add.s64 	%rd56, %rd2, %rd58;
	// begin inline asm
	ld.global.nc.u32 %r59, [%rd56];
	// end inline asm
	setp.eq.s32 	%p16, %r60, 32;
	mov.b32 	%r62, -1;
	shl.b32 	%r63, %r62, %r60;
	not.b32 	%r64, %r63;
	selp.b32 	%r65, -1, %r64, %p16;
	and.b32  	%r66, %r59, %r65;
	cvt.u64.u32 	%rd59, %r66;
	shl.b64 	%rd60, %rd59, %r61;
	or.b64  	%rd119, %rd60, %rd119;
	bra.uni 	$L__BB86_31;
$L__BB86_30:
	mov.b32 	%r55, -1;
	shl.b32 	%r56, %r55, %r33;
	not.b32 	%r57, %r56;
	and.b32  	%r58, %r53, %r57;
	cvt.u64.u32 	%rd52, %r58;
	shl.b64 	%rd53, %rd52, %r32;
	or.b64  	%rd119, %rd53, %rd21;
$L__BB86_31:
	setp.gt.u32 	%p17, %r48, 63;
	@%p17 bra 	$L__BB86_33;
	add.s32 	%r67, %r48, -1;
	shr.u64 	%rd61, %rd119, %r67;
	neg.s64 	%rd62, %rd61;
	mov.b64 	%rd63, -1;
	shl.b64 	%rd64, %rd63, %r48;
	and.b64  	%rd65, %rd64, %rd62;
	or.b64  	%rd119, %rd65, %rd119;
$L__BB86_33:
	ld.param.u64 	%rd115, [_Z28decompressFullFile_BitPackedIjEvPK14CompressedDataIT_EPS1_i_param_1];
	max.f64 	%fd9, %fd15, 0d0000000000000000;
	min.f64 	%fd10, %fd9, 0d41EFFFFFFFE00000;
	mov.f64 	%fd11, 0d3FE0000000000000;
	copysign.f64 	%fd12, %fd10, %fd11;
	add.rz.f64 	%fd13, %fd10, %fd12;
	cvt.rzi.f64.f64 	%fd14, %fd13;
	cvt.rzi.u32.f64 	%r79, %fd14;
	cvt.u32.u64 	%r80, %rd119;
	add.s32 	%r81, %r79, %r80;
	cvta.to.global.u64 	%rd77, %rd115;
	mul.wide.s32 	%rd78, %r114, 4;
	add.s64 	%rd79, %rd77, %rd78;
	st.global.u32 	[%rd79], %r81;
$L__BB86_34:
	ld.param.u32 	%r113, [_Z28decompressFullFile_BitPackedIjEvPK14CompressedDataIT_EPS1_i_param_2];
	mad.lo.s32 	%r114, %r39, %r111, %r114;
	setp.lt.s32 	%p26, %r114, %r113;
	@%p26 bra 	$L__BB86_4;
$L__BB86_35:
	ret;

}
	// .globl	_Z21decompressFullFileFixIjEvPK14CompressedDataIT_EPS1_ii
.visible .entry _Z21decompressFullFileFixIjEvPK14CompressedDataIT_EPS1_ii(
	.param .u64 .ptr .align 1 _Z21decompressFullFileFixIjEvPK14CompressedDataIT_EPS1_ii_param_0,
	.param .u64 .ptr .align 1 _Z21decompressFullFileFixIjEvPK14CompressedDataIT_EPS1_ii_param_1,
	.param .u32 _Z21decompressFullFileFixIjEvPK14CompressedDataIT_EPS1_ii_param_2,
	.param .u32 _Z21decompressFullFileFixIjEvPK14CompressedDataIT_EPS1_ii_param_3
)
{
	.reg .pred 	%p<31>;
	.reg .b32 	%r<116>;
	.reg .b64 	%rd<111>;
	.reg .b64 	%fd<11>;
	// demoted variable
	.shared .align 8 .u32 _ZZ21decompressFullFileFixIjEvPK14CompressedDataIT_EPS1_iiE6s_meta_$_0;
	// demoted variable
	.shared .align 4 .u32 _ZZ21decompressFullFileFixIjEvPK14CompressedDataIT_EPS1_iiE6s_meta_$_1;
	// demoted variable
	.shared .align 8 .f64 _ZZ21decompressFullFileFixIjEvPK14CompressedDataIT_EPS1_iiE6s_meta_$_2;
	// demoted variable
	.shared .align 8 .f64 _ZZ21decompressFullFileFixIjEvPK14CompressedDataIT_EPS1_iiE6s_meta_$_3;
	// demoted variable
	.shared .align 8 .u64 _ZZ21decompressFullFileFixIjEvPK14CompressedDataIT_EPS1_iiE6s_meta_$_4;
	// demoted variable
	.shared .align 4 .u32 _ZZ21decompressFullFileFixIjEvPK14CompressedDataIT_EPS1_iiE22s_cached_partition_idx;
	ld.param.u64 	%rd27, [_Z21decompressFullFileFixIjEvPK14CompressedDataIT_EPS1_ii_param_0];
	ld.param.u64 	%rd28, [_Z21decompressFullFileFixIjEvPK14CompressedDataIT_EPS1_ii_param_1];
	cvta.to.global.u64 	%rd1, %rd28;
	cvta.to.global.u64 	%rd2, %rd27;
	mov.u32 	%r1, %tid.x;
	mov.u32 	%r33, %ctaid.x;
	mov.u32 	%r34, %ntid.x;
	mad.lo.s32 	%r109, %r33, %r34, %r1;
	setp.eq.s64 	%p1, %rd27, 0;
	@%p1 bra 	$L__BB87_41;
	ld.global.nc.u32 	%r3, [%rd2+72];
	setp.eq.s32 	%p2, %r3, 0;
	@%p2 bra 	$L__BB87_41;
	setp.ne.s32 	%p3, %r1, 0;
	@%p3 bra 	$L__BB87_4;
	mov.b32 	%r35, -1;
	st.shared.u32 	[_ZZ21decompressFullFileFixIjEvPK14CompressedDataIT_EPS1_iiE22s_cached_partition_idx], %r35;
$L__BB87_4:
	ld.param.u32 	%r106, [_Z21decompressFullFileFixIjEvPK14CompressedDataIT_EPS1_ii_param_2];
	bar.sync 	0;
	ld.global.nc.u64 	%rd3, [%rd2+56];
	setp.ge.s32 	%p4, %r109, %r106;
	@%p4 bra 	$L__BB87_41;
	ld.global.nc.u64 	%rd4, [%rd2+16];
	ld.global.nc.u64 	%rd5, [%rd2+24];
	ld.global.nc.u64 	%rd6, [%rd2+32];
	ld.global.nc.u64 	%rd7, [%rd2+40];
$L__BB87_6:
	ld.param.u32 	%r108, [_Z21decompressFullFileFixIjEvPK14CompressedDataIT_EPS1_ii_param_3];
	div.s32 	%r5, %r109, %r108;
	mul.lo.s32 	%r36, %r5, %r108;
	sub.s32 	%r6, %r109, %r36;
	setp.ge.s32 	%p5, %r5, %r3;
	@%p5 bra 	$L__BB87_40;
	ld.shared.u32 	%r37, [_ZZ21decompressFullFileFixIjEvPK14CompressedDataIT_EPS1_iiE22s_cached_partition_idx];
	setp.eq.s32 	%p6, %r5, %r37;
	@%p6 bra 	$L__BB87_13;
	setp.ne.s32 	%p7, %r1, 0;
	@%p7 bra 	$L__BB87_12;
	mul.wide.s32 	%rd29, %r5, 4;
	add.s64 	%rd30, %rd4, %rd29;
	ld.u32 	%r38, [%rd30];
	st.shared.u32 	[_ZZ21decompressFullFileFixIjEvPK14CompressedDataIT_EPS1_iiE6s_meta_$_0], %r38;
	add.s64 	%rd31, %rd6, %rd29;
	ld.u32 	%r39, [%rd31];
	st.shared.u32 	[_ZZ21decompressFullFileFixIjEvPK14CompressedDataIT_EPS1_iiE6s_meta_$_1], %r39;
	mul.wide.s32 	%rd32, %r5, 8;
	add.s64 	%rd33, %rd7, %rd32;
	ld.u64 	%rd34, [%rd33];
	st.shared.u64 	[_ZZ21decompressFullFileFixIjEvPK14CompressedDataIT_EPS1_iiE6s_meta_$_4], %rd34;
	setp.eq.s32 	%p8, %r38, 4;
	@%p8 bra 	$L__BB87_11;
	shl.b32 	%r40, %r5, 2;
	mul.wide.s32 	%rd35, %r40, 8;
	add.s64 	%rd36, %rd5, %rd35;
	ld.f64 	%fd2, [%rd36];
	st.shared.f64 	[_ZZ21decompressFullFileFixIjEvPK14CompressedDataIT_EPS1_iiE6s_meta_$_2], %fd2;
	ld.f64 	%fd3, [%rd36+8];
	st.shared.f64 	[_ZZ21decompressFullFileFixIjEvPK14CompressedDataIT_EPS1_iiE6s_meta_$_3], %fd3;
$L__BB87_11:
	st.shared.u32 	[_ZZ21decompressFullFileFixIjEvPK14CompressedDataIT_EPS1_iiE22s_cached_partition_idx], %r5;
$L__BB87_12:
	bar.sync 	0;
$L__BB87_13:
	ld.shared.u32 	%r41, [_ZZ21decompressFullFileFixIjEvPK14CompressedDataIT_EPS1_iiE6s_meta_$_0];
	ld.shared.u32 	%r7, [_ZZ21decompressFullFileFixIjEvPK14CompressedDataIT_EPS1_iiE6s_meta_$_1];
	ld.shared.u64 	%rd8, [_ZZ21decompressFullFileFixIjEvPK14CompressedDataIT_EPS1_iiE6s_meta_$_4];
	setp.ne.s32 	%p9, %r41, 4;
	@%p9 bra 	$L__BB87_26;
	ld.global.nc.u64 	%rd9, [%rd2+64];
	setp.eq.s64 	%p20, %rd9, 0;
	@%p20 bra 	$L__BB87_16;
	mul.wide.s32 	%rd74, %r109, 8;
	add.s64 	%rd75, %rd9, %rd74;
	ld.u64 	%rd76, [%rd75];
	mul.wide.s32 	%rd77, %r109, 4;
	add.s64 	%rd78, %rd1, %rd77;
	st.global.u32 	[%rd78], %rd76;
	bra.uni 	$L__BB87_40;
$L__BB87_16:
	setp.eq.s64 	%p21, %rd3, 0;
	setp.lt.s32 	%p22, %r7, 1;
	or.pred  	%p23, %p22, %p21;
	@%p23 bra 	$L__BB87_25;
	cvt.s64.s32 	%rd81, %r6;
	cvt.u64.u32 	%rd82, %r7;
	mad.lo.s64 	%rd10, %rd82, %rd81, %rd8;
	setp.gt.u32 	%p24, %r7, 32;
	@%p24 bra 	$L__BB87_21;
	shr.s64 	%rd93, %rd10, 63;
	shr.u64 	%rd94, %rd93, 59;
	add.s64 	%rd95, %rd10, %rd94;
	shr.s64 	%rd11, %rd95, 5;
	cvt.u32.u64 	%r88, %rd11;
	mov.b64 	%rd96, 32;
	cvt.u32.u64 	%r89, %rd96;
	mul.lo.s32 	%r90, %r88, %r89;
	cvt.u32.u64 	%r91, %rd10;
	sub.s32 	%r8, %r91, %r90;
	add.s32 	%r92, %r7, %r8;
	setp.gt.s32 	%p29, %r92, 32;
	@%p29 bra 	$L__BB87_20;
	shl.b64 	%rd103, %rd11, 32;
	shr.s64 	%rd104, %rd103, 30;
	add.s64 	%rd105, %rd3, %rd104;
	ld.u32 	%r99, [%rd105];
	shr.u32 	%r100, %r99, %r8;
	mov.b32 	%r101, -1;
	shl.b32 	%r102, %r101, %r7;
	not.b32 	%r103, %r102;
	and.b32  	%r114, %r100, %r103;
	bra.uni 	$L__BB87_24;
$L__BB87_20:
	shl.b64 	%rd97, %rd11, 32;
	shr.s64 	%rd98, %rd97, 30;
	add.s64 	%rd99, %rd3, %rd98;
	ld.u32 	%r93, [%rd99];
	add.s64 	%rd100, %rd97, 4294967296;
	shr.s64 	%rd101, %rd100, 30;
	add.s64 	%rd102, %rd3, %rd101;
	ld.u32 	%r94, [%rd102];
	shf.r.wrap.b32 	%r95, %r93, %r94, %r8;
	mov.b32 	%r96, -1;
	shl.b32 	%r97, %r96, %r7;
	not.b32 	%r98, %r97;
	and.b32  	%r114, %r95, %r98;
	bra.uni 	$L__BB87_24;
$L__BB87_21:
	shr.s64 	%rd84, %rd10, 63;
	shr.u64 	%rd85, %rd84, 59;
	add.s64 	%rd86, %rd10, %rd85;
	shr.s64 	%rd87, %rd86, 5;
	cvt.u32.u64 	%r110, %rd87;
	mov.b64 	%rd88, 32;
	cvt.u32.u64 	%r75, %rd88;
	mul.lo.s32 	%r76, %r110, %r75;
	cvt.u32.u64 	%r77, %rd10;
	sub.s32 	%r113, %r77, %r76;
	mov.b64 	%rd108, 0;
	mov.b32 	%r111, 0;
$L__BB87_22:
	sub.s32 	%r79, 32, %r113;
	min.u32 	%r80, %r7, %r79;
	setp.eq.s32 	%p25, %r80, 32;
	mov.b32 	%r81, -1;
	shl.b32 	%r82, %r81, %r80;
	not.b32 	%r83, %r82;
	selp.b32 	%r84, -1, %r83, %p25;
	mul.wide.s32 	%rd89, %r110, 4;
	add.s64 	%rd90, %rd3, %rd89;
	ld.u32 	%r85, [%rd90];
	shr.u32 	%r86, %r85, %r113;
	and.b32  	%r87, %r86, %r84;
	cvt.u64.u32 	%rd91, %r87;
	shl.b64 	%rd92, %rd91, %r111;
	or.b64  	%rd108, %rd92, %rd108;
	add.s32 	%r111, %r111, %r80;
	sub.s32 	%r7, %r7, %r80;
	add.s32 	%r110, %r110, 1;
	setp.gt.s32 	%p26, %r7, 0;
	setp.lt.s32 	%p27, %r111, 64;
	and.pred  	%p28, %p26, %p27;
	mov.b32 	%r113, 0;
	@%p28 bra 	$L__BB87_22;
	cvt.u32.u64 	%r114, %rd108;
$L__BB87_24:
	mul.wide.s32 	%rd106, %r109, 4;
	add.s64 	%rd107, %rd1, %rd106;
	st.global.u32 	[%rd107], %r114;
	bra.uni 	$L__BB87_40;
$L__BB87_25:
	mul.wide.s32 	%rd79, %r109, 4;
	add.s64 	%rd80, %rd1, %rd79;
	mov.b32 	%r73, 0;
	st.global.u32 	[%rd80], %r73;
	bra.uni 	$L__BB87_40;
$L__BB87_26:
	ld.shared.f64 	%fd4, [_ZZ21decompressFullFileFixIjEvPK14CompressedDataIT_EPS1_iiE6s_meta_$_3];
	cvt.rn.f64.s32 	%fd5, %r6;
	ld.shared.f64 	%fd6, [_ZZ21decompressFullFileFixIjEvPK14CompressedDataIT_EPS1_iiE6s_meta_$_2];
	fma.rn.f64 	%fd1, %fd4, %fd5, %fd6;
	ld.global.nc.u64 	%rd14, [%rd2+64];
	setp.eq.s64 	%p10, %rd14, 0;
	@%p10 bra 	$L__BB87_28;
	mul.wide.s32 	%rd37, %r109, 8;
	add.s64 	%rd38, %rd14, %rd37;
	ld.u64 	%rd110, [%rd38];
	bra.uni 	$L__BB87_39;
$L__BB87_28:
	setp.eq.s64 	%p11, %rd3, 0;
	setp.lt.s32 	%p12, %r7, 1;
	mov.b64 	%rd110, 0;
	or.pred  	%p13, %p12, %p11;
	@%p13 bra 	$L__BB87_39;
	cvt.s64.s32 	%rd40, %r6;
	cvt.u64.u32 	%rd41, %r7;
	mad.lo.s64 	%rd16, %rd41, %rd40, %rd8;
	shr.u64 	%rd17, %rd16, 5;
	cvt.u32.u64 	%r42, %rd16;
	and.b32  	%r22, %r42, 31;
	setp.gt.u32 	%p14, %r7, 32;
	@%p14 bra 	$L__BB87_33;
	shl.b64 	%rd63, %rd17, 32;
	shr.s64 	%rd64, %rd63, 30;
	add.s64 	%rd61, %rd3, %rd64;
	// begin inline asm
	ld.global.nc.u32 %r59, [%rd61];
	// end inline asm
	add.s64 	%rd65, %rd63, 4294967296;
	shr.s64 	%rd66, %rd65, 30;
	add.s64 	%rd62, %rd3, %rd66;
	// begin inline asm
	ld.global.nc.u32 %r60, [%rd62];
	// end inline asm
	cvt.u64.u32 	%rd67, %r60;
	shl.b64 	%rd68, %rd67, 32;
	cvt.u64.u32 	%rd69, %r59;
	or.b64  	%rd70, %rd68, %rd69;
	shr.u64 	%rd71, %rd70, %r22;
	mov.b32 	%r63, -1;
	shl.b32 	%r23, %r63, %r7;
	not.b32 	%r64, %r23;
	cvt.u32.u64 	%r65, %rd71;
	and.b32  	%r115, %r65, %r64;
	setp.eq.s32 	%p19, %r7, 32;
	@%p19 bra 	$L__BB87_32;
	add.s32 	%r66, %r7, -1;
	shr.u32 	%r67, %r115, %r66;
	neg.s32 	%r68, %r67;
	and.b32  	%r69, %r23, %r68;
	or.b32  	%r115, %r69, %r115;
$L__BB87_32:
	cvt.s64.s32 	%rd110, %r115;
	bra.uni 	$L__BB87_39;
$L__BB87_33:
	shl.b64 	%rd19, %rd17, 32;
	shr.s64 	%rd44, %rd19, 30;
	add.s64 	%rd42, %rd3, %rd44;
	// begin inline asm
	ld.global.nc.u32 %r43, [%rd42];
	// end inline asm
	sub.s32 	%r27, 32, %r22;
	shr.u32 	%r45, %r43, %r22;
	cvt.u64.u32 	%rd20, %r45;
	sub.s32 	%r28, %r7, %r27;
	add.s64 	%rd45, %rd19, 4294967296;
	shr.s64 	%rd46, %rd45, 30;
	add.s64 	%rd43, %rd3, %rd46;
	// begin inline asm
	ld.global.nc.u32 %r44, [%rd43];
	// end inline asm
	setp.lt.u32 	%p15, %r28, 32;
	@%p15 bra 	$L__BB87_36;
	cvt.u64.u32 	%rd49, %r44;
	shl.b64 	%rd50, %rd49, %r27;
	or.b64  	%rd110, %rd50, %rd20;
	setp.eq.s32 	%p16, %r28, 32;
	@%p16 bra 	$L__BB87_37;
	add.s32 	%r51, %r28, -32;
	sub.s32 	%r52, 64, %r22;
	add.s64 	%rd52, %rd19, 8589934592;
	shr.s64 	%rd53, %rd52, 30;
	add.s64 	%rd51, %rd3, %rd53;
	// begin inline asm
	ld.global.nc.u32 %r50, [%rd51];
	// end inline asm
	setp.eq.s32 	%p17, %r51, 32;
	mov.b32 	%r53, -1;
	shl.b32 	%r54, %r53, %r51;
	not.b32 	%r55, %r54;
	selp.b32 	%r56, -1, %r55, %p17;
	and.b32  	%r57, %r50, %r56;
	cvt.u64.u32 	%rd54, %r57;
	shl.b64 	%rd55, %rd54, %r52;
	or.b64  	%rd110, %rd55, %rd110;
	bra.uni 	$L__BB87_37;
$L__BB87_36:
	mov.b32 	%r46, -1;
	shl.b32 	%r47, %r46, %r28;
	not.b32 	%r48, %r47;
	and.b32  	%r49, %r44, %r48;
	cvt.u64.u32 	%rd47, %r49;
	shl.b64 	%rd48, %rd47, %r27;
	or.b64  	%rd110, %rd48, %rd20;
$L__BB87_37:
	setp.gt.u32 	%p18, %r7, 63;
	@%p18 bra 	$L__BB87_39;
	add.s32 	%r58, %r7, -1;
	shr.u64 	%rd56, %rd110, %r58;
	neg.s64 	%rd57, %rd56;
	mov.b64 	%rd58, -1;
	shl.b64 	%rd59, %rd58, %r7;
	and.b64  	%rd60, %rd59, %rd57;
	or.b64  	%rd110, %rd60, %rd110;
$L__BB87_39:
	mov.f64 	%fd7, 0d3FE0000000000000;
	copysign.f64 	%fd8, %fd1, %fd7;
	add.rz.f64 	%fd9, %fd1, %fd8;
	cvt.rzi.f64.f64 	%fd10, %fd9;
	cvt.rzi.u32.f64 	%r70, %fd10;
	cvt.u32.u64 	%r71, %rd110;
	add.s32 	%r72, %r70, %r71;
	mul.wide.s32 	%rd72, %r109, 4;
	add.s64 	%rd73, %rd1, %rd72;
	st.global.u32 	[%rd73], %r72;
$L__BB87_40:
	ld.param.u32 	%r107, [_Z21decompressFullFileFixIjEvPK14CompressedDataIT_EPS1_ii_param_2];
	mov.u32 	%r105, %nctaid.x;
	mad.lo.s32 	%r109, %r34, %r105, %r109;
	setp.lt.s32 	%p30, %r109, %r107;
	@%p30 bra 	$L__BB87_6;
$L__BB87_41:
	ret;

}
	// .globl	_Z40decompressFullFile_OnTheFly_Optimized_V2IjEvPK14CompressedDataIT_EPS1_i
.visible .entry _Z40decompressFullFile_OnTheFly_Optimized_V2IjEvPK14CompressedDataIT_EPS1_i(
	.param .u64 .ptr .align 1 _Z40decompressFullFile_OnTheFly_Optimized_V2IjEvPK14CompressedDataIT_EPS1_i_param_0,
	.param .u64 .ptr .align 1 _Z40decompressFullFile_OnTheFly_Optimized_V2IjEvPK14CompressedDataIT_EPS1_i_param_1,
	.param .u32 _Z40decompressFullFile_OnTheFly_Optimized_V2IjEvPK14CompressedDataIT_EPS1_i_param_2
)
{
	.reg .pred 	%p<25>;
	.reg .b32 	%r<129>;
	.reg .b64 	%rd<111>;
	.reg .b64 	%fd<11>;
	// demoted variable
	.shared .align 8 .u32 _ZZ40decompressFullFile_OnTheFly_Optimized_V2IjEvPK14CompressedDataIT_EPS1_iE6s_meta_$_0;
	// demoted variable
	.shared .align 4 .u32 _ZZ40decompressFullFile_OnTheFly_Optimized_V2IjEvPK14CompressedDataIT_EPS1_iE6s_meta_$_1;
	// demoted variable
	.shared .align 8 .u32 _ZZ40decompressFullFile_OnTheFly_Optimized_V2IjEvPK14CompressedDataIT_EPS1_iE6s_meta_$_2;
	// demoted variable
	.shared .align 4 .u32 _ZZ40decompressFullFile_OnTheFly_Optimized_V2IjEvPK14CompressedDataIT_EPS1_iE6s_meta_$_3;
	// demoted variable
	.shared .align 8 .f64 _ZZ40decompressFullFile_OnTheFly_Optimized_V2IjEvPK14CompressedDataIT_EPS1_iE6s_meta_$_4;
	// demoted variable
	.shared .align 8 .f64 _ZZ40decompressFullFile_OnTheFly_Optimized_V2IjEvPK14CompressedDataIT_EPS1_iE6s_meta_$_5;
	// demoted variable
	.shared .align 8 .u64 _ZZ40decompressFullFile_OnTheFly_Optimized_V2IjEvPK14CompressedDataIT_EPS1_iE6s_meta_$_6;
	ld.param.u64 	%rd25, [_Z40decompressFullFile_OnTheFly_Optimized_V2IjEvPK14CompressedDataIT_EPS1_i_param_0];
	ld.param.u64 	%rd24, [_Z40decompressFullFile_OnTheFly_Optimized_V2IjEvPK14CompressedDataIT_EPS1_i_param_1];
	ld.param.u32 	%r39, [_Z40decompressFullFile_OnTheFly_Optimized_V2IjEvPK14CompressedDataIT_EPS1_i_param_2];
	cvta.to.global.u64 	%rd1, %rd25;
	mov.u32 	%r1, %ctaid.x;
	ld.global.u32 	%r40, [%rd1+72];
	setp.ge.s32 	%p1, %r1, %r40;
	@%p1 bra 	$L__BB88_35;
	mov.u32 	%r119, %tid.x;
	setp.ne.s32 	%p2, %r119, 0;
	@%p2 bra 	$L__BB88_3;
	ld.global.u64 	%rd26, [%rd1];
	mul.wide.u32 	%rd27, %r1, 4;
	add.s64 	%rd28, %rd26, %rd27;
	ld.u32 	%r41, [%rd28];
	st.shared.u32 	[_ZZ40decompressFullFile_OnTheFly_Optimized_V2IjEvPK14CompressedDataIT_EPS1_iE6s_meta_$_0], %r41;
	ld.global.u64 	%rd29, [%rd1+16];
	add.s64 	%rd30, %rd29, %rd27;
	ld.u32 	%r42, [%rd30];
	st.shared.u32 	[_ZZ40decompressFullFile_OnTheFly_Optimized_V2IjEvPK14CompressedDataIT_EPS1_iE6s_meta_$_1], %r42;
	ld.global.u64 	%rd31, [%rd1+32];
	add.s64 	%rd32, %rd31, %rd27;
	ld.u32 	%r43, [%rd32];
	st.shared.u32 	[_ZZ40decompressFullFile_OnTheFly_Optimized_V2IjEvPK14CompressedDataIT_EPS1_iE6s_meta_$_2], %r43;
	ld.global.u64 	%rd33, [%rd1+40];
	mul.wide.u32 	%rd34, %r1, 8;
	add.s64 	%rd35, %rd33, %rd34;
	ld.u64 	%rd36, [%rd35];
	st.shared.u64 	[_ZZ40decompressFullFile_OnTheFly_Optimized_V2IjEvPK14CompressedDataIT_EPS1_iE6s_meta_$_6], %rd36;
	shl.b32 	%r44, %r1, 2;
	ld.global.u64 	%rd37, [%rd1+24];
	mul.wide.u32 	%rd38, %r44, 8;
	add.s64 	%rd39, %rd37, %rd38;
	ld.f64 	%fd2, [%rd39];
	st.shared.f64 	[_ZZ40decompressFullFile_OnTheFly_Optimized_V2IjEvPK14CompressedDataIT_EPS1_iE6s_meta_$_4], %fd2;
	ld.f64 	%fd3, [%rd39+8];
	st.shared.f64 	[_ZZ40decompressFullFile_OnTheFly_Optimized_V2IjEvPK14CompressedDataIT_EPS1_iE6s_meta_$_5], %fd3;
	ld.global.u64 	%rd40, [%rd1+8];
	add.s64 	%rd41, %rd40, %rd27;
	ld.u32 	%r45, [%rd41];
	sub.s32 	%r46, %r45, %r41;
	st.shared.u32 	[_ZZ40decompressFullFile_OnTheFly_Optimized_V2IjEvPK14CompressedDataIT_EPS1_iE6s_meta_$_3], %r46;
$L__BB88_3:
	bar.sync 	0;
	ld.shared.u32 	%r125, [_ZZ40decompressFullFile_OnTheFly_Optimized_V2IjEvPK14CompressedDataIT_EPS1_iE6s_meta_$_3];
	setp.ge.s32 	%p3, %r119, %r125;
	@%p3 bra 	$L__BB88_35;
	mov.u32 	%r4, %ntid.x;
	cvta.to.global.u64 	%rd2, %rd24;
$L__BB88_5:
	ld.shared.u32 	%r47, [_ZZ40decompressFullFile_OnTheFly_Optimized_V2IjEvPK14CompressedDataIT_EPS1_iE6s_meta_$_0];
	add.s32 	%r8, %r47, %r119;
	setp.ge.s32 	%p4, %r8, %r39;
	@%p4 bra 	$L__BB88_34;
	ld.shared.u32 	%r48, [_ZZ40decompressFullFile_OnTheFly_Optimized_V2IjEvPK14CompressedDataIT_EPS1_iE6s_meta_$_1];
	setp.ne.s32 	%p5, %r48, 4;
	@%p5 bra 	$L__BB88_18;
	ld.global.u64 	%rd3, [%rd1+64];
	setp.eq.s64 	%p15, %rd3, 0;
	@%p15 bra 	$L__BB88_9;
	mul.wide.s32 	%rd78, %r8, 8;
	add.s64 	%rd79, %rd3, %rd78;
	ld.u32 	%r126, [%rd79];
	bra.uni 	$L__BB88_33;
$L__BB88_9:
	ld.shared.u32 	%r122, [_ZZ40decompressFullFile_OnTheFly_Optimized_V2IjEvPK14CompressedDataIT_EPS1_iE6s_meta_$_2];
	setp.lt.s32 	%p16, %r122, 1;
	mov.b32 	%r126, 0;
	@%p16 bra 	$L__BB88_33;
	ld.global.u64 	%rd4, [%rd1+56];
	setp.eq.s64 	%p17, %rd4, 0;
	@%p17 bra 	$L__BB88_33;
	ld.shared.u64 	%rd80, [_ZZ40decompressFullFile_OnTheFly_Optimized_V2IjEvPK14CompressedDataIT_EPS1_iE6s_meta_$_6];
	cvt.s64.s32 	%rd81, %r119;
	cvt.u64.u32 	%rd82, %r122;
	mad.lo.s64 	%rd5, %rd82, %rd81, %rd80;
	setp.gt.u32 	%p18, %r122, 32;
	@%p18 bra 	$L__BB88_15;
	shr.s64 	%rd93, %rd5, 63;
	shr.u64 	%rd94, %rd93, 59;
	add.s64 	%rd95, %rd5, %rd94;
	shr.s64 	%rd6, %rd95, 5;
	cvt.u32.u64 	%r101, %rd6;
	mov.b64 	%rd96, 32;
	cvt.u32.u64 	%r102, %rd96;
	mul.lo.s32 	%r103, %r101, %r102;
	cvt.u32.u64 	%r104, %rd5;
	sub.s32 	%r11, %r104, %r103;
	add.s32 	%r105, %r122, %r11;
	setp.gt.s32 	%p23, %r105, 32;
	@%p23 bra 	$L__BB88_14;
	shl.b64 	%rd103, %rd6, 32;
	shr.s64 	%rd104, %rd103, 30;
	add.s64 	%rd105, %rd4, %rd104;
	ld.u32 	%r112, [%rd105];
	shr.u32 	%r113, %r112, %r11;
	mov.b32 	%r114, -1;
	shl.b32 	%r115, %r114, %r122;
	not.b32 	%r116, %r115;
	and.b32  	%r126, %r113, %r116;
	bra.uni 	$L__BB88_33;
$L__BB88_14:
	shl.b64 	%rd97, %rd6, 32;
	shr.s64 	%rd98, %rd97, 30;
	add.s64 	%rd99, %rd4, %rd98;
	ld.u32 	%r106, [%rd99];
	add.s64 	%rd100, %rd97, 4294967296;
	shr.s64 	%rd101, %rd100, 30;
	add.s64 	%rd102, %rd4, %rd101;
	ld.u32 	%r107, [%rd102];
	shf.r.wrap.b32 	%r108, %r106, %r107, %r11;
	mov.b32 	%r109, -1;
	shl.b32 	%r110, %r109, %r122;
	not.b32 	%r111, %r110;
	and.b32  	%r126, %r108, %r111;
	bra.uni 	$L__BB88_33;
$L__BB88_15:
	shr.s64 	%rd84, %rd5, 63;
	shr.u64 	%rd85, %rd84, 59;
	add.s64 	%rd86, %rd5, %rd85;
	shr.s64 	%rd87, %rd86, 5;
	cvt.u32.u64 	%r120, %rd87;
	mov.b64 	%rd88, 32;
	cvt.u32.u64 	%r88, %rd88;
	mul.lo.s32 	%r89, %r120, %r88;
	cvt.u32.u64 	%r90, %rd5;
	sub.s32 	%r123, %r90, %r89;
	mov.b64 	%rd108, 0;
	mov.b32 	%r121, 0;
$L__BB88_16:
	sub.s32 	%r92, 32, %r123;
	min.u32 	%r93, %r122, %r92;
	setp.eq.s32 	%p19, %r93, 32;
	mov.b32 	%r94, -1;
	shl.b32 	%r95, %r94, %r93;
	not.b32 	%r96, %r95;
	selp.b32 	%r97, -1, %r96, %p19;
	mul.wide.s32 	%rd89, %r120, 4;
	add.s64 	%rd90, %rd4, %rd89;
	ld.u32 	%r98, [%rd90];
	shr.u32 	%r99, %r98, %r123;
	and.b32  	%r100, %r99, %r97;
	cvt.u64.u32 	%rd91, %r100;
	shl.b64 	%rd92, %rd91, %r121;
	or.b64  	%rd108, %rd92, %rd108;
	add.s32 	%r121, %r121, %r93;
	sub.s32 	%r122, %r122, %r93;
	add.s32 	%r120, %r120, 1;
	setp.gt.s32 	%p20, %r122, 0;
	setp.lt.s32 	%p21, %r121, 64;
	and.pred  	%p22, %p20, %p21;
	mov.b32 	%r123, 0;
	@%p22 bra 	$L__BB88_16;
	cvt.u32.u64 	%r126, %rd108;
	bra.uni 	$L__BB88_33;
$L__BB88_18:
	ld.shared.f64 	%fd4, [_ZZ40decompressFullFile_OnTheFly_Optimized_V2IjEvPK14CompressedDataIT_EPS1_iE6s_meta_$_5];
	cvt.rn.f64.s32 	%fd5, %r119;
	ld.shared.f64 	%fd6, [_ZZ40decompressFullFile_OnTheFly_Optimized_V2IjEvPK14CompressedDataIT_EPS1_iE6s_meta_$_4];
	fma.rn.f64 	%fd1, %fd4, %fd5, %fd6;
	ld.global.u64 	%rd9, [%rd1+64];
	setp.eq.s64 	%p6, %rd9, 0;
	@%p6 bra 	$L__BB88_20;
	mul.wide.s32 	%rd42, %r8, 8;
	add.s64 	%rd43, %rd9, %rd42;
	ld.u64 	%rd110, [%rd43];
	bra.uni 	$L__BB88_32;
$L__BB88_20:
	ld.shared.s32 	%rd11, [_ZZ40decompressFullFile_OnTheFly_Optimized_V2IjEvPK14CompressedDataIT_EPS1_iE6s_meta_$_2];
	setp.lt.s64 	%p7, %rd11, 1;
	mov.b64 	%rd110, 0;
	@%p7 bra 	$L__BB88_32;
	ld.global.u64 	%rd12, [%rd1+56];
	setp.eq.s64 	%p8, %rd12, 0;
	@%p8 bra 	$L__BB88_32;
	cvt.u32.u64 	%r49, %rd11;
	ld.shared.u64 	%rd46, [_ZZ40decompressFullFile_OnTheFly_Optimized_V2IjEvPK14CompressedDataIT_EPS1_iE6s_meta_$_6];
	cvt.s64.s32 	%rd47, %r119;
	mad.lo.s64 	%rd13, %rd11, %rd47, %rd46;
	shr.u64 	%rd14, %rd13, 5;
	cvt.u32.u64 	%r50, %rd13;
	and.b32  	%r24, %r50, 31;
	setp.gt.u32 	%p9, %r49, 32;
	@%p9 bra 	$L__BB88_26;
	shl.b64 	%rd69, %rd14, 32;
	shr.s64 	%rd70, %rd69, 30;
	add.s64 	%rd67, %rd12, %rd70;
	// begin inline asm
	ld.global.nc.u32 %r70, [%rd67];
	// end inline asm
	add.s64 	%rd71, %rd69, 4294967296;
	shr.s64 	%rd72, %rd71, 30;
	add.s64 	%rd68, %rd12, %rd72;
	// begin inline asm
	ld.global.nc.u32 %r71, [%rd68];
	// end inline asm
	cvt.u64.u32 	%rd73, %r71;
	shl.b64 	%rd74, %rd73, 32;
	cvt.u64.u32 	%rd75, %r70;
	or.b64  	%rd76, %rd74, %rd75;
	shr.u64 	%rd77, %rd76, %r24;
	mov.b32 	%r75, -1;
	shl.b32 	%r25, %r75, %r49;
	not.b32 	%r76, %r25;
	cvt.u32.u64 	%r77, %rd77;
	and.b32  	%r124, %r77, %r76;
	setp.eq.s32 	%p14, %r49, 32;
	@%p14 bra 	$L__BB88_25;
	add.s32 	%r79, %r49, -1;
	shr.u32 	%r80, %r124, %r79;
	neg.s32 	%r81, %r80;
	and.b32  	%r82, %r25, %r81;
	or.b32  	%r124, %r82, %r124;
$L__BB88_25:
	cvt.s64.s32 	%rd110, %r124;
	bra.uni 	$L__BB88_32;
$L__BB88_26:
	shl.b64 	%rd16, %rd14, 32;
	shr.s64 	%rd50, %rd16, 30;
	add.s64 	%rd48, %rd12, %rd50;
	// begin inline asm
	ld.global.nc.u32 %r51, [%rd48];
	// end inline asm
	sub.s32 	%r29, 32, %r24;
	shr.u32 	%r54, %r51, %r24;
	cvt.u64.u32 	%rd17, %r54;
	sub.s32 	%r30, %r49, %r29;
	add.s64 	%rd51, %rd16, 4294967296;
	shr.s64 	%rd52, %rd51, 30;
	add.s64 	%rd49, %rd12, %rd52;
	// begin inline asm
	ld.global.nc.u32 %r52, [%rd49];
	// end inline asm
	setp.lt.u32 	%p10, %r30, 32;
	@%p10 bra 	$L__BB88_29;
	cvt.u64.u32 	%rd55, %r52;
	shl.b64 	%rd56, %rd55, %r29;
	or.b64  	%rd110, %rd56, %rd17;
	setp.eq.s32 	%p11, %r30, 32;
	@%p11 bra 	$L__BB88_30;
	add.s32 	%r60, %r30, -32;
	sub.s32 	%r61, 64, %r24;
	add.s64 	%rd58, %rd16, 8589934592;
	shr.s64 	%rd59, %rd58, 30;
	add.s64 	%rd57, %rd12, %rd59;
	// begin inline asm
	ld.global.nc.u32 %r59, [%rd57];
	// end inline asm
	setp.eq.s32 	%p12, %r60, 32;
	mov.b32 	%r62, -1;
	shl.b32 	%r63, %r62, %r60;
	not.b32 	%r64, %r63;
	selp.b32 	%r65, -1, %r64, %p12;
	and.b32  	%r66, %r59, %r65;
	cvt.u64.u32 	%rd60, %r66;
	shl.b64 	%rd61, %rd60, %r61;
	or.b64  	%rd110, %rd61, %rd110;
	bra.uni 	$L__BB88_30;
$L__BB88_29:
	mov.b32 	%r55, -1;
	shl.b32 	%r56, %r55, %r30;
	not.b32 	%r57, %r56;
	and.b32  	%r58, %r52, %r57;
	cvt.u64.u32 	%rd53, %r58;
	shl.b64 	%rd54, %rd53, %r29;
	or.b64  	%rd110, %rd54, %rd17;
$L__BB88_30:
	setp.gt.u32 	%p13, %r49, 63;
	@%p13 bra 	$L__BB88_32;
	add.s32 	%r69, %r49, -1;
	shr.u64 	%rd62, %rd110, %r69;
	neg.s64 	%rd63, %rd62;
	mov.b64 	%rd64, -1;
	shl.b64 	%rd65, %rd64, %r49;
	and.b64  	%rd66, %rd65, %rd63;
	or.b64  	%rd110, %rd66, %rd110;
$L__BB88_32:
	mov.f64 	%fd7, 0d3FE0000000000000;
	copysign.f64 	%fd8, %fd1, %fd7;
	add.rz.f64 	%fd9, %fd1, %fd8;
	cvt.rzi.f64.f64 	%fd10, %fd9;
	cvt.rzi.u32.f64 	%r83, %fd10;
	cvt.u32.u64 	%r84, %rd110;
	add.s32 	%r126, %r83, %r84;
	ld.shared.u32 	%r125, [_ZZ40decompressFullFile_OnTheFly_Optimized_V2IjEvPK14CompressedDataIT_EPS1_iE6s_meta_$_3];
$L__BB88_33:
	mul.wide.s32 	%rd106, %r8, 4;
	add.s64 	%rd107, %rd2, %rd106;
	st.global.u32 	[%rd107], %r126;
$L__BB88_34:
	add.s32 	%r119, %r119, %r4;
	setp.lt.s32 	%p24, %r119, %r125;
	@%p24 bra 	$L__BB88_5;
$L__BB88_35:
	ret;

}
	// .globl	_Z31decompressFullFile_WorkStealingIjEvPK14CompressedDataIT_EPS1_iPi
.visible .entry _Z31decompressFullFile_WorkStealingIjEvPK14CompressedDataIT_EPS1_iPi(
	.param .u64 .ptr .align 1 _Z31decompressFullFile_WorkStealingIjEvPK14CompressedDataIT_EPS1_iPi_param_0,
	.param .u64 .ptr .align 1 _Z31decompressFullFile_WorkStealingIjEvPK14CompressedDataIT_EPS1_iPi_param_1,
	.param .u32 _Z31decompressFullFile_WorkStealingIjEvPK14CompressedDataIT_EPS1_iPi_param_2,
	.param .u64 .ptr .align 1 _Z31decompressFullFile_WorkStealingIjEvPK14CompressedDataIT_EPS1_iPi_param_3
)
{
	.reg .pred 	%p<57>;
	.reg .b32 	%r<173>;
	.reg .b64 	%rd<135>;
	.reg .b64 	%fd<27>;
	// demoted variable
	.shared .align 4 .b8 _ZZ31decompressFullFile_WorkStealingIjEvPK14CompressedDataIT_EPS1_iPiE17s_partition_batch[16];
	// demoted variable
	.shared .align 4 .u32 _ZZ31decompressFullFile_WorkStealingIjEvPK14CompressedDataIT_EPS1_iPiE12s_batch_size;
	// demoted variable
	.shared .align 4 .u32 _ZZ31decompressFullFile_WorkStealingIjEvPK14CompressedDataIT_EPS1_iPiE16s_total_elements;
	// demoted variable
	.shared .align 8 .b8 _ZZ31decompressFullFile_WorkStealingIjEvPK14CompressedDataIT_EPS1_iPiE20s_model_params_cache[128];
	ld.param.u64 	%rd27, [_Z31decompressFullFile_WorkStealingIjEvPK14CompressedDataIT_EPS1_iPi_param_0];
	ld.param.u64 	%rd28, [_Z31decompressFullFile_WorkStealingIjEvPK14CompressedDataIT_EPS1_iPi_param_1];
	ld.param.u32 	%r57, [_Z31decompressFullFile_WorkStealingIjEvPK14CompressedDataIT_EPS1_iPi_param_2];
	ld.param.u64 	%rd26, [_Z31decompressFullFile_WorkStealingIjEvPK14CompressedDataIT_EPS1_iPi_param_3];
	cvta.to.global.u64 	%rd1, %rd28;
	cvta.to.global.u64 	%rd2, %rd26;
	cvta.to.global.u64 	%rd29, %rd27;
	ld.global.u64 	%rd3, [%rd29];
	ld.global.u64 	%rd4, [%rd29+8];
	ld.global.u64 	%rd5, [%rd29+16];
	ld.global.u64 	%rd6, [%rd29+24];
	ld.global.u64 	%rd7, [%rd29+32];
	ld.global.u64 	%rd8, [%rd29+40];
	ld.global.u64 	%rd9, [%rd29+56];
	ld.global.u64 	%rd10, [%rd29+64];
	ld.global.u32 	%r1, [%rd29+72];
	mov.u32 	%r58, %ctaid.x;
	mov.u32 	%r2, %tid.x;
	or.b32  	%r59, %r58, %r2;
	setp.ne.s32 	%p2, %r59, 0;
	@%p2 bra 	$L__BB89_2;
	mov.b32 	%r60, 0;
	st.global.u32 	[%rd2], %r60;
$L__BB89_2:
	bar.sync 	0;
	mov.u32 	%r3, %ntid.x;
$L__BB89_3:
	setp.ne.s32 	%p3, %r2, 0;
	@%p3 bra 	$L__BB89_9;
	mov.b32 	%r157, 0;
	st.shared.u32 	[_ZZ31decompressFullFile_WorkStealingIjEvPK14CompressedDataIT_EPS1_iPiE12s_batch_size], %r157;
	st.shared.u32 	[_ZZ31decompressFullFile_WorkStealingIjEvPK14CompressedDataIT_EPS1_iPiE16s_total_elements], %r157;
	mov.u32 	%r158, %r157;
$L__BB89_5:
	ld.param.u64 	%rd131, [_Z31decompressFullFile_WorkStealingIjEvPK14CompressedDataIT_EPS1_iPi_param_3];
	cvta.to.global.u64 	%rd30, %rd131;
	atom.global.add.u32 	%r6, [%rd30], 1;
	setp.ge.s32 	%p4, %r6, %r1;
	@%p4 bra 	$L__BB89_9;
	mul.wide.s32 	%rd31, %r6, 4;
	add.s64 	%rd32, %rd3, %rd31;
	ld.u32 	%r62, [%rd32];
	add.s64 	%rd33, %rd4, %rd31;
	ld.u32 	%r63, [%rd33];
	sub.s32 	%r7, %r63, %r62;
	setp.lt.s32 	%p5, %r7, 1;
	setp.ge.s32 	%p6, %r62, %r57;
	or.pred  	%p7, %p6, %p5;
	@%p7 bra 	$L__BB89_8;
	shl.b32 	%r64, %r158, 2;
	mov.u32 	%r65, _ZZ31decompressFullFile_WorkStealingIjEvPK14CompressedDataIT_EPS1_iPiE17s_partition_batch;
	add.s32 	%r66, %r65, %r64;
	st.shared.u32 	[%r66], %r6;
	add.s32 	%r157, %r157, %r7;
	st.shared.u32 	[_ZZ31decompressFullFile_WorkStealingIjEvPK14CompressedDataIT_EPS1_iPiE16s_total_elements], %r157;
	shl.b32 	%r67, %r6, 2;
	mul.wide.s32 	%rd34, %r67, 8;
	add.s64 	%rd35, %rd6, %rd34;
	ld.f64 	%fd9, [%rd35];
	shl.b32 	%r68, %r158, 5;
	mov.u32 	%r69, _ZZ31decompressFullFile_WorkStealingIjEvPK14CompressedDataIT_EPS1_iPiE20s_model_params_cache;
	add.s32 	%r70, %r69, %r68;
	st.shared.f64 	[%r70], %fd9;
	ld.f64 	%fd10, [%rd35+8];
	st.shared.f64 	[%r70+8], %fd10;
	ld.f64 	%fd11, [%rd35+16];
	st.shared.f64 	[%r70+16], %fd11;
	ld.f64 	%fd12, [%rd35+24];
	st.shared.f64 	[%r70+24], %fd12;
	add.s32 	%r9, %r158, 1;
	st.shared.u32 	[_ZZ31decompressFullFile_WorkStealingIjEvPK14CompressedDataIT_EPS1_iPiE12s_batch_size], %r9;
	setp.lt.s32 	%p9, %r157, 1024;
	setp.lt.u32 	%p10, %r7, 1024;
	setp.lt.s32 	%p11, %r158, 3;
	and.pred  	%p12, %p9, %p11;
	and.pred  	%p13, %p12, %p10;
	mov.u32 	%r158, %r9;
	@%p13 bra 	$L__BB89_5;
	bra.uni 	$L__BB89_9;
$L__BB89_8:
	setp.lt.s32 	%p8, %r158, 4;
	@%p8 bra 	$L__BB89_5;
$L__BB89_9:
	bar.sync 	0;
	ld.shared.u32 	%r159, [_ZZ31decompressFullFile_WorkStealingIjEvPK14CompressedDataIT_EPS1_iPiE12s_batch_size];
	setp.eq.s32 	%p14, %r159, 0;
	@%p14 bra 	$L__BB89_58;
	setp.lt.s32 	%p15, %r159, 1;
	@%p15 bra 	$L__BB89_57;
	mov.b32 	%r160, 0;
$L__BB89_12:
	shl.b32 	%r72, %r160, 2;
	mov.u32 	%r73, _ZZ31decompressFullFile_WorkStealingIjEvPK14CompressedDataIT_EPS1_iPiE17s_partition_batch;
	add.s32 	%r74, %r73, %r72;
	ld.shared.u32 	%r75, [%r74];
	mul.wide.s32 	%rd36, %r75, 4;
	add.s64 	%rd37, %rd3, %rd36;
	ld.u32 	%r13, [%rd37];
	add.s64 	%rd38, %rd4, %rd36;
	ld.u32 	%r76, [%rd38];
	add.s64 	%rd39, %rd5, %rd36;
	ld.u32 	%r14, [%rd39];
	add.s64 	%rd40, %rd7, %rd36;
	ld.u32 	%r77, [%rd40];
	mul.wide.s32 	%rd41, %r75, 8;
	add.s64 	%rd42, %rd8, %rd41;
	ld.u64 	%rd11, [%rd42];
	sub.s32 	%r16, %r76, %r13;
	setp.lt.s32 	%p16, %r16, 1;
	@%p16 bra 	$L__BB89_56;
	setp.gt.u32 	%p17, %r2, 31;
	shl.b32 	%r79, %r160, 5;
	mov.u32 	%r80, _ZZ31decompressFullFile_WorkStealingIjEvPK14CompressedDataIT_EPS1_iPiE20s_model_params_cache;
	add.s32 	%r17, %r80, %r79;
	ld.shared.f64 	%fd1, [%r17+16];
	setp.lt.u32 	%p18, %r16, 32;
	and.pred  	%p19, %p18, %p17;
	@%p19 bra 	$L__BB89_56;
	setp.eq.s32 	%p20, %r14, 4;
	@%p20 bra 	$L__BB89_21;
	setp.ge.s32 	%p21, %r2, %r16;
	@%p21 bra 	$L__BB89_55;
	ld.shared.f64 	%fd2, [%r17];
	ld.shared.f64 	%fd3, [%r17+8];
	setp.ne.s64 	%p22, %rd9, 0;
	setp.gt.s32 	%p23, %r77, 0;
	and.pred  	%p1, %p22, %p23;
	add.s32 	%r170, %r2, %r13;
	not.pred 	%p28, %p1;
	mov.u32 	%r171, %r2;
$L__BB89_17:
	setp.ge.s32 	%p24, %r170, %r57;
	@%p24 bra 	$L__BB89_55;
	cvt.rn.f64.s32 	%fd4, %r171;
	fma.rn.f64 	%fd26, %fd3, %fd4, %fd2;
	setp.eq.s32 	%p25, %r14, 3;
	@%p25 bra 	$L__BB89_42;
	setp.ne.s32 	%p26, %r14, 2;
	@%p26 bra 	$L__BB89_43;
	mul.f64 	%fd19, %fd1, %fd4;
	fma.rn.f64 	%fd26, %fd19, %fd4, %fd26;
	bra.uni 	$L__BB89_43;
$L__BB89_21:
	setp.eq.s64 	%p35, %rd10, 0;
	@%p35 bra 	$L__BB89_26;
	setp.ge.s32 	%p36, %r2, %r16;
	@%p36 bra 	$L__BB89_55;
	mov.u32 	%r161, %r2;
$L__BB89_24:
	add.s32 	%r20, %r161, %r13;
	setp.ge.s32 	%p37, %r20, %r57;
	@%p37 bra 	$L__BB89_55;
	mul.wide.s32 	%rd93, %r20, 8;
	add.s64 	%rd94, %rd10, %rd93;
	ld.u64 	%rd95, [%rd94];
	mul.wide.s32 	%rd96, %r20, 4;
	add.s64 	%rd97, %rd1, %rd96;
	st.global.u32 	[%rd97], %rd95;
	add.s32 	%r161, %r161, %r3;
	setp.lt.s32 	%p38, %r161, %r16;
	@%p38 bra 	$L__BB89_24;
	bra.uni 	$L__BB89_55;
$L__BB89_26:
	setp.ne.s64 	%p39, %rd9, 0;
	setp.gt.s32 	%p40, %r77, 0;
	and.pred  	%p41, %p39, %p40;
	@%p41 bra 	$L__BB89_30;
	setp.ge.s32 	%p42, %r2, %r16;
	mov.u32 	%r169, %r2;
	@%p42 bra 	$L__BB89_55;
$L__BB89_28:
	add.s32 	%r43, %r169, %r13;
	setp.ge.s32 	%p43, %r43, %r57;
	@%p43 bra 	$L__BB89_55;
	mul.wide.s32 	%rd98, %r43, 4;
	add.s64 	%rd99, %rd1, %rd98;
	mov.b32 	%r131, 0;
	st.global.u32 	[%rd99], %r131;
	add.s32 	%r169, %r169, %r3;
	setp.lt.s32 	%p44, %r169, %r16;
	@%p44 bra 	$L__BB89_28;
	bra.uni 	$L__BB89_55;
$L__BB89_30:
	setp.ge.s32 	%p45, %r2, %r16;
	@%p45 bra 	$L__BB89_55;
	cvt.u64.u32 	%rd12, %r77;
	setp.lt.u32 	%p46, %r77, 33;
	mov.u32 	%r164, %r2;
	@%p46 bra 	$L__BB89_32;
	bra.uni 	$L__BB89_38;
$L__BB89_32:
	mov.b32 	%r146, -1;
	shl.b32 	%r147, %r146, %r77;
	not.b32 	%r22, %r147;
	mov.u32 	%r162, %r2;
$L__BB89_33:
	add.s32 	%r24, %r162, %r13;
	setp.ge.s32 	%p53, %r24, %r57;
	@%p53 bra 	$L__BB89_55;
	cvt.s64.s32 	%rd114, %r162;
	mad.lo.s64 	%rd115, %rd114, %rd12, %rd11;
	shr.s64 	%rd116, %rd115, 63;
	shr.u64 	%rd117, %rd116, 59;
	add.s64 	%rd118, %rd115, %rd117;
	shr.s64 	%rd13, %rd118, 5;
	cvt.u32.u64 	%r148, %rd13;
	mov.b64 	%rd119, 32;
	cvt.u32.u64 	%r149, %rd119;
	mul.lo.s32 	%r150, %r148, %r149;
	cvt.u32.u64 	%r151, %rd115;
	sub.s32 	%r25, %r151, %r150;
	add.s32 	%r152, %r77, %r25;
	setp.lt.s32 	%p54, %r152, 33;
	@%p54 bra 	$L__BB89_36;
	shl.b64 	%rd120, %rd13, 32;
	shr.s64 	%rd121, %rd120, 30;
	add.s64 	%rd122, %rd9, %rd121;
	ld.u32 	%r153, [%rd122];
	add.s64 	%rd123, %rd120, 4294967296;
	shr.s64 	%rd124, %rd123, 30;
	add.s64 	%rd125, %rd9, %rd124;
	ld.u32 	%r154, [%rd125];
	shf.r.wrap.b32 	%r163, %r153, %r154, %r25;
	bra.uni 	$L__BB89_37;
$L__BB89_36:
	shl.b64 	%rd126, %rd13, 32;
	shr.s64 	%rd127, %rd126, 30;
	add.s64 	%rd128, %rd9, %rd127;
	ld.u32 	%r155, [%rd128];
	shr.u32 	%r163, %r155, %r25;
$L__BB89_37:
	and.b32  	%r156, %r163, %r22;
	mul.wide.s32 	%rd129, %r24, 4;
	add.s64 	%rd130, %rd1, %rd129;
	st.global.u32 	[%rd130], %r156;
	add.s32 	%r162, %r162, %r3;
	setp.lt.s32 	%p55, %r162, %r16;
	@%p55 bra 	$L__BB89_33;
	bra.uni 	$L__BB89_55;
$L__BB89_38:
	add.s32 	%r31, %r164, %r13;
	setp.ge.s32 	%p47, %r31, %r57;
	@%p47 bra 	$L__BB89_55;
	cvt.s64.s32 	%rd101, %r164;
	mad.lo.s64 	%rd102, %rd101, %rd12, %rd11;
	shr.s64 	%rd103, %rd102, 63;
	shr.u64 	%rd104, %rd103, 59;
	add.s64 	%rd105, %rd102, %rd104;
	shr.s64 	%rd106, %rd105, 5;
	cvt.u32.u64 	%r165, %rd106;
	mov.b64 	%rd107, 32;
	cvt.u32.u64 	%r133, %rd107;
	mul.lo.s32 	%r134, %r165, %r133;
	cvt.u32.u64 	%r135, %rd102;
	sub.s32 	%r168, %r135, %r134;
	mov.b64 	%rd132, 0;
	mov.b32 	%r166, 0;
	mov.u32 	%r167, %r77;
$L__BB89_40:
	sub.s32 	%r137, 32, %r168;
	min.u32 	%r138, %r167, %r137;
	setp.eq.s32 	%p48, %r138, 32;
	mov.b32 	%r139, -1;
	shl.b32 	%r140, %r139, %r138;
	not.b32 	%r141, %r140;
	selp.b32 	%r142, -1, %r141, %p48;
	mul.wide.s32 	%rd108, %r165, 4;
	add.s64 	%rd109, %rd9, %rd108;
	ld.u32 	%r143, [%rd109];
	shr.u32 	%r144, %r143, %r168;
	and.b32  	%r145, %r144, %r142;
	cvt.u64.u32 	%rd110, %r145;
	shl.b64 	%rd111, %rd110, %r166;
	or.b64  	%rd132, %rd111, %rd132;
	add.s32 	%r166, %r166, %r138;
	sub.s32 	%r167, %r167, %r138;
	add.s32 	%r165, %r165, 1;
	setp.gt.s32 	%p49, %r167, 0;
	setp.lt.s32 	%p50, %r166, 64;
	and.pred  	%p51, %p49, %p50;
	mov.b32 	%r168, 0;
	@%p51 bra 	$L__BB89_40;
	mul.wide.s32 	%rd112, %r31, 4;
	add.s64 	%rd113, %rd1, %rd112;
	st.global.u32 	[%rd113], %rd132;
	add.s32 	%r164, %r164, %r3;
	setp.lt.s32 	%p52, %r164, %r16;
	@%p52 bra 	$L__BB89_38;
	bra.uni 	$L__BB89_55;
$L__BB89_42:
	ld.shared.f64 	%fd13, [%r17+24];
	mul.f64 	%fd14, %fd1, %fd4;
	mul.f64 	%fd15, %fd13, %fd4;
	mul.f64 	%fd16, %fd15, %fd4;
	mul.f64 	%fd17, %fd16, %fd4;
	fma.rn.f64 	%fd18, %fd14, %fd4, %fd17;
	add.f64 	%fd26, %fd26, %fd18;
$L__BB89_43:
	setp.eq.s64 	%p27, %rd10, 0;
	max.f64 	%fd20, %fd26, 0d0000000000000000;
	min.f64 	%fd21, %fd20, 0d41EFFFFFFFE00000;
	mov.f64 	%fd22, 0d3FE0000000000000;
	copysign.f64 	%fd23, %fd21, %fd22;
	add.rz.f64 	%fd24, %fd21, %fd23;
	cvt.rzi.f64.f64 	%fd25, %fd24;
	cvt.rzi.u32.f64 	%r47, %fd25;
	@%p27 bra 	$L__BB89_45;
	mul.wide.s32 	%rd43, %r170, 8;
	add.s64 	%rd44, %rd10, %rd43;
	ld.u64 	%rd134, [%rd44];
	bra.uni 	$L__BB89_54;
$L__BB89_45:
	mov.b64 	%rd134, 0;
	@%p28 bra 	$L__BB89_54;
	setp.gt.u32 	%p29, %r77, 32;
	cvt.s64.s32 	%rd46, %r171;
	cvt.u64.u32 	%rd47, %r77;
	mad.lo.s64 	%rd17, %rd46, %rd47, %rd11;
	@%p29 bra 	$L__BB89_48;
	add.s32 	%r117, %r77, -1;
	shl.b64 	%rd81, %rd17, 27;
	and.b64  	%rd82, %rd81, -4294967296;
	shr.s64 	%rd83, %rd82, 30;
	add.s64 	%rd79, %rd9, %rd83;
	// begin inline asm
	ld.global.nc.u32 %r115, [%rd79];
	// end inline asm
	add.s64 	%rd84, %rd82, 4294967296;
	shr.s64 	%rd85, %rd84, 30;
	add.s64 	%rd80, %rd9, %rd85;
	// begin inline asm
	ld.global.nc.u32 %r116, [%rd80];
	// end inline asm
	cvt.u64.u32 	%rd86, %r116;
	shl.b64 	%rd87, %rd86, 32;
	cvt.u64.u32 	%rd88, %r115;
	or.b64  	%rd89, %rd87, %rd88;
	cvt.u32.u64 	%r118, %rd17;
	and.b32  	%r119, %r118, 31;
	shr.u64 	%rd90, %rd89, %r119;
	cvt.u32.u64 	%r120, %rd90;
	mov.b32 	%r121, -1;
	shl.b32 	%r122, %r121, %r77;
	not.b32 	%r123, %r122;
	and.b32  	%r124, %r120, %r123;
	shr.u32 	%r125, %r124, %r117;
	neg.s32 	%r126, %r125;
	and.b32  	%r127, %r122, %r126;
	or.b32  	%r128, %r127, %r124;
	cvt.s64.s32 	%rd134, %r128;
	bra.uni 	$L__BB89_54;
$L__BB89_48:
	cvt.u64.u32 	%rd51, %r77;
	mad.lo.s64 	%rd52, %rd46, %rd51, %rd11;
	shl.b64 	%rd53, %rd52, 27;
	and.b64  	%rd19, %rd53, -4294967296;
	shr.s64 	%rd54, %rd19, 30;
	add.s64 	%rd48, %rd9, %rd54;
	// begin inline asm
	ld.global.nc.u32 %r81, [%rd48];
	// end inline asm
	cvt.u32.u64 	%r83, %rd52;
	and.b32  	%r84, %r83, 31;
	sub.s32 	%r49, 32, %r84;
	sub.s32 	%r50, %r77, %r49;
	add.s64 	%rd55, %rd19, 4294967296;
	shr.s64 	%rd56, %rd55, 30;
	add.s64 	%rd49, %rd9, %rd56;
	// begin inline asm
	ld.global.nc.u32 %r82, [%rd49];
	// end inline asm
	setp.lt.u32 	%p30, %r50, 32;
	@%p30 bra 	$L__BB89_51;
	cvt.u64.u32 	%rd62, %r82;
	shl.b64 	%rd63, %rd62, %r49;
	cvt.u64.u32 	%rd64, %r171;
	cvt.u64.u32 	%rd65, %r77;
	cvt.u32.u64 	%r95, %rd11;
	cvt.u32.u64 	%r96, %rd65;
	cvt.u32.u64 	%r97, %rd64;
	mad.lo.s32 	%r98, %r97, %r96, %r95;
	and.b32  	%r99, %r98, 31;
	shr.u32 	%r100, %r81, %r99;
	cvt.u64.u32 	%rd66, %r100;
	or.b64  	%rd134, %rd63, %rd66;
	setp.eq.s32 	%p31, %r50, 32;
	@%p31 bra 	$L__BB89_52;
	add.s32 	%r102, %r50, -32;
	cvt.u64.u32 	%rd68, %r171;
	cvt.u64.u32 	%rd69, %r77;
	cvt.u32.u64 	%r103, %rd11;
	cvt.u32.u64 	%r104, %rd69;
	cvt.u32.u64 	%r105, %rd68;
	mad.lo.s32 	%r106, %r105, %r104, %r103;
	and.b32  	%r107, %r106, 31;
	sub.s32 	%r108, 64, %r107;
	add.s64 	%rd70, %rd19, 8589934592;
	shr.s64 	%rd71, %rd70, 30;
	add.s64 	%rd67, %rd9, %rd71;
	// begin inline asm
	ld.global.nc.u32 %r101, [%rd67];
	// end inline asm
	setp.eq.s32 	%p32, %r102, 32;
	mov.b32 	%r109, -1;
	shl.b32 	%r110, %r109, %r102;
	not.b32 	%r111, %r110;
	selp.b32 	%r112, -1, %r111, %p32;
	and.b32  	%r113, %r101, %r112;
	cvt.u64.u32 	%rd72, %r113;
	shl.b64 	%rd73, %rd72, %r108;
	or.b64  	%rd134, %rd73, %rd134;
	bra.uni 	$L__BB89_52;
$L__BB89_51:
	mov.b32 	%r85, -1;
	shl.b32 	%r86, %r85, %r50;
	not.b32 	%r87, %r86;
	and.b32  	%r88, %r82, %r87;
	cvt.u64.u32 	%rd57, %r88;
	shl.b64 	%rd58, %rd57, %r49;
	cvt.u64.u32 	%rd59, %r171;
	cvt.u64.u32 	%rd60, %r77;
	cvt.u32.u64 	%r89, %rd11;
	cvt.u32.u64 	%r90, %rd60;
	cvt.u32.u64 	%r91, %rd59;
	mad.lo.s32 	%r92, %r91, %r90, %r89;
	and.b32  	%r93, %r92, 31;
	shr.u32 	%r94, %r81, %r93;
	cvt.u64.u32 	%rd61, %r94;
	or.b64  	%rd134, %rd58, %rd61;
$L__BB89_52:
	setp.gt.u32 	%p33, %r77, 63;
	@%p33 bra 	$L__BB89_54;
	add.s32 	%r114, %r77, -1;
	shr.u64 	%rd74, %rd134, %r114;
	neg.s64 	%rd75, %rd74;
	mov.b64 	%rd76, -1;
	shl.b64 	%rd77, %rd76, %r77;
	and.b64  	%rd78, %rd77, %rd75;
	or.b64  	%rd134, %rd78, %rd134;
$L__BB89_54:
	cvt.u32.u64 	%r129, %rd134;
	add.s32 	%r130, %r47, %r129;
	mul.wide.s32 	%rd91, %r170, 4;
	add.s64 	%rd92, %rd1, %rd91;
	st.global.u32 	[%rd92], %r130;
	add.s32 	%r171, %r171, %r3;
	add.s32 	%r170, %r170, %r3;
	setp.lt.s32 	%p34, %r171, %r16;
	@%p34 bra 	$L__BB89_17;
$L__BB89_55:
	bar.warp.sync 	-1;
	ld.shared.u32 	%r159, [_ZZ31decompressFullFile_WorkStealingIjEvPK14CompressedDataIT_EPS1_iPiE12s_batch_size];
$L__BB89_56:
	add.s32 	%r160, %r160, 1;
	setp.lt.s32 	%p56, %r160, %r159;
	@%p56 bra 	$L__BB89_12;
$L__BB89_57:
	bar.sync 	0;
	bra.uni 	$L__BB89_3;
$L__BB89_58:
	ret;

}
	// .globl	_Z39decompressFullFile_WorkStealingAdvancedIjEvPK14CompressedDataIT_EPS1_iPi
.visible .entry _Z39decompressFullFile_WorkStealingAdvancedIjEvPK14CompressedDataIT_EPS1_iPi(
	.param .u64 .ptr .align 1 _Z39decompressFullFile_WorkStealingAdvancedIjEvPK14CompressedDataIT_EPS1_iPi_param_0,
	.param .u64 .ptr .align 1 _Z39decompressFullFile_WorkStealingAdvancedIjEvPK14CompressedDataIT_EPS1_iPi_param_1,
	.param .u32 _Z39decompressFullFile_WorkStealingAdvancedIjEvPK14CompressedDataIT_EPS1_iPi_param_2,
	.param .u64 .ptr .align 1 _Z39decompressFullFile_WorkStealingAdvancedIjEvPK14CompressedDataIT_EPS1_iPi_param_3
)
{
	.reg .pred 	%p<89>;
	.reg .b32 	%r<291>;
	.reg .b64 	%rd<238>;
	.reg .b64 	%fd<35>;
	// demoted variable
	.shared .align 4 .b8 _ZZ39decompressFullFile_WorkStealingAdvancedIjEvPK14CompressedDataIT_EPS1_iPiE17s_partition_queue[32];
	// demoted variable
	.shared .align 4 .u32 _ZZ39decompressFullFile_WorkStealingAdvancedIjEvPK14CompressedDataIT_EPS1_iPiE12s_queue_size;
	// demoted variable
	.shared .align 4 .u32 _ZZ39decompressFullFile_WorkStealingAdvancedIjEvPK14CompressedDataIT_EPS1_iPiE17s_large_partition;
	ld.param.u64 	%rd50, [_Z39decompressFullFile_WorkStealingAdvancedIjEvPK14CompressedDataIT_EPS1_iPi_param_0];
	ld.param.u64 	%rd51, [_Z39decompressFullFile_WorkStealingAdvancedIjEvPK14CompressedDataIT_EPS1_iPi_param_1];
	ld.param.u32 	%r107, [_Z39decompressFullFile_WorkStealingAdvancedIjEvPK14CompressedDataIT_EPS1_iPi_param_2];
	cvta.to.global.u64 	%rd1, %rd51;
	cvta.to.global.u64 	%rd52, %rd50;
	ld.global.u64 	%rd2, [%rd52];
	ld.global.u64 	%rd3, [%rd52+8];
	ld.global.u64 	%rd4, [%rd52+16];
	ld.global.u64 	%rd5, [%rd52+24];
	ld.global.u64 	%rd6, [%rd52+32];
	ld.global.u64 	%rd7, [%rd52+40];
	ld.global.u64 	%rd53, [%rd52+56];
	ld.global.u64 	%rd54, [%rd52+64];
	ld.global.u32 	%r1, [%rd52+72];
	mov.u32 	%r2, %tid.x;
$L__BB90_1:
	setp.ne.s32 	%p1, %r2, 0;
	@%p1 bra 	$L__BB90_8;
	mov.b32 	%r262, 0;
	st.shared.u32 	[_ZZ39decompressFullFile_WorkStealingAdvancedIjEvPK14CompressedDataIT_EPS1_iPiE12s_queue_size], %r262;
	mov.b32 	%r261, -1;
	st.shared.u32 	[_ZZ39decompressFullFile_WorkStealingAdvancedIjEvPK14CompressedDataIT_EPS1_iPiE17s_large_partition], %r261;
	mov.u32 	%r263, %r262;
$L__BB90_3:
	mov.u32 	%r5, %r263;
	mov.u32 	%r4, %r262;
	ld.param.u64 	%rd231, [_Z39decompressFullFile_WorkStealingAdvancedIjEvPK14CompressedDataIT_EPS1_iPi_param_3];
	cvta.to.global.u64 	%rd55, %rd231;
	atom.global.add.u32 	%r6, [%rd55], 1;
	setp.ge.s32 	%p2, %r6, %r1;
	@%p2 bra 	$L__BB90_8;
	mul.wide.s32 	%rd56, %r6, 4;
	add.s64 	%rd57, %rd3, %rd56;
	ld.u32 	%r110, [%rd57];
	add.s64 	%rd58, %rd2, %rd56;
	ld.u32 	%r111, [%rd58];
	sub.s32 	%r7, %r110, %r111;
	setp.lt.s32 	%p3, %r7, 1;
	mov.u32 	%r262, %r4;
	@%p3 bra 	$L__BB90_7;
	add.s32 	%r262, %r4, 1;
	st.shared.u32 	[_ZZ39decompressFullFile_WorkStealingAdvancedIjEvPK14CompressedDataIT_EPS1_iPiE12s_queue_size], %r262;
	shl.b32 	%r112, %r4, 2;
	mov.u32 	%r113, _ZZ39decompressFullFile_WorkStealingAdvancedIjEvPK14CompressedDataIT_EPS1_iPiE17s_partition_queue;
	add.s32 	%r114, %r113, %r112;
	st.shared.u32 	[%r114], %r6;
	setp.lt.u32 	%p4, %r7, 4097;
	setp.ne.s32 	%p5, %r261, -1;
	or.pred  	%p6, %p4, %p5;
	@%p6 bra 	$L__BB90_7;
	st.shared.u32 	[_ZZ39decompressFullFile_WorkStealingAdvancedIjEvPK14CompressedDataIT_EPS1_iPiE17s_large_partition], %r4;
	mov.u32 	%r261, %r4;
$L__BB90_7:
	add.s32 	%r263, %r5, 1;
	setp.lt.u32 	%p7, %r5, 7;
	setp.lt.s32 	%p8, %r262, 8;
	and.pred  	%p9, %p7, %p8;
	@%p9 bra 	$L__BB90_3;
$L__BB90_8:
	bar.sync 	0;
	ld.shared.u32 	%r277, [_ZZ39decompressFullFile_WorkStealingAdvancedIjEvPK14CompressedDataIT_EPS1_iPiE12s_queue_size];
	setp.eq.s32 	%p10, %r277, 0;
	@%p10 bra 	$L__BB90_99;
	setp.gt.u32 	%p11, %r2, 31;
	ld.shared.u32 	%r13, [_ZZ39decompressFullFile_WorkStealingAdvancedIjEvPK14CompressedDataIT_EPS1_iPiE17s_large_partition];
	setp.lt.s32 	%p12, %r13, 0;
	or.pred  	%p13, %p12, %p11;
	@%p13 bra 	$L__BB90_52;
	shl.b32 	%r116, %r13, 2;
	mov.u32 	%r117, _ZZ39decompressFullFile_WorkStealingAdvancedIjEvPK14CompressedDataIT_EPS1_iPiE17s_partition_queue;
	add.s32 	%r118, %r117, %r116;
	ld.shared.u32 	%r14, [%r118];
	mul.wide.s32 	%rd59, %r14, 4;
	add.s64 	%rd60, %rd2, %rd59;
	ld.u32 	%r15, [%rd60];
	add.s64 	%rd61, %rd3, %rd59;
	ld.u32 	%r119, [%rd61];
	add.s64 	%rd62, %rd4, %rd59;
	ld.u32 	%r16, [%rd62];
	sub.s32 	%r17, %r119, %r15;
	setp.lt.s32 	%p14, %r17, 1;
	setp.ge.s32 	%p15, %r15, %r107;
	or.pred  	%p16, %p15, %p14;
	@%p16 bra 	$L__BB90_52;
	and.b32  	%r273, %r2, 31;
	setp.ne.s32 	%p17, %r16, 4;
	@%p17 bra 	$L__BB90_32;
	setp.ge.s32 	%p32, %r273, %r17;
	@%p32 bra 	$L__BB90_52;
	cvt.s64.s32 	%rd10, %r14;
	setp.eq.s64 	%p33, %rd54, 0;
	add.s64 	%rd11, %rd6, %rd59;
	@%p33 bra 	$L__BB90_14;
	bra.uni 	$L__BB90_30;
$L__BB90_14:
	setp.eq.s64 	%p36, %rd53, 0;
	@%p36 bra 	$L__BB90_19;
	shl.b64 	%rd112, %rd10, 3;
	add.s64 	%rd12, %rd7, %rd112;
$L__BB90_16:
	add.s32 	%r23, %r273, %r15;
	setp.ge.s32 	%p37, %r23, %r107;
	@%p37 bra 	$L__BB90_52;
	ld.u32 	%r24, [%rd11];
	setp.gt.s32 	%p38, %r24, 0;
	@%p38 bra 	$L__BB90_21;
	mul.wide.s32 	%rd113, %r23, 4;
	add.s64 	%rd114, %rd1, %rd113;
	mov.b32 	%r153, 0;
	st.global.u32 	[%rd114], %r153;
	bra.uni 	$L__BB90_29;
$L__BB90_19:
	add.s32 	%r20, %r273, %r15;
	setp.ge.s32 	%p46, %r20, %r107;
	@%p46 bra 	$L__BB90_52;
	mul.wide.s32 	%rd142, %r20, 4;
	add.s64 	%rd143, %rd1, %rd142;
	mov.b32 	%r184, 0;
	st.global.u32 	[%rd143], %r184;
	add.s32 	%r273, %r273, 32;
	setp.lt.s32 	%p47, %r273, %r17;
	@%p47 bra 	$L__BB90_19;
	bra.uni 	$L__BB90_52;
$L__BB90_21:
	ld.u64 	%rd115, [%rd12];
	mul.wide.u32 	%rd116, %r24, %r273;
	add.s64 	%rd13, %rd115, %rd116;
	setp.lt.u32 	%p39, %r24, 33;
	@%p39 bra 	$L__BB90_25;
	shr.s64 	%rd118, %rd13, 63;
	shr.u64 	%rd119, %rd118, 59;
	add.s64 	%rd120, %rd13, %rd119;
	shr.s64 	%rd121, %rd120, 5;
	cvt.u32.u64 	%r268, %rd121;
	mov.b64 	%rd122, 32;
	cvt.u32.u64 	%r155, %rd122;
	mul.lo.s32 	%r156, %r268, %r155;
	cvt.u32.u64 	%r157, %rd13;
	sub.s32 	%r271, %r157, %r156;
	mov.b64 	%rd232, 0;
	mov.b32 	%r269, 0;
$L__BB90_23:
	mul.wide.s32 	%rd123, %r268, 4;
	add.s64 	%rd124, %rd53, %rd123;
	sub.s32 	%r159, 32, %r271;
	min.u32 	%r160, %r24, %r159;
	setp.eq.s32 	%p40, %r160, 32;
	mov.b32 	%r161, -1;
	shl.b32 	%r162, %r161, %r160;
	not.b32 	%r163, %r162;
	selp.b32 	%r164, -1, %r163, %p40;
	ld.u32 	%r165, [%rd124];
	shr.u32 	%r166, %r165, %r271;
	and.b32  	%r167, %r166, %r164;
	cvt.u64.u32 	%rd125, %r167;
	shl.b64 	%rd126, %rd125, %r269;
	or.b64  	%rd232, %rd126, %rd232;
	add.s32 	%r269, %r269, %r160;
	sub.s32 	%r24, %r24, %r160;
	add.s32 	%r268, %r268, 1;
	setp.gt.s32 	%p41, %r24, 0;
	setp.lt.s32 	%p42, %r269, 64;
	and.pred  	%p43, %p41, %p42;
	mov.b32 	%r271, 0;
	@%p43 bra 	$L__BB90_23;
	cvt.u32.u64 	%r272, %rd232;
	bra.uni 	$L__BB90_28;
$L__BB90_25:
	shr.s64 	%rd127, %rd13, 63;
	shr.u64 	%rd128, %rd127, 59;
	add.s64 	%rd129, %rd13, %rd128;
	shr.s64 	%rd16, %rd129, 5;
	cvt.u32.u64 	%r168, %rd16;
	mov.b64 	%rd130, 32;
	cvt.u32.u64 	%r169, %rd130;
	mul.lo.s32 	%r170, %r168, %r169;
	cvt.u32.u64 	%r171, %rd13;
	sub.s32 	%r35, %r171, %r170;
	add.s32 	%r172, %r24, %r35;
	setp.lt.s32 	%p44, %r172, 33;
	@%p44 bra 	$L__BB90_27;
	shl.b64 	%rd131, %rd16, 32;
	shr.s64 	%rd132, %rd131, 30;
	add.s64 	%rd133, %rd53, %rd132;
	ld.u32 	%r173, [%rd133];
	add.s64 	%rd134, %rd131, 4294967296;
	shr.s64 	%rd135, %rd134, 30;
	add.s64 	%rd136, %rd53, %rd135;
	ld.u32 	%r174, [%rd136];
	shf.r.wrap.b32 	%r175, %r173, %r174, %r35;
	mov.b32 	%r176, -1;
	shl.b32 	%r177, %r176, %r24;
	not.b32 	%r178, %r177;
	and.b32  	%r272, %r175, %r178;
	bra.uni 	$L__BB90_28;
$L__BB90_27:
	shl.b64 	%rd137, %rd16, 32;
	shr.s64 	%rd138, %rd137, 30;
	add.s64 	%rd139, %rd53, %rd138;
	ld.u32 	%r179, [%rd139];
	shr.u32 	%r180, %r179, %r35;
	mov.b32 	%r181, -1;
	shl.b32 	%r182, %r181, %r24;
	not.b32 	%r183, %r182;
	and.b32  	%r272, %r180, %r183;
$L__BB90_28:
	mul.wide.s32 	%rd140, %r23, 4;
	add.s64 	%rd141, %rd1, %rd140;
	st.global.u32 	[%rd141], %r272;
$L__BB90_29:
	add.s32 	%r273, %r273, 32;
	setp.lt.s32 	%p45, %r273, %r17;
	@%p45 bra 	$L__BB90_16;
	bra.uni 	$L__BB90_52;
$L__BB90_30:
	add.s32 	%r41, %r273, %r15;
	setp.ge.s32 	%p34, %r41, %r107;
	@%p34 bra 	$L__BB90_52;
	mul.wide.s32 	%rd107, %r41, 8;
	add.s64 	%rd108, %rd54, %rd107;
	ld.u64 	%rd109, [%rd108];
	mul.wide.s32 	%rd110, %r41, 4;
	add.s64 	%rd111, %rd1, %rd110;
	st.global.u32 	[%rd111], %rd109;
	add.s32 	%r273, %r273, 32;
	setp.lt.s32 	%p35, %r273, %r17;
	@%p35 bra 	$L__BB90_30;
	bra.uni 	$L__BB90_52;
$L__BB90_32:
	shl.b32 	%r120, %r14, 2;
	mul.wide.s32 	%rd63, %r120, 8;
	add.s64 	%rd17, %rd5, %rd63;
	ld.f64 	%fd1, [%rd17];
	ld.f64 	%fd2, [%rd17+8];
	setp.ne.s32 	%p18, %r16, 2;
	mov.f64 	%fd33, 0d0000000000000000;
	@%p18 bra 	$L__BB90_34;
	ld.f64 	%fd33, [%rd17+16];
$L__BB90_34:
	setp.ge.s32 	%p19, %r273, %r17;
	@%p19 bra 	$L__BB90_52;
$L__BB90_35:
	add.s32 	%r44, %r273, %r15;
	setp.ge.s32 	%p20, %r44, %r107;
	@%p20 bra 	$L__BB90_51;
	setp.eq.s32 	%p21, %r16, 2;
	setp.eq.s64 	%p22, %rd54, 0;
	cvt.rn.f64.u32 	%fd10, %r273;
	fma.rn.f64 	%fd11, %fd2, %fd10, %fd1;
	mul.f64 	%fd12, %fd33, %fd10;
	fma.rn.f64 	%fd13, %fd12, %fd10, %fd11;
	selp.f64 	%fd14, %fd13, %fd11, %p21;
	max.f64 	%fd15, %fd14, 0d0000000000000000;
	min.f64 	%fd16, %fd15, 0d41EFFFFFFFE00000;
	mov.f64 	%fd17, 0d3FE0000000000000;
	copysign.f64 	%fd18, %fd16, %fd17;
	add.rz.f64 	%fd19, %fd16, %fd18;
	cvt.rzi.f64.f64 	%fd20, %fd19;
	cvt.rzi.u32.f64 	%r45, %fd20;
	@%p22 bra 	$L__BB90_38;
	mul.wide.s32 	%rd64, %r44, 8;
	add.s64 	%rd65, %rd54, %rd64;
	ld.u64 	%rd234, [%rd65];
	bra.uni 	$L__BB90_50;
$L__BB90_38:
	setp.eq.s64 	%p23, %rd53, 0;
	mov.b64 	%rd234, 0;
	@%p23 bra 	$L__BB90_50;
	mul.wide.s32 	%rd68, %r14, 4;
	add.s64 	%rd69, %rd6, %rd68;
	ld.u32 	%r46, [%rd69];
	setp.lt.s32 	%p24, %r46, 1;
	@%p24 bra 	$L__BB90_50;
	mul.wide.s32 	%rd70, %r14, 8;
	add.s64 	%rd71, %rd7, %rd70;
	ld.u64 	%rd72, [%rd71];
	mul.wide.u32 	%rd73, %r46, %r273;
	add.s64 	%rd19, %rd72, %rd73;
	shr.u64 	%rd20, %rd19, 5;
	cvt.u32.u64 	%r121, %rd19;
	and.b32  	%r47, %r121, 31;
	setp.gt.u32 	%p25, %r46, 32;
	@%p25 bra 	$L__BB90_44;
	cvt.u64.u32 	%rd21, %r46;
	shl.b64 	%rd95, %rd20, 32;
	shr.s64 	%rd96, %rd95, 30;
	add.s64 	%rd93, %rd53, %rd96;
	// begin inline asm
	ld.global.nc.u32 %r138, [%rd93];
	// end inline asm
	add.s64 	%rd97, %rd95, 4294967296;
	shr.s64 	%rd98, %rd97, 30;
	add.s64 	%rd94, %rd53, %rd98;
	// begin inline asm
	ld.global.nc.u32 %r139, [%rd94];
	// end inline asm
	cvt.u64.u32 	%rd99, %r139;
	shl.b64 	%rd100, %rd99, 32;
	cvt.u64.u32 	%rd101, %r138;
	or.b64  	%rd102, %rd100, %rd101;
	cvt.u32.u64 	%r140, %rd19;
	and.b32  	%r141, %r140, 31;
	shr.u64 	%rd103, %rd102, %r141;
	mov.b32 	%r142, -1;
	shl.b32 	%r48, %r142, %r46;
	not.b32 	%r143, %r48;
	cvt.u32.u64 	%r144, %rd103;
	and.b32  	%r275, %r144, %r143;
	setp.eq.s32 	%p30, %r46, 32;
	@%p30 bra 	$L__BB90_43;
	cvt.u32.u64 	%r145, %rd21;
	add.s32 	%r146, %r145, -1;
	shr.u32 	%r147, %r275, %r146;
	neg.s32 	%r148, %r147;
	and.b32  	%r149, %r48, %r148;
	or.b32  	%r275, %r149, %r275;
$L__BB90_43:
	cvt.s64.s32 	%rd234, %r275;
	bra.uni 	$L__BB90_50;
$L__BB90_44:
	shl.b64 	%rd23, %rd20, 32;
	shr.s64 	%rd76, %rd23, 30;
	add.s64 	%rd74, %rd53, %rd76;
	// begin inline asm
	ld.global.nc.u32 %r122, [%rd74];
	// end inline asm
	sub.s32 	%r52, 32, %r47;
	shr.u32 	%r124, %r122, %r47;
	cvt.u64.u32 	%rd24, %r124;
	sub.s32 	%r53, %r46, %r52;
	add.s64 	%rd77, %rd23, 4294967296;
	shr.s64 	%rd78, %rd77, 30;
	add.s64 	%rd75, %rd53, %rd78;
	// begin inline asm
	ld.global.nc.u32 %r123, [%rd75];
	// end inline asm
	setp.lt.u32 	%p26, %r53, 32;
	@%p26 bra 	$L__BB90_47;
	cvt.u64.u32 	%rd81, %r123;
	shl.b64 	%rd82, %rd81, %r52;
	or.b64  	%rd234, %rd82, %rd24;
	setp.eq.s32 	%p27, %r53, 32;
	@%p27 bra 	$L__BB90_48;
	add.s32 	%r130, %r53, -32;
	sub.s32 	%r131, 64, %r47;
	add.s64 	%rd84, %rd23, 8589934592;
	shr.s64 	%rd85, %rd84, 30;
	add.s64 	%rd83, %rd53, %rd85;
	// begin inline asm
	ld.global.nc.u32 %r129, [%rd83];
	// end inline asm
	setp.eq.s32 	%p28, %r130, 32;
	mov.b32 	%r132, -1;
	shl.b32 	%r133, %r132, %r130;
	not.b32 	%r134, %r133;
	selp.b32 	%r135, -1, %r134, %p28;
	and.b32  	%r136, %r129, %r135;
	cvt.u64.u32 	%rd86, %r136;
	shl.b64 	%rd87, %rd86, %r131;
	or.b64  	%rd234, %rd87, %rd234;
	bra.uni 	$L__BB90_48;
$L__BB90_47:
	mov.b32 	%r125, -1;
	shl.b32 	%r126, %r125, %r53;
	not.b32 	%r127, %r126;
	and.b32  	%r128, %r123, %r127;
	cvt.u64.u32 	%rd79, %r128;
	shl.b64 	%rd80, %rd79, %r52;
	or.b64  	%rd234, %rd80, %rd24;
$L__BB90_48:
	setp.gt.u32 	%p29, %r46, 63;
	@%p29 bra 	$L__BB90_50;
	add.s32 	%r137, %r46, -1;
	shr.u64 	%rd88, %rd234, %r137;
	neg.s64 	%rd89, %rd88;
	mov.b64 	%rd90, -1;
	shl.b64 	%rd91, %rd90, %r46;
	and.b64  	%rd92, %rd91, %rd89;
	or.b64  	%rd234, %rd92, %rd234;
$L__BB90_50:
	cvt.u32.u64 	%r150, %rd234;
	add.s32 	%r151, %r45, %r150;
	add.s32 	%r152, %r273, %r15;
	mul.wide.s32 	%rd104, %r152, 4;
	add.s64 	%rd105, %rd1, %rd104;
	st.global.u32 	[%rd105], %r151;
	add.s32 	%r273, %r273, 32;
	setp.lt.s32 	%p31, %r273, %r17;
	@%p31 bra 	$L__BB90_35;
$L__BB90_51:
	ld.shared.u32 	%r277, [_ZZ39decompressFullFile_WorkStealingAdvancedIjEvPK14CompressedDataIT_EPS1_iPiE12s_queue_size];
$L__BB90_52:
	setp.lt.s32 	%p48, %r277, 1;
	@%p48 bra 	$L__BB90_98;
	mov.b32 	%r278, 0;
	mov.u32 	%r279, %r278;
$L__BB90_54:
	setp.lt.u32 	%p49, %r2, 32;
	ld.shared.u32 	%r187, [_ZZ39decompressFullFile_WorkStealingAdvancedIjEvPK14CompressedDataIT_EPS1_iPiE17s_large_partition];
	setp.eq.s32 	%p50, %r279, %r187;
	and.pred  	%p51, %p50, %p49;
	@%p51 bra 	$L__BB90_97;
	shr.u32 	%r188, %r2, 5;
	setp.ne.s32 	%p52, %r278, %r188;
	@%p52 bra 	$L__BB90_97;
	shl.b32 	%r189, %r279, 2;
	mov.u32 	%r190, _ZZ39decompressFullFile_WorkStealingAdvancedIjEvPK14CompressedDataIT_EPS1_iPiE17s_partition_queue;
	add.s32 	%r191, %r190, %r189;
	ld.shared.u32 	%r61, [%r191];
	mul.wide.s32 	%rd144, %r61, 4;
	add.s64 	%rd145, %rd2, %rd144;
	ld.u32 	%r62, [%rd145];
	add.s64 	%rd146, %rd3, %rd144;
	ld.u32 	%r192, [%rd146];
	add.s64 	%rd147, %rd4, %rd144;
	ld.u32 	%r63, [%rd147];
	sub.s32 	%r64, %r192, %r62;
	setp.lt.s32 	%p53, %r64, 1;
	setp.ge.s32 	%p54, %r62, %r107;
	or.pred  	%p55, %p54, %p53;
	@%p55 bra 	$L__BB90_97;
	and.b32  	%r287, %r2, 31;
	setp.ne.s32 	%p56, %r63, 4;
	@%p56 bra 	$L__BB90_77;
	setp.ge.s32 	%p71, %r287, %r64;
	@%p71 bra 	$L__BB90_97;
	setp.eq.s64 	%p72, %rd54, 0;
	@%p72 bra 	$L__BB90_60;
	bra.uni 	$L__BB90_75;
$L__BB90_60:
	setp.eq.s64 	%p75, %rd53, 0;
	@%p75 bra 	$L__BB90_61;
	bra.uni 	$L__BB90_63;
$L__BB90_61:
	add.s32 	%r67, %r287, %r62;
	setp.ge.s32 	%p85, %r67, %r107;
	@%p85 bra 	$L__BB90_97;
	mul.wide.s32 	%rd229, %r67, 4;
	add.s64 	%rd230, %rd1, %rd229;
	mov.b32 	%r257, 0;
	st.global.u32 	[%rd230], %r257;
	add.s32 	%r287, %r287, 32;
	setp.lt.s32 	%p86, %r287, %r64;
	@%p86 bra 	$L__BB90_61;
	bra.uni 	$L__BB90_97;
$L__BB90_63:
	add.s32 	%r70, %r287, %r62;
	setp.ge.s32 	%p76, %r70, %r107;
	@%p76 bra 	$L__BB90_97;
	mul.wide.s32 	%rd196, %r61, 4;
	add.s64 	%rd197, %rd6, %rd196;
	ld.u32 	%r71, [%rd197];
	setp.gt.s32 	%p77, %r71, 0;
	@%p77 bra 	$L__BB90_66;
	mul.wide.s32 	%rd198, %r70, 4;
	add.s64 	%rd199, %rd1, %rd198;
	mov.b32 	%r226, 0;
	st.global.u32 	[%rd199], %r226;
	bra.uni 	$L__BB90_74;
$L__BB90_66:
	mul.wide.s32 	%rd200, %r61, 8;
	add.s64 	%rd201, %rd7, %rd200;
	ld.u64 	%rd202, [%rd201];
	mul.wide.u32 	%rd203, %r71, %r287;
	add.s64 	%rd31, %rd202, %rd203;
	setp.lt.u32 	%p78, %r71, 33;
	@%p78 bra 	$L__BB90_70;
	shr.s64 	%rd205, %rd31, 63;
	shr.u64 	%rd206, %rd205, 59;
	add.s64 	%rd207, %rd31, %rd206;
	shr.s64 	%rd208, %rd207, 5;
	cvt.u32.u64 	%r282, %rd208;
	mov.b64 	%rd209, 32;
	cvt.u32.u64 	%r228, %rd209;
	mul.lo.s32 	%r229, %r282, %r228;
	cvt.u32.u64 	%r230, %rd31;
	sub.s32 	%r285, %r230, %r229;
	mov.b64 	%rd235, 0;
	mov.b32 	%r283, 0;
$L__BB90_68:
	sub.s32 	%r232, 32, %r285;
	min.u32 	%r233, %r71, %r232;
	setp.eq.s32 	%p79, %r233, 32;
	mov.b32 	%r234, -1;
	shl.b32 	%r235, %r234, %r233;
	not.b32 	%r236, %r235;
	selp.b32 	%r237, -1, %r236, %p79;
	mul.wide.s32 	%rd210, %r282, 4;
	add.s64 	%rd211, %rd53, %rd210;
	ld.u32 	%r238, [%rd211];
	shr.u32 	%r239, %r238, %r285;
	and.b32  	%r240, %r239, %r237;
	cvt.u64.u32 	%rd212, %r240;
	shl.b64 	%rd213, %rd212, %r283;
	or.b64  	%rd235, %rd213, %rd235;
	add.s32 	%r283, %r283, %r233;
	sub.s32 	%r71, %r71, %r233;
	add.s32 	%r282, %r282, 1;
	setp.gt.s32 	%p80, %r71, 0;
	setp.lt.s32 	%p81, %r283, 64;
	and.pred  	%p82, %p80, %p81;
	mov.b32 	%r285, 0;
	@%p82 bra 	$L__BB90_68;
	cvt.u32.u64 	%r286, %rd235;
	bra.uni 	$L__BB90_73;
$L__BB90_70:
	shr.s64 	%rd214, %rd31, 63;
	shr.u64 	%rd215, %rd214, 59;
	add.s64 	%rd216, %rd31, %rd215;
	shr.s64 	%rd34, %rd216, 5;
	cvt.u32.u64 	%r241, %rd34;
	mov.b64 	%rd217, 32;
	cvt.u32.u64 	%r242, %rd217;
	mul.lo.s32 	%r243, %r241, %r242;
	cvt.u32.u64 	%r244, %rd31;
	sub.s32 	%r82, %r244, %r243;
	add.s32 	%r245, %r71, %r82;
	setp.lt.s32 	%p83, %r245, 33;
	@%p83 bra 	$L__BB90_72;
	shl.b64 	%rd218, %rd34, 32;
	shr.s64 	%rd219, %rd218, 30;
	add.s64 	%rd220, %rd53, %rd219;
	ld.u32 	%r246, [%rd220];
	add.s64 	%rd221, %rd218, 4294967296;
	shr.s64 	%rd222, %rd221, 30;
	add.s64 	%rd223, %rd53, %rd222;
	ld.u32 	%r247, [%rd223];
	shf.r.wrap.b32 	%r248, %r246, %r247, %r82;
	mov.b32 	%r249, -1;
	shl.b32 	%r250, %r249, %r71;
	not.b32 	%r251, %r250;
	and.b32  	%r286, %r248, %r251;
	bra.uni 	$L__BB90_73;
$L__BB90_72:
	shl.b64 	%rd224, %rd34, 32;
	shr.s64 	%rd225, %rd224, 30;
	add.s64 	%rd226, %rd53, %rd225;
	ld.u32 	%r252, [%rd226];
	shr.u32 	%r253, %r252, %r82;
	mov.b32 	%r254, -1;
	shl.b32 	%r255, %r254, %r71;
	not.b32 	%r256, %r255;
	and.b32  	%r286, %r253, %r256;
$L__BB90_73:
	mul.wide.s32 	%rd227, %r70, 4;
	add.s64 	%rd228, %rd1, %rd227;
	st.global.u32 	[%rd228], %r286;
$L__BB90_74:
	add.s32 	%r287, %r287, 32;
	setp.lt.s32 	%p84, %r287, %r64;
	@%p84 bra 	$L__BB90_63;
	bra.uni 	$L__BB90_97;
$L__BB90_75:
	add.s32 	%r88, %r287, %r62;
	setp.ge.s32 	%p73, %r88, %r107;
	@%p73 bra 	$L__BB90_97;
	mul.wide.s32 	%rd191, %r88, 8;
	add.s64 	%rd192, %rd54, %rd191;
	ld.u64 	%rd193, [%rd192];
	mul.wide.s32 	%rd194, %r88, 4;
	add.s64 	%rd195, %rd1, %rd194;
	st.global.u32 	[%rd195], %rd193;
	add.s32 	%r287, %r287, 32;
	setp.lt.s32 	%p74, %r287, %r64;
	@%p74 bra 	$L__BB90_75;
	bra.uni 	$L__BB90_97;
$L__BB90_77:
	shl.b32 	%r193, %r61, 2;
	mul.wide.s32 	%rd148, %r193, 8;
	add.s64 	%rd35, %rd5, %rd148;
	ld.f64 	%fd5, [%rd35];
	ld.f64 	%fd6, [%rd35+8];
	setp.ne.s32 	%p57, %r63, 2;
	mov.f64 	%fd34, 0d0000000000000000;
	@%p57 bra 	$L__BB90_79;
	ld.f64 	%fd34, [%rd35+16];
$L__BB90_79:
	setp.ge.s32 	%p58, %r287, %r64;
	@%p58 bra 	$L__BB90_97;
$L__BB90_80:
	add.s32 	%r91, %r287, %r62;
	setp.ge.s32 	%p59, %r91, %r107;
	@%p59 bra 	$L__BB90_96;
	setp.eq.s32 	%p60, %r63, 2;
	setp.eq.s64 	%p61, %rd54, 0;
	cvt.rn.f64.u32 	%fd22, %r287;
	fma.rn.f64 	%fd23, %fd6, %fd22, %fd5;
	mul.f64 	%fd24, %fd34, %fd22;
	fma.rn.f64 	%fd25, %fd24, %fd22, %fd23;
	selp.f64 	%fd26, %fd25, %fd23, %p60;
	max.f64 	%fd27, %fd26, 0d0000000000000000;
	min.f64 	%fd28, %fd27, 0d41EFFFFFFFE00000;
	mov.f64 	%fd29, 0d3FE0000000000000;
	copysign.f64 	%fd30, %fd28, %fd29;
	add.rz.f64 	%fd31, %fd28, %fd30;
	cvt.rzi.f64.f64 	%fd32, %fd31;
	cvt.rzi.u32.f64 	%r92, %fd32;
	@%p61 bra 	$L__BB90_83;
	mul.wide.s32 	%rd149, %r91, 8;
	add.s64 	%rd150, %rd54, %rd149;
	ld.u64 	%rd237, [%rd150];
	bra.uni 	$L__BB90_95;
$L__BB90_83:
	setp.eq.s64 	%p62, %rd53, 0;
	mov.b64 	%rd237, 0;
	@%p62 bra 	$L__BB90_95;
	mul.wide.s32 	%rd153, %r61, 4;
	add.s64 	%rd154, %rd6, %rd153;
	ld.u32 	%r93, [%rd154];
	setp.lt.s32 	%p63, %r93, 1;
	@%p63 bra 	$L__BB90_95;
	mul.wide.s32 	%rd155, %r61, 8;
	add.s64 	%rd156, %rd7, %rd155;
	ld.u64 	%rd157, [%rd156];
	mul.wide.u32 	%rd158, %r93, %r287;
	add.s64 	%rd37, %rd157, %rd158;
	shr.u64 	%rd38, %rd37, 5;
	cvt.u32.u64 	%r194, %rd37;
	and.b32  	%r94, %r194, 31;
	setp.gt.u32 	%p64, %r93, 32;
	@%p64 bra 	$L__BB90_89;
	cvt.u64.u32 	%rd39, %r93;
	shl.b64 	%rd180, %rd38, 32;
	shr.s64 	%rd181, %rd180, 30;
	add.s64 	%rd178, %rd53, %rd181;
	// begin inline asm
	ld.global.nc.u32 %r211, [%rd178];
	// end inline asm
	add.s64 	%rd182, %rd180, 4294967296;
	shr.s64 	%rd183, %rd182, 30;
	add.s64 	%rd179, %rd53, %rd183;
	// begin inline asm
	ld.global.nc.u32 %r212, [%rd179];
	// end inline asm
	cvt.u64.u32 	%rd184, %r212;
	shl.b64 	%rd185, %rd184, 32;
	cvt.u64.u32 	%rd186, %r211;
	or.b64  	%rd187, %rd185, %rd186;
	cvt.u32.u64 	%r213, %rd37;
	and.b32  	%r214, %r213, 31;
	shr.u64 	%rd188, %rd187, %r214;
	mov.b32 	%r215, -1;
	shl.b32 	%r95, %r215, %r93;
	not.b32 	%r216, %r95;
	cvt.u32.u64 	%r217, %rd188;
	and.b32  	%r289, %r217, %r216;
	setp.eq.s32 	%p69, %r93, 32;
	@%p69 bra 	$L__BB90_88;
	cvt.u32.u64 	%r218, %rd39;
	add.s32 	%r219, %r218, -1;
	shr.u32 	%r220, %r289, %r219;
	neg.s32 	%r221, %r220;
	and.b32  	%r222, %r95, %r221;
	or.b32  	%r289, %r222, %r289;
$L__BB90_88:
	cvt.s64.s32 	%rd237, %r289;
	bra.uni 	$L__BB90_95;
$L__BB90_89:
	shl.b64 	%rd41, %rd38, 32;
	shr.s64 	%rd161, %rd41, 30;
	add.s64 	%rd159, %rd53, %rd161;
	// begin inline asm
	ld.global.nc.u32 %r195, [%rd159];
	// end inline asm
	sub.s32 	%r99, 32, %r94;
	shr.u32 	%r197, %r195, %r94;
	cvt.u64.u32 	%rd42, %r197;
	sub.s32 	%r100, %r93, %r99;
	add.s64 	%rd162, %rd41, 4294967296;
	shr.s64 	%rd163, %rd162, 30;
	add.s64 	%rd160, %rd53, %rd163;
	// begin inline asm
	ld.global.nc.u32 %r196, [%rd160];
	// end inline asm
	setp.lt.u32 	%p65, %r100, 32;
	@%p65 bra 	$L__BB90_92;
	cvt.u64.u32 	%rd166, %r196;
	shl.b64 	%rd167, %rd166, %r99;
	or.b64  	%rd237, %rd167, %rd42;
	setp.eq.s32 	%p66, %r100, 32;
	@%p66 bra 	$L__BB90_93;
	add.s32 	%r203, %r100, -32;
	sub.s32 	%r204, 64, %r94;
	add.s64 	%rd169, %rd41, 8589934592;
	shr.s64 	%rd170, %rd169, 30;
	add.s64 	%rd168, %rd53, %rd170;
	// begin inline asm
	ld.global.nc.u32 %r202, [%rd168];
	// end inline asm
	setp.eq.s32 	%p67, %r203, 32;
	mov.b32 	%r205, -1;
	shl.b32 	%r206, %r205, %r203;
	not.b32 	%r207, %r206;
	selp.b32 	%r208, -1, %r207, %p67;
	and.b32  	%r209, %r202, %r208;
	cvt.u64.u32 	%rd171, %r209;
	shl.b64 	%rd172, %rd171, %r204;
	or.b64  	%rd237, %rd172, %rd237;
	bra.uni 	$L__BB90_93;
$L__BB90_92:
	mov.b32 	%r198, -1;
	shl.b32 	%r199, %r198, %r100;
	not.b32 	%r200, %r199;
	and.b32  	%r201, %r196, %r200;
	cvt.u64.u32 	%rd164, %r201;
	shl.b64 	%rd165, %rd164, %r99;
	or.b64  	%rd237, %rd165, %rd42;
$L__BB90_93:
	setp.gt.u32 	%p68, %r93, 63;
	@%p68 bra 	$L__BB90_95;
	add.s32 	%r210, %r93, -1;
	shr.u64 	%rd173, %rd237, %r210;
	neg.s64 	%rd174, %rd173;
	mov.b64 	%rd175, -1;
	shl.b64 	%rd176, %rd175, %r93;
	and.b64  	%rd177, %rd176, %rd174;
	or.b64  	%rd237, %rd177, %rd237;
$L__BB90_95:
	cvt.u32.u64 	%r223, %rd237;
	add.s32 	%r224, %r92, %r223;
	add.s32 	%r225, %r287, %r62;
	mul.wide.s32 	%rd189, %r225, 4;
	add.s64 	%rd190, %rd1, %rd189;
	st.global.u32 	[%rd190], %r224;
	add.s32 	%r287, %r287, 32;
	setp.lt.s32 	%p70, %r287, %r64;
	@%p70 bra 	$L__BB90_80;
$L__BB90_96:
	ld.shared.u32 	%r277, [_ZZ39decompressFullFile_WorkStealingAdvancedIjEvPK14CompressedDataIT_EPS1_iPiE12s_queue_size];
$L__BB90_97:
	add.s32 	%r258, %r278, 1;
	mov.u32 	%r259, %ntid.x;
	shr.u32 	%r260, %r259, 5;
	setp.eq.s32 	%p87, %r258, %r260;
	selp.b32 	%r278, 0, %r258, %p87;
	add.s32 	%r279, %r279, 1;
	setp.lt.s32 	%p88, %r279, %r277;
	@%p88 bra 	$L__BB90_54;
$L__BB90_98:
	bar.sync 	0;
	bra.uni 	$L__BB90_1;
$L__BB90_99:
	ret;

}
	// .globl	_Z24directRandomAccessKernelIjEvPKiS1_S1_PKdS1_PKlPKjS1_PT_ii
.visible .entry _Z24directRandomAccessKernelIjEvPKiS1_S1_PKdS1_PKlPKjS1_PT_ii(
	.param .u64 .ptr .align 1 _Z24directRandomAccessKernelIjEvPKiS1_S1_PKdS1_PKlPKjS1_PT_ii_param_0,
	.param .u64 .ptr .align 1 _Z24directRandomAccessKernelIjEvPKiS1_S1_PKdS1_PKlPKjS1_PT_ii_param_1,
	.param .u64 .ptr .align 1 _Z24directRandomAccessKernelIjEvPKiS1_S1_PKdS1_PKlPKjS1_PT_ii_param_2,
	.param .u64 .ptr .align 1 _Z24directRandomAccessKernelIjEvPKiS1_S1_PKdS1_PKlPKjS1_PT_ii_param_3,
	.param .u64 .ptr .align 1 _Z24directRandomAccessKernelIjEvPKiS1_S1_PKdS1_PKlPKjS1_PT_ii_param_4,
	.param .u64 .ptr .align 1 _Z24directRandomAccessKernelIjEvPKiS1_S1_PKdS1_PKlPKjS1_PT_ii_param_5,
	.param .u64 .ptr .align 1 _Z24directRandomAccessKernelIjEvPKiS1_S1_PKdS1_PKlPKjS1_PT_ii_param_6,
	.param .u64 .ptr .align 1 _Z24directRandomAccessKernelIjEvPKiS1_S1_PKdS1_PKlPKjS1_PT_ii_param_7,
	.param .u64 .ptr .align 1 _Z24directRandomAccessKernelIjEvPKiS1_S1_PKdS1_PKlPKjS1_PT_ii_param_8,
	.param .u32 _Z24directRandomAccessKernelIjEvPKiS1_S1_PKdS1_PKlPKjS1_PT_ii_param_9,
	.param .u32 _Z24directRandomAccessKernelIjEvPKiS1_S1_PKdS1_PKlPKjS1_PT_ii_param_10
)
{
	.reg .pred 	%p<57>;
	.reg .b32 	%r<157>;
	.reg .b64 	%rd<131>;
	.reg .b64 	%fd<16>;

	ld.param.u64 	%rd21, [_Z24directRandomAccessKernelIjEvPKiS1_S1_PKdS1_PKlPKjS1_PT_ii_param_0];
	ld.param.u64 	%rd22, [_Z24directRandomAccessKernelIjEvPKiS1_S1_PKdS1_PKlPKjS1_PT_ii_param_1];
	ld.param.u64 	%rd23, [_Z24directRandomAccessKernelIjEvPKiS1_S1_PKdS1_PKlPKjS1_PT_ii_param_2];
	ld.param.u64 	%rd24, [_Z24directRandomAccessKernelIjEvPKiS1_S1_PKdS1_PKlPKjS1_PT_ii_param_3];
	ld.param.u64 	%rd25, [_Z24directRandomAccessKernelIjEvPKiS1_S1_PKdS1_PKlPKjS1_PT_ii_param_4];
	ld.param.u64 	%rd26, [_Z24directRandomAccessKernelIjEvPKiS1_S1_PKdS1_PKlPKjS1_PT_ii_param_5];
	ld.param.u64 	%rd27, [_Z24directRandomAccessKernelIjEvPKiS1_S1_PKdS1_PKlPKjS1_PT_ii_param_6];
	ld.param.u64 	%rd28, [_Z24directRandomAccessKernelIjEvPKiS1_S1_PKdS1_PKlPKjS1_PT_ii_param_7];
	ld.param.u64 	%rd29, [_Z24directRandomAccessKernelIjEvPKiS1_S1_PKdS1_PKlPKjS1_PT_ii_param_8];
	ld.param.u32 	%r41, [_Z24directRandomAccessKernelIjEvPKiS1_S1_PKdS1_PKlPKjS1_PT_ii_param_9];
	ld.param.u32 	%r42, [_Z24directRandomAccessKernelIjEvPKiS1_S1_PKdS1_PKlPKjS1_PT_ii_param_10];
	cvta.to.global.u64 	%rd1, %rd27;
	cvta.to.global.u64 	%rd2, %rd29;
	mov.u32 	%r43, %ctaid.x;
	mov.u32 	%r44, %ntid.x;
	mov.u32 	%r45, %tid.x;
	mad.lo.s32 	%r1, %r43, %r44, %r45;
	setp.ge.s32 	%p1, %r1, %r42;
	@%p1 bra 	$L__BB91_50;
	mul.wide.s32 	%rd31, %r1, 4;
	add.s64 	%rd30, %rd28, %rd31;
	// begin inline asm
	ld.global.nc.s32 %r46, [%rd30];
	// end inline asm
	setp.lt.s32 	%p2, %r41, 9;
	@%p2 bra 	$L__BB91_5;
	add.s32 	%r147, %r41, -1;
	mov.b32 	%r148, 0;
$L__BB91_3:
	add.s32 	%r50, %r147, %r148;
	shr.u32 	%r149, %r50, 1;
	mul.wide.u32 	%rd34, %r149, 4;
	add.s64 	%rd32, %rd21, %rd34;
	// begin inline asm
	ld.global.nc.s32 %r48, [%rd32];
	// end inline asm
	add.s64 	%rd33, %rd22, %rd34;
	// begin inline asm
	ld.global.nc.s32 %r49, [%rd33];
	// end inline asm
	setp.ge.s32 	%p3, %r46, %r48;
	setp.lt.s32 	%p4, %r46, %r49;
	and.pred  	%p5, %p3, %p4;
	@%p5 bra 	$L__BB91_22;
	setp.lt.s32 	%p6, %r46, %r49;
	add.s32 	%r51, %r149, 1;
	selp.b32 	%r148, %r148, %r51, %p6;
	add.s32 	%r52, %r149, -1;
	selp.b32 	%r147, %r52, %r147, %p6;
	setp.le.s32 	%p7, %r148, %r147;
	@%p7 bra 	$L__BB91_3;
	bra.uni 	$L__BB91_21;
$L__BB91_5:
	setp.lt.s32 	%p8, %r41, 1;
	@%p8 bra 	$L__BB91_21;
	// begin inline asm
	ld.global.nc.s32 %r53, [%rd21];
	// end inline asm
	// begin inline asm
	ld.global.nc.s32 %r54, [%rd22];
	// end inline asm
	setp.ge.s32 	%p9, %r46, %r53;
	setp.lt.s32 	%p10, %r46, %r54;
	and.pred  	%p11, %p9, %p10;
	mov.b32 	%r149, 0;
	@%p11 bra 	$L__BB91_22;
	setp.eq.s32 	%p12, %r41, 1;
	@%p12 bra 	$L__BB91_21;
	add.s64 	%rd37, %rd21, 4;
	// begin inline asm
	ld.global.nc.s32 %r56, [%rd37];
	// end inline asm
	add.s64 	%rd38, %rd22, 4;
	// begin inline asm
	ld.global.nc.s32 %r57, [%rd38];
	// end inline asm
	setp.ge.s32 	%p13, %r46, %r56;
	setp.lt.s32 	%p14, %r46, %r57;
	and.pred  	%p15, %p13, %p14;
	mov.b32 	%r149, 1;
	@%p15 bra 	$L__BB91_22;
	setp.eq.s32 	%p16, %r41, 2;
	@%p16 bra 	$L__BB91_21;
	add.s64 	%rd39, %rd21, 8;
	// begin inline asm
	ld.global.nc.s32 %r59, [%rd39];
	// end inline asm
	add.s64 	%rd40, %rd22, 8;
	// begin inline asm
	ld.global.nc.s32 %r60, [%rd40];
	// end inline asm
	setp.ge.s32 	%p17, %r46, %r59;
	setp.lt.s32 	%p18, %r46, %r60;
	and.pred  	%p19, %p17, %p18;
	mov.b32 	%r149, 2;
	@%p19 bra 	$L__BB91_22;
	setp.eq.s32 	%p20, %r41, 3;
	@%p20 bra 	$L__BB91_21;
	add.s64 	%rd41, %rd21, 12;
	// begin inline asm
	ld.global.nc.s32 %r62, [%rd41];
	// end inline asm
	add.s64 	%rd42, %rd22, 12;
	// begin inline asm
	ld.global.nc.s32 %r63, [%rd42];
	// end inline asm
	setp.ge.s32 	%p21, %r46, %r62;
	setp.lt.s32 	%p22, %r46, %r63;
	and.pred  	%p23, %p21, %p22;
	mov.b32 	%r149, 3;
	@%p23 bra 	$L__BB91_22;
	setp.eq.s32 	%p24, %r41, 4;
	@%p24 bra 	$L__BB91_21;
	add.s64 	%rd43, %rd21, 16;
	// begin inline asm
	ld.global.nc.s32 %r65, [%rd43];
	// end inline asm
	add.s64 	%rd44, %rd22, 16;
	// begin inline asm
	ld.global.nc.s32 %r66, [%rd44];
	// end inline asm
	setp.ge.s32 	%p25, %r46, %r65;
	setp.lt.s32 	%p26, %r46, %r66;
	and.pred  	%p27, %p25, %p26;
	mov.b32 	%r149, 4;
	@%p27 bra 	$L__BB91_22;
	setp.eq.s32 	%p28, %r41, 5;
	@%p28 bra 	$L__BB91_21;
	add.s64 	%rd45, %rd21, 20;
	// begin inline asm
	ld.global.nc.s32 %r68, [%rd45];
	// end inline asm
	add.s64 	%rd46, %rd22, 20;
	// begin inline asm
	ld.global.nc.s32 %r69, [%rd46];
	// end inline asm
	setp.ge.s32 	%p29, %r46, %r68;
	setp.lt.s32 	%p30, %r46, %r69;
	and.pred  	%p31, %p29, %p30;
	mov.b32 	%r149, 5;
	@%p31 bra 	$L__BB91_22;
	setp.eq.s32 	%p32, %r41, 6;
	@%p32 bra 	$L__BB91_21;
	add.s64 	%rd47, %rd21, 24;
	// begin inline asm
	ld.global.nc.s32 %r71, [%rd47];
	// end inline asm
	add.s64 	%rd48, %rd22, 24;
	// begin inline asm
	ld.global.nc.s32 %r72, [%rd48];
	// end inline asm
	setp.ge.s32 	%p33, %r46, %r71;
	setp.lt.s32 	%p34, %r46, %r72;
	and.pred  	%p35, %p33, %p34;
	mov.b32 	%r149, 6;
	@%p35 bra 	$L__BB91_22;
	setp.eq.s32 	%p36, %r41, 7;
	@%p36 bra 	$L__BB91_21;
	add.s64 	%rd49, %rd21, 28;
	// begin inline asm
	ld.global.nc.s32 %r74, [%rd49];
	// end inline asm
	add.s64 	%rd50, %rd22, 28;
	// begin inline asm
	ld.global.nc.s32 %r75, [%rd50];
	// end inline asm
	setp.ge.s32 	%p37, %r46, %r74;
	setp.lt.s32 	%p38, %r46, %r75;
	and.pred  	%p39, %p37, %p38;
	mov.b32 	%r149, 7;
	@%p39 bra 	$L__BB91_22;
$L__BB91_21:
	add.s64 	%rd52, %rd2, %rd31;
	mov.b32 	%r77, 0;
	st.global.u32 	[%rd52], %r77;
	bra.uni 	$L__BB91_50;
$L__BB91_22:
	mul.wide.u32 	%rd58, %r149, 4;
	add.s64 	%rd53, %rd21, %rd58;
	// begin inline asm
	ld.global.nc.s32 %r78, [%rd53];
	// end inline asm
	add.s64 	%rd54, %rd23, %rd58;
	// begin inline asm
	ld.global.nc.s32 %r79, [%rd54];
	// end inline asm
	add.s64 	%rd55, %rd25, %rd58;
	// begin inline asm
	ld.global.nc.s32 %r80, [%rd55];
	// end inline asm
	mul.wide.u32 	%rd59, %r149, 8;
	add.s64 	%rd57, %rd26, %rd59;
	// begin inline asm
	ld.global.nc.s64 %rd56, [%rd57];
	// end inline asm
	sub.s32 	%r13, %r46, %r78;
	setp.ne.s32 	%p40, %r79, 4;
	@%p40 bra 	$L__BB91_33;
	setp.lt.s32 	%p50, %r80, 1;
	@%p50 bra 	$L__BB91_32;
	cvt.s64.s32 	%rd101, %r13;
	cvt.u64.u32 	%rd102, %r80;
	mad.lo.s64 	%rd4, %rd102, %rd101, %rd56;
	setp.gt.u32 	%p51, %r80, 32;
	@%p51 bra 	$L__BB91_28;
	shr.s64 	%rd113, %rd4, 63;
	shr.u64 	%rd114, %rd113, 59;
	add.s64 	%rd115, %rd4, %rd114;
	shr.s64 	%rd5, %rd115, 5;
	cvt.u32.u64 	%r131, %rd5;
	mov.b64 	%rd116, 32;
	cvt.u32.u64 	%r132, %rd116;
	mul.lo.s32 	%r133, %r131, %r132;
	cvt.u32.u64 	%r134, %rd4;
	sub.s32 	%r14, %r134, %r133;
	add.s32 	%r135, %r80, %r14;
	setp.gt.s32 	%p56, %r135, 32;
	@%p56 bra 	$L__BB91_27;
	shl.b64 	%rd123, %rd5, 32;
	shr.s64 	%rd124, %rd123, 30;
	add.s64 	%rd125, %rd1, %rd124;
	ld.global.u32 	%r142, [%rd125];
	shr.u32 	%r143, %r142, %r14;
	mov.b32 	%r144, -1;
	shl.b32 	%r145, %r144, %r80;
	not.b32 	%r146, %r145;
	and.b32  	%r154, %r143, %r146;
	bra.uni 	$L__BB91_31;
$L__BB91_27:
	shl.b64 	%rd117, %rd5, 32;
	shr.s64 	%rd118, %rd117, 30;
	add.s64 	%rd119, %rd1, %rd118;
	ld.global.u32 	%r136, [%rd119];
	add.s64 	%rd120, %rd117, 4294967296;
	shr.s64 	%rd121, %rd120, 30;
	add.s64 	%rd122, %rd1, %rd121;
	ld.global.u32 	%r137, [%rd122];
	shf.r.wrap.b32 	%r138, %r136, %r137, %r14;
	mov.b32 	%r139, -1;
	shl.b32 	%r140, %r139, %r80;
	not.b32 	%r141, %r140;
	and.b32  	%r154, %r138, %r141;
	bra.uni 	$L__BB91_31;
$L__BB91_28:
	shr.s64 	%rd104, %rd4, 63;
	shr.u64 	%rd105, %rd104, 59;
	add.s64 	%rd106, %rd4, %rd105;
	shr.s64 	%rd107, %rd106, 5;
	cvt.u32.u64 	%r150, %rd107;
	mov.b64 	%rd108, 32;
	cvt.u32.u64 	%r118, %rd108;
	mul.lo.s32 	%r119, %r150, %r118;
	cvt.u32.u64 	%r120, %rd4;
	sub.s32 	%r153, %r120, %r119;
	mov.b64 	%rd128, 0;
	mov.b32 	%r151, 0;
$L__BB91_29:
	sub.s32 	%r122, 32, %r153;
	min.u32 	%r123, %r80, %r122;
	setp.eq.s32 	%p52, %r123, 32;
	mov.b32 	%r124, -1;
	shl.b32 	%r125, %r124, %r123;
	not.b32 	%r126, %r125;
	selp.b32 	%r127, -1, %r126, %p52;
	mul.wide.s32 	%rd109, %r150, 4;
	add.s64 	%rd110, %rd1, %rd109;
	ld.global.u32 	%r128, [%rd110];
	shr.u32 	%r129, %r128, %r153;
	and.b32  	%r130, %r129, %r127;
	cvt.u64.u32 	%rd111, %r130;
	shl.b64 	%rd112, %rd111, %r151;
	or.b64  	%rd128, %rd112, %rd128;
	add.s32 	%r151, %r151, %r123;
	sub.s32 	%r80, %r80, %r123;
	add.s32 	%r150, %r150, 1;
	setp.gt.s32 	%p53, %r80, 0;
	setp.lt.s32 	%p54, %r151, 64;
	and.pred  	%p55, %p53, %p54;
	mov.b32 	%r153, 0;
	@%p55 bra 	$L__BB91_29;
	cvt.u32.u64 	%r154, %rd128;
$L__BB91_31:
	add.s64 	%rd127, %rd2, %rd31;
	st.global.u32 	[%rd127], %r154;
	bra.uni 	$L__BB91_50;
$L__BB91_32:
	add.s64 	%rd100, %rd2, %rd31;
	mov.b32 	%r116, 0;
	st.global.u32 	[%rd100], %r116;
	bra.uni 	$L__BB91_50;
$L__BB91_33:
	shl.b32 	%r81, %r149, 2;
	mul.wide.u32 	%rd62, %r81, 8;
	add.s64 	%rd60, %rd24, %rd62;
	// begin inline asm
	ld.global.nc.f64 %fd4, [%rd60];
	// end inline asm
	add.s64 	%rd61, %rd60, 8;
	// begin inline asm
	ld.global.nc.f64 %fd5, [%rd61];
	// end inline asm
	cvt.rn.f64.s32 	%fd6, %r13;
	fma.rn.f64 	%fd15, %fd5, %fd6, %fd4;
	setp.ne.s32 	%p41, %r79, 2;
	@%p41 bra 	$L__BB91_35;
	add.s64 	%rd63, %rd60, 16;
	// begin inline asm
	ld.global.nc.f64 %fd7, [%rd63];
	// end inline asm
	mul.lo.s32 	%r82, %r13, %r13;
	cvt.rn.f64.u32 	%fd8, %r82;
	fma.rn.f64 	%fd15, %fd7, %fd8, %fd15;
$L__BB91_35:
	setp.lt.s32 	%p42, %r80, 1;
	mov.b64 	%rd130, 0;
	@%p42 bra 	$L__BB91_49;
	cvt.s64.s32 	%rd65, %r13;
	cvt.u64.u32 	%rd9, %r80;
	mad.lo.s64 	%rd10, %rd9, %rd65, %rd56;
	setp.gt.u32 	%p43, %r80, 32;
	@%p43 bra 	$L__BB91_43;
	cvt.u32.u64 	%r102, %rd10;
	and.b32  	%r28, %r102, 31;
	shl.b64 	%rd87, %rd10, 27;
	and.b64  	%rd11, %rd87, -4294967296;
	shr.s64 	%rd88, %rd11, 30;
	add.s64 	%rd86, %rd27, %rd88;
	// begin inline asm
	ld.global.nc.u32 %r101, [%rd86];
	// end inline asm
	add.s32 	%r103, %r28, %r80;
	setp.gt.u32 	%p48, %r103, 32;
	@%p48 bra 	$L__BB91_39;
	shr.u32 	%r155, %r101, %r28;
	bra.uni 	$L__BB91_40;
$L__BB91_39:
	add.s64 	%rd90, %rd11, 4294967296;
	shr.s64 	%rd91, %rd90, 30;
	add.s64 	%rd89, %rd27, %rd91;
	// begin inline asm
	ld.global.nc.u32 %r104, [%rd89];
	// end inline asm
	cvt.u64.u32 	%rd92, %r104;
	shl.b64 	%rd93, %rd92, 32;
	cvt.u64.u32 	%rd94, %r101;
	or.b64  	%rd95, %rd93, %rd94;
	shr.u64 	%rd96, %rd95, %r28;
	cvt.u32.u64 	%r155, %rd96;
$L__BB91_40:
	mov.b32 	%r107, -1;
	shl.b32 	%r33, %r107, %r80;
	not.b32 	%r108, %r33;
	and.b32  	%r156, %r155, %r108;
	setp.eq.s32 	%p49, %r80, 32;
	@%p49 bra 	$L__BB91_42;
	add.s32 	%r109, %r80, -1;
	shr.u32 	%r110, %r156, %r109;
	neg.s32 	%r111, %r110;
	and.b32  	%r112, %r33, %r111;
	or.b32  	%r156, %r112, %r156;
$L__BB91_42:
	cvt.s64.s32 	%rd130, %r156;
	bra.uni 	$L__BB91_49;
$L__BB91_43:
	cvt.u32.u64 	%r85, %rd10;
	and.b32  	%r37, %r85, 31;
	shl.b64 	%rd68, %rd10, 27;
	and.b64  	%rd13, %rd68, -4294967296;
	shr.s64 	%rd69, %rd13, 30;
	add.s64 	%rd66, %rd27, %rd69;
	// begin inline asm
	ld.global.nc.u32 %r83, [%rd66];
	// end inline asm
	sub.s32 	%r38, 32, %r37;
	shr.u32 	%r86, %r83, %r37;
	cvt.u64.u32 	%rd14, %r86;
	sub.s32 	%r39, %r80, %r38;
	add.s64 	%rd70, %rd13, 4294967296;
	shr.s64 	%rd71, %rd70, 30;
	add.s64 	%rd67, %rd27, %rd71;
	// begin inline asm
	ld.global.nc.u32 %r84, [%rd67];
	// end inline asm
	setp.lt.u32 	%p44, %r39, 32;
	@%p44 bra 	$L__BB91_46;
	cvt.u64.u32 	%rd74, %r84;
	shl.b64 	%rd75, %rd74, %r38;
	or.b64  	%rd130, %rd75, %rd14;
	setp.eq.s32 	%p45, %r39, 32;
	@%p45 bra 	$L__BB91_47;
	add.s32 	%r92, %r39, -32;
	sub.s32 	%r93, 64, %r37;
	add.s64 	%rd77, %rd13, 8589934592;
	shr.s64 	%rd78, %rd77, 30;
	add.s64 	%rd76, %rd27, %rd78;
	// begin inline asm
	ld.global.nc.u32 %r91, [%rd76];
	// end inline asm
	setp.eq.s32 	%p46, %r92, 32;
	mov.b32 	%r94, -1;
	shl.b32 	%r95, %r94, %r92;
	not.b32 	%r96, %r95;
	selp.b32 	%r97, -1, %r96, %p46;
	and.b32  	%r98, %r91, %r97;
	cvt.u64.u32 	%rd79, %r98;
	shl.b64 	%rd80, %rd79, %r93;
	or.b64  	%rd130, %rd80, %rd130;
	bra.uni 	$L__BB91_47;
$L__BB91_46:
	mov.b32 	%r87, -1;
	shl.b32 	%r88, %r87, %r39;
	not.b32 	%r89, %r88;
	and.b32  	%r90, %r84, %r89;
	cvt.u64.u32 	%rd72, %r90;
	shl.b64 	%rd73, %rd72, %r38;
	or.b64  	%rd130, %rd73, %rd14;
$L__BB91_47:
	setp.gt.u32 	%p47, %r80, 63;
	@%p47 bra 	$L__BB91_49;
	add.s32 	%r99, %r80, -1;
	shr.u64 	%rd81, %rd130, %r99;
	neg.s64 	%rd82, %rd81;
	cvt.u32.u64 	%r100, %rd9;
	mov.b64 	%rd83, -1;
	shl.b64 	%rd84, %rd83, %r100;
	and.b64  	%rd85, %rd84, %rd82;
	or.b64  	%rd130, %rd85, %rd130;
$L__BB91_49:
	max.f64 	%fd9, %fd15, 0d0000000000000000;
	min.f64 	%fd10, %fd9, 0d41EFFFFFFFE00000;
	mov.f64 	%fd11, 0d3FE0000000000000;
	copysign.f64 	%fd12, %fd10, %fd11;
	add.rz.f64 	%fd13, %fd10, %fd12;
	cvt.rzi.f64.f64 	%fd14, %fd13;
	cvt.rzi.u32.f64 	%r113, %fd14;
	cvt.u32.u64 	%r114, %rd130;
	add.s32 	%r115, %r113, %r114;
	add.s64 	%rd98, %rd2, %rd31;
	st.global.u32 	[%rd98], %r115;
$L__BB91_50:
	ret;

}
	// .globl	_ZN3cub18CUB_300001_SM_10006detail11EmptyKernelIvEEvv
.visible .entry _ZN3cub18CUB_300001_SM_10006detail11EmptyKernelIvEEvv()
{


	ret;

}
	// .globl	_ZN3cub18CUB_300001_SM_10006detail10radix_sort31DeviceRadixSortSingleTileKernelINS1_5radix10policy_hubIfNS0_8NullTypeEyE10Policy1000ELNS0_9SortOrderE0EfS6_yNS1_21identity_decomposer_tEEEvPKT1_PSB_PKT2_PSF_T3_iiT4_
.visible .entry _ZN3cub18CUB_300001_SM_10006detail10radix_sort31DeviceRadixSortSingleTileKernelINS1_5radix10policy_hubIfNS0_8NullTypeEyE10Policy1000ELNS0_9SortOrderE0EfS6_yNS1_21identity_decomposer_tEEEvPKT1_PSB_PKT2_PSF_T3_iiT4_(
	.param .u64 .ptr .align 1 _ZN3cub18CUB_300001_SM_10006detail10radix_sort31DeviceRadixSortSingleTileKernelINS1_5radix10policy_hubIfNS0_8NullTypeEyE10Policy1000ELNS0_9SortOrderE0EfS6_yNS1_21identity_decomposer_tEEEvPKT1_PSB_PKT2_PSF_T3_iiT4__param_0,
	.param .u64 .ptr .align 1 _ZN3cub18CUB_300001_SM_10006detail10radix_sort31DeviceRadixSortSingleTileKernelINS1_5radix10policy_hubIfNS0_8NullTypeEyE10Policy1000ELNS0_9SortOrderE0EfS6_yNS1_21identity_decomposer_tEEEvPKT1_PSB_PKT2_PSF_T3_iiT4__param_1,
	.param .u64 .ptr .align 1 _ZN3cub18CUB_300001_SM_10006detail10radix_sort31DeviceRadixSortSingleTileKernelINS1_5radix10policy_hubIfNS0_8NullTypeEyE10Policy1000ELNS0_9SortOrderE0EfS6_yNS1_21identity_decomposer_tEEEvPKT1_PSB_PKT2_PSF_T3_iiT4__param_2,
	.param .u64 .ptr .align 1 _ZN3cub18CUB_300001_SM_10006detail10radix_sort31DeviceRadixSortSingleTileKernelINS1_5radix10policy_hubIfNS0_8NullTypeEyE10Policy1000ELNS0_9SortOrderE0EfS6_yNS1_21identity_decomposer_tEEEvPKT1_PSB_PKT2_PSF_T3_iiT4__param_3,
	.param .u64 _ZN3cub18CUB_300001_SM_10006detail10radix_sort31DeviceRadixSortSingleTileKernelINS1_5radix10policy_hubIfNS0_8NullTypeEyE10Policy1000ELNS0_9SortOrderE0EfS6_yNS1_21identity_decomposer_tEEEvPKT1_PSB_PKT2_PSF_T3_iiT4__param_4,
	.param .u32 _ZN3cub18CUB_300001_SM_10006detail10radix_sort31DeviceRadixSortSingleTileKernelINS1_5radix10policy_hubIfNS0_8NullTypeEyE10Policy1000ELNS0_9SortOrderE0EfS6_yNS1_21identity_decomposer_tEEEvPKT1_PSB_PKT2_PSF_T3_iiT4__param_5,
	.param .u32 _ZN3cub18CUB_300001_SM_10006detail10radix_sort31DeviceRadixSortSingleTileKernelINS1_5radix10policy_hubIfNS0_8NullTypeEyE10Policy1000ELNS0_9SortOrderE0EfS6_yNS1_21identity_decomposer_tEEEvPKT1_PSB_PKT2_PSF_T3_iiT4__param_6,
	.param .align 1 .b8 _ZN3cub18CUB_300001_SM_10006detail10radix_sort31DeviceRadixSortSingleTileKernelINS1_5radix10policy_hubIfNS0_8NullTypeEyE10Policy1000ELNS0_9SortOrderE0EfS6_yNS1_21identity_decomposer_tEEEvPKT1_PSB_PKT2_PSF_T3_iiT4__param_7[1]
)
.maxntid 256
.minnctapersm 1
{
	.reg .pred 	%p<109>;
	.reg .b16 	%rs<39>;
	.reg .b32 	%r<782>;
	.reg .b64 	%rd<29>;
	// demoted variable
	.shared .align 16 .b8 _ZZN3cub18CUB_300001_SM_10006detail10radix_sort31DeviceRadixSortSingleTileKernelINS1_5radix10policy_hubIfNS0_8NullTypeEyE10Policy1000ELNS0_9SortOrderE0EfS6_yNS1_21identity_decomposer_tEEEvPKT1_PSB_PKT2_PSF_T3_iiT4_E12temp_storage[33856];
	ld.param.u64 	%rd5, [_ZN3cub18CUB_300001_SM_10006detail10radix_sort31DeviceRadixSortSingleTileKernelINS1_5radix10policy_hubIfNS0_8NullTypeEyE10Policy1000ELNS0_9SortOrderE0EfS6_yNS1_21identity_decomposer_tEEEvPKT1_PSB_PKT2_PSF_T3_iiT4__param_0];
	ld.param.u64 	%rd3, [_ZN3cub18CUB_300001_SM_10006detail10radix_sort31DeviceRadixSortSingleTileKernelINS1_5radix10policy_hubIfNS0_8NullTypeEyE10Policy1000ELNS0_9SortOrderE0EfS6_yNS1_21identity_decomposer_tEEEvPKT1_PSB_PKT2_PSF_T3_iiT4__param_1];
	ld.param.u64 	%rd4, [_ZN3cub18CUB_300001_SM_10006detail10radix_sort31DeviceRadixSortSingleTileKernelINS1_5radix10policy_hubIfNS0_8NullTypeEyE10Policy1000ELNS0_9SortOrderE0EfS6_yNS1_21identity_decomposer_tEEEvPKT1_PSB_PKT2_PSF_T3_iiT4__param_4];
	ld.param.u32 	%r208, [_ZN3cub18CUB_300001_SM_10006detail10radix_sort31DeviceRadixSortSingleTileKernelINS1_5radix10policy_hubIfNS0_8NullTypeEyE10Policy1000ELNS0_9SortOrderE0EfS6_yNS1_21identity_decomposer_tEEEvPKT1_PSB_PKT2_PSF_T3_iiT4__param_5];
	ld.param.u32 	%r209, [_ZN3cub18CUB_300001_SM_10006detail10radix_sort31DeviceRadixSortSingleTileKernelINS1_5radix10policy_hubIfNS0_8NullTypeEyE10Policy1000ELNS0_9SortOrderE0EfS6_yNS1_21identity_decomposer_tEEEvPKT1_PSB_PKT2_PSF_T3_iiT4__param_6];
	cvta.to.global.u64 	%rd6, %rd5;
	cvt.u32.u64 	%r1, %rd4;
	mov.u32 	%r2, %tid.x;
	mul.lo.s32 	%r3, %r2, 19;
	setp.ge.s32 	%p1, %r3, %r1;
	mul.wide.u32 	%rd7, %r3, 4;
	add.s64 	%rd1, %rd6, %rd7;
	mov.b32 	%r740, 2147483647;
	@%p1 bra 	$L__BB93_2;
	ld.global.u32 	%r740, [%rd1];
$L__BB93_2:
	add.s32 	%r212, %r3, 1;
	setp.ge.s32 	%p2, %r212, %r1;
	mov.b32 	%r741, 2147483647;
	@%p2 bra 	$L__BB93_4;
	ld.global.u32 	%r741, [%rd1+4];
$L__BB93_4:
	add.s32 	%r214, %r3, 2;
	setp.ge.s32 	%p3, %r214, %r1;
	mov.b32 	%r742, 2147483647;
	@%p3 bra 	$L__BB93_6;
	ld.global.u32 	%r742, [%rd1+8];
$L__BB93_6:
	add.s32 	%r216, %r3, 3;
	setp.ge.s32 	%p4, %r216, %r1;
	mov.b32 	%r743, 2147483647;
	@%p4 bra 	$L__BB93_8;
	ld.global.u32 	%r743, [%rd1+12];
$L__BB93_8:
	add.s32 	%r218, %r3, 4;
	setp.ge.s32 	%p5, %r218, %r1;
	mov.b32 	%r744, 2147483647;
	@%p5 bra 	$L__BB93_10;
	ld.global.u32 	%r744, [%rd1+16];
$L__BB93_10:
	add.s32 	%r220, %r3, 5;
	setp.ge.s32 	%p6, %r220, %r1;
	mov.b32 	%r745, 2147483647;
	@%p6 bra 	$L__BB93_12;
	ld.global.u32 	%r745, [%rd1+20];
$L__BB93_12:
	add.s32 	%r222, %r3, 6;
	setp.ge.s32 	%p7, %r222, %r1;
	mov.b32 	%r746, 2147483647;
	@%p7 bra 	$L__BB93_14;
	ld.global.u32 	%r746, [%rd1+24];
$L__BB93_14:
	add.s32 	%r224, %r3, 7;
	setp.ge.s32 	%p8, %r224, %r1;
	mov.b32 	%r747, 2147483647;
	@%p8 bra 	$L__BB93_16;
	ld.global.u32 	%r747, [%rd1+28];
$L__BB93_16:
	add.s32 	%r226, %r3, 8;
	setp.ge.s32 	%p9, %r226, %r1;
	mov.b32 	%r748, 2147483647;
	@%p9 bra 	$L__BB93_18;
	ld.global.u32 	%r748, [%rd1+32];
$L__BB93_18:
	add.s32 	%r228, %r3, 9;
	setp.ge.s32 	%p10, %r228, %r1;
	mov.b32 	%r749, 2147483647;
	@%p10 bra 	$L__BB93_20;
	ld.global.u32 	%r749, [%rd1+36];
$L__BB93_20:
	add.s32 	%r230, %r3, 10;
	setp.ge.s32 	%p11, %r230, %r1;
	mov.b32 	%r750, 2147483647;
	@%p11 bra 	$L__BB93_22;
	ld.global.u32 	%r750, [%rd1+40];
$L__BB93_22:
	add.s32 	%r232, %r3, 11;
	setp.ge.s32 	%p12, %r232, %r1;
	mov.b32 	%r751, 2147483647;
	@%p12 bra 	$L__BB93_24;
	ld.global.u32 	%r751, [%rd1+44];
$L__BB93_24:
	add.s32 	%r234, %r3, 12;
	setp.ge.s32 	%p13, %r234, %r1;
	mov.b32 	%r752, 2147483647;
	@%p13 bra 	$L__BB93_26;
	ld.global.u32 	%r752, [%rd1+48];
$L__BB93_26:
	add.s32 	%r236, %r3, 13;
	setp.ge.s32 	%p14, %r236, %r1;
	mov.b32 	%r753, 2147483647;
	@%p14 bra 	$L__BB93_28;
	ld.global.u32 	%r753, [%rd1+52];
$L__BB93_28:
	add.s32 	%r238, %r3, 14;
	setp.ge.s32 	%p15, %r238, %r1;
	mov.b32 	%r754, 2147483647;
	@%p15 bra 	$L__BB93_30;
	ld.global.u32 	%r754, [%rd1+56];
$L__BB93_30:
	add.s32 	%r240, %r3, 15;
	setp.ge.s32 	%p16, %r240, %r1;
	mov.b32 	%r755, 2147483647;
	@%p16 bra 	$L__BB93_32;
	ld.global.u32 	%r755, [%rd1+60];
$L__BB93_32:
	add.s32 	%r242, %r3, 16;
	setp.ge.s32 	%p17, %r242, %r1;
	mov.b32 	%r756, 2147483647;
	@%p17 bra 	$L__BB93_34;
	ld.global.u32 	%r756, [%rd1+64];
$L__BB93_34:
	add.s32 	%r244, %r3, 17;
	setp.ge.s32 	%p18, %r244, %r1;
	mov.b32 	%r757, 2147483647;
	@%p18 bra 	$L__BB93_36;
	ld.global.u32 	%r757, [%rd1+68];
$L__BB93_36:
	add.s32 	%r246, %r3, 18;
	setp.ge.s32 	%p19, %r246, %r1;
	mov.b32 	%r758, 2147483647;
	@%p19 bra 	$L__BB93_38;
	ld.global.u32 	%r758, [%rd1+72];
$L__BB93_38:
	bar.sync 	0;
	setp.gt.s32 	%p20, %r740, -1;
	selp.b32 	%r248, -2147483648, -1, %p20;
	xor.b32  	%r779, %r248, %r740;
	setp.gt.s32 	%p21, %r741, -1;
	selp.b32 	%r249, -2147483648, -1, %p21;
	xor.b32  	%r778, %r249, %r741;
	setp.gt.s32 	%p22, %r742, -1;
	selp.b32 	%r250, -2147483648, -1, %p22;
	xor.b32  	%r777, %r250, %r742;
	setp.gt.s32 	%p23, %r743, -1;
	selp.b32 	%r251, -2147483648, -1, %p23;
	xor.b32  	%r776, %r251, %r743;
	setp.gt.s32 	%p24, %r744, -1;
	selp.b32 	%r252, -2147483648, -1, %p24;
	xor.b32  	%r775, %r252, %r744;
	setp.gt.s32 	%p25, %r745, -1;
	selp.b32 	%r253, -2147483648, -1, %p25;
	xor.b32  	%r774, %r253, %r745;
	setp.gt.s32 	%p26, %r746, -1;
	selp.b32 	%r254, -2147483648, -1, %p26;
	xor.b32  	%r773, %r254, %r746;
	setp.gt.s32 	%p27, %r747, -1;
	selp.b32 	%r255, -2147483648, -1, %p27;
	xor.b32  	%r772, %r255, %r747;
	setp.gt.s32 	%p28, %r748, -1;
	selp.b32 	%r256, -2147483648, -1, %p28;
	xor.b32  	%r771, %r256, %r748;
	setp.gt.s32 	%p29, %r749, -1;
	selp.b32 	%r257, -2147483648, -1, %p29;
	xor.b32  	%r770, %r257, %r749;
	setp.gt.s32 	%p30, %r750, -1;
	selp.b32 	%r258, -2147483648, -1, %p30;
	xor.b32  	%r769, %r258, %r750;
	setp.gt.s32 	%p31, %r751, -1;
	selp.b32 	%r259, -2147483648, -1, %p31;
	xor.b32  	%r768, %r259, %r751;
	setp.gt.s32 	%p32, %r752, -1;
	selp.b32 	%r260, -2147483648, -1, %p32;
	xor.b32  	%r767, %r260, %r752;
	setp.gt.s32 	%p33, %r753, -1;
	selp.b32 	%r261, -2147483648, -1, %p33;
	xor.b32  	%r766, %r261, %r753;
	setp.gt.s32 	%p34, %r754, -1;
	selp.b32 	%r262, -2147483648, -1, %p34;
	xor.b32  	%r765, %r262, %r754;
	setp.gt.s32 	%p35, %r755, -1;
	selp.b32 	%r263, -2147483648, -1, %p35;
	xor.b32  	%r764, %r263, %r755;
	setp.gt.s32 	%p36, %r756, -1;
	selp.b32 	%r264, -2147483648, -1, %p36;
	xor.b32  	%r763, %r264, %r756;
	setp.gt.s32 	%p37, %r757, -1;
	selp.b32 	%r265, -2147483648, -1, %p37;
	xor.b32  	%r762, %r265, %r757;
	setp.gt.s32 	%p38, %r758, -1;
	selp.b32 	%r266, -2147483648, -1, %p38;
	xor.b32  	%r761, %r266, %r758;
	shr.u32 	%r61, %r2, 5;
	shl.b32 	%r267, %r2, 2;
	mov.u32 	%r268, _ZZN3cub18CUB_300001_SM_10006detail10radix_sort31DeviceRadixSortSingleTileKernelINS1_5radix10policy_hubIfNS0_8NullTypeEyE10Policy1000ELNS0_9SortOrderE0EfS6_yNS1_21identity_decomposer_tEEEvPKT1_PSB_PKT2_PSF_T3_iiT4_E12temp_storage;
	add.s32 	%r62, %r268, %r267;
	shl.b32 	%r269, %r2, 7;
	add.s32 	%r63, %r62, %r269;
	shl.b32 	%r270, %r61, 2;
	add.s32 	%r271, %r268, %r270;
	add.s32 	%r64, %r271, 33792;
	mad.lo.s32 	%r65, %r2, -56, %r63;
	add.s32 	%r760, %r208, 6;
	sub.s32 	%r759, %r209, %r208;
$L__BB93_39:
	add.s32 	%r331, %r760, -6;
	min.s32 	%r274, %r759, 6;
	mov.b32 	%r360, 0;
	st.shared.u32 	[%r62], %r360;
	st.shared.u32 	[%r62+1024], %r360;
	st.shared.u32 	[%r62+2048], %r360;
	st.shared.u32 	[%r62+3072], %r360;
	st.shared.u32 	[%r62+4096], %r360;
	st.shared.u32 	[%r62+5120], %r360;
	st.shared.u32 	[%r62+6144], %r360;
	st.shared.u32 	[%r62+7168], %r360;
	st.shared.u32 	[%r62+8192], %r360;
	st.shared.u32 	[%r62+9216], %r360;
	st.shared.u32 	[%r62+10240], %r360;
	st.shared.u32 	[%r62+11264], %r360;
	st.shared.u32 	[%r62+12288], %r360;
	st.shared.u32 	[%r62+13312], %r360;
	st.shared.u32 	[%r62+14336], %r360;
	st.shared.u32 	[%r62+15360], %r360;
	st.shared.u32 	[%r62+16384], %r360;
	st.shared.u32 	[%r62+17408], %r360;
	st.shared.u32 	[%r62+18432], %r360;
	st.shared.u32 	[%r62+19456], %r360;
	st.shared.u32 	[%r62+20480], %r360;
	st.shared.u32 	[%r62+21504], %r360;
	st.shared.u32 	[%r62+22528], %r360;
	st.shared.u32 	[%r62+23552], %r360;
	st.shared.u32 	[%r62+24576], %r360;
	st.shared.u32 	[%r62+25600], %r360;
	st.shared.u32 	[%r62+26624], %r360;
	st.shared.u32 	[%r62+27648], %r360;
	st.shared.u32 	[%r62+28672], %r360;
	st.shared.u32 	[%r62+29696], %r360;
	st.shared.u32 	[%r62+30720], %r360;
	st.shared.u32 	[%r62+31744], %r360;
	st.shared.u32 	[%r62+32768], %r360;
	// begin inline asm
	bmsk.clamp.b32 %r272, %r360, %r274;
	// end inline asm
	setp.eq.s32 	%p39, %r779, 2147483647;
	selp.b32 	%r276, -2147483648, %r779, %p39;
	// begin inline asm
	shr.b32 %r275, %r276, %r331;
	// end inline asm
	and.b32  	%r363, %r272, %r275;
	shl.b32 	%r364, %r363, 10;
	and.b32  	%r365, %r364, 31744;
	add.s32 	%r366, %r62, %r365;
	shr.u32 	%r367, %r363, 4;
	and.b32  	%r368, %r367, 268435454;
	add.s32 	%r90, %r366, %r368;
	ld.shared.u16 	%rs1, [%r90];
	add.s16 	%rs20, %rs1, 1;
	st.shared.u16 	[%r90], %rs20;
	setp.eq.s32 	%p40, %r778, 2147483647;
	selp.b32 	%r279, -2147483648, %r778, %p40;
	// begin inline asm
	shr.b32 %r278, %r279, %r331;
	// end inline asm
	and.b32  	%r369, %r272, %r278;
	shl.b32 	%r370, %r369, 10;
	and.b32  	%r371, %r370, 31744;
	add.s32 	%r372, %r62, %r371;
	shr.u32 	%r373, %r369, 4;
	and.b32  	%r374, %r373, 268435454;
	add.s32 	%r91, %r372, %r374;
	ld.shared.u16 	%rs2, [%r91];
	add.s16 	%rs21, %rs2, 1;
	st.shared.u16 	[%r91], %rs21;
	setp.eq.s32 	%p41, %r777, 2147483647;
	selp.b32 	%r282, -2147483648, %r777, %p41;
	// begin inline asm
	shr.b32 %r281, %r282, %r331;
	// end inline asm
	and.b32  	%r375, %r272, %r281;
	shl.b32 	%r376, %r375, 10;
	and.b32  	%r377, %r376, 31744;
	add.s32 	%r378, %r62, %r377;
	shr.u32 	%r379, %r375, 4;
	and.b32  	%r380, %r379, 268435454;
	add.s32 	%r92, %r378, %r380;
	ld.shared.u16 	%rs3, [%r92];
	add.s16 	%rs22, %rs3, 1;
	st.shared.u16 	[%r92], %rs22;
	setp.eq.s32 	%p42, %r776, 2147483647;
	selp.b32 	%r285, -2147483648, %r776, %p42;
	// begin inline asm
	shr.b32 %r284, %r285, %r331;
	// end inline asm
	and.b32  	%r381, %r272, %r284;
	shl.b32 	%r382, %r381, 10;
	and.b32  	%r383, %r382, 31744;
	add.s32 	%r384, %r62, %r383;
	shr.u32 	%r385, %r381, 4;
	and.b32  	%r386, %r385, 268435454;
	add.s32 	%r93, %r384, %r386;
	ld.shared.u16 	%rs4, [%r93];
	add.s16 	%rs23, %rs4, 1;
	st.shared.u16 	[%r93], %rs23;
	setp.eq.s32 	%p43, %r775, 2147483647;
	selp.b32 	%r288, -2147483648, %r775, %p43;
	// begin inline asm
	shr.b32 %r287, %r288, %r331;
	// end inline asm
	and.b32  	%r387, %r272, %r287;
	shl.b32 	%r388, %r387, 10;
	and.b32  	%r389, %r388, 31744;
	add.s32 	%r390, %r62, %r389;
	shr.u32 	%r391, %r387, 4;
	and.b32  	%r392, %r391, 268435454;
	add.s32 	%r94, %r390, %r392;
	ld.shared.u16 	%rs5, [%r94];
	add.s16 	%rs24, %rs5, 1;
	st.shared.u16 	[%r94], %rs24;
	setp.eq.s32 	%p44, %r774, 2147483647;
	selp.b32 	%r291, -2147483648, %r774, %p44;
	// begin inline asm
	shr.b32 %r290, %r291, %r331;
	// end inline asm
	and.b32  	%r393, %r272, %r290;
	shl.b32 	%r394, %r393, 10;
	and.b32  	%r395, %r394, 31744;
	add.s32 	%r396, %r62, %r395;
	shr.u32 	%r397, %r393, 4;
	and.b32  	%r398, %r397, 268435454;
	add.s32 	%r95, %r396, %r398;
	ld.shared.u16 	%rs6, [%r95];
	add.s16 	%rs25, %rs6, 1;
	st.shared.u16 	[%r95], %rs25;
	setp.eq.s32 	%p45, %r773, 2147483647;
	selp.b32 	%r294, -2147483648, %r773, %p45;
	// begin inline asm
	shr.b32 %r293, %r294, %r331;
	// end inline asm
	and.b32  	%r399, %r272, %r293;
	shl.b32 	%r400, %r399, 10;
	and.b32  	%r401, %r400, 31744;
	add.s32 	%r402, %r62, %r401;
	shr.u32 	%r403, %r399, 4;
	and.b32  	%r404, %r403, 268435454;
	add.s32 	%r96, %r402, %r404;
	ld.shared.u16 	%rs7, [%r96];
	add.s16 	%rs26, %rs7, 1;
	st.shared.u16 	[%r96], %rs26;
	setp.eq.s32 	%p46, %r772, 2147483647;
	selp.b32 	%r297, -2147483648, %r772, %p46;
	// begin inline asm
	shr.b32 %r296, %r297, %r331;
	// end inline asm
	and.b32  	%r405, %r272, %r296;
	shl.b32 	%r406, %r405, 10;
	and.b32  	%r407, %r406, 31744;
	add.s32 	%r408, %r62, %r407;
	shr.u32 	%r409, %r405, 4;
	and.b32  	%r410, %r409, 268435454;
	add.s32 	%r97, %r408, %r410;
	ld.shared.u16 	%rs8, [%r97];
	add.s16 	%rs27, %rs8, 1;
	st.shared.u16 	[%r97], %rs27;
	setp.eq.s32 	%p47, %r771, 2147483647;
	selp.b32 	%r300, -2147483648, %r771, %p47;
	// begin inline asm
	shr.b32 %r299, %r300, %r331;
	// end inline asm
	and.b32  	%r411, %r272, %r299;
	shl.b32 	%r412, %r411, 10;
	and.b32  	%r413, %r412, 31744;
	add.s32 	%r414, %r62, %r413;
	shr.u32 	%r415, %r411, 4;
	and.b32  	%r416, %r415, 268435454;
	add.s32 	%r98, %r414, %r416;
	ld.shared.u16 	%rs9, [%r98];
	add.s16 	%rs28, %rs9, 1;
	st.shared.u16 	[%r98], %rs28;
	setp.eq.s32 	%p48, %r770, 2147483647;
	selp.b32 	%r303, -2147483648, %r770, %p48;
	// begin inline asm
	shr.b32 %r302, %r303, %r331;
	// end inline asm
	and.b32  	%r417, %r272, %r302;
	shl.b32 	%r418, %r417, 10;
	and.b32  	%r419, %r418, 31744;
	add.s32 	%r420, %r62, %r419;
	shr.u32 	%r421, %r417, 4;
	and.b32  	%r422, %r421, 268435454;
	add.s32 	%r99, %r420, %r422;
	ld.shared.u16 	%rs10, [%r99];
	add.s16 	%rs29, %rs10, 1;
	st.shared.u16 	[%r99], %rs29;
	setp.eq.s32 	%p49, %r769, 2147483647;
	selp.b32 	%r306, -2147483648, %r769, %p49;
	// begin inline asm
	shr.b32 %r305, %r306, %r331;
	// end inline asm
	and.b32  	%r423, %r272, %r305;
	shl.b32 	%r424, %r423, 10;
	and.b32  	%r425, %r424, 31744;
	add.s32 	%r426, %r62, %r425;
	shr.u32 	%r427, %r423, 4;
	and.b32  	%r428, %r427, 268435454;
	add.s32 	%r100, %r426, %r428;
	ld.shared.u16 	%rs11, [%r100];
	add.s16 	%rs30, %rs11, 1;
	st.shared.u16 	[%r100], %rs30;
	setp.eq.s32 	%p50, %r768, 2147483647;
	selp.b32 	%r309, -2147483648, %r768, %p50;
	// begin inline asm
	shr.b32 %r308, %r309, %r331;
	// end inline asm
	and.b32  	%r429, %r272, %r308;
	shl.b32 	%r430, %r429, 10;
	and.b32  	%r431, %r430, 31744;
	add.s32 	%r432, %r62, %r431;
	shr.u32 	%r433, %r429, 4;
	and.b32  	%r434, %r433, 268435454;
	add.s32 	%r101, %r432, %r434;
	ld.shared.u16 	%rs12, [%r101];
	add.s16 	%rs31, %rs12, 1;
	st.shared.u16 	[%r101], %rs31;
	setp.eq.s32 	%p51, %r767, 2147483647;
	selp.b32 	%r312, -2147483648, %r767, %p51;
	// begin inline asm
	shr.b32 %r311, %r312, %r331;
	// end inline asm
	and.b32  	%r435, %r272, %r311;
	shl.b32 	%r436, %r435, 10;
	and.b32  	%r437, %r436, 31744;
	add.s32 	%r438, %r62, %r437;
	shr.u32 	%r439, %r435, 4;
	and.b32  	%r440, %r439, 268435454;
	add.s32 	%r102, %r438, %r440;
	ld.shared.u16 	%rs13, [%r102];
	add.s16 	%rs32, %rs13, 1;
	st.shared.u16 	[%r102], %rs32;
	setp.eq.s32 	%p52, %r766, 2147483647;
	selp.b32 	%r315, -2147483648, %r766, %p52;
	// begin inline asm
	shr.b32 %r314, %r315, %r331;
	// end inline asm
	and.b32  	%r441, %r272, %r314;
	shl.b32 	%r442, %r441, 10;
	and.b32  	%r443, %r442, 31744;
	add.s32 	%r444, %r62, %r443;
	shr.u32 	%r445, %r441, 4;
	and.b32  	%r446, %r445, 268435454;
	add.s32 	%r103, %r444, %r446;
	ld.shared.u16 	%rs14, [%r103];
	add.s16 	%rs33, %rs14, 1;
	st.shared.u16 	[%r103], %rs33;
	setp.eq.s32 	%p53, %r765, 2147483647;
	selp.b32 	%r318, -2147483648, %r765, %p53;
	// begin inline asm
	shr.b32 %r317, %r318, %r331;
	// end inline asm
	and.b32  	%r447, %r272, %r317;
	shl.b32 	%r448, %r447, 10;
	and.b32  	%r449, %r448, 31744;
	add.s32 	%r450, %r62, %r449;
	shr.u32 	%r451, %r447, 4;
	and.b32  	%r452, %r451, 268435454;
	add.s32 	%r104, %r450, %r452;
	ld.shared.u16 	%rs15, [%r104];
	add.s16 	%rs34, %rs15, 1;
	st.shared.u16 	[%r104], %rs34;
	setp.eq.s32 	%p54, %r764, 2147483647;
	selp.b32 	%r321, -2147483648, %r764, %p54;
	// begin inline asm
	shr.b32 %r320, %r321, %r331;
	// end inline asm
	and.b32  	%r453, %r272, %r320;
	shl.b32 	%r454, %r453, 10;
	and.b32  	%r455, %r454, 31744;
	add.s32 	%r456, %r62, %r455;
	shr.u32 	%r457, %r453, 4;
	and.b32  	%r458, %r457, 268435454;
	add.s32 	%r105, %r456, %r458;
	ld.shared.u16 	%rs16, [%r105];
	add.s16 	%rs35, %rs16, 1;
	st.shared.u16 	[%r105], %rs35;
	setp.eq.s32 	%p55, %r763, 2147483647;
	selp.b32 	%r324, -2147483648, %r763, %p55;
	// begin inline asm
	shr.b32 %r323, %r324, %r331;
	// end inline asm
	and.b32  	%r459, %r272, %r323;
	shl.b32 	%r460, %r459, 10;
	and.b32  	%r461, %r460, 31744;
	add.s32 	%r462, %r62, %r461;
	shr.u32 	%r463, %r459, 4;
	and.b32  	%r464, %r463, 268435454;
	add.s32 	%r106, %r462, %r464;
	ld.shared.u16 	%rs17, [%r106];
	add.s16 	%rs36, %rs17, 1;
	st.shared.u16 	[%r106], %rs36;
	setp.eq.s32 	%p56, %r762, 2147483647;
	selp.b32 	%r327, -2147483648, %r762, %p56;
	// begin inline asm
	shr.b32 %r326, %r327, %r331;
	// end inline asm
	and.b32  	%r465, %r272, %r326;
	shl.b32 	%r466, %r465, 10;
	and.b32  	%r467, %r466, 31744;
	add.s32 	%r468, %r62, %r467;
	shr.u32 	%r469, %r465, 4;
	and.b32  	%r470, %r469, 268435454;
	add.s32 	%r107, %r468, %r470;
	ld.shared.u16 	%rs18, [%r107];
	add.s16 	%rs37, %rs18, 1;
	st.shared.u16 	[%r107], %rs37;
	setp.eq.s32 	%p57, %r761, 2147483647;
	selp.b32 	%r330, -2147483648, %r761, %p57;
	// begin inline asm
	shr.b32 %r329, %r330, %r331;
	// end inline asm
	and.b32  	%r471, %r272, %r329;
	shl.b32 	%r472, %r471, 10;
	and.b32  	%r473, %r472, 31744;
	add.s32 	%r474, %r62, %r473;
	shr.u32 	%r475, %r471, 4;
	and.b32  	%r476, %r475, 268435454;
	add.s32 	%r108, %r474, %r476;
	ld.shared.u16 	%rs19, [%r108];
	add.s16 	%rs38, %rs19, 1;
	st.shared.u16 	[%r108], %rs38;
	bar.sync 	0;
	ld.shared.u32 	%r109, [%r63];
	ld.shared.u32 	%r477, [%r63+4];
	ld.shared.u32 	%r478, [%r63+8];
	ld.shared.u32 	%r479, [%r63+12];
	ld.shared.u32 	%r480, [%r63+16];
	ld.shared.u32 	%r481, [%r63+20];
	ld.shared.u32 	%r482, [%r63+24];
	ld.shared.u32 	%r483, [%r63+28];
	ld.shared.u32 	%r484, [%r63+32];
	ld.shared.u32 	%r485, [%r63+36];
	ld.shared.u32 	%r486, [%r63+40];
	ld.shared.u32 	%r487, [%r63+44];
	ld.shared.u32 	%r488, [%r63+48];
	ld.shared.u32 	%r489, [%r63+52];
	ld.shared.u32 	%r490, [%r63+56];
	ld.shared.u32 	%r491, [%r63+60];
	ld.shared.u32 	%r492, [%r63+64];
	ld.shared.u32 	%r493, [%r63+68];
	ld.shared.u32 	%r494, [%r63+72];
	ld.shared.u32 	%r495, [%r63+76];
	ld.shared.u32 	%r496, [%r63+80];
	ld.shared.u32 	%r497, [%r63+84];
	ld.shared.u32 	%r498, [%r63+88];
	ld.shared.u32 	%r499, [%r63+92];
	ld.shared.u32 	%r500, [%r63+96];
	ld.shared.u32 	%r501, [%r63+100];
	ld.shared.u32 	%r502, [%r63+104];
	ld.shared.u32 	%r503, [%r63+108];
	ld.shared.u32 	%r504, [%r63+112];
	ld.shared.u32 	%r505, [%r63+116];
	ld.shared.u32 	%r506, [%r63+120];
	ld.shared.u32 	%r507, [%r63+124];
	ld.shared.u32 	%r508, [%r63+128];
	add.s32 	%r110, %r477, %r109;
	add.s32 	%r111, %r478, %r110;
	add.s32 	%r112, %r479, %r111;
	add.s32 	%r113, %r480, %r112;
	add.s32 	%r114, %r481, %r113;
	add.s32 	%r115, %r482, %r114;
	add.s32 	%r116, %r483, %r115;
	add.s32 	%r117, %r484, %r116;
	add.s32 	%r118, %r485, %r117;
	add.s32 	%r119, %r486, %r118;
	add.s32 	%r120, %r487, %r119;
	add.s32 	%r121, %r488, %r120;
	add.s32 	%r122, %r489, %r121;
	add.s32 	%r123, %r490, %r122;
	add.s32 	%r124, %r491, %r123;
	add.s32 	%r125, %r492, %r124;
	add.s32 	%r126, %r493, %r125;
	add.s32 	%r127, %r494, %r126;
	add.s32 	%r128, %r495, %r127;
	add.s32 	%r129, %r496, %r128;
	add.s32 	%r130, %r497, %r129;
	add.s32 	%r131, %r498, %r130;
	add.s32 	%r132, %r499, %r131;
	add.s32 	%r133, %r500, %r132;
	add.s32 	%r134, %r501, %r133;
	add.s32 	%r135, %r502, %r134;
	add.s32 	%r136, %r503, %r135;
	add.s32 	%r137, %r504, %r136;
	add.s32 	%r138, %r505, %r137;
	add.s32 	%r139, %r506, %r138;
	add.s32 	%r140, %r507, %r139;
	add.s32 	%r337, %r508, %r140;
	// begin inline asm
	mov.u32 %r332, %laneid;
	// end inline asm
	mov.b32 	%r335, 1;
	mov.b32 	%r362, -1;
	// begin inline asm
	{  .reg .u32 r0;  .reg .pred p;  shfl.sync.up.b32 r0|p, %r337, %r335, %r360, %r362;  @p add.u32 r0, r0, %r337;  mov.u32 %r333, r0;}
	// end inline asm
	mov.b32 	%r341, 2;
	// begin inline asm
	{  .reg .u32 r0;  .reg .pred p;  shfl.sync.up.b32 r0|p, %r333, %r341, %r360, %r362;  @p add.u32 r0, r0, %r333;  mov.u32 %r339, r0;}
	// end inline asm
	mov.b32 	%r347, 4;
	// begin inline asm
	{  .reg .u32 r0;  .reg .pred p;  shfl.sync.up.b32 r0|p, %r339, %r347, %r360, %r362;  @p add.u32 r0, r0, %r339;  mov.u32 %r345, r0;}
	// end inline asm
	mov.b32 	%r353, 8;
	// begin inline asm
	{  .reg .u32 r0;  .reg .pred p;  shfl.sync.up.b32 r0|p, %r345, %r353, %r360, %r362;  @p add.u32 r0, r0, %r345;  mov.u32 %r351, r0;}
	// end inline asm
	mov.b32 	%r359, 16;
	// begin inline asm
	{  .reg .u32 r0;  .reg .pred p;  shfl.sync.up.b32 r0|p, %r351, %r359, %r360, %r362;  @p add.u32 r0, r0, %r351;  mov.u32 %r357, r0;}
	// end inline asm
	setp.ne.s32 	%p58, %r332, 31;
	@%p58 bra 	$L__BB93_41;
	st.shared.u32 	[%r64], %r357;
$L__BB93_41:
	sub.s32 	%r509, %r357, %r337;
	setp.gt.u32 	%p59, %r2, 31;
	setp.eq.s32 	%p60, %r61, 7;
	setp.eq.s32 	%p61, %r61, 6;
	setp.eq.s32 	%p62, %r61, 5;
	setp.eq.s32 	%p63, %r61, 4;
	setp.eq.s32 	%p64, %r61, 3;
	setp.eq.s32 	%p65, %r61, 2;
	setp.eq.s32 	%p66, %r61, 1;
	bar.sync 	0;
	ld.shared.v4.u32 	{%r510, %r511, %r512, %r513}, [_ZZN3cub18CUB_300001_SM_10006detail10radix_sort31DeviceRadixSortSingleTileKernelINS1_5radix10policy_hubIfNS0_8NullTypeEyE10Policy1000ELNS0_9SortOrderE0EfS6_yNS1_21identity_decomposer_tEEEvPKT1_PSB_PKT2_PSF_T3_iiT4_E12temp_storage+33792];
	selp.b32 	%r514, %r510, %r780, %p66;
	add.s32 	%r515, %r511, %r510;
	selp.b32 	%r516, %r515, %r514, %p65;
	add.s32 	%r517, %r515, %r512;
	selp.b32 	%r518, %r517, %r516, %p64;
	add.s32 	%r519, %r517, %r513;
	selp.b32 	%r520, %r519, %r518, %p63;
	ld.shared.v4.u32 	{%r521, %r522, %r523, %r524}, [_ZZN3cub18CUB_300001_SM_10006detail10radix_sort31DeviceRadixSortSingleTileKernelINS1_5radix10policy_hubIfNS0_8NullTypeEyE10Policy1000ELNS0_9SortOrderE0EfS6_yNS1_21identity_decomposer_tEEEvPKT1_PSB_PKT2_PSF_T3_iiT4_E12temp_storage+33808];
	add.s32 	%r525, %r519, %r521;
	selp.b32 	%r526, %r525, %r520, %p62;
	add.s32 	%r527, %r525, %r522;
	selp.b32 	%r528, %r527, %r526, %p61;
	add.s32 	%r529, %r527, %r523;
	selp.b32 	%r780, %r529, %r528, %p60;
	add.s32 	%r145, %r529, %r524;
	setp.ne.s32 	%p67, %r332, 0;
	selp.b32 	%r530, %r509, 0, %p67;
	add.s32 	%r531, %r780, %r530;
	or.pred  	%p68, %p59, %p67;
	selp.b32 	%r781, %r531, %r509, %p59;
	@%p68 bra 	$L__BB93_43;
	shl.b32 	%r781, %r145, 16;
	st.shared.u32 	[_ZZN3cub18CUB_300001_SM_10006detail10radix_sort31DeviceRadixSortSingleTileKernelINS1_5radix10policy_hubIfNS0_8NullTypeEyE10Policy1000ELNS0_9SortOrderE0EfS6_yNS1_21identity_decomposer_tEEEvPKT1_PSB_PKT2_PSF_T3_iiT4_E12temp_storage+33832], %r781;
$L__BB93_43:
	setp.eq.s32 	%p69, %r2, 0;
	bar.sync 	0;
	ld.shared.u32 	%r532, [_ZZN3cub18CUB_300001_SM_10006detail10radix_sort31DeviceRadixSortSingleTileKernelINS1_5radix10policy_hubIfNS0_8NullTypeEyE10Policy1000ELNS0_9SortOrderE0EfS6_yNS1_21identity_decomposer_tEEEvPKT1_PSB_PKT2_PSF_T3_iiT4_E12temp_storage+33832];
	selp.b32 	%r533, 0, %r532, %p69;
	add.s32 	%r534, %r781, %r533;
	add.s32 	%r535, %r109, %r534;
	add.s32 	%r536, %r110, %r534;
	add.s32 	%r537, %r111, %r534;
	add.s32 	%r538, %r112, %r534;
	add.s32 	%r539, %r113, %r534;
	add.s32 	%r540, %r114, %r534;
	add.s32 	%r541, %r115, %r534;
	add.s32 	%r542, %r116, %r534;
	add.s32 	%r543, %r117, %r534;
	add.s32 	%r544, %r118, %r534;
	add.s32 	%r545, %r119, %r534;
	add.s32 	%r546, %r120, %r534;
	add.s32 	%r547, %r121, %r534;
	add.s32 	%r548, %r122, %r534;
	add.s32 	%r549, %r123, %r534;
	add.s32 	%r550, %r124, %r534;
	add.s32 	%r551, %r125, %r534;
	add.s32 	%r552, %r126, %r534;
	add.s32 	%r553, %r127, %r534;
	add.s32 	%r554, %r128, %r534;
	add.s32 	%r555, %r129, %r534;
	add.s32 	%r556, %r130, %r534;
	add.s32 	%r557, %r131, %r534;
	add.s32 	%r558, %r132, %r534;
	add.s32 	%r559, %r133, %r534;
	add.s32 	%r560, %r134, %r534;
	add.s32 	%r561, %r135, %r534;
	add.s32 	%r562, %r136, %r534;
	add.s32 	%r563, %r137, %r534;
	add.s32 	%r564, %r138, %r534;
	add.s32 	%r565, %r139, %r534;
	add.s32 	%r566, %r140, %r534;
	st.shared.u32 	[%r63], %r534;
	st.shared.u32 	[%r63+4], %r535;
	st.shared.u32 	[%r63+8], %r536;
	st.shared.u32 	[%r63+12], %r537;
	st.shared.u32 	[%r63+16], %r538;
	st.shared.u32 	[%r63+20], %r539;
	st.shared.u32 	[%r63+24], %r540;
	st.shared.u32 	[%r63+28], %r541;
	st.shared.u32 	[%r63+32], %r542;
	st.shared.u32 	[%r63+36], %r543;
	st.shared.u32 	[%r63+40], %r544;
	st.shared.u32 	[%r63+44], %r545;
	st.shared.u32 	[%r63+48], %r546;
	st.shared.u32 	[%r63+52], %r547;
	st.shared.u32 	[%r63+56], %r548;
	st.shared.u32 	[%r63+60], %r549;
	st.shared.u32 	[%r63+64], %r550;
	st.shared.u32 	[%r63+68], %r551;
	st.shared.u32 	[%r63+72], %r552;
	st.shared.u32 	[%r63+76], %r553;
	st.shared.u32 	[%r63+80], %r554;
	st.shared.u32 	[%r63+84], %r555;
	st.shared.u32 	[%r63+88], %r556;
	st.shared.u32 	[%r63+92], %r557;
	st.shared.u32 	[%r63+96], %r558;
	st.shared.u32 	[%r63+100], %r559;
	st.shared.u32 	[%r63+104], %r560;
	st.shared.u32 	[%r63+108], %r561;
	st.shared.u32 	[%r63+112], %r562;
	st.shared.u32 	[%r63+116], %r563;
	st.shared.u32 	[%r63+120], %r564;
	st.shared.u32 	[%r63+124], %r565;
	st.shared.u32 	[%r63+128], %r566;
	bar.sync 	0;
	cvt.u32.u16 	%r567, %rs1;
	ld.shared.u16 	%r568, [%r90];
	add.s32 	%r149, %r568, %r567;
	cvt.u32.u16 	%r569, %rs2;
	ld.shared.u16 	%r570, [%r91];
	add.s32 	%r150, %r570, %r569;
	cvt.u32.u16 	%r571, %rs3;
	ld.shared.u16 	%r572, [%r92];
	add.s32 	%r151, %r572, %r571;
	cvt.u32.u16 	%r573, %rs4;
	ld.shared.u16 	%r574, [%r93];
	add.s32 	%r152, %r574, %r573;
	cvt.u32.u16 	%r575, %rs5;
	ld.shared.u16 	%r576, [%r94];
	add.s32 	%r153, %r576, %r575;
	cvt.u32.u16 	%r577, %rs6;
	ld.shared.u16 	%r578, [%r95];
	add.s32 	%r154, %r578, %r577;
	cvt.u32.u16 	%r579, %rs7;
	ld.shared.u16 	%r580, [%r96];
	add.s32 	%r155, %r580, %r579;
	cvt.u32.u16 	%r581, %rs8;
	ld.shared.u16 	%r582, [%r97];
	add.s32 	%r156, %r582, %r581;
	cvt.u32.u16 	%r583, %rs9;
	ld.shared.u16 	%r584, [%r98];
	add.s32 	%r157, %r584, %r583;
	cvt.u32.u16 	%r585, %rs10;
	ld.shared.u16 	%r586, [%r99];
	add.s32 	%r158, %r586, %r585;
	cvt.u32.u16 	%r587, %rs11;
	ld.shared.u16 	%r588, [%r100];
	add.s32 	%r159, %r588, %r587;
	cvt.u32.u16 	%r589, %rs12;
	ld.shared.u16 	%r590, [%r101];
	add.s32 	%r160, %r590, %r589;
	cvt.u32.u16 	%r591, %rs13;
	ld.shared.u16 	%r592, [%r102];
	add.s32 	%r161, %r592, %r591;
	cvt.u32.u16 	%r593, %rs14;
	ld.shared.u16 	%r594, [%r103];
	add.s32 	%r162, %r594, %r593;
	cvt.u32.u16 	%r595, %rs15;
	ld.shared.u16 	%r596, [%r104];
	add.s32 	%r163, %r596, %r595;
	cvt.u32.u16 	%r597, %rs16;
	ld.shared.u16 	%r598, [%r105];
	add.s32 	%r164, %r598, %r597;
	cvt.u32.u16 	%r599, %rs17;
	ld.shared.u16 	%r600, [%r106];
	add.s32 	%r165, %r600, %r599;
	cvt.u32.u16 	%r601, %rs18;
	ld.shared.u16 	%r602, [%r107];
	add.s32 	%r166, %r602, %r601;
	cvt.u32.u16 	%r603, %rs19;
	ld.shared.u16 	%r604, [%r108];
	add.s32 	%r167, %r604, %r603;
	bar.sync 	0;
	setp.lt.s32 	%p70, %r760, %r209;
	@%p70 bra 	$L__BB93_83;
	cvt.u64.u32 	%rd8, %r2;
	shl.b32 	%r605, %r149, 2;
	mov.u32 	%r606, _ZZN3cub18CUB_300001_SM_10006detail10radix_sort31DeviceRadixSortSingleTileKernelINS1_5radix10policy_hubIfNS0_8NullTypeEyE10Policy1000ELNS0_9SortOrderE0EfS6_yNS1_21identity_decomposer_tEEEvPKT1_PSB_PKT2_PSF_T3_iiT4_E12temp_storage;
	add.s32 	%r607, %r606, %r605;
	st.shared.u32 	[%r607], %r779;
	shl.b32 	%r608, %r150, 2;
	add.s32 	%r609, %r606, %r608;
	st.shared.u32 	[%r609], %r778;
	shl.b32 	%r610, %r151, 2;
	add.s32 	%r611, %r606, %r610;
	st.shared.u32 	[%r611], %r777;
	shl.b32 	%r612, %r152, 2;
	add.s32 	%r613, %r606, %r612;
	st.shared.u32 	[%r613], %r776;
	shl.b32 	%r614, %r153, 2;
	add.s32 	%r615, %r606, %r614;
	st.shared.u32 	[%r615], %r775;
	shl.b32 	%r616, %r154, 2;
	add.s32 	%r617, %r606, %r616;
	st.shared.u32 	[%r617], %r774;
	shl.b32 	%r618, %r155, 2;
	add.s32 	%r619, %r606, %r618;
	st.shared.u32 	[%r619], %r773;
	shl.b32 	%r620, %r156, 2;
	add.s32 	%r621, %r606, %r620;
	st.shared.u32 	[%r621], %r772;
	shl.b32 	%r622, %r157, 2;
	add.s32 	%r623, %r606, %r622;
	st.shared.u32 	[%r623], %r771;
	shl.b32 	%r624, %r158, 2;
	add.s32 	%r625, %r606, %r624;
	st.shared.u32 	[%r625], %r770;
	shl.b32 	%r626, %r159, 2;
	add.s32 	%r627, %r606, %r626;
	st.shared.u32 	[%r627], %r769;
	shl.b32 	%r628, %r160, 2;
	add.s32 	%r629, %r606, %r628;
	st.shared.u32 	[%r629], %r768;
	shl.b32 	%r630, %r161, 2;
	add.s32 	%r631, %r606, %r630;
	st.shared.u32 	[%r631], %r767;
	shl.b32 	%r632, %r162, 2;
	add.s32 	%r633, %r606, %r632;
	st.shared.u32 	[%r633], %r766;
	shl.b32 	%r634, %r163, 2;
	add.s32 	%r635, %r606, %r634;
	st.shared.u32 	[%r635], %r765;
	shl.b32 	%r636, %r164, 2;
	add.s32 	%r637, %r606, %r636;
	st.shared.u32 	[%r637], %r764;
	shl.b32 	%r638, %r165, 2;
	add.s32 	%r639, %r606, %r638;
	st.shared.u32 	[%r639], %r763;
	shl.b32 	%r640, %r166, 2;
	add.s32 	%r641, %r606, %r640;
	st.shared.u32 	[%r641], %r762;
	shl.b32 	%r642, %r167, 2;
	add.s32 	%r643, %r606, %r642;
	st.shared.u32 	[%r643], %r761;
	bar.sync 	0;
	mad.lo.s32 	%r644, %r2, -72, %r65;
	ld.shared.u32 	%r168, [%r644];
	ld.shared.u32 	%r169, [%r644+1024];
	ld.shared.u32 	%r170, [%r644+2048];
	ld.shared.u32 	%r171, [%r644+3072];
	ld.shared.u32 	%r172, [%r644+4096];
	ld.shared.u32 	%r173, [%r644+5120];
	ld.shared.u32 	%r174, [%r644+6144];
	ld.shared.u32 	%r175, [%r644+7168];
	ld.shared.u32 	%r176, [%r644+8192];
	ld.shared.u32 	%r177, [%r644+9216];
	ld.shared.u32 	%r178, [%r644+10240];
	ld.shared.u32 	%r179, [%r644+11264];
	ld.shared.u32 	%r180, [%r644+12288];
	ld.shared.u32 	%r181, [%r644+13312];
	ld.shared.u32 	%r182, [%r644+14336];
	ld.shared.u32 	%r183, [%r644+15360];
	ld.shared.u32 	%r184, [%r644+16384];
	ld.shared.u32 	%r185, [%r644+17408];
	ld.shared.u32 	%r186, [%r644+18432];
	setp.gt.u64 	%p71, %rd4, %rd8;
	cvta.to.global.u64 	%rd9, %rd3;
	mul.wide.u32 	%rd10, %r2, 4;
	add.s64 	%rd2, %rd9, %rd10;
	@%p71 bra 	$L__BB93_45;
	bra.uni 	$L__BB93_46;
$L__BB93_45:
	setp.gt.s32 	%p72, %r168, -1;
	selp.b32 	%r645, -1, -2147483648, %p72;
	xor.b32  	%r646, %r645, %r168;
	st.global.u32 	[%rd2], %r646;
$L__BB93_46:
	add.s32 	%r647, %r2, 256;
	cvt.u64.u32 	%rd11, %r647;
	setp.le.u64 	%p73, %rd4, %rd11;
	@%p73 bra 	$L__BB93_48;
	setp.gt.s32 	%p74, %r169, -1;
	selp.b32 	%r648, -1, -2147483648, %p74;
	xor.b32  	%r649, %r648, %r169;
	st.global.u32 	[%rd2+1024], %r649;
$L__BB93_48:
	add.s32 	%r650, %r2, 512;
	cvt.u64.u32 	%rd12, %r650;
	setp.le.u64 	%p75, %rd4, %rd12;
	@%p75 bra 	$L__BB93_50;
	setp.gt.s32 	%p76, %r170, -1;
	selp.b32 	%r651, -1, -2147483648, %p76;
	xor.b32  	%r652, %r651, %r170;
	st.global.u32 	[%rd2+2048], %r652;
$L__BB93_50:
	add.s32 	%r653, %r2, 768;
	cvt.u64.u32 	%rd13, %r653;
	setp.le.u64 	%p77, %rd4, %rd13;
	@%p77 bra 	$L__BB93_52;
	setp.gt.s32 	%p78, %r171, -1;
	selp.b32 	%r654, -1, -2147483648, %p78;
	xor.b32  	%r655, %r654, %r171;
	st.global.u32 	[%rd2+3072], %r655;
$L__BB93_52:
	or.b32  	%r656, %r2, 1024;
	cvt.u64.u32 	%rd14, %r656;
	setp.le.u64 	%p79, %rd4, %rd14;
	@%p79 bra 	$L__BB93_54;
	setp.gt.s32 	%p80, %r172, -1;
	selp.b32 	%r657, -1, -2147483648, %p80;
	xor.b32  	%r658, %r657, %r172;
	st.global.u32 	[%rd2+4096], %r658;
$L__BB93_54:
	add.s32 	%r659, %r2, 1280;
	cvt.u64.u32 	%rd15, %r659;
	setp.le.u64 	%p81, %rd4, %rd15;
	@%p81 bra 	$L__BB93_56;
	setp.gt.s32 	%p82, %r173, -1;
	selp.b32 	%r660, -1, -2147483648, %p82;
	xor.b32  	%r661, %r660, %r173;
	st.global.u32 	[%rd2+5120], %r661;
$L__BB93_56:
	add.s32 	%r662, %r2, 1536;
	cvt.u64.u32 	%rd16, %r662;
	setp.le.u64 	%p83, %rd4, %rd16;
	@%p83 bra 	$L__BB93_58;
	setp.gt.s32 	%p84, %r174, -1;
	selp.b32 	%r663, -1, -2147483648, %p84;
	xor.b32  	%r664, %r663, %r174;
	st.global.u32 	[%rd2+6144], %r664;
$L__BB93_58:
	add.s32 	%r665, %r2, 1792;
	cvt.u64.u32 	%rd17, %r665;
	setp.le.u64 	%p85, %rd4, %rd17;
	@%p85 bra 	$L__BB93_60;
	setp.gt.s32 	%p86, %r175, -1;
	selp.b32 	%r666, -1, -2147483648, %p86;
	xor.b32  	%r667, %r666, %r175;
	st.global.u32 	[%rd2+7168], %r667;
$L__BB93_60:
	or.b32  	%r668, %r2, 2048;
	cvt.u64.u32 	%rd18, %r668;
	setp.le.u64 	%p87, %rd4, %rd18;
	@%p87 bra 	$L__BB93_62;
	setp.gt.s32 	%p88, %r176, -1;
	selp.b32 	%r669, -1, -2147483648, %p88;
	xor.b32  	%r670, %r669, %r176;
	st.global.u32 	[%rd2+8192], %r670;
$L__BB93_62:
	add.s32 	%r671, %r2, 2304;
	cvt.u64.u32 	%rd19, %r671;
	setp.le.u64 	%p89, %rd4, %rd19;
	@%p89 bra 	$L__BB93_64;
	setp.gt.s32 	%p90, %r177, -1;
	selp.b32 	%r672, -1, -2147483648, %p90;
	xor.b32  	%r673, %r672, %r177;
	st.global.u32 	[%rd2+9216], %r673;
$L__BB93_64:
	add.s32 	%r674, %r2, 2560;
	cvt.u64.u32 	%rd20, %r674;
	setp.le.u64 	%p91, %rd4, %rd20;
	@%p91 bra 	$L__BB93_66;
	setp.gt.s32 	%p92, %r178, -1;
	selp.b32 	%r675, -1, -2147483648, %p92;
	xor.b32  	%r676, %r675, %r178;
	st.global.u32 	[%rd2+10240], %r676;
$L__BB93_66:
	add.s32 	%r677, %r2, 2816;
	cvt.u64.u32 	%rd21, %r677;
	setp.le.u64 	%p93, %rd4, %rd21;
	@%p93 bra 	$L__BB93_68;
	setp.gt.s32 	%p94, %r179, -1;
	selp.b32 	%r678, -1, -2147483648, %p94;
	xor.b32  	%r679, %r678, %r179;
	st.global.u32 	[%rd2+11264], %r679;
$L__BB93_68:
	or.b32  	%r680, %r2, 3072;
	cvt.u64.u32 	%rd22, %r680;
	setp.le.u64 	%p95, %rd4, %rd22;
	@%p95 bra 	$L__BB93_70;
	setp.gt.s32 	%p96, %r180, -1;
	selp.b32 	%r681, -1, -2147483648, %p96;
	xor.b32  	%r682, %r681, %r180;
	st.global.u32 	[%rd2+12288], %r682;
$L__BB93_70:
	add.s32 	%r683, %r2, 3328;
	cvt.u64.u32 	%rd23, %r683;
	setp.le.u64 	%p97, %rd4, %rd23;
	@%p97 bra 	$L__BB93_72;
	setp.gt.s32 	%p98, %r181, -1;
	selp.b32 	%r684, -1, -2147483648, %p98;
	xor.b32  	%r685, %r684, %r181;
	st.global.u32 	[%rd2+13312], %r685;
$L__BB93_72:
	add.s32 	%r686, %r2, 3584;
	cvt.u64.u32 	%rd24, %r686;
	setp.le.u64 	%p99, %rd4, %rd24;
	@%p99 bra 	$L__BB93_74;
	setp.gt.s32 	%p100, %r182, -1;
	selp.b32 	%r687, -1, -2147483648, %p100;
	xor.b32  	%r688, %r687, %r182;
	st.global.u32 	[%rd2+14336], %r688;
$L__BB93_74:
	add.s32 	%r689, %r2, 3840;
	cvt.u64.u32 	%rd25, %r689;
	setp.le.u64 	%p101, %rd4, %rd25;
	@%p101 bra 	$L__BB93_76;
	setp.gt.s32 	%p102, %r183, -1;
	selp.b32 	%r690, -1, -2147483648, %p102;
	xor.b32  	%r691, %r690, %r183;
	st.global.u32 	[%rd2+15360], %r691;
$L__BB93_76:
	or.b32  	%r692, %r2, 4096;
	cvt.u64.u32 	%rd26, %r692;
	setp.le.u64 	%p103, %rd4, %rd26;
	@%p103 bra 	$L__BB93_78;
	setp.gt.s32 	%p104, %r184, -1;
	selp.b32 	%r693, -1, -2147483648, %p104;
	xor.b32  	%r694, %r693, %r184;
	st.global.u32 	[%rd2+16384], %r694;
$L__BB93_78:
	add.s32 	%r695, %r2, 4352;
	cvt.u64.u32 	%rd27, %r695;
	setp.le.u64 	%p105, %rd4, %rd27;
	@%p105 bra 	$L__BB93_80;
	setp.gt.s32 	%p106, %r185, -1;
	selp.b32 	%r696, -1, -2147483648, %p106;
	xor.b32  	%r697, %r696, %r185;
	st.global.u32 	[%rd2+17408], %r697;
$L__BB93_80:
	add.s32 	%r698, %r2, 4608;
	cvt.u64.u32 	%rd28, %r698;
	setp.le.u64 	%p107, %rd4, %rd28;
	@%p107 bra 	$L__BB93_82;
	setp.gt.s32 	%p108, %r186, -1;
	selp.b32 	%r699, -1, -2147483648, %p108;
	xor.b32  	%r700, %r699, %r186;
	st.global.u32 	[%rd2+18432], %r700;
$L__BB93_82:
	ret;
$L__BB93_83:
	shl.b32 	%r701, %r149, 2;
	mov.u32 	%r702, _ZZN3cub18CUB_300001_SM_10006detail10radix_sort31DeviceRadixSortSingleTileKernelINS1_5radix10policy_hubIfNS0_8NullTypeEyE10Policy1000ELNS0_9SortOrderE0EfS6_yNS1_21identity_decomposer_tEEEvPKT1_PSB_PKT2_PSF_T3_iiT4_E12temp_storage;
	add.s32 	%r703, %r702, %r701;
	st.shared.u32 	[%r703], %r779;
	shl.b32 	%r704, %r150, 2;
	add.s32 	%r705, %r702, %r704;
	st.shared.u32 	[%r705], %r778;
	shl.b32 	%r706, %r151, 2;
	add.s32 	%r707, %r702, %r706;
	st.shared.u32 	[%r707], %r777;
	shl.b32 	%r708, %r152, 2;
	add.s32 	%r709, %r702, %r708;
	st.shared.u32 	[%r709], %r776;
	shl.b32 	%r710, %r153, 2;
	add.s32 	%r711, %r702, %r710;
	st.shared.u32 	[%r711], %r775;
	shl.b32 	%r712, %r154, 2;
	add.s32 	%r713, %r702, %r712;
	st.shared.u32 	[%r713], %r774;
	shl.b32 	%r714, %r155, 2;
	add.s32 	%r715, %r702, %r714;
	st.shared.u32 	[%r715], %r773;
	shl.b32 	%r716, %r156, 2;
	add.s32 	%r717, %r702, %r716;
	st.shared.u32 	[%r717], %r772;
	shl.b32 	%r718, %r157, 2;
	add.s32 	%r719, %r702, %r718;
	st.shared.u32 	[%r719], %r771;
	shl.b32 	%r720, %r158, 2;
	add.s32 	%r721, %r702, %r720;
	st.shared.u32 	[%r721], %r770;
	shl.b32 	%r722, %r159, 2;
	add.s32 	%r723, %r702, %r722;
	st.shared.u32 	[%r723], %r769;
	shl.b32 	%r724, %r160, 2;
	add.s32 	%r725, %r702, %r724;
	st.shared.u32 	[%r725], %r768;
	shl.b32 	%r726, %r161, 2;
	add.s32 	%r727, %r702, %r726;
	st.shared.u32 	[%r727], %r767;
	shl.b32 	%r728, %r162, 2;
	add.s32 	%r729, %r702, %r728;
	st.shared.u32 	[%r729], %r766;
	shl.b32 	%r730, %r163, 2;
	add.s32 	%r731, %r702, %r730;
	st.shared.u32 	[%r731], %r765;
	shl.b32 	%r732, %r164, 2;
	add.s32 	%r733, %r702, %r732;
	st.shared.u32 	[%r733], %r764;
	shl.b32 	%r734, %r165, 2;
	add.s32 	%r735, %r702, %r734;
	st.shared.u32 	[%r735], %r763;
	shl.b32 	%r736, %r166, 2;
	add.s32 	%r737, %r702, %r736;
	st.shared.u32 	[%r737], %r762;
	shl.b32 	%r738, %r167, 2;
	add.s32 	%r739, %r702, %r738;
	st.shared.u32 	[%r739], %r761;
	bar.sync 	0;
	ld.shared.u32 	%r779, [%r65];
	ld.shared.u32 	%r778, [%r65+4];
	ld.shared.u32 	%r777, [%r65+8];
	ld.shared.u32 	%r776, [%r65+12];
	ld.shared.u32 	%r775, [%r65+16];
	ld.shared.u32 	%r774, [%r65+20];
	ld.shared.u32 	%r773, [%r65+24];
	ld.shared.u32 	%r772, [%r65+28];
	ld.shared.u32 	%r771, [%r65+32];
	ld.shared.u32 	%r770, [%r65+36];
	ld.shared.u32 	%r769, [%r65+40];
	ld.shared.u32 	%r768, [%r65+44];
	ld.shared.u32 	%r767, [%r65+48];
	ld.shared.u32 	%r766, [%r65+52];
	ld.shared.u32 	%r765, [%r65+56];
	ld.shared.u32 	%r764, [%r65+60];
	ld.shared.u32 	%r763, [%r65+64];
	ld.shared.u32 	%r762, [%r65+68];
	ld.shared.u32 	%r761, [%r65+72];
	bar.sync 	0;
	add.s32 	%r760, %r760, 6;
	add.s32 	%r759, %r759, -6;
	bra.uni 	$L__BB93_39;

}
	// .globl	_ZN3cub18CUB_300001_SM_10006detail10radix_sort30DeviceRadixSortHistogramKernelINS1_5radix10policy_hubIfNS0_8NullTypeEyE10Policy1000ELNS0_9SortOrderE0EfyNS1_21identity_decomposer_tEEEvPT2_PKT1_SB_iiT3_
.visible .entry _ZN3cub18CUB_300001_SM_10006detail10radix_sort30DeviceRadixSortHistogramKernelINS1_5radix10policy_hubIfNS0_8NullTypeEyE10Policy1000ELNS0_9SortOrderE0EfyNS1_21identity_decomposer_tEEEvPT2_PKT1_SB_iiT3_(
	.param .u64 .ptr .align 1 _ZN3cub18CUB_300001_SM_10006detail10radix_sort30DeviceRadixSortHistogramKernelINS1_5radix10policy_hubIfNS0_8NullTypeEyE10Policy1000ELNS0_9SortOrderE0EfyNS1_21identity_decomposer_tEEEvPT2_PKT1_SB_iiT3__param_0,
	.param .u64 .ptr .align 1 _ZN3cub18CUB_300001_SM_10006detail10radix_sort30DeviceRadixSortHistogramKernelINS1_5radix10policy_hubIfNS0_8NullTypeEyE10Policy1000ELNS0_9SortOrderE0EfyNS1_21identity_decomposer_tEEEvPT2_PKT1_SB_iiT3__param_1,
	.param .u64 _ZN3cub18CUB_300001_SM_10006detail10radix_sort30DeviceRadixSortHistogramKernelINS1_5radix10policy_hubIfNS0_8NullTypeEyE10Policy1000ELNS0_9SortOrderE0EfyNS1_21identity_decomposer_tEEEvPT2_PKT1_SB_iiT3__param_2,
	.param .u32 _ZN3cub18CUB_300001_SM_10006detail10radix_sort30DeviceRadixSortHistogramKernelINS1_5radix10policy_hubIfNS0_8NullTypeEyE10Policy1000ELNS0_9SortOrderE0EfyNS1_21identity_decomposer_tEEEvPT2_PKT1_SB_iiT3__param_3,
	.param .u32 _ZN3cub18CUB_300001_SM_10006detail10radix_sort30DeviceRadixSortHistogramKernelINS1_5radix10policy_hubIfNS0_8NullTypeEyE10Policy1000ELNS0_9SortOrderE0EfyNS1_21identity_decomposer_tEEEvPT2_PKT1_SB_iiT3__param_4,
	.param .align 1 .b8 _ZN3cub18CUB_300001_SM_10006detail10radix_sort30DeviceRadixSortHistogramKernelINS1_5radix10policy_hubIfNS0_8NullTypeEyE10Policy1000ELNS0_9SortOrderE0EfyNS1_21identity_decomposer_tEEEvPT2_PKT1_SB_iiT3__param_5[1]
)
.maxntid 128
{
	.reg .pred 	%p<123>;
	.reg .b32 	%r<518>;
	.reg .b64 	%rd<137>;
	// demoted variable
	.shared .align 4 .b8 _ZZN3cub18CUB_300001_SM_10006detail10radix_sort30DeviceRadixSortHistogramKernelINS1_5radix10policy_hubIfNS0_8NullTypeEyE10Policy1000ELNS0_9SortOrderE0EfyNS1_21identity_decomposer_tEEEvPT2_PKT1_SB_iiT3_E12temp_storage[4096];
	ld.param.u64 	%rd18, [_ZN3cub18CUB_300001_SM_10006detail10radix_sort30DeviceRadixSortHistogramKernelINS1_5radix10policy_hubIfNS0_8NullTypeEyE10Policy1000ELNS0_9SortOrderE0EfyNS1_21identity_decomposer_tEEEvPT2_PKT1_SB_iiT3__param_0];
	ld.param.u64 	%rd19, [_ZN3cub18CUB_300001_SM_10006detail10radix_sort30DeviceRadixSortHistogramKernelINS1_5radix10policy_hubIfNS0_8NullTypeEyE10Policy1000ELNS0_9SortOrderE0EfyNS1_21identity_decomposer_tEEEvPT2_PKT1_SB_iiT3__param_1];
	ld.param.u64 	%rd17, [_ZN3cub18CUB_300001_SM_10006detail10radix_sort30DeviceRadixSortHistogramKernelINS1_5radix10policy_hubIfNS0_8NullTypeEyE10Policy1000ELNS0_9SortOrderE0EfyNS1_21identity_decomposer_tEEEvPT2_PKT1_SB_iiT3__param_2];
	ld.param.u32 	%r174, [_ZN3cub18CUB_300001_SM_10006detail10radix_sort30DeviceRadixSortHistogramKernelINS1_5radix10policy_hubIfNS0_8NullTypeEyE10Policy1000ELNS0_9SortOrderE0EfyNS1_21identity_decomposer_tEEEvPT2_PKT1_SB_iiT3__param_3];
	ld.param.u32 	%r175, [_ZN3cub18CUB_300001_SM_10006detail10radix_sort30DeviceRadixSortHistogramKernelINS1_5radix10policy_hubIfNS0_8NullTypeEyE10Policy1000ELNS0_9SortOrderE0EfyNS1_21identity_decomposer_tEEEvPT2_PKT1_SB_iiT3__param_4];
	cvta.to.global.u64 	%rd1, %rd19;
	cvta.to.global.u64 	%rd2, %rd18;
	setp.eq.s64 	%p2, %rd17, 0;
	@%p2 bra 	$L__BB94_153;
	sub.s32 	%r176, %r175, %r174;
	add.s32 	%r177, %r176, 7;
	shr.s32 	%r178, %r177, 31;
	shr.u32 	%r179, %r178, 29;
	add.s32 	%r180, %r177, %r179;
	shr.s32 	%r181, %r180, 3;
	mov.u32 	%r182, %tid.x;
	setp.gt.u32 	%p3, %r182, 255;
	setp.lt.s32 	%p4, %r177, 8;
	mov.u32 	%r183, %ctaid.x;
	shl.b32 	%r184, %r183, 11;
	cvt.u64.u32 	%rd3, %r184;
	mov.u32 	%r185, %nctaid.x;
	shl.b32 	%r186, %r185, 11;
	cvt.u64.u32 	%rd4, %r186;
	add.s32 	%r1, %r181, -1;
	and.b32  	%r2, %r181, 15;
	and.b32  	%r3, %r181, 7;
	add.s32 	%r4, %r3, -1;
	and.b32  	%r5, %r181, 3;
	or.pred  	%p1, %p3, %p4;
	shl.b32 	%r187, %r182, 2;
	mov.u32 	%r188, _ZZN3cub18CUB_300001_SM_10006detail10radix_sort30DeviceRadixSortHistogramKernelINS1_5radix10policy_hubIfNS0_8NullTypeEyE10Policy1000ELNS0_9SortOrderE0EfyNS1_21identity_decomposer_tEEEvPT2_PKT1_SB_iiT3_E12temp_storage;
	add.s32 	%r6, %r188, %r187;
	and.b32  	%r7, %r181, 268435440;
	cvt.u64.u32 	%rd5, %r182;
	add.s32 	%r8, %r182, 128;
	add.s32 	%r9, %r182, 256;
	add.s32 	%r10, %r182, 384;
	add.s32 	%r11, %r182, 512;
	add.s32 	%r12, %r182, 640;
	add.s32 	%r13, %r182, 768;
	or.b32  	%r14, %r182, 1024;
	add.s32 	%r15, %r182, 1920;
	and.b32  	%r16, %r181, 268435448;
	and.b32  	%r17, %r181, 1;
	neg.s32 	%r18, %r7;
	add.s32 	%r19, %r6, 8192;
	add.s64 	%rd21, %rd17, -1;
	shr.u64 	%rd22, %rd21, 30;
	add.s64 	%rd23, %rd22, 1;
	min.u64 	%rd6, %rd23, %rd17;
	mov.b64 	%rd135, 0;
$L__BB94_2:
	@%p1 bra 	$L__BB94_30;
	setp.lt.u32 	%p5, %r1, 15;
	mov.b32 	%r471, 0;
	@%p5 bra 	$L__BB94_6;
	mov.u32 	%r468, %r19;
	mov.u32 	%r469, %r18;
$L__BB94_5:
	.pragma "nounroll";
	mov.b32 	%r190, 0;
	st.shared.u32 	[%r468+-8192], %r190;
	st.shared.u32 	[%r468+-7168], %r190;
	st.shared.u32 	[%r468+-6144], %r190;
	st.shared.u32 	[%r468+-5120], %r190;
	st.shared.u32 	[%r468+-4096], %r190;
	st.shared.u32 	[%r468+-3072], %r190;
	st.shared.u32 	[%r468+-2048], %r190;
	st.shared.u32 	[%r468+-1024], %r190;
	st.shared.u32 	[%r468], %r190;
	st.shared.u32 	[%r468+1024], %r190;
	st.shared.u32 	[%r468+2048], %r190;
	st.shared.u32 	[%r468+3072], %r190;
	st.shared.u32 	[%r468+4096], %r190;
	st.shared.u32 	[%r468+5120], %r190;
	st.shared.u32 	[%r468+6144], %r190;
	st.shared.u32 	[%r468+7168], %r190;
	add.s32 	%r469, %r469, 16;
	add.s32 	%r468, %r468, 16384;
	setp.ne.s32 	%p6, %r469, 0;
	mov.u32 	%r471, %r7;
	@%p6 bra 	$L__BB94_5;
$L__BB94_6:
	add.s32 	%r25, %r2, -1;
	setp.eq.s32 	%p7, %r2, 0;
	@%p7 bra 	$L__BB94_16;
	setp.lt.u32 	%p8, %r25, 7;
	@%p8 bra 	$L__BB94_9;
	shl.b32 	%r191, %r471, 10;
	add.s32 	%r192, %r6, %r191;
	mov.b32 	%r193, 0;
	st.shared.u32 	[%r192], %r193;
	st.shared.u32 	[%r192+1024], %r193;
	st.shared.u32 	[%r192+2048], %r193;
	st.shared.u32 	[%r192+3072], %r193;
	st.shared.u32 	[%r192+4096], %r193;
	st.shared.u32 	[%r192+5120], %r193;
	st.shared.u32 	[%r192+6144], %r193;
	st.shared.u32 	[%r192+7168], %r193;
	add.s32 	%r471, %r471, 8;
$L__BB94_9:
	setp.eq.s32 	%p9, %r3, 0;
	@%p9 bra 	$L__BB94_16;
	setp.lt.u32 	%p10, %r4, 3;
	@%p10 bra 	$L__BB94_12;
	shl.b32 	%r194, %r471, 10;
	add.s32 	%r195, %r6, %r194;
	mov.b32 	%r196, 0;
	st.shared.u32 	[%r195], %r196;
	st.shared.u32 	[%r195+1024], %r196;
	st.shared.u32 	[%r195+2048], %r196;
	st.shared.u32 	[%r195+3072], %r196;
	add.s32 	%r471, %r471, 4;
$L__BB94_12:
	setp.eq.s32 	%p11, %r5, 0;
	@%p11 bra 	$L__BB94_16;
	setp.eq.s32 	%p12, %r5, 1;
	shl.b32 	%r197, %r471, 10;
	add.s32 	%r30, %r6, %r197;
	mov.b32 	%r198, 0;
	st.shared.u32 	[%r30], %r198;
	@%p12 bra 	$L__BB94_16;
	setp.eq.s32 	%p13, %r5, 2;
	mov.b32 	%r199, 0;
	st.shared.u32 	[%r30+1024], %r199;
	@%p13 bra 	$L__BB94_16;
	mov.b32 	%r200, 0;
	st.shared.u32 	[%r30+2048], %r200;
$L__BB94_16:
	cvt.u32.u64 	%r201, %rd5;
	setp.gt.u32 	%p14, %r201, 127;
	@%p14 bra 	$L__BB94_30;
	setp.lt.u32 	%p15, %r1, 15;
	mov.b32 	%r475, 0;
	@%p15 bra 	$L__BB94_20;
	mov.b32 	%r473, 0;
$L__BB94_19:
	.pragma "nounroll";
	shl.b32 	%r204, %r473, 10;
	add.s32 	%r205, %r6, %r204;
	mov.b32 	%r206, 0;
	st.shared.u32 	[%r205+512], %r206;
	st.shared.u32 	[%r205+1536], %r206;
	st.shared.u32 	[%r205+2560], %r206;
	st.shared.u32 	[%r205+3584], %r206;
	st.shared.u32 	[%r205+4608], %r206;
	st.shared.u32 	[%r205+5632], %r206;
	st.shared.u32 	[%r205+6656], %r206;
	st.shared.u32 	[%r205+7680], %r206;
	st.shared.u32 	[%r205+8704], %r206;
	st.shared.u32 	[%r205+9728], %r206;
	st.shared.u32 	[%r205+10752], %r206;
	st.shared.u32 	[%r205+11776], %r206;
	st.shared.u32 	[%r205+12800], %r206;
	st.shared.u32 	[%r205+13824], %r206;
	st.shared.u32 	[%r205+14848], %r206;
	st.shared.u32 	[%r205+15872], %r206;
	add.s32 	%r473, %r473, 16;
	setp.ne.s32 	%p16, %r473, %r7;
	mov.u32 	%r475, %r7;
	@%p16 bra 	$L__BB94_19;
$L__BB94_20:
	setp.eq.s32 	%p17, %r2, 0;
	@%p17 bra 	$L__BB94_30;
	setp.lt.u32 	%p18, %r25, 7;
	@%p18 bra 	$L__BB94_23;
	shl.b32 	%r207, %r475, 10;
	add.s32 	%r208, %r6, %r207;
	mov.b32 	%r209, 0;
	st.shared.u32 	[%r208+512], %r209;
	st.shared.u32 	[%r208+1536], %r209;
	st.shared.u32 	[%r208+2560], %r209;
	st.shared.u32 	[%r208+3584], %r209;
	st.shared.u32 	[%r208+4608], %r209;
	st.shared.u32 	[%r208+5632], %r209;
	st.shared.u32 	[%r208+6656], %r209;
	st.shared.u32 	[%r208+7680], %r209;
	add.s32 	%r475, %r475, 8;
$L__BB94_23:
	setp.eq.s32 	%p19, %r3, 0;
	@%p19 bra 	$L__BB94_30;
	setp.lt.u32 	%p20, %r4, 3;
	@%p20 bra 	$L__BB94_26;
	shl.b32 	%r210, %r475, 10;
	add.s32 	%r211, %r6, %r210;
	mov.b32 	%r212, 0;
	st.shared.u32 	[%r211+512], %r212;
	st.shared.u32 	[%r211+1536], %r212;
	st.shared.u32 	[%r211+2560], %r212;
	st.shared.u32 	[%r211+3584], %r212;
	add.s32 	%r475, %r475, 4;
$L__BB94_26:
	setp.eq.s32 	%p21, %r5, 0;
	@%p21 bra 	$L__BB94_30;
	setp.eq.s32 	%p22, %r5, 1;
	shl.b32 	%r213, %r475, 10;
	add.s32 	%r38, %r6, %r213;
	mov.b32 	%r214, 0;
	st.shared.u32 	[%r38+512], %r214;
	@%p22 bra 	$L__BB94_30;
	setp.eq.s32 	%p23, %r5, 2;
	mov.b32 	%r215, 0;
	st.shared.u32 	[%r38+1536], %r215;
	@%p23 bra 	$L__BB94_30;
	mov.b32 	%r216, 0;
	st.shared.u32 	[%r38+2560], %r216;
$L__BB94_30:
	bar.sync 	0;
	bar.sync 	0;
	shl.b64 	%rd8, %rd135, 30;
	sub.s64 	%rd24, %rd17, %rd8;
	min.u64 	%rd9, %rd24, 1073741824;
	setp.le.u64 	%p24, %rd9, %rd3;
	@%p24 bra 	$L__BB94_70;
	mov.u64 	%rd136, %rd3;
$L__BB94_32:
	add.s64 	%rd11, %rd136, %rd8;
	sub.s64 	%rd12, %rd17, %rd11;
	setp.lt.u64 	%p25, %rd12, 2048;
	@%p25 bra 	$L__BB94_34;
	add.s64 	%rd27, %rd11, %rd5;
	shl.b64 	%rd28, %rd27, 2;
	add.s64 	%rd29, %rd1, %rd28;
	ld.global.u32 	%r507, [%rd29];
	ld.global.u32 	%r506, [%rd29+512];
	ld.global.u32 	%r505, [%rd29+1024];
	ld.global.u32 	%r504, [%rd29+1536];
	ld.global.u32 	%r503, [%rd29+2048];
	ld.global.u32 	%r502, [%rd29+2560];
	ld.global.u32 	%r501, [%rd29+3072];
	ld.global.u32 	%r500, [%rd29+3584];
	ld.global.u32 	%r499, [%rd29+4096];
	ld.global.u32 	%r498, [%rd29+4608];
	ld.global.u32 	%r497, [%rd29+5120];
	ld.global.u32 	%r496, [%rd29+5632];
	ld.global.u32 	%r495, [%rd29+6144];
	ld.global.u32 	%r494, [%rd29+6656];
	ld.global.u32 	%r493, [%rd29+7168];
	ld.global.u32 	%r492, [%rd29+7680];
	bra.uni 	$L__BB94_66;
$L__BB94_34:
	cvt.u32.u64 	%r218, %rd5;
	cvt.u32.u64 	%r55, %rd12;
	setp.ge.s32 	%p26, %r218, %r55;
	add.s64 	%rd25, %rd11, %rd5;
	shl.b64 	%rd26, %rd25, 2;
	add.s64 	%rd13, %rd1, %rd26;
	mov.b32 	%r507, 2147483647;
	@%p26 bra 	$L__BB94_36;
	ld.global.u32 	%r507, [%rd13];
$L__BB94_36:
	setp.ge.s32 	%p27, %r8, %r55;
	mov.b32 	%r506, 2147483647;
	@%p27 bra 	$L__BB94_38;
	ld.global.u32 	%r506, [%rd13+512];
$L__BB94_38:
	setp.ge.s32 	%p28, %r9, %r55;
	mov.b32 	%r505, 2147483647;
	@%p28 bra 	$L__BB94_40;
	ld.global.u32 	%r505, [%rd13+1024];
$L__BB94_40:
	setp.ge.s32 	%p29, %r10, %r55;
	mov.b32 	%r504, 2147483647;
	@%p29 bra 	$L__BB94_42;
	ld.global.u32 	%r504, [%rd13+1536];
$L__BB94_42:
	setp.ge.s32 	%p30, %r11, %r55;
	mov.b32 	%r503, 2147483647;
	@%p30 bra 	$L__BB94_44;
	ld.global.u32 	%r503, [%rd13+2048];
$L__BB94_44:
	setp.ge.s32 	%p31, %r12, %r55;
	mov.b32 	%r502, 2147483647;
	@%p31 bra 	$L__BB94_46;
	ld.global.u32 	%r502, [%rd13+2560];
$L__BB94_46:
	setp.ge.s32 	%p32, %r13, %r55;
	mov.b32 	%r501, 2147483647;
	@%p32 bra 	$L__BB94_48;
	ld.global.u32 	%r501, [%rd13+3072];
$L__BB94_48:
	mov.u32 	%r226, %tid.x;
	add.s32 	%r227, %r226, 896;
	setp.ge.s32 	%p33, %r227, %r55;
	mov.b32 	%r500, 2147483647;
	@%p33 bra 	$L__BB94_50;
	ld.global.u32 	%r500, [%rd13+3584];
$L__BB94_50:
	setp.ge.s32 	%p34, %r14, %r55;
	mov.b32 	%r499, 2147483647;
	@%p34 bra 	$L__BB94_52;
	ld.global.u32 	%r499, [%rd13+4096];
$L__BB94_52:
	add.s32 	%r231, %r226, 1152;
	setp.ge.s32 	%p35, %r231, %r55;
	mov.b32 	%r498, 2147483647;
	@%p35 bra 	$L__BB94_54;
	ld.global.u32 	%r498, [%rd13+4608];
$L__BB94_54:
	add.s32 	%r234, %r226, 1280;
	setp.ge.s32 	%p36, %r234, %r55;
	mov.b32 	%r497, 2147483647;
	@%p36 bra 	$L__BB94_56;
	ld.global.u32 	%r497, [%rd13+5120];
$L__BB94_56:
	add.s32 	%r237, %r226, 1408;
	setp.ge.s32 	%p37, %r237, %r55;
	mov.b32 	%r496, 2147483647;
	@%p37 bra 	$L__BB94_58;
	ld.global.u32 	%r496, [%rd13+5632];
$L__BB94_58:
	add.s32 	%r240, %r226, 1536;
	setp.ge.s32 	%p38, %r240, %r55;
	mov.b32 	%r495, 2147483647;
	@%p38 bra 	$L__BB94_60;
	ld.global.u32 	%r495, [%rd13+6144];
$L__BB94_60:
	add.s32 	%r243, %r226, 1664;
	setp.ge.s32 	%p39, %r243, %r55;
	mov.b32 	%r494, 2147483647;
	@%p39 bra 	$L__BB94_62;
	ld.global.u32 	%r494, [%rd13+6656];
$L__BB94_62:
	add.s32 	%r246, %r226, 1792;
	setp.ge.s32 	%p40, %r246, %r55;
	mov.b32 	%r493, 2147483647;
	@%p40 bra 	$L__BB94_64;
	ld.global.u32 	%r493, [%rd13+7168];
$L__BB94_64:
	setp.ge.s32 	%p41, %r15, %r55;
	mov.b32 	%r492, 2147483647;
	@%p41 bra 	$L__BB94_66;
	ld.global.u32 	%r492, [%rd13+7680];
$L__BB94_66:
	setp.le.s32 	%p42, %r175, %r174;
	@%p42 bra 	$L__BB94_69;
	setp.gt.s32 	%p43, %r507, -1;
	selp.b32 	%r249, -2147483648, -1, %p43;
	xor.b32  	%r250, %r249, %r507;
	setp.gt.s32 	%p44, %r506, -1;
	selp.b32 	%r251, -2147483648, -1, %p44;
	xor.b32  	%r252, %r251, %r506;
	setp.gt.s32 	%p45, %r505, -1;
	selp.b32 	%r253, -2147483648, -1, %p45;
	xor.b32  	%r254, %r253, %r505;
	setp.gt.s32 	%p46, %r504, -1;
	selp.b32 	%r255, -2147483648, -1, %p46;
	xor.b32  	%r256, %r255, %r504;
	setp.gt.s32 	%p47, %r503, -1;
	selp.b32 	%r257, -2147483648, -1, %p47;
	xor.b32  	%r258, %r257, %r503;
	setp.gt.s32 	%p48, %r502, -1;
	selp.b32 	%r259, -2147483648, -1, %p48;
	xor.b32  	%r260, %r259, %r502;
	setp.gt.s32 	%p49, %r501, -1;
	selp.b32 	%r261, -2147483648, -1, %p49;
	xor.b32  	%r262, %r261, %r501;
	setp.gt.s32 	%p50, %r500, -1;
	selp.b32 	%r263, -2147483648, -1, %p50;
	xor.b32  	%r264, %r263, %r500;
	setp.gt.s32 	%p51, %r499, -1;
	selp.b32 	%r265, -2147483648, -1, %p51;
	xor.b32  	%r266, %r265, %r499;
	setp.gt.s32 	%p52, %r498, -1;
	selp.b32 	%r267, -2147483648, -1, %p52;
	xor.b32  	%r268, %r267, %r498;
	setp.gt.s32 	%p53, %r497, -1;
	selp.b32 	%r269, -2147483648, -1, %p53;
	xor.b32  	%r270, %r269, %r497;
	setp.gt.s32 	%p54, %r496, -1;
	selp.b32 	%r271, -2147483648, -1, %p54;
	xor.b32  	%r272, %r271, %r496;
	setp.gt.s32 	%p55, %r495, -1;
	selp.b32 	%r273, -2147483648, -1, %p55;
	xor.b32  	%r274, %r273, %r495;
	setp.gt.s32 	%p56, %r494, -1;
	selp.b32 	%r275, -2147483648, -1, %p56;
	xor.b32  	%r276, %r275, %r494;
	setp.gt.s32 	%p57, %r493, -1;
	selp.b32 	%r277, -2147483648, -1, %p57;
	xor.b32  	%r278, %r277, %r493;
	setp.gt.s32 	%p58, %r492, -1;
	selp.b32 	%r279, -2147483648, -1, %p58;
	xor.b32  	%r280, %r279, %r492;
	setp.eq.s32 	%p59, %r250, 2147483647;
	selp.b32 	%r103, -2147483648, %r250, %p59;
	setp.eq.s32 	%p60, %r252, 2147483647;
	selp.b32 	%r104, -2147483648, %r252, %p60;
	setp.eq.s32 	%p61, %r254, 2147483647;
	selp.b32 	%r105, -2147483648, %r254, %p61;
	setp.eq.s32 	%p62, %r256, 2147483647;
	selp.b32 	%r106, -2147483648, %r256, %p62;
	setp.eq.s32 	%p63, %r258, 2147483647;
	selp.b32 	%r107, -2147483648, %r258, %p63;
	setp.eq.s32 	%p64, %r260, 2147483647;
	selp.b32 	%r108, -2147483648, %r260, %p64;
	setp.eq.s32 	%p65, %r262, 2147483647;
	selp.b32 	%r109, -2147483648, %r262, %p65;
	setp.eq.s32 	%p66, %r264, 2147483647;
	selp.b32 	%r110, -2147483648, %r264, %p66;
	setp.eq.s32 	%p67, %r266, 2147483647;
	selp.b32 	%r111, -2147483648, %r266, %p67;
	setp.eq.s32 	%p68, %r268, 2147483647;
	selp.b32 	%r112, -2147483648, %r268, %p68;
	setp.eq.s32 	%p69, %r270, 2147483647;
	selp.b32 	%r113, -2147483648, %r270, %p69;
	setp.eq.s32 	%p70, %r272, 2147483647;
	selp.b32 	%r114, -2147483648, %r272, %p70;
	setp.eq.s32 	%p71, %r274, 2147483647;
	selp.b32 	%r115, -2147483648, %r274, %p71;
	setp.eq.s32 	%p72, %r276, 2147483647;
	selp.b32 	%r116, -2147483648, %r276, %p72;
	setp.eq.s32 	%p73, %r278, 2147483647;
	selp.b32 	%r117, -2147483648, %r278, %p73;
	setp.eq.s32 	%p74, %r280, 2147483647;
	selp.b32 	%r118, -2147483648, %r280, %p74;
	mov.b32 	%r508, 0;
	mov.u32 	%r509, %r174;
$L__BB94_68:
	sub.s32 	%r281, %r175, %r509;
	shl.b32 	%r282, %r508, 10;
	mov.u32 	%r283, _ZZN3cub18CUB_300001_SM_10006detail10radix_sort30DeviceRadixSortHistogramKernelINS1_5radix10policy_hubIfNS0_8NullTypeEyE10Policy1000ELNS0_9SortOrderE0EfyNS1_21identity_decomposer_tEEEvPT2_PKT1_SB_iiT3_E12temp_storage;
	add.s32 	%r284, %r283, %r282;
	min.s32 	%r285, %r281, 8;
	mov.b32 	%r286, -1;
	shl.b32 	%r287, %r286, %r285;
	not.b32 	%r288, %r287;
	shr.u32 	%r289, %r103, %r509;
	and.b32  	%r290, %r289, %r288;
	shl.b32 	%r291, %r290, 2;
	add.s32 	%r292, %r284, %r291;
	atom.shared.add.u32 	%r293, [%r292], 1;
	shr.u32 	%r294, %r104, %r509;
	and.b32  	%r295, %r294, %r288;
	shl.b32 	%r296, %r295, 2;
	add.s32 	%r297, %r284, %r296;
	atom.shared.add.u32 	%r298, [%r297], 1;
	shr.u32 	%r299, %r105, %r509;
	and.b32  	%r300, %r299, %r288;
	shl.b32 	%r301, %r300, 2;
	add.s32 	%r302, %r284, %r301;
	atom.shared.add.u32 	%r303, [%r302], 1;
	shr.u32 	%r304, %r106, %r509;
	and.b32  	%r305, %r304, %r288;
	shl.b32 	%r306, %r305, 2;
	add.s32 	%r307, %r284, %r306;
	atom.shared.add.u32 	%r308, [%r307], 1;
	shr.u32 	%r309, %r107, %r509;
	and.b32  	%r310, %r309, %r288;
	shl.b32 	%r311, %r310, 2;
	add.s32 	%r312, %r284, %r311;
	atom.shared.add.u32 	%r313, [%r312], 1;
	shr.u32 	%r314, %r108, %r509;
	and.b32  	%r315, %r314, %r288;
	shl.b32 	%r316, %r315, 2;
	add.s32 	%r317, %r284, %r316;
	atom.shared.add.u32 	%r318, [%r317], 1;
	shr.u32 	%r319, %r109, %r509;
	and.b32  	%r320, %r319, %r288;
	shl.b32 	%r321, %r320, 2;
	add.s32 	%r322, %r284, %r321;
	atom.shared.add.u32 	%r323, [%r322], 1;
	shr.u32 	%r324, %r110, %r509;
	and.b32  	%r325, %r324, %r288;
	shl.b32 	%r326, %r325, 2;
	add.s32 	%r327, %r284, %r326;
	atom.shared.add.u32 	%r328, [%r327], 1;
	shr.u32 	%r329, %r111, %r509;
	and.b32  	%r330, %r329, %r288;
	shl.b32 	%r331, %r330, 2;
	add.s32 	%r332, %r284, %r331;
	atom.shared.add.u32 	%r333, [%r332], 1;
	shr.u32 	%r334, %r112, %r509;
	and.b32  	%r335, %r334, %r288;
	shl.b32 	%r336, %r335, 2;
	add.s32 	%r337, %r284, %r336;
	atom.shared.add.u32 	%r338, [%r337], 1;
	shr.u32 	%r339, %r113, %r509;
	and.b32  	%r340, %r339, %r288;
	shl.b32 	%r341, %r340, 2;
	add.s32 	%r342, %r284, %r341;
	atom.shared.add.u32 	%r343, [%r342], 1;
	shr.u32 	%r344, %r114, %r509;
	and.b32  	%r345, %r344, %r288;
	shl.b32 	%r346, %r345, 2;
	add.s32 	%r347, %r284, %r346;
	atom.shared.add.u32 	%r348, [%r347], 1;
	shr.u32 	%r349, %r115, %r509;
	and.b32  	%r350, %r349, %r288;
	shl.b32 	%r351, %r350, 2;
	add.s32 	%r352, %r284, %r351;
	atom.shared.add.u32 	%r353, [%r352], 1;
	shr.u32 	%r354, %r116, %r509;
	and.b32  	%r355, %r354, %r288;
	shl.b32 	%r356, %r355, 2;
	add.s32 	%r357, %r284, %r356;
	atom.shared.add.u32 	%r358, [%r357], 1;
	shr.u32 	%r359, %r117, %r509;
	and.b32  	%r360, %r359, %r288;
	shl.b32 	%r361, %r360, 2;
	add.s32 	%r362, %r284, %r361;
	atom.shared.add.u32 	%r363, [%r362], 1;
	shr.u32 	%r364, %r118, %r509;
	and.b32  	%r365, %r364, %r288;
	shl.b32 	%r366, %r365, 2;
	add.s32 	%r367, %r284, %r366;
	atom.shared.add.u32 	%r368, [%r367], 1;
	add.s32 	%r509, %r509, 8;
	add.s32 	%r508, %r508, 1;
	setp.lt.s32 	%p75, %r509, %r175;
	@%p75 bra 	$L__BB94_68;
$L__BB94_69:
	add.s64 	%rd136, %rd136, %rd4;
	setp.lt.u64 	%p76, %rd136, %rd9;
	@%p76 bra 	$L__BB94_32;
$L__BB94_70:
	bar.sync 	0;
	@%p1 bra 	$L__BB94_152;
	setp.lt.u32 	%p77, %r1, 7;
	mov.b32 	%r512, 0;
	@%p77 bra 	$L__BB94_90;
	mov.b32 	%r510, 0;
$L__BB94_73:
	.pragma "nounroll";
	shl.b32 	%r371, %r510, 10;
	add.s32 	%r124, %r6, %r371;
	ld.shared.u32 	%r125, [%r124];
	setp.eq.s32 	%p78, %r125, 0;
	@%p78 bra 	$L__BB94_75;
	cvt.u32.u64 	%r372, %rd5;
	shl.b32 	%r373, %r510, 8;
	add.s32 	%r374, %r373, %r372;
	mul.wide.u32 	%rd30, %r374, 8;
	add.s64 	%rd31, %rd2, %rd30;
	cvt.u64.u32 	%rd32, %r125;
	atom.global.add.u64 	%rd33, [%rd31], %rd32;
$L__BB94_75:
	ld.shared.u32 	%r126, [%r124+1024];
	setp.eq.s32 	%p79, %r126, 0;
	@%p79 bra 	$L__BB94_77;
	cvt.u32.u64 	%r375, %rd5;
	shl.b32 	%r376, %r510, 8;
	add.s32 	%r377, %r376, %r375;
	add.s32 	%r378, %r377, 256;
	mul.wide.u32 	%rd34, %r378, 8;
	add.s64 	%rd35, %rd2, %rd34;
	cvt.u64.u32 	%rd36, %r126;
	atom.global.add.u64 	%rd37, [%rd35], %rd36;
$L__BB94_77:
	ld.shared.u32 	%r127, [%r124+2048];
	setp.eq.s32 	%p80, %r127, 0;
	@%p80 bra 	$L__BB94_79;
	cvt.u32.u64 	%r379, %rd5;
	shl.b32 	%r380, %r510, 8;
	add.s32 	%r381, %r380, %r379;
	add.s32 	%r382, %r381, 512;
	mul.wide.u32 	%rd38, %r382, 8;
	add.s64 	%rd39, %rd2, %rd38;
	cvt.u64.u32 	%rd40, %r127;
	atom.global.add.u64 	%rd41, [%rd39], %rd40;
$L__BB94_79:
	ld.shared.u32 	%r128, [%r124+3072];
	setp.eq.s32 	%p81, %r128, 0;
	@%p81 bra 	$L__BB94_81;
	cvt.u32.u64 	%r383, %rd5;
	shl.b32 	%r384, %r510, 8;
	add.s32 	%r385, %r384, %r383;
	add.s32 	%r386, %r385, 768;
	mul.wide.u32 	%rd42, %r386, 8;
	add.s64 	%rd43, %rd2, %rd42;
	cvt.u64.u32 	%rd44, %r128;
	atom.global.add.u64 	%rd45, [%rd43], %rd44;
$L__BB94_81:
	ld.shared.u32 	%r129, [%r124+4096];
	setp.eq.s32 	%p82, %r129, 0;
	@%p82 bra 	$L__BB94_83;
	cvt.u32.u64 	%r387, %rd5;
	shl.b32 	%r388, %r510, 8;
	add.s32 	%r389, %r388, %r387;
	add.s32 	%r390, %r389, 1024;
	mul.wide.u32 	%rd46, %r390, 8;
	add.s64 	%rd47, %rd2, %rd46;
	cvt.u64.u32 	%rd48, %r129;
	atom.global.add.u64 	%rd49, [%rd47], %rd48;
$L__BB94_83:
	ld.shared.u32 	%r130, [%r124+5120];
	setp.eq.s32 	%p83, %r130, 0;
	@%p83 bra 	$L__BB94_85;
	cvt.u32.u64 	%r391, %rd5;
	shl.b32 	%r392, %r510, 8;
	add.s32 	%r393, %r392, %r391;
	add.s32 	%r394, %r393, 1280;
	mul.wide.u32 	%rd50, %r394, 8;
	add.s64 	%rd51, %rd2, %rd50;
	cvt.u64.u32 	%rd52, %r130;
	atom.global.add.u64 	%rd53, [%rd51], %rd52;
$L__BB94_85:
	ld.shared.u32 	%r131, [%r124+6144];
	setp.eq.s32 	%p84, %r131, 0;
	@%p84 bra 	$L__BB94_87;
	cvt.u32.u64 	%r395, %rd5;
	shl.b32 	%r396, %r510, 8;
	add.s32 	%r397, %r396, %r395;
	add.s32 	%r398, %r397, 1536;
	mul.wide.u32 	%rd54, %r398, 8;
	add.s64 	%rd55, %rd2, %rd54;
	cvt.u64.u32 	%rd56, %r131;
	atom.global.add.u64 	%rd57, [%rd55], %rd56;
$L__BB94_87:
	ld.shared.u32 	%r132, [%r124+7168];
	setp.eq.s32 	%p85, %r132, 0;
	@%p85 bra 	$L__BB94_89;
	cvt.u32.u64 	%r399, %rd5;
	shl.b32 	%r400, %r510, 8;
	add.s32 	%r401, %r400, %r399;
	add.s32 	%r402, %r401, 1792;
	mul.wide.u32 	%rd58, %r402, 8;
	add.s64 	%rd59, %rd2, %rd58;
	cvt.u64.u32 	%rd60, %r132;
	atom.global.add.u64 	%rd61, [%rd59], %rd60;
$L__BB94_89:
	add.s32 	%r510, %r510, 8;
	setp.ne.s32 	%p86, %r510, %r16;
	mov.u32 	%r512, %r16;
	@%p86 bra 	$L__BB94_73;
$L__BB94_90:
	add.s32 	%r135, %r5, -1;
	setp.eq.s32 	%p87, %r3, 0;
	@%p87 bra 	$L__BB94_111;
	setp.lt.u32 	%p88, %r4, 3;
	@%p88 bra 	$L__BB94_101;
	shl.b32 	%r403, %r512, 10;
	add.s32 	%r136, %r6, %r403;
	ld.shared.u32 	%r137, [%r136];
	setp.eq.s32 	%p89, %r137, 0;
	@%p89 bra 	$L__BB94_94;
	cvt.u32.u64 	%r404, %rd5;
	shl.b32 	%r405, %r512, 8;
	add.s32 	%r406, %r405, %r404;
	mul.wide.u32 	%rd62, %r406, 8;
	add.s64 	%rd63, %rd2, %rd62;
	cvt.u64.u32 	%rd64, %r137;
	atom.global.add.u64 	%rd65, [%rd63], %rd64;
$L__BB94_94:
	ld.shared.u32 	%r138, [%r136+1024];
	setp.eq.s32 	%p90, %r138, 0;
	@%p90 bra 	$L__BB94_96;
	cvt.u32.u64 	%r407, %rd5;
	shl.b32 	%r408, %r512, 8;
	add.s32 	%r409, %r408, %r407;
	add.s32 	%r410, %r409, 256;
	mul.wide.u32 	%rd66, %r410, 8;
	add.s64 	%rd67, %rd2, %rd66;
	cvt.u64.u32 	%rd68, %r138;
	atom.global.add.u64 	%rd69, [%rd67], %rd68;
$L__BB94_96:
	ld.shared.u32 	%r139, [%r136+2048];
	setp.eq.s32 	%p91, %r139, 0;
	@%p91 bra 	$L__BB94_98;
	cvt.u32.u64 	%r411, %rd5;
	shl.b32 	%r412, %r512, 8;
	add.s32 	%r413, %r412, %r411;
	add.s32 	%r414, %r413, 512;
	mul.wide.u32 	%rd70, %r414, 8;
	add.s64 	%rd71, %rd2, %rd70;
	cvt.u64.u32 	%rd72, %r139;
	atom.global.add.u64 	%rd73, [%rd71], %rd72;
$L__BB94_98:
	ld.shared.u32 	%r140, [%r136+3072];
	setp.eq.s32 	%p92, %r140, 0;
	@%p92 bra 	$L__BB94_100;
	cvt.u32.u64 	%r415, %rd5;
	shl.b32 	%r416, %r512, 8;
	add.s32 	%r417, %r416, %r415;
	add.s32 	%r418, %r417, 768;
	mul.wide.u32 	%rd74, %r418, 8;
	add.s64 	%rd75, %rd2, %rd74;
	cvt.u64.u32 	%rd76, %r140;
	atom.global.add.u64 	%rd77, [%rd75], %rd76;
$L__BB94_100:
	add.s32 	%r512, %r512, 4;
$L__BB94_101:
	setp.eq.s32 	%p93, %r5, 0;
	@%p93 bra 	$L__BB94_111;
	setp.eq.s32 	%p94, %r135, 0;
	@%p94 bra 	$L__BB94_108;
	shl.b32 	%r419, %r512, 10;
	add.s32 	%r143, %r6, %r419;
	ld.shared.u32 	%r144, [%r143];
	setp.eq.s32 	%p95, %r144, 0;
	@%p95 bra 	$L__BB94_105;
	cvt.u32.u64 	%r420, %rd5;
	shl.b32 	%r421, %r512, 8;
	add.s32 	%r422, %r421, %r420;
	mul.wide.u32 	%rd78, %r422, 8;
	add.s64 	%rd79, %rd2, %rd78;
	cvt.u64.u32 	%rd80, %r144;
	atom.global.add.u64 	%rd81, [%rd79], %rd80;
$L__BB94_105:
	ld.shared.u32 	%r145, [%r143+1024];
	setp.eq.s32 	%p96, %r145, 0;
	@%p96 bra 	$L__BB94_107;
	cvt.u32.u64 	%r423, %rd5;
	shl.b32 	%r424, %r512, 8;
	add.s32 	%r425, %r424, %r423;
	add.s32 	%r426, %r425, 256;
	mul.wide.u32 	%rd82, %r426, 8;
	add.s64 	%rd83, %rd2, %rd82;
	cvt.u64.u32 	%rd84, %r145;
	atom.global.add.u64 	%rd85, [%rd83], %rd84;
$L__BB94_107:
	add.s32 	%r512, %r512, 2;
$L__BB94_108:
	setp.eq.s32 	%p97, %r17, 0;
	@%p97 bra 	$L__BB94_111;
	shl.b32 	%r427, %r512, 10;
	add.s32 	%r428, %r6, %r427;
	ld.shared.u32 	%r148, [%r428];
	setp.eq.s32 	%p98, %r148, 0;
	@%p98 bra 	$L__BB94_111;
	cvt.u32.u64 	%r429, %rd5;
	shl.b32 	%r430, %r512, 8;
	add.s32 	%r431, %r430, %r429;
	mul.wide.u32 	%rd86, %r431, 8;
	add.s64 	%rd87, %rd2, %rd86;
	cvt.u64.u32 	%rd88, %r148;
	atom.global.add.u64 	%rd89, [%rd87], %rd88;
$L__BB94_111:
	cvt.u32.u64 	%r432, %rd5;
	setp.gt.u32 	%p99, %r432, 127;
	@%p99 bra 	$L__BB94_152;
	setp.lt.u32 	%p100, %r1, 7;
	mov.b32 	%r516, 0;
	@%p100 bra 	$L__BB94_131;
	mov.b32 	%r514, 0;
$L__BB94_114:
	.pragma "nounroll";
	shl.b32 	%r436, %r514, 10;
	add.s32 	%r150, %r6, %r436;
	ld.shared.u32 	%r151, [%r150+512];
	setp.eq.s32 	%p101, %r151, 0;
	shl.b32 	%r437, %r514, 8;
	add.s32 	%r438, %r437, %r432;
	mul.wide.u32 	%rd90, %r438, 8;
	add.s64 	%rd15, %rd2, %rd90;
	@%p101 bra 	$L__BB94_116;
	cvt.u64.u32 	%rd91, %r151;
	atom.global.add.u64 	%rd92, [%rd15+1024], %rd91;
$L__BB94_116:
	ld.shared.u32 	%r152, [%r150+1536];
	setp.eq.s32 	%p102, %r152, 0;
	@%p102 bra 	$L__BB94_118;
	cvt.u64.u32 	%rd93, %r152;
	atom.global.add.u64 	%rd94, [%rd15+3072], %rd93;
$L__BB94_118:
	ld.shared.u32 	%r153, [%r150+2560];
	setp.eq.s32 	%p103, %r153, 0;
	@%p103 bra 	$L__BB94_120;
	cvt.u64.u32 	%rd95, %r153;
	atom.global.add.u64 	%rd96, [%rd15+5120], %rd95;
$L__BB94_120:
	ld.shared.u32 	%r154, [%r150+3584];
	setp.eq.s32 	%p104, %r154, 0;
	@%p104 bra 	$L__BB94_122;
	cvt.u64.u32 	%rd97, %r154;
	atom.global.add.u64 	%rd98, [%rd15+7168], %rd97;
$L__BB94_122:
	ld.shared.u32 	%r155, [%r150+4608];
	setp.eq.s32 	%p105, %r155, 0;
	@%p105 bra 	$L__BB94_124;
	cvt.u64.u32 	%rd99, %r155;
	atom.global.add.u64 	%rd100, [%rd15+9216], %rd99;
$L__BB94_124:
	ld.shared.u32 	%r156, [%r150+5632];
	setp.eq.s32 	%p106, %r156, 0;
	@%p106 bra 	$L__BB94_126;
	cvt.u64.u32 	%rd101, %r156;
	atom.global.add.u64 	%rd102, [%rd15+11264], %rd101;
$L__BB94_126:
	ld.shared.u32 	%r157, [%r150+6656];
	setp.eq.s32 	%p107, %r157, 0;
	@%p107 bra 	$L__BB94_128;
	cvt.u64.u32 	%rd103, %r157;
	atom.global.add.u64 	%rd104, [%rd15+13312], %rd103;
$L__BB94_128:
	ld.shared.u32 	%r158, [%r150+7680];
	setp.eq.s32 	%p108, %r158, 0;
	@%p108 bra 	$L__BB94_130;
	cvt.u64.u32 	%rd105, %r158;
	atom.global.add.u64 	%rd106, [%rd15+15360], %rd105;
$L__BB94_130:
	add.s32 	%r514, %r514, 8;
	setp.ne.s32 	%p109, %r514, %r16;
	mov.u32 	%r516, %r16;
	@%p109 bra 	$L__BB94_114;
$L__BB94_131:
	setp.eq.s32 	%p110, %r3, 0;
	@%p110 bra 	$L__BB94_152;
	setp.lt.u32 	%p111, %r4, 3;
	@%p111 bra 	$L__BB94_142;
	shl.b32 	%r439, %r516, 10;
	add.s32 	%r161, %r6, %r439;
	ld.shared.u32 	%r162, [%r161+512];
	setp.eq.s32 	%p112, %r162, 0;
	@%p112 bra 	$L__BB94_135;
	shl.b32 	%r441, %r516, 8;
	add.s32 	%r442, %r441, %r432;
	mul.wide.u32 	%rd107, %r442, 8;
	add.s64 	%rd108, %rd2, %rd107;
	cvt.u64.u32 	%rd109, %r162;
	atom.global.add.u64 	%rd110, [%rd108+1024], %rd109;
$L__BB94_135:
	ld.shared.u32 	%r163, [%r161+1536];
	setp.eq.s32 	%p113, %r163, 0;
	@%p113 bra 	$L__BB94_137;
	shl.b32 	%r444, %r516, 8;
	add.s32 	%r445, %r444, %r432;
	add.s32 	%r446, %r445, 256;
	mul.wide.u32 	%rd111, %r446, 8;
	add.s64 	%rd112, %rd2, %rd111;
	cvt.u64.u32 	%rd113, %r163;
	atom.global.add.u64 	%rd114, [%rd112+1024], %rd113;
$L__BB94_137:
	ld.shared.u32 	%r164, [%r161+2560];
	setp.eq.s32 	%p114, %r164, 0;
	@%p114 bra 	$L__BB94_139;
	shl.b32 	%r448, %r516, 8;
	add.s32 	%r449, %r448, %r432;
	add.s32 	%r450, %r449, 512;
	mul.wide.u32 	%rd115, %r450, 8;
	add.s64 	%rd116, %rd2, %rd115;
	cvt.u64.u32 	%rd117, %r164;
	atom.global.add.u64 	%rd118, [%rd116+1024], %rd117;
$L__BB94_139:
	ld.shared.u32 	%r165, [%r161+3584];
	setp.eq.s32 	%p115, %r165, 0;
	@%p115 bra 	$L__BB94_141;
	shl.b32 	%r452, %r516, 8;
	add.s32 	%r453, %r452, %r432;
	add.s32 	%r454, %r453, 768;
	mul.wide.u32 	%rd119, %r454, 8;
	add.s64 	%rd120, %rd2, %rd119;
	cvt.u64.u32 	%rd121, %r165;
	atom.global.add.u64 	%rd122, [%rd120+1024], %rd121;
$L__BB94_141:
	add.s32 	%r516, %r516, 4;
$L__BB94_142:
	setp.eq.s32 	%p116, %r5, 0;
	@%p116 bra 	$L__BB94_152;
	setp.eq.s32 	%p117, %r135, 0;
	@%p117 bra 	$L__BB94_149;
	shl.b32 	%r455, %r516, 10;
	add.s32 	%r168, %r6, %r455;
	ld.shared.u32 	%r169, [%r168+512];
	setp.eq.s32 	%p118, %r169, 0;
	@%p118 bra 	$L__BB94_146;
	shl.b32 	%r457, %r516, 8;
	add.s32 	%r458, %r457, %r432;
	mul.wide.u32 	%rd123, %r458, 8;
	add.s64 	%rd124, %rd2, %rd123;
	cvt.u64.u32 	%rd125, %r169;
	atom.global.add.u64 	%rd126, [%rd124+1024], %rd125;
$L__BB94_146:
	ld.shared.u32 	%r170, [%r168+1536];
	setp.eq.s32 	%p119, %r170, 0;
	@%p119 bra 	$L__BB94_148;
	shl.b32 	%r460, %r516, 8;
	add.s32 	%r461, %r460, %r432;
	add.s32 	%r462, %r461, 256;
	mul.wide.u32 	%rd127, %r462, 8;
	add.s64 	%rd128, %rd2, %rd127;
	cvt.u64.u32 	%rd129, %r170;
	atom.global.add.u64 	%rd130, [%rd128+1024], %rd129;
$L__BB94_148:
	add.s32 	%r516, %r516, 2;
$L__BB94_149:
	setp.eq.s32 	%p120, %r17, 0;
	@%p120 bra 	$L__BB94_152;
	shl.b32 	%r463, %r516, 10;
	add.s32 	%r464, %r6, %r463;
	ld.shared.u32 	%r173, [%r464+512];
	setp.eq.s32 	%p121, %r173, 0;
	@%p121 bra 	$L__BB94_152;
	shl.b32 	%r466, %r516, 8;
	add.s32 	%r467, %r466, %r432;
	mul.wide.u32 	%rd131, %r467, 8;
	add.s64 	%rd132, %rd2, %rd131;
	cvt.u64.u32 	%rd133, %r173;
	atom.global.add.u64 	%rd134, [%rd132+1024], %rd133;
$L__BB94_152:
	bar.sync 	0;
	add.s64 	%rd135, %rd135, 1;
	setp.ne.s64 	%p122, %rd135, %rd6;
	@%p122 bra 	$L__BB94_2;
$L__BB94_153:
	ret;

}
	// .globl	_ZN3cub18CUB_300001_SM_10006detail10radix_sort33DeviceRadixSortExclusiveSumKernelINS1_5radix10policy_hubIfNS0_8NullTypeEyE10Policy1000EyEEvPT0_
.visible .entry _ZN3cub18CUB_300001_SM_10006detail10radix_sort33DeviceRadixSortExclusiveSumKernelINS1_5radix10policy_hubIfNS0_8NullTypeEyE10Policy1000EyEEvPT0_(
	.param .u64 .ptr .align 1 _ZN3cub18CUB_300001_SM_10006detail10radix_sort33DeviceRadixSortExclusiveSumKernelINS1_5radix10policy_hubIfNS0_8NullTypeEyE10Policy1000EyEEvPT0__param_0
)
{
	.reg .pred 	%p<4>;
	.reg .b32 	%r<28>;
	.reg .b64 	%rd<54>;
	// demoted variable
	.shared .align 16 .b8 _ZZN3cub18CUB_300001_SM_10006detail10radix_sort33DeviceRadixSortExclusiveSumKernelINS1_5radix10policy_hubIfNS0_8NullTypeEyE10Policy1000EyEEvPT0_E12temp_storage[2336];
	ld.param.u64 	%rd5, [_ZN3cub18CUB_300001_SM_10006detail10radix_sort33DeviceRadixSortExclusiveSumKernelINS1_5radix10policy_hubIfNS0_8NullTypeEyE10Policy1000EyEEvPT0__param_0];
	cvta.to.global.u64 	%rd6, %rd5;
	mov.u32 	%r3, %ctaid.x;
	shl.b32 	%r4, %r3, 8;
	mov.u32 	%r1, %tid.x;
	setp.gt.u32 	%p1, %r1, 255;
	add.s32 	%r5, %r4, %r1;
	mul.wide.s32 	%rd7, %r5, 8;
	add.s64 	%rd1, %rd6, %rd7;
	@%p1 bra 	$L__BB95_2;
	ld.global.u64 	%rd53, [%rd1];
$L__BB95_2:
	shr.u32 	%r6, %r1, 3;
	add.s32 	%r7, %r6, %r1;
	shl.b32 	%r8, %r7, 3;
	mov.u32 	%r9, _ZZN3cub18CUB_300001_SM_10006detail10radix_sort33DeviceRadixSortExclusiveSumKernelINS1_5radix10policy_hubIfNS0_8NullTypeEyE10Policy1000EyEEvPT0_E12temp_storage;
	add.s32 	%r10, %r9, %r8;
	add.s32 	%r2, %r10, 16;
	st.shared.u64 	[%r10+16], %rd53;
	bar.sync 	0;
	setp.gt.u32 	%p2, %r1, 31;
	@%p2 bra 	$L__BB95_4;
	mad.lo.s32 	%r27, %r1, 72, %r9;
	ld.shared.u64 	%rd23, [%r27+16];
	ld.shared.u64 	%rd24, [%r27+24];
	ld.shared.u64 	%rd25, [%r27+32];
	ld.shared.u64 	%rd26, [%r27+40];
	ld.shared.u64 	%rd27, [%r27+48];
	ld.shared.u64 	%rd28, [%r27+56];
	ld.shared.u64 	%rd29, [%r27+64];
	ld.shared.u64 	%rd30, [%r27+72];
	add.s64 	%rd31, %rd24, %rd23;
	add.s64 	%rd32, %rd31, %rd25;
	add.s64 	%rd33, %rd32, %rd26;
	add.s64 	%rd34, %rd33, %rd27;
	add.s64 	%rd35, %rd34, %rd28;
	add.s64 	%rd36, %rd35, %rd29;
	add.s64 	%rd10, %rd36, %rd30;
	mov.b32 	%r11, 1;
	mov.b32 	%r24, 0;
	mov.b32 	%r25, -1;
	// begin inline asm
	{  .reg .u64 r0;  .reg .u32 lo;  .reg .u32 hi;  .reg .pred p;  mov.b64 {lo, hi}, %rd10;  shfl.sync.up.b32 lo|p, lo, %r11, %r24, %r25;  shfl.sync.up.b32 hi|p, hi, %r11, %r24, %r25;  mov.b64 r0, {lo, hi};  @p add.u64 r0, r0, %rd10;  mov.u64 %rd8, r0;}
	// end inline asm
	mov.b32 	%r14, 2;
	// begin inline asm
	{  .reg .u64 r0;  .reg .u32 lo;  .reg .u32 hi;  .reg .pred p;  mov.b64 {lo, hi}, %rd8;  shfl.sync.up.b32 lo|p, lo, %r14, %r24, %r25;  shfl.sync.up.b32 hi|p, hi, %r14, %r24, %r25;  mov.b64 r0, {lo, hi};  @p add.u64 r0, r0, %rd8;  mov.u64 %rd11, r0;}
	// end inline asm
	mov.b32 	%r17, 4;
	// begin inline asm
	{  .reg .u64 r0;  .reg .u32 lo;  .reg .u32 hi;  .reg .pred p;  mov.b64 {lo, hi}, %rd11;  shfl.sync.up.b32 lo|p, lo, %r17, %r24, %r25;  shfl.sync.up.b32 hi|p, hi, %r17, %r24, %r25;  mov.b64 r0, {lo, hi};  @p add.u64 r0, r0, %rd11;  mov.u64 %rd14, r0;}
	// end inline asm
	mov.b32 	%r20, 8;
	// begin inline asm
	{  .reg .u64 r0;  .reg .u32 lo;  .reg .u32 hi;  .reg .pred p;  mov.b64 {lo, hi}, %rd14;  shfl.sync.up.b32 lo|p, lo, %r20, %r24, %r25;  shfl.sync.up.b32 hi|p, hi, %r20, %r24, %r25;  mov.b64 r0, {lo, hi};  @p add.u64 r0, r0, %rd14;  mov.u64 %rd17, r0;}
	// end inline asm
	mov.b32 	%r23, 16;
	// begin inline asm
	{  .reg .u64 r0;  .reg .u32 lo;  .reg .u32 hi;  .reg .pred p;  mov.b64 {lo, hi}, %rd17;  shfl.sync.up.b32 lo|p, lo, %r23, %r24, %r25;  shfl.sync.up.b32 hi|p, hi, %r23, %r24, %r25;  mov.b64 r0, {lo, hi};  @p add.u64 r0, r0, %rd17;  mov.u64 %rd20, r0;}
	// end inline asm
	sub.s64 	%rd37, %rd20, %rd10;
	ld.shared.u64 	%rd38, [%r27+16];
	ld.shared.u64 	%rd39, [%r27+24];
	ld.shared.u64 	%rd40, [%r27+32];
	ld.shared.u64 	%rd41, [%r27+40];
	ld.shared.u64 	%rd42, [%r27+48];
	ld.shared.u64 	%rd43, [%r27+56];
	ld.shared.u64 	%rd44, [%r27+64];
	add.s64 	%rd45, %rd38, %rd37;
	add.s64 	%rd46, %rd39, %rd45;
	add.s64 	%rd47, %rd40, %rd46;
	add.s64 	%rd48, %rd41, %rd47;
	add.s64 	%rd49, %rd42, %rd48;
	add.s64 	%rd50, %rd43, %rd49;
	add.s64 	%rd51, %rd44, %rd50;
	st.shared.u64 	[%r27+16], %rd37;
	st.shared.u64 	[%r27+24], %rd45;
	st.shared.u64 	[%r27+32], %rd46;
	st.shared.u64 	[%r27+40], %rd47;
	st.shared.u64 	[%r27+48], %rd48;
	st.shared.u64 	[%r27+56], %rd49;
	st.shared.u64 	[%r27+64], %rd50;
	st.shared.u64 	[%r27+72], %rd51;
$L__BB95_4:
	setp.gt.u32 	%p3, %r1, 255;
	bar.sync 	0;
	@%p3 bra 	$L__BB95_6;
	ld.shared.u64 	%rd52, [%r2];
	st.global.u64 	[%rd1], %rd52;
$L__BB95_6:
	ret;

}
	// .globl	_ZN3cub18CUB_300001_SM_10006detail10radix_sort29DeviceRadixSortOnesweepKernelINS1_5radix10policy_hubIfNS0_8NullTypeEyE10Policy1000ELNS0_9SortOrderE0EfS6_yiiNS1_21identity_decomposer_tEEEvPT5_SC_PT3_PKSD_PT1_PKSH_PT2_PKSL_T4_iiT6_
.visible .entry _ZN3cub18CUB_300001_SM_10006detail10radix_sort29DeviceRadixSortOnesweepKernelINS1_5radix10policy_hubIfNS0_8NullTypeEyE10Policy1000ELNS0_9SortOrderE0EfS6_yiiNS1_21identity_decomposer_tEEEvPT5_SC_PT3_PKSD_PT1_PKSH_PT2_PKSL_T4_iiT6_(
	.param .u64 .ptr .align 1 _ZN3cub18CUB_300001_SM_10006detail10radix_sort29DeviceRadixSortOnesweepKernelINS1_5radix10policy_hubIfNS0_8NullTypeEyE10Policy1000ELNS0_9SortOrderE0EfS6_yiiNS1_21identity_decomposer_tEEEvPT5_SC_PT3_PKSD_PT1_PKSH_PT2_PKSL_T4_iiT6__param_0,
	.param .u64 .ptr .align 1 _ZN3cub18CUB_300001_SM_10006detail10radix_sort29DeviceRadixSortOnesweepKernelINS1_5radix10policy_hubIfNS0_8NullTypeEyE10Policy1000ELNS0_9SortOrderE0EfS6_yiiNS1_21identity_decomposer_tEEEvPT5_SC_PT3_PKSD_PT1_PKSH_PT2_PKSL_T4_iiT6__param_1,
	.param .u64 .ptr .align 1 _ZN3cub18CUB_300001_SM_10006detail10radix_sort29DeviceRadixSortOnesweepKernelINS1_5radix10policy_hubIfNS0_8NullTypeEyE10Policy1000ELNS0_9SortOrderE0EfS6_yiiNS1_21identity_decomposer_tEEEvPT5_SC_PT3_PKSD_PT1_PKSH_PT2_PKSL_T4_iiT6__param_2,
	.param .u64 .ptr .align 1 _ZN3cub18CUB_300001_SM_10006detail10radix_sort29DeviceRadixSortOnesweepKernelINS1_5radix10policy_hubIfNS0_8NullTypeEyE10Policy1000ELNS0_9SortOrderE0EfS6_yiiNS1_21identity_decomposer_tEEEvPT5_SC_PT3_PKSD_PT1_PKSH_PT2_PKSL_T4_iiT6__param_3,
	.param .u64 .ptr .align 1 _ZN3cub18CUB_300001_SM_10006detail10radix_sort29DeviceRadixSortOnesweepKernelINS1_5radix10policy_hubIfNS0_8NullTypeEyE10Policy1000ELNS0_9SortOrderE0EfS6_yiiNS1_21identity_decomposer_tEEEvPT5_SC_PT3_PKSD_PT1_PKSH_PT2_PKSL_T4_iiT6__param_4,
	.param .u64 .ptr .align 1 _ZN3cub18CUB_300001_SM_10006detail10radix_sort29DeviceRadixSortOnesweepKernelINS1_5radix10policy_hubIfNS0_8NullTypeEyE10Policy1000ELNS0_9SortOrderE0EfS6_yiiNS1_21identity_decomposer_tEEEvPT5_SC_PT3_PKSD_PT1_PKSH_PT2_PKSL_T4_iiT6__param_5,
	.param .u64 .ptr .align 1 _ZN3cub18CUB_300001_SM_10006detail10radix_sort29DeviceRadixSortOnesweepKernelINS1_5radix10policy_hubIfNS0_8NullTypeEyE10Policy1000ELNS0_9SortOrderE0EfS6_yiiNS1_21identity_decomposer_tEEEvPT5_SC_PT3_PKSD_PT1_PKSH_PT2_PKSL_T4_iiT6__param_6,
	.param .u64 .ptr .align 1 _ZN3cub18CUB_300001_SM_10006detail10radix_sort29DeviceRadixSortOnesweepKernelINS1_5radix10policy_hubIfNS0_8NullTypeEyE10Policy1000ELNS0_9SortOrderE0EfS6_yiiNS1_21identity_decomposer_tEEEvPT5_SC_PT3_PKSD_PT1_PKSH_PT2_PKSL_T4_iiT6__param_7,
	.param .u32 _ZN3cub18CUB_300001_SM_10006detail10radix_sort29DeviceRadixSortOnesweepKernelINS1_5radix10policy_hubIfNS0_8NullTypeEyE10Policy1000ELNS0_9SortOrderE0EfS6_yiiNS1_21identity_decomposer_tEEEvPT5_SC_PT3_PKSD_PT1_PKSH_PT2_PKSL_T4_iiT6__param_8,
	.param .u32 _ZN3cub18CUB_300001_SM_10006detail10radix_sort29DeviceRadixSortOnesweepKernelINS1_5radix10policy_hubIfNS0_8NullTypeEyE10Policy1000ELNS0_9SortOrderE0EfS6_yiiNS1_21identity_decomposer_tEEEvPT5_SC_PT3_PKSD_PT1_PKSH_PT2_PKSL_T4_iiT6__param_9,
	.param .u32 _ZN3cub18CUB_300001_SM_10006detail10radix_sort29DeviceRadixSortOnesweepKernelINS1_5radix10policy_hubIfNS0_8NullTypeEyE10Policy1000ELNS0_9SortOrderE0EfS6_yiiNS1_21identity_decomposer_tEEEvPT5_SC_PT3_PKSD_PT1_PKSH_PT2_PKSL_T4_iiT6__param_10,
	.param .align 1 .b8 _ZN3cub18CUB_300001_SM_10006detail10radix_sort29DeviceRadixSortOnesweepKernelINS1_5radix10policy_hubIfNS0_8NullTypeEyE10Policy1000ELNS0_9SortOrderE0EfS6_yiiNS1_21identity_decomposer_tEEEvPT5_SC_PT3_PKSD_PT1_PKSH_PT2_PKSL_T4_iiT6__param_11[1]
)
.maxntid 384
{
	.reg .pred 	%p<281>;
	.reg .b32 	%r<1853>;
	.reg .b64 	%rd<230>;
	// demoted variable
	.shared .align 16 .b8 _ZZN3cub18CUB_300001_SM_10006detail10radix_sort29DeviceRadixSortOnesweepKernelINS1_5radix10policy_hubIfNS0_8NullTypeEyE10Policy1000ELNS0_9SortOrderE0EfS6_yiiNS1_21identity_decomposer_tEEEvPT5_SC_PT3_PKSD_PT1_PKSH_PT2_PKSL_T4_iiT6_E1s[29696];
	ld.param.u64 	%rd20, [_ZN3cub18CUB_300001_SM_10006detail10radix_sort29DeviceRadixSortOnesweepKernelINS1_5radix10policy_hubIfNS0_8NullTypeEyE10Policy1000ELNS0_9SortOrderE0EfS6_yiiNS1_21identity_decomposer_tEEEvPT5_SC_PT3_PKSD_PT1_PKSH_PT2_PKSL_T4_iiT6__param_0];
	ld.param.u64 	%rd21, [_ZN3cub18CUB_300001_SM_10006detail10radix_sort29DeviceRadixSortOnesweepKernelINS1_5radix10policy_hubIfNS0_8NullTypeEyE10Policy1000ELNS0_9SortOrderE0EfS6_yiiNS1_21identity_decomposer_tEEEvPT5_SC_PT3_PKSD_PT1_PKSH_PT2_PKSL_T4_iiT6__param_1];
	ld.param.u64 	%rd24, [_ZN3cub18CUB_300001_SM_10006detail10radix_sort29DeviceRadixSortOnesweepKernelINS1_5radix10policy_hubIfNS0_8NullTypeEyE10Policy1000ELNS0_9SortOrderE0EfS6_yiiNS1_21identity_decomposer_tEEEvPT5_SC_PT3_PKSD_PT1_PKSH_PT2_PKSL_T4_iiT6__param_4];
	ld.param.u64 	%rd25, [_ZN3cub18CUB_300001_SM_10006detail10radix_sort29DeviceRadixSortOnesweepKernelINS1_5radix10policy_hubIfNS0_8NullTypeEyE10Policy1000ELNS0_9SortOrderE0EfS6_yiiNS1_21identity_decomposer_tEEEvPT5_SC_PT3_PKSD_PT1_PKSH_PT2_PKSL_T4_iiT6__param_5];
	ld.param.u32 	%r298, [_ZN3cub18CUB_300001_SM_10006detail10radix_sort29DeviceRadixSortOnesweepKernelINS1_5radix10policy_hubIfNS0_8NullTypeEyE10Policy1000ELNS0_9SortOrderE0EfS6_yiiNS1_21identity_decomposer_tEEEvPT5_SC_PT3_PKSD_PT1_PKSH_PT2_PKSL_T4_iiT6__param_9];
	ld.param.u32 	%r299, [_ZN3cub18CUB_300001_SM_10006detail10radix_sort29DeviceRadixSortOnesweepKernelINS1_5radix10policy_hubIfNS0_8NullTypeEyE10Policy1000ELNS0_9SortOrderE0EfS6_yiiNS1_21identity_decomposer_tEEEvPT5_SC_PT3_PKSD_PT1_PKSH_PT2_PKSL_T4_iiT6__param_10];
	cvta.to.global.u64 	%rd1, %rd24;
	cvta.to.global.u64 	%rd2, %rd20;
	cvta.to.global.u64 	%rd3, %rd25;
	mov.u32 	%r1, %tid.x;
	shr.u32 	%r2, %r1, 5;
	// begin inline asm
	mov.u32 %r300, %laneid;
	// end inline asm
	setp.ne.s32 	%p1, %r1, 0;
	@%p1 bra 	$L__BB96_2;
	cvta.to.global.u64 	%rd26, %rd21;
	atom.global.add.u32 	%r301, [%rd26], 1;
	st.shared.u32 	[_ZZN3cub18CUB_300001_SM_10006detail10radix_sort29DeviceRadixSortOnesweepKernelINS1_5radix10policy_hubIfNS0_8NullTypeEyE10Policy1000ELNS0_9SortOrderE0EfS6_yiiNS1_21identity_decomposer_tEEEvPT5_SC_PT3_PKSD_PT1_PKSH_PT2_PKSL_T4_iiT6_E1s+27648], %r301;
$L__BB96_2:
	ld.param.u32 	%r1757, [_ZN3cub18CUB_300001_SM_10006detail10radix_sort29DeviceRadixSortOnesweepKernelINS1_5radix10policy_hubIfNS0_8NullTypeEyE10Policy1000ELNS0_9SortOrderE0EfS6_yiiNS1_21identity_decomposer_tEEEvPT5_SC_PT3_PKSD_PT1_PKSH_PT2_PKSL_T4_iiT6__param_8];
	bar.sync 	0;
	ld.shared.u32 	%r4, [_ZZN3cub18CUB_300001_SM_10006detail10radix_sort29DeviceRadixSortOnesweepKernelINS1_5radix10policy_hubIfNS0_8NullTypeEyE10Policy1000ELNS0_9SortOrderE0EfS6_yiiNS1_21identity_decomposer_tEEEvPT5_SC_PT3_PKSD_PT1_PKSH_PT2_PKSL_T4_iiT6_E1s+27648];
	mul.lo.s32 	%r302, %r4, 6912;
	add.s32 	%r5, %r302, 6912;
	setp.gt.s32 	%p2, %r5, %r1757;
	cvt.s64.s32 	%rd4, %r302;
	@%p2 bra 	$L__BB96_4;
	and.b32  	%r303, %r1, 31;
	and.b32  	%r304, %r1, 992;
	mul.lo.s32 	%r305, %r304, 18;
	or.b32  	%r306, %r305, %r303;
	cvt.u64.u32 	%rd27, %r306;
	add.s64 	%rd28, %rd27, %rd4;
	shl.b64 	%rd29, %rd28, 2;
	add.s64 	%rd30, %rd3, %rd29;
	ld.global.u32 	%r1782, [%rd30];
	ld.global.u32 	%r1783, [%rd30+128];
	ld.global.u32 	%r1784, [%rd30+256];
	ld.global.u32 	%r1785, [%rd30+384];
	ld.global.u32 	%r1786, [%rd30+512];
	ld.global.u32 	%r1787, [%rd30+640];
	ld.global.u32 	%r1788, [%rd30+768];
	ld.global.u32 	%r1789, [%rd30+896];
	ld.global.u32 	%r1790, [%rd30+1024];
	ld.global.u32 	%r1791, [%rd30+1152];
	ld.global.u32 	%r1792, [%rd30+1280];
	ld.global.u32 	%r1793, [%rd30+1408];
	ld.global.u32 	%r1794, [%rd30+1536];
	ld.global.u32 	%r1795, [%rd30+1664];
	ld.global.u32 	%r1796, [%rd30+1792];
	ld.global.u32 	%r1797, [%rd30+1920];
	ld.global.u32 	%r1798, [%rd30+2048];
	ld.global.u32 	%r1799, [%rd30+2176];
	bra.uni 	$L__BB96_40;
$L__BB96_4:
	ld.param.u32 	%r1758, [_ZN3cub18CUB_300001_SM_10006detail10radix_sort29DeviceRadixSortOnesweepKernelINS1_5radix10policy_hubIfNS0_8NullTypeEyE10Policy1000ELNS0_9SortOrderE0EfS6_yiiNS1_21identity_decomposer_tEEEvPT5_SC_PT3_PKSD_PT1_PKSH_PT2_PKSL_T4_iiT6__param_8];
	cvt.u32.u64 	%r308, %rd4;
	sub.s32 	%r24, %r1758, %r308;
	and.b32  	%r309, %r1, 31;
	and.b32  	%r310, %r1, 992;
	mul.lo.s32 	%r311, %r310, 18;
	or.b32  	%r25, %r311, %r309;
	setp.ge.s32 	%p3, %r25, %r24;
	cvt.u64.u32 	%rd31, %r25;
	add.s64 	%rd32, %rd31, %rd4;
	shl.b64 	%rd33, %rd32, 2;
	add.s64 	%rd5, %rd3, %rd33;
	mov.b32 	%r1782, 2147483647;
	@%p3 bra 	$L__BB96_6;
	ld.global.u32 	%r1782, [%rd5];
$L__BB96_6:
	add.s32 	%r313, %r25, 32;
	setp.ge.s32 	%p4, %r313, %r24;
	mov.b32 	%r1783, 2147483647;
	@%p4 bra 	$L__BB96_8;
	ld.global.u32 	%r1783, [%rd5+128];
$L__BB96_8:
	add.s32 	%r315, %r25, 64;
	setp.ge.s32 	%p5, %r315, %r24;
	mov.b32 	%r1784, 2147483647;
	@%p5 bra 	$L__BB96_10;
	ld.global.u32 	%r1784, [%rd5+256];
$L__BB96_10:
	add.s32 	%r317, %r25, 96;
	setp.ge.s32 	%p6, %r317, %r24;
	mov.b32 	%r1785, 2147483647;
	@%p6 bra 	$L__BB96_12;
	ld.global.u32 	%r1785, [%rd5+384];
$L__BB96_12:
	add.s32 	%r319, %r25, 128;
	setp.ge.s32 	%p7, %r319, %r24;
	mov.b32 	%r1786, 2147483647;
	@%p7 bra 	$L__BB96_14;
	ld.global.u32 	%r1786, [%rd5+512];
$L__BB96_14:
	add.s32 	%r321, %r25, 160;
	setp.ge.s32 	%p8, %r321, %r24;
	mov.b32 	%r1787, 2147483647;
	@%p8 bra 	$L__BB96_16;
	ld.global.u32 	%r1787, [%rd5+640];
$L__BB96_16:
	add.s32 	%r323, %r25, 192;
	setp.ge.s32 	%p9, %r323, %r24;
	mov.b32 	%r1788, 2147483647;
	@%p9 bra 	$L__BB96_18;
	ld.global.u32 	%r1788, [%rd5+768];
$L__BB96_18:
	add.s32 	%r325, %r25, 224;
	setp.ge.s32 	%p10, %r325, %r24;
	mov.b32 	%r1789, 2147483647;
	@%p10 bra 	$L__BB96_20;
	ld.global.u32 	%r1789, [%rd5+896];
$L__BB96_20:
	add.s32 	%r327, %r25, 256;
	setp.ge.s32 	%p11, %r327, %r24;
	mov.b32 	%r1790, 2147483647;
	@%p11 bra 	$L__BB96_22;
	ld.global.u32 	%r1790, [%rd5+1024];
$L__BB96_22:
	add.s32 	%r329, %r25, 288;
	setp.ge.s32 	%p12, %r329, %r24;
	mov.b32 	%r1791, 2147483647;
	@%p12 bra 	$L__BB96_24;
	ld.global.u32 	%r1791, [%rd5+1152];
$L__BB96_24:
	add.s32 	%r331, %r25, 320;
	setp.ge.s32 	%p13, %r331, %r24;
	mov.b32 	%r1792, 2147483647;
	@%p13 bra 	$L__BB96_26;
	ld.global.u32 	%r1792, [%rd5+1280];
$L__BB96_26:
	add.s32 	%r333, %r25, 352;
	setp.ge.s32 	%p14, %r333, %r24;
	mov.b32 	%r1793, 2147483647;
	@%p14 bra 	$L__BB96_28;
	ld.global.u32 	%r1793, [%rd5+1408];
$L__BB96_28:
	add.s32 	%r335, %r25, 384;
	setp.ge.s32 	%p15, %r335, %r24;
	mov.b32 	%r1794, 2147483647;
	@%p15 bra 	$L__BB96_30;
	ld.global.u32 	%r1794, [%rd5+1536];
$L__BB96_30:
	add.s32 	%r337, %r25, 416;
	setp.ge.s32 	%p16, %r337, %r24;
	mov.b32 	%r1795, 2147483647;
	@%p16 bra 	$L__BB96_32;
	ld.global.u32 	%r1795, [%rd5+1664];
$L__BB96_32:
	add.s32 	%r339, %r25, 448;
	setp.ge.s32 	%p17, %r339, %r24;
	mov.b32 	%r1796, 2147483647;
	@%p17 bra 	$L__BB96_34;
	ld.global.u32 	%r1796, [%rd5+1792];
$L__BB96_34:
	add.s32 	%r341, %r25, 480;
	setp.ge.s32 	%p18, %r341, %r24;
	mov.b32 	%r1797, 2147483647;
	@%p18 bra 	$L__BB96_36;
	ld.global.u32 	%r1797, [%rd5+1920];
$L__BB96_36:
	add.s32 	%r343, %r25, 512;
	setp.ge.s32 	%p19, %r343, %r24;
	mov.b32 	%r1798, 2147483647;
	@%p19 bra 	$L__BB96_38;
	ld.global.u32 	%r1798, [%rd5+2048];
$L__BB96_38:
	add.s32 	%r345, %r25, 544;
	setp.ge.s32 	%p20, %r345, %r24;
	mov.b32 	%r1799, 2147483647;
	@%p20 bra 	$L__BB96_40;
	ld.global.u32 	%r1799, [%rd5+2176];
$L__BB96_40:
	setp.gt.s32 	%p21, %r1782, -1;
	selp.b32 	%r346, -2147483648, -1, %p21;
	xor.b32  	%r1813, %r346, %r1782;
	setp.gt.s32 	%p22, %r1783, -1;
	selp.b32 	%r347, -2147483648, -1, %p22;
	xor.b32  	%r1814, %r347, %r1783;
	setp.gt.s32 	%p23, %r1784, -1;
	selp.b32 	%r348, -2147483648, -1, %p23;
	xor.b32  	%r1815, %r348, %r1784;
	setp.gt.s32 	%p24, %r1785, -1;
	selp.b32 	%r349, -2147483648, -1, %p24;
	xor.b32  	%r1816, %r349, %r1785;
	setp.gt.s32 	%p25, %r1786, -1;
	selp.b32 	%r350, -2147483648, -1, %p25;
	xor.b32  	%r1817, %r350, %r1786;
	setp.gt.s32 	%p26, %r1787, -1;
	selp.b32 	%r351, -2147483648, -1, %p26;
	xor.b32  	%r1818, %r351, %r1787;
	setp.gt.s32 	%p27, %r1788, -1;
	selp.b32 	%r352, -2147483648, -1, %p27;
	xor.b32  	%r1819, %r352, %r1788;
	setp.gt.s32 	%p28, %r1789, -1;
	selp.b32 	%r353, -2147483648, -1, %p28;
	xor.b32  	%r1820, %r353, %r1789;
	setp.gt.s32 	%p29, %r1790, -1;
	selp.b32 	%r354, -2147483648, -1, %p29;
	xor.b32  	%r1821, %r354, %r1790;
	setp.gt.s32 	%p30, %r1791, -1;
	selp.b32 	%r355, -2147483648, -1, %p30;
	xor.b32  	%r1822, %r355, %r1791;
	setp.gt.s32 	%p31, %r1792, -1;
	selp.b32 	%r356, -2147483648, -1, %p31;
	xor.b32  	%r1823, %r356, %r1792;
	setp.gt.s32 	%p32, %r1793, -1;
	selp.b32 	%r357, -2147483648, -1, %p32;
	xor.b32  	%r1824, %r357, %r1793;
	setp.gt.s32 	%p33, %r1794, -1;
	selp.b32 	%r358, -2147483648, -1, %p33;
	xor.b32  	%r1825, %r358, %r1794;
	setp.gt.s32 	%p34, %r1795, -1;
	selp.b32 	%r359, -2147483648, -1, %p34;
	xor.b32  	%r1826, %r359, %r1795;
	setp.gt.s32 	%p35, %r1796, -1;
	selp.b32 	%r360, -2147483648, -1, %p35;
	xor.b32  	%r1827, %r360, %r1796;
	setp.gt.s32 	%p36, %r1797, -1;
	selp.b32 	%r361, -2147483648, -1, %p36;
	xor.b32  	%r1828, %r361, %r1797;
	setp.gt.s32 	%p37, %r1798, -1;
	selp.b32 	%r362, -2147483648, -1, %p37;
	xor.b32  	%r1829, %r362, %r1798;
	setp.gt.s32 	%p38, %r1799, -1;
	selp.b32 	%r363, -2147483648, -1, %p38;
	xor.b32  	%r1830, %r363, %r1799;
	mov.b32 	%r364, -1;
	shl.b32 	%r365, %r364, %r299;
	not.b32 	%r97, %r365;
	shl.b32 	%r366, %r2, 10;
	mov.u32 	%r367, _ZZN3cub18CUB_300001_SM_10006detail10radix_sort29DeviceRadixSortOnesweepKernelINS1_5radix10policy_hubIfNS0_8NullTypeEyE10Policy1000ELNS0_9SortOrderE0EfS6_yiiNS1_21identity_decomposer_tEEEvPT5_SC_PT3_PKSD_PT1_PKSH_PT2_PKSL_T4_iiT6_E1s;
	add.s32 	%r98, %r367, %r366;
	setp.gt.s32 	%p39, %r300, 255;
	@%p39 bra 	$L__BB96_53;
	max.s32 	%r368, %r300, 224;
	sub.s32 	%r369, %r368, %r300;
	add.s32 	%r370, %r369, 31;
	shr.u32 	%r371, %r370, 5;
	add.s32 	%r99, %r371, 1;
	and.b32  	%r100, %r99, 15;
	setp.lt.u32 	%p40, %r370, 480;
	mov.u32 	%r1803, %r300;
	@%p40 bra 	$L__BB96_44;
	and.b32  	%r372, %r99, 268435440;
	neg.s32 	%r1801, %r372;
	shl.b32 	%r374, %r300, 2;
	add.s32 	%r375, %r366, %r374;
	add.s32 	%r377, %r375, %r367;
	add.s32 	%r1800, %r377, 1024;
	mov.u32 	%r1803, %r300;
$L__BB96_43:
	.pragma "nounroll";
	mov.b32 	%r378, 0;
	st.shared.u32 	[%r1800+-1024], %r378;
	st.shared.u32 	[%r1800+-896], %r378;
	st.shared.u32 	[%r1800+-768], %r378;
	st.shared.u32 	[%r1800+-640], %r378;
	st.shared.u32 	[%r1800+-512], %r378;
	st.shared.u32 	[%r1800+-384], %r378;
	st.shared.u32 	[%r1800+-256], %r378;
	st.shared.u32 	[%r1800+-128], %r378;
	st.shared.u32 	[%r1800], %r378;
	st.shared.u32 	[%r1800+128], %r378;
	st.shared.u32 	[%r1800+256], %r378;
	st.shared.u32 	[%r1800+384], %r378;
	st.shared.u32 	[%r1800+512], %r378;
	st.shared.u32 	[%r1800+640], %r378;
	st.shared.u32 	[%r1800+768], %r378;
	st.shared.u32 	[%r1800+896], %r378;
	add.s32 	%r1803, %r1803, 512;
	add.s32 	%r1801, %r1801, 16;
	add.s32 	%r1800, %r1800, 2048;
	setp.ne.s32 	%p41, %r1801, 0;
	@%p41 bra 	$L__BB96_43;
$L__BB96_44:
	setp.eq.s32 	%p42, %r100, 0;
	@%p42 bra 	$L__BB96_53;
	and.b32  	%r110, %r99, 7;
	setp.lt.u32 	%p43, %r100, 8;
	@%p43 bra 	$L__BB96_47;
	shl.b32 	%r379, %r1803, 2;
	add.s32 	%r380, %r98, %r379;
	mov.b32 	%r381, 0;
	st.shared.u32 	[%r380], %r381;
	st.shared.u32 	[%r380+128], %r381;
	st.shared.u32 	[%r380+256], %r381;
	st.shared.u32 	[%r380+384], %r381;
	st.shared.u32 	[%r380+512], %r381;
	st.shared.u32 	[%r380+640], %r381;
	st.shared.u32 	[%r380+768], %r381;
	st.shared.u32 	[%r380+896], %r381;
	add.s32 	%r1803, %r1803, 256;
$L__BB96_47:
	setp.eq.s32 	%p44, %r110, 0;
	@%p44 bra 	$L__BB96_53;
	and.b32  	%r113, %r99, 3;
	setp.lt.u32 	%p45, %r110, 4;
	@%p45 bra 	$L__BB96_50;
	shl.b32 	%r382, %r1803, 2;
	add.s32 	%r383, %r98, %r382;
	mov.b32 	%r384, 0;
	st.shared.u32 	[%r383], %r384;
	st.shared.u32 	[%r383+128], %r384;
	st.shared.u32 	[%r383+256], %r384;
	st.shared.u32 	[%r383+384], %r384;
	add.s32 	%r1803, %r1803, 128;
$L__BB96_50:
	setp.eq.s32 	%p46, %r113, 0;
	@%p46 bra 	$L__BB96_53;
	shl.b32 	%r386, %r1803, 2;
	add.s32 	%r387, %r366, %r386;
	add.s32 	%r1807, %r367, %r387;
	neg.s32 	%r1806, %r113;
$L__BB96_52:
	.pragma "nounroll";
	mov.b32 	%r389, 0;
	st.shared.u32 	[%r1807], %r389;
	add.s32 	%r1807, %r1807, 128;
	add.s32 	%r1806, %r1806, 1;
	setp.ne.s32 	%p47, %r1806, 0;
	@%p47 bra 	$L__BB96_52;
$L__BB96_53:
	bar.warp.sync 	-1;
	setp.eq.s32 	%p48, %r1813, 2147483647;
	selp.b32 	%r391, -2147483648, %r1813, %p48;
	shr.u32 	%r392, %r391, %r298;
	and.b32  	%r122, %r392, %r97;
	shl.b32 	%r393, %r122, 2;
	add.s32 	%r394, %r98, %r393;
	atom.shared.add.u32 	%r395, [%r394], 1;
	setp.eq.s32 	%p49, %r1814, 2147483647;
	selp.b32 	%r396, -2147483648, %r1814, %p49;
	shr.u32 	%r397, %r396, %r298;
	and.b32  	%r398, %r397, %r97;
	shl.b32 	%r399, %r398, 2;
	add.s32 	%r400, %r98, %r399;
	atom.shared.add.u32 	%r401, [%r400], 1;
	setp.eq.s32 	%p50, %r1815, 2147483647;
	selp.b32 	%r402, -2147483648, %r1815, %p50;
	shr.u32 	%r403, %r402, %r298;
	and.b32  	%r404, %r403, %r97;
	shl.b32 	%r405, %r404, 2;
	add.s32 	%r406, %r98, %r405;
	atom.shared.add.u32 	%r407, [%r406], 1;
	setp.eq.s32 	%p51, %r1816, 2147483647;
	selp.b32 	%r408, -2147483648, %r1816, %p51;
	shr.u32 	%r409, %r408, %r298;
	and.b32  	%r410, %r409, %r97;
	shl.b32 	%r411, %r410, 2;
	add.s32 	%r412, %r98, %r411;
	atom.shared.add.u32 	%r413, [%r412], 1;
	setp.eq.s32 	%p52, %r1817, 2147483647;
	selp.b32 	%r414, -2147483648, %r1817, %p52;
	shr.u32 	%r415, %r414, %r298;
	and.b32  	%r416, %r415, %r97;
	shl.b32 	%r417, %r416, 2;
	add.s32 	%r418, %r98, %r417;
	atom.shared.add.u32 	%r419, [%r418], 1;
	setp.eq.s32 	%p53, %r1818, 2147483647;
	selp.b32 	%r420, -2147483648, %r1818, %p53;
	shr.u32 	%r421, %r420, %r298;
	and.b32  	%r422, %r421, %r97;
	shl.b32 	%r423, %r422, 2;
	add.s32 	%r424, %r98, %r423;
	atom.shared.add.u32 	%r425, [%r424], 1;
	setp.eq.s32 	%p54, %r1819, 2147483647;
	selp.b32 	%r426, -2147483648, %r1819, %p54;
	shr.u32 	%r427, %r426, %r298;
	and.b32  	%r428, %r427, %r97;
	shl.b32 	%r429, %r428, 2;
	add.s32 	%r430, %r98, %r429;
	atom.shared.add.u32 	%r431, [%r430], 1;
	setp.eq.s32 	%p55, %r1820, 2147483647;
	selp.b32 	%r432, -2147483648, %r1820, %p55;
	shr.u32 	%r433, %r432, %r298;
	and.b32  	%r434, %r433, %r97;
	shl.b32 	%r435, %r434, 2;
	add.s32 	%r436, %r98, %r435;
	atom.shared.add.u32 	%r437, [%r436], 1;
	setp.eq.s32 	%p56, %r1821, 2147483647;
	selp.b32 	%r438, -2147483648, %r1821, %p56;
	shr.u32 	%r439, %r438, %r298;
	and.b32  	%r440, %r439, %r97;
	shl.b32 	%r441, %r440, 2;
	add.s32 	%r442, %r98, %r441;
	atom.shared.add.u32 	%r443, [%r442], 1;
	setp.eq.s32 	%p57, %r1822, 2147483647;
	selp.b32 	%r444, -2147483648, %r1822, %p57;
	shr.u32 	%r445, %r444, %r298;
	and.b32  	%r446, %r445, %r97;
	shl.b32 	%r447, %r446, 2;
	add.s32 	%r448, %r98, %r447;
	atom.shared.add.u32 	%r449, [%r448], 1;
	setp.eq.s32 	%p58, %r1823, 2147483647;
	selp.b32 	%r450, -2147483648, %r1823, %p58;
	shr.u32 	%r451, %r450, %r298;
	and.b32  	%r452, %r451, %r97;
	shl.b32 	%r453, %r452, 2;
	add.s32 	%r454, %r98, %r453;
	atom.shared.add.u32 	%r455, [%r454], 1;
	setp.eq.s32 	%p59, %r1824, 2147483647;
	selp.b32 	%r456, -2147483648, %r1824, %p59;
	shr.u32 	%r457, %r456, %r298;
	and.b32  	%r458, %r457, %r97;
	shl.b32 	%r459, %r458, 2;
	add.s32 	%r460, %r98, %r459;
	atom.shared.add.u32 	%r461, [%r460], 1;
	setp.eq.s32 	%p60, %r1825, 2147483647;
	selp.b32 	%r462, -2147483648, %r1825, %p60;
	shr.u32 	%r463, %r462, %r298;
	and.b32  	%r464, %r463, %r97;
	shl.b32 	%r465, %r464, 2;
	add.s32 	%r466, %r98, %r465;
	atom.shared.add.u32 	%r467, [%r466], 1;
	setp.eq.s32 	%p61, %r1826, 2147483647;
	selp.b32 	%r468, -2147483648, %r1826, %p61;
	shr.u32 	%r469, %r468, %r298;
	and.b32  	%r470, %r469, %r97;
	shl.b32 	%r471, %r470, 2;
	add.s32 	%r472, %r98, %r471;
	atom.shared.add.u32 	%r473, [%r472], 1;
	setp.eq.s32 	%p62, %r1827, 2147483647;
	selp.b32 	%r474, -2147483648, %r1827, %p62;
	shr.u32 	%r475, %r474, %r298;
	and.b32  	%r476, %r475, %r97;
	shl.b32 	%r477, %r476, 2;
	add.s32 	%r478, %r98, %r477;
	atom.shared.add.u32 	%r479, [%r478], 1;
	setp.eq.s32 	%p63, %r1828, 2147483647;
	selp.b32 	%r480, -2147483648, %r1828, %p63;
	shr.u32 	%r481, %r480, %r298;
	and.b32  	%r482, %r481, %r97;
	shl.b32 	%r483, %r482, 2;
	add.s32 	%r484, %r98, %r483;
	atom.shared.add.u32 	%r485, [%r484], 1;
	setp.eq.s32 	%p64, %r1829, 2147483647;
	selp.b32 	%r486, -2147483648, %r1829, %p64;
	shr.u32 	%r487, %r486, %r298;
	and.b32  	%r488, %r487, %r97;
	shl.b32 	%r489, %r488, 2;
	add.s32 	%r490, %r98, %r489;
	atom.shared.add.u32 	%r491, [%r490], 1;
	setp.eq.s32 	%p65, %r1830, 2147483647;
	selp.b32 	%r492, -2147483648, %r1830, %p65;
	shr.u32 	%r493, %r492, %r298;
	and.b32  	%r494, %r493, %r97;
	shl.b32 	%r495, %r494, 2;
	add.s32 	%r496, %r98, %r495;
	atom.shared.add.u32 	%r497, [%r496], 1;
	bar.sync 	0;
	setp.gt.u32 	%p66, %r1, 255;
	shl.b32 	%r498, %r1, 2;
	mov.u32 	%r499, _ZZN3cub18CUB_300001_SM_10006detail10radix_sort29DeviceRadixSortOnesweepKernelINS1_5radix10policy_hubIfNS0_8NullTypeEyE10Policy1000ELNS0_9SortOrderE0EfS6_yiiNS1_21identity_decomposer_tEEEvPT5_SC_PT3_PKSD_PT1_PKSH_PT2_PKSL_T4_iiT6_E1s;
	add.s32 	%r123, %r499, %r498;
	mov.b32 	%r1808, 0;
	@%p66 bra 	$L__BB96_55;
	ld.shared.u32 	%r500, [%r123];
	mov.b32 	%r501, 0;
	st.shared.u32 	[%r123], %r501;
	ld.shared.u32 	%r502, [%r123+1024];
	st.shared.u32 	[%r123+1024], %r500;
	add.s32 	%r503, %r502, %r500;
	ld.shared.u32 	%r504, [%r123+2048];
	st.shared.u32 	[%r123+2048], %r503;
	add.s32 	%r505, %r504, %r503;
	ld.shared.u32 	%r506, [%r123+3072];
	st.shared.u32 	[%r123+3072], %r505;
	add.s32 	%r507, %r506, %r505;
	ld.shared.u32 	%r508, [%r123+4096];
	st.shared.u32 	[%r123+4096], %r507;
	add.s32 	%r509, %r508, %r507;
	ld.shared.u32 	%r510, [%r123+5120];
	st.shared.u32 	[%r123+5120], %r509;
	add.s32 	%r511, %r510, %r509;
	ld.shared.u32 	%r512, [%r123+6144];
	st.shared.u32 	[%r123+6144], %r511;
	add.s32 	%r513, %r512, %r511;
	ld.shared.u32 	%r514, [%r123+7168];
	st.shared.u32 	[%r123+7168], %r513;
	add.s32 	%r515, %r514, %r513;
	ld.shared.u32 	%r516, [%r123+8192];
	st.shared.u32 	[%r123+8192], %r515;
	add.s32 	%r517, %r516, %r515;
	ld.shared.u32 	%r518, [%r123+9216];
	st.shared.u32 	[%r123+9216], %r517;
	add.s32 	%r519, %r518, %r517;
	ld.shared.u32 	%r520, [%r123+10240];
	st.shared.u32 	[%r123+10240], %r519;
	add.s32 	%r521, %r520, %r519;
	ld.shared.u32 	%r522, [%r123+11264];
	st.shared.u32 	[%r123+11264], %r521;
	add.s32 	%r1808, %r522, %r521;
$L__BB96_55:
	shl.b32 	%r523, %r4, 8;
	add.s32 	%r524, %r523, %r1;
	mul.wide.s32 	%rd34, %r524, 4;
	add.s64 	%rd6, %rd2, %rd34;
	@%p66 bra 	$L__BB96_57;
	or.b32  	%r525, %r1808, 1073741824;
	st.volatile.global.u32 	[%rd6], %r525;
$L__BB96_57:
	ld.param.u64 	%rd226, [_ZN3cub18CUB_300001_SM_10006detail10radix_sort29DeviceRadixSortOnesweepKernelINS1_5radix10policy_hubIfNS0_8NullTypeEyE10Policy1000ELNS0_9SortOrderE0EfS6_yiiNS1_21identity_decomposer_tEEEvPT5_SC_PT3_PKSD_PT1_PKSH_PT2_PKSL_T4_iiT6__param_3];
	setp.lt.u32 	%p68, %r1, 256;
	setp.eq.s32 	%p69, %r1808, 6912;
	and.pred  	%p70, %p68, %p69;
	selp.u32 	%r526, 1, 0, %p70;
	{ 
	.reg .pred 	%p1; 
	.reg .pred 	%p2; 
	setp.ne.u32 	%p1, %r526, 0; 
	bar.red.or.pred 	%p2, 0, %p1; 
	selp.u32 	%r527, 1, 0, %p2; 
	}
	setp.eq.s32 	%p71, %r527, 0;
	cvt.u64.u32 	%rd7, %r1;
	cvta.to.global.u64 	%rd35, %rd226;
	mul.wide.u32 	%rd36, %r1, 8;
	add.s64 	%rd8, %rd35, %rd36;
	@%p71 bra 	$L__BB96_107;
	setp.gt.u32 	%p73, %r1, %r122;
	selp.b32 	%r126, 6912, 0, %p73;
	shl.b32 	%r528, %r1, 3;
	mov.u32 	%r529, _ZZN3cub18CUB_300001_SM_10006detail10radix_sort29DeviceRadixSortOnesweepKernelINS1_5radix10policy_hubIfNS0_8NullTypeEyE10Policy1000ELNS0_9SortOrderE0EfS6_yiiNS1_21identity_decomposer_tEEEvPT5_SC_PT3_PKSD_PT1_PKSH_PT2_PKSL_T4_iiT6_E1s;
	add.s32 	%r530, %r529, %r528;
	add.s32 	%r127, %r530, 27648;
	@%p66 bra 	$L__BB96_66;
	ld.global.u64 	%rd37, [%rd8];
	cvt.u64.u32 	%rd38, %r126;
	sub.s64 	%rd228, %rd37, %rd38;
	st.shared.u64 	[%r127], %rd228;
	setp.lt.s32 	%p74, %r4, 1;
	mov.u32 	%r1812, %r1808;
	@%p74 bra 	$L__BB96_65;
	mov.b32 	%r1810, -1;
	mov.u32 	%r1809, %r4;
	mov.u32 	%r1812, %r1808;
$L__BB96_61:
	add.s32 	%r131, %r1809, -1;
	shl.b32 	%r532, %r131, 8;
	add.s32 	%r533, %r532, %r1;
	mul.wide.s32 	%rd39, %r533, 4;
	add.s64 	%rd10, %rd2, %rd39;
$L__BB96_62:
	membar.cta;
	ld.volatile.global.u32 	%r132, [%rd10];
	setp.eq.s32 	%p75, %r132, 0;
	@%p75 bra 	$L__BB96_62;
	and.b32  	%r534, %r132, 1073741823;
	add.s32 	%r1812, %r534, %r1812;
	setp.gt.s32 	%p76, %r132, -1;
	vote.sync.ballot.b32 	%r1810, %p76, %r1810;
	setp.gt.u32 	%p78, %r1809, 1;
	and.pred  	%p79, %p76, %p78;
	mov.u32 	%r1809, %r131;
	@%p79 bra 	$L__BB96_61;
	ld.shared.u64 	%rd228, [%r127];
$L__BB96_65:
	or.b32  	%r535, %r1812, -2147483648;
	st.volatile.global.u32 	[%rd6], %r535;
	sub.s32 	%r536, %r1812, %r1808;
	cvt.s64.s32 	%rd40, %r536;
	add.s64 	%rd41, %rd228, %rd40;
	st.shared.u64 	[%r127], %rd41;
$L__BB96_66:
	ld.param.u32 	%r1759, [_ZN3cub18CUB_300001_SM_10006detail10radix_sort29DeviceRadixSortOnesweepKernelINS1_5radix10policy_hubIfNS0_8NullTypeEyE10Policy1000ELNS0_9SortOrderE0EfS6_yiiNS1_21identity_decomposer_tEEEvPT5_SC_PT3_PKSD_PT1_PKSH_PT2_PKSL_T4_iiT6__param_8];
	ld.param.u64 	%rd222, [_ZN3cub18CUB_300001_SM_10006detail10radix_sort29DeviceRadixSortOnesweepKernelINS1_5radix10policy_hubIfNS0_8NullTypeEyE10Policy1000ELNS0_9SortOrderE0EfS6_yiiNS1_21identity_decomposer_tEEEvPT5_SC_PT3_PKSD_PT1_PKSH_PT2_PKSL_T4_iiT6__param_2];
	setp.lt.s32 	%p81, %r5, %r1759;
	setp.eq.s64 	%p82, %rd222, 0;
	or.pred  	%p83, %p82, %p81;
	or.pred  	%p84, %p66, %p83;
	@%p84 bra 	$L__BB96_68;
	ld.param.u64 	%rd223, [_ZN3cub18CUB_300001_SM_10006detail10radix_sort29DeviceRadixSortOnesweepKernelINS1_5radix10policy_hubIfNS0_8NullTypeEyE10Policy1000ELNS0_9SortOrderE0EfS6_yiiNS1_21identity_decomposer_tEEEvPT5_SC_PT3_PKSD_PT1_PKSH_PT2_PKSL_T4_iiT6__param_2];
	ld.shared.u64 	%rd42, [%r127];
	cvt.u64.u32 	%rd43, %r126;
	cvt.s64.s32 	%rd44, %r1808;
	add.s64 	%rd45, %rd43, %rd44;
	add.s64 	%rd46, %rd45, %rd42;
	cvta.to.global.u64 	%rd47, %rd223;
	shl.b64 	%rd48, %rd7, 3;
	add.s64 	%rd49, %rd47, %rd48;
	st.global.u64 	[%rd49], %rd46;
$L__BB96_68:
	ld.param.u32 	%r1760, [_ZN3cub18CUB_300001_SM_10006detail10radix_sort29DeviceRadixSortOnesweepKernelINS1_5radix10policy_hubIfNS0_8NullTypeEyE10Policy1000ELNS0_9SortOrderE0EfS6_yiiNS1_21identity_decomposer_tEEEvPT5_SC_PT3_PKSD_PT1_PKSH_PT2_PKSL_T4_iiT6__param_8];
	setp.gt.s32 	%p85, %r5, %r1760;
	bar.sync 	0;
	shl.b32 	%r537, %r122, 3;
	mov.u32 	%r538, _ZZN3cub18CUB_300001_SM_10006detail10radix_sort29DeviceRadixSortOnesweepKernelINS1_5radix10policy_hubIfNS0_8NullTypeEyE10Policy1000ELNS0_9SortOrderE0EfS6_yiiNS1_21identity_decomposer_tEEEvPT5_SC_PT3_PKSD_PT1_PKSH_PT2_PKSL_T4_iiT6_E1s;
	add.s32 	%r539, %r538, %r537;
	ld.shared.u64 	%rd13, [%r539+27648];
	setp.gt.s32 	%p86, %r1813, -1;
	selp.b32 	%r540, -1, -2147483648, %p86;
	xor.b32  	%r1813, %r540, %r1813;
	setp.gt.s32 	%p87, %r1814, -1;
	selp.b32 	%r541, -1, -2147483648, %p87;
	xor.b32  	%r1814, %r541, %r1814;
	setp.gt.s32 	%p88, %r1815, -1;
	selp.b32 	%r542, -1, -2147483648, %p88;
	xor.b32  	%r1815, %r542, %r1815;
	setp.gt.s32 	%p89, %r1816, -1;
	selp.b32 	%r543, -1, -2147483648, %p89;
	xor.b32  	%r1816, %r543, %r1816;
	setp.gt.s32 	%p90, %r1817, -1;
	selp.b32 	%r544, -1, -2147483648, %p90;
	xor.b32  	%r1817, %r544, %r1817;
	setp.gt.s32 	%p91, %r1818, -1;
	selp.b32 	%r545, -1, -2147483648, %p91;
	xor.b32  	%r1818, %r545, %r1818;
	setp.gt.s32 	%p92, %r1819, -1;
	selp.b32 	%r546, -1, -2147483648, %p92;
	xor.b32  	%r1819, %r546, %r1819;
	setp.gt.s32 	%p93, %r1820, -1;
	selp.b32 	%r547, -1, -2147483648, %p93;
	xor.b32  	%r1820, %r547, %r1820;
	setp.gt.s32 	%p94, %r1821, -1;
	selp.b32 	%r548, -1, -2147483648, %p94;
	xor.b32  	%r1821, %r548, %r1821;
	setp.gt.s32 	%p95, %r1822, -1;
	selp.b32 	%r549, -1, -2147483648, %p95;
	xor.b32  	%r1822, %r549, %r1822;
	setp.gt.s32 	%p96, %r1823, -1;
	selp.b32 	%r550, -1, -2147483648, %p96;
	xor.b32  	%r1823, %r550, %r1823;
	setp.gt.s32 	%p97, %r1824, -1;
	selp.b32 	%r551, -1, -2147483648, %p97;
	xor.b32  	%r1824, %r551, %r1824;
	setp.gt.s32 	%p98, %r1825, -1;
	selp.b32 	%r552, -1, -2147483648, %p98;
	xor.b32  	%r1825, %r552, %r1825;
	setp.gt.s32 	%p99, %r1826, -1;
	selp.b32 	%r553, -1, -2147483648, %p99;
	xor.b32  	%r1826, %r553, %r1826;
	setp.gt.s32 	%p100, %r1827, -1;
	selp.b32 	%r554, -1, -2147483648, %p100;
	xor.b32  	%r1827, %r554, %r1827;
	setp.gt.s32 	%p101, %r1828, -1;
	selp.b32 	%r555, -1, -2147483648, %p101;
	xor.b32  	%r1828, %r555, %r1828;
	setp.gt.s32 	%p102, %r1829, -1;
	selp.b32 	%r556, -1, -2147483648, %p102;
	xor.b32  	%r1829, %r556, %r1829;
	setp.gt.s32 	%p103, %r1830, -1;
	selp.b32 	%r557, -1, -2147483648, %p103;
	xor.b32  	%r1830, %r557, %r1830;
	@%p85 bra 	$L__BB96_70;
	and.b32  	%r558, %r1, 31;
	and.b32  	%r559, %r1, 992;
	mul.lo.s32 	%r560, %r559, 18;
	or.b32  	%r561, %r560, %r558;
	cvt.u64.u32 	%rd50, %r561;
	add.s64 	%rd51, %rd13, %rd50;
	shl.b64 	%rd52, %rd51, 2;
	add.s64 	%rd53, %rd1, %rd52;
	st.global.u32 	[%rd53], %r1813;
	st.global.u32 	[%rd53+128], %r1814;
	st.global.u32 	[%rd53+256], %r1815;
	st.global.u32 	[%rd53+384], %r1816;
	st.global.u32 	[%rd53+512], %r1817;
	st.global.u32 	[%rd53+640], %r1818;
	st.global.u32 	[%rd53+768], %r1819;
	st.global.u32 	[%rd53+896], %r1820;
	st.global.u32 	[%rd53+1024], %r1821;
	st.global.u32 	[%rd53+1152], %r1822;
	st.global.u32 	[%rd53+1280], %r1823;
	st.global.u32 	[%rd53+1408], %r1824;
	st.global.u32 	[%rd53+1536], %r1825;
	st.global.u32 	[%rd53+1664], %r1826;
	st.global.u32 	[%rd53+1792], %r1827;
	st.global.u32 	[%rd53+1920], %r1828;
	st.global.u32 	[%rd53+2048], %r1829;
	st.global.u32 	[%rd53+2176], %r1830;
	bra.uni 	$L__BB96_106;
$L__BB96_70:
	ld.param.u32 	%r1761, [_ZN3cub18CUB_300001_SM_10006detail10radix_sort29DeviceRadixSortOnesweepKernelINS1_5radix10policy_hubIfNS0_8NullTypeEyE10Policy1000ELNS0_9SortOrderE0EfS6_yiiNS1_21identity_decomposer_tEEEvPT5_SC_PT3_PKSD_PT1_PKSH_PT2_PKSL_T4_iiT6__param_8];
	mad.lo.s32 	%r154, %r4, -6912, %r1761;
	and.b32  	%r562, %r1, 31;
	and.b32  	%r563, %r1, 992;
	mul.lo.s32 	%r564, %r563, 18;
	or.b32  	%r155, %r564, %r562;
	setp.ge.s32 	%p104, %r155, %r154;
	cvt.u64.u32 	%rd54, %r155;
	add.s64 	%rd55, %rd13, %rd54;
	shl.b64 	%rd56, %rd55, 2;
	add.s64 	%rd14, %rd1, %rd56;
	@%p104 bra 	$L__BB96_72;
	st.global.u32 	[%rd14], %r1813;
$L__BB96_72:
	add.s32 	%r565, %r155, 32;
	setp.ge.s32 	%p105, %r565, %r154;
	@%p105 bra 	$L__BB96_74;
	st.global.u32 	[%rd14+128], %r1814;
$L__BB96_74:
	add.s32 	%r566, %r155, 64;
	setp.ge.s32 	%p106, %r566, %r154;
	@%p106 bra 	$L__BB96_76;
	st.global.u32 	[%rd14+256], %r1815;
$L__BB96_76:
	add.s32 	%r567, %r155, 96;
	setp.ge.s32 	%p107, %r567, %r154;
	@%p107 bra 	$L__BB96_78;
	st.global.u32 	[%rd14+384], %r1816;
$L__BB96_78:
	add.s32 	%r568, %r155, 128;
	setp.ge.s32 	%p108, %r568, %r154;
	@%p108 bra 	$L__BB96_80;
	st.global.u32 	[%rd14+512], %r1817;
$L__BB96_80:
	add.s32 	%r569, %r155, 160;
	setp.ge.s32 	%p109, %r569, %r154;
	@%p109 bra 	$L__BB96_82;
	st.global.u32 	[%rd14+640], %r1818;
$L__BB96_82:
	add.s32 	%r570, %r155, 192;
	setp.ge.s32 	%p110, %r570, %r154;
	@%p110 bra 	$L__BB96_84;
	st.global.u32 	[%rd14+768], %r1819;
$L__BB96_84:
	add.s32 	%r571, %r155, 224;
	setp.ge.s32 	%p111, %r571, %r154;
	@%p111 bra 	$L__BB96_86;
	st.global.u32 	[%rd14+896], %r1820;
$L__BB96_86:
	add.s32 	%r572, %r155, 256;
	setp.ge.s32 	%p112, %r572, %r154;
	@%p112 bra 	$L__BB96_88;
	st.global.u32 	[%rd14+1024], %r1821;
$L__BB96_88:
	add.s32 	%r573, %r155, 288;
	setp.ge.s32 	%p113, %r573, %r154;
	@%p113 bra 	$L__BB96_90;
	st.global.u32 	[%rd14+1152], %r1822;
$L__BB96_90:
	add.s32 	%r574, %r155, 320;
	setp.ge.s32 	%p114, %r574, %r154;
	@%p114 bra 	$L__BB96_92;
	st.global.u32 	[%rd14+1280], %r1823;
$L__BB96_92:
	add.s32 	%r575, %r155, 352;
	setp.ge.s32 	%p115, %r575, %r154;
	@%p115 bra 	$L__BB96_94;
	st.global.u32 	[%rd14+1408], %r1824;
$L__BB96_94:
	add.s32 	%r576, %r155, 384;
	setp.ge.s32 	%p116, %r576, %r154;
	@%p116 bra 	$L__BB96_96;
	st.global.u32 	[%rd14+1536], %r1825;
$L__BB96_96:
	add.s32 	%r577, %r155, 416;
	setp.ge.s32 	%p117, %r577, %r154;
	@%p117 bra 	$L__BB96_98;
	st.global.u32 	[%rd14+1664], %r1826;
$L__BB96_98:
	add.s32 	%r578, %r155, 448;
	setp.ge.s32 	%p118, %r578, %r154;
	@%p118 bra 	$L__BB96_100;
	st.global.u32 	[%rd14+1792], %r1827;
$L__BB96_100:
	add.s32 	%r579, %r155, 480;
	setp.ge.s32 	%p119, %r579, %r154;
	@%p119 bra 	$L__BB96_102;
	st.global.u32 	[%rd14+1920], %r1828;
$L__BB96_102:
	add.s32 	%r580, %r155, 512;
	setp.ge.s32 	%p120, %r580, %r154;
	@%p120 bra 	$L__BB96_104;
	st.global.u32 	[%rd14+2048], %r1829;
$L__BB96_104:
	add.s32 	%r581, %r155, 544;
	setp.ge.s32 	%p121, %r581, %r154;
	@%p121 bra 	$L__BB96_106;
	st.global.u32 	[%rd14+2176], %r1830;
$L__BB96_106:
	// begin inline asm
	exit;
	// end inline asm
$L__BB96_107:
	mul.hi.u32 	%r582, %r1, 357913942;
	add.s32 	%r583, %r582, %r1;
	shl.b32 	%r584, %r583, 2;
	mov.u32 	%r585, _ZZN3cub18CUB_300001_SM_10006detail10radix_sort29DeviceRadixSortOnesweepKernelINS1_5radix10policy_hubIfNS0_8NullTypeEyE10Policy1000ELNS0_9SortOrderE0EfS6_yiiNS1_21identity_decomposer_tEEEvPT5_SC_PT3_PKSD_PT1_PKSH_PT2_PKSL_T4_iiT6_E1s;
	add.s32 	%r586, %r585, %r584;
	add.s32 	%r174, %r586, 13328;
	st.shared.u32 	[%r586+13328], %r1808;
	bar.sync 	0;
	setp.gt.u32 	%p122, %r1, 31;
	@%p122 bra 	$L__BB96_109;
	mov.u32 	%r617, _ZZN3cub18CUB_300001_SM_10006detail10radix_sort29DeviceRadixSortOnesweepKernelINS1_5radix10policy_hubIfNS0_8NullTypeEyE10Policy1000ELNS0_9SortOrderE0EfS6_yiiNS1_21identity_decomposer_tEEEvPT5_SC_PT3_PKSD_PT1_PKSH_PT2_PKSL_T4_iiT6_E1s;
	mad.lo.s32 	%r618, %r1, 52, %r617;
	ld.shared.u32 	%r619, [%r618+13328];
	ld.shared.u32 	%r620, [%r618+13332];
	ld.shared.u32 	%r621, [%r618+13336];
	ld.shared.u32 	%r622, [%r618+13340];
	ld.shared.u32 	%r623, [%r618+13344];
	ld.shared.u32 	%r624, [%r618+13348];
	ld.shared.u32 	%r625, [%r618+13352];
	ld.shared.u32 	%r626, [%r618+13356];
	ld.shared.u32 	%r627, [%r618+13360];
	ld.shared.u32 	%r628, [%r618+13364];
	ld.shared.u32 	%r629, [%r618+13368];
	ld.shared.u32 	%r630, [%r618+13372];
	add.s32 	%r631, %r620, %r619;
	add.s32 	%r632, %r631, %r621;
	add.s32 	%r633, %r632, %r622;
	add.s32 	%r634, %r633, %r623;
	add.s32 	%r635, %r634, %r624;
	add.s32 	%r636, %r635, %r625;
	add.s32 	%r637, %r636, %r626;
	add.s32 	%r638, %r637, %r627;
	add.s32 	%r639, %r638, %r628;
	add.s32 	%r640, %r639, %r629;
	add.s32 	%r591, %r640, %r630;
	mov.b32 	%r589, 1;
	mov.b32 	%r614, 0;
	mov.b32 	%r616, -1;
	// begin inline asm
	{  .reg .s32 r0;  .reg .pred p;  shfl.sync.up.b32 r0|p, %r591, %r589, %r614, %r616;  @p add.s32 r0, r0, %r591;  mov.s32 %r587, r0;}
	// end inline asm
	mov.b32 	%r595, 2;
	// begin inline asm
	{  .reg .s32 r0;  .reg .pred p;  shfl.sync.up.b32 r0|p, %r587, %r595, %r614, %r616;  @p add.s32 r0, r0, %r587;  mov.s32 %r593, r0;}
	// end inline asm
	mov.b32 	%r601, 4;
	// begin inline asm
	{  .reg .s32 r0;  .reg .pred p;  shfl.sync.up.b32 r0|p, %r593, %r601, %r614, %r616;  @p add.s32 r0, r0, %r593;  mov.s32 %r599, r0;}
	// end inline asm
	mov.b32 	%r607, 8;
	// begin inline asm
	{  .reg .s32 r0;  .reg .pred p;  shfl.sync.up.b32 r0|p, %r599, %r607, %r614, %r616;  @p add.s32 r0, r0, %r599;  mov.s32 %r605, r0;}
	// end inline asm
	mov.b32 	%r613, 16;
	// begin inline asm
	{  .reg .s32 r0;  .reg .pred p;  shfl.sync.up.b32 r0|p, %r605, %r613, %r614, %r616;  @p add.s32 r0, r0, %r605;  mov.s32 %r611, r0;}
	// end inline asm
	sub.s32 	%r641, %r611, %r591;
	add.s32 	%r642, %r619, %r641;
	add.s32 	%r643, %r620, %r642;
	add.s32 	%r644, %r621, %r643;
	add.s32 	%r645, %r622, %r644;
	add.s32 	%r646, %r623, %r645;
	add.s32 	%r647, %r624, %r646;
	add.s32 	%r648, %r625, %r647;
	add.s32 	%r649, %r626, %r648;
	add.s32 	%r650, %r627, %r649;
	add.s32 	%r651, %r628, %r650;
	add.s32 	%r652, %r629, %r651;
	st.shared.u32 	[%r618+13328], %r641;
	st.shared.u32 	[%r618+13332], %r642;
	st.shared.u32 	[%r618+13336], %r643;
	st.shared.u32 	[%r618+13340], %r644;
	st.shared.u32 	[%r618+13344], %r645;
	st.shared.u32 	[%r618+13348], %r646;
	st.shared.u32 	[%r618+13352], %r647;
	st.shared.u32 	[%r618+13356], %r648;
	st.shared.u32 	[%r618+13360], %r649;
	st.shared.u32 	[%r618+13364], %r650;
	st.shared.u32 	[%r618+13368], %r651;
	st.shared.u32 	[%r618+13372], %r652;
$L__BB96_109:
	setp.gt.u32 	%p123, %r1, 255;
	bar.sync 	0;
	ld.shared.u32 	%r175, [%r174];
	@%p123 bra 	$L__BB96_111;
	shl.b32 	%r653, %r1, 2;
	mov.u32 	%r654, _ZZN3cub18CUB_300001_SM_10006detail10radix_sort29DeviceRadixSortOnesweepKernelINS1_5radix10policy_hubIfNS0_8NullTypeEyE10Policy1000ELNS0_9SortOrderE0EfS6_yiiNS1_21identity_decomposer_tEEEvPT5_SC_PT3_PKSD_PT1_PKSH_PT2_PKSL_T4_iiT6_E1s;
	add.s32 	%r655, %r654, %r653;
	ld.shared.u32 	%r656, [%r655];
	add.s32 	%r657, %r656, %r175;
	st.shared.u32 	[%r655], %r657;
	ld.shared.u32 	%r658, [%r655+1024];
	add.s32 	%r659, %r658, %r175;
	st.shared.u32 	[%r655+1024], %r659;
	ld.shared.u32 	%r660, [%r655+2048];
	add.s32 	%r661, %r660, %r175;
	st.shared.u32 	[%r655+2048], %r661;
	ld.shared.u32 	%r662, [%r655+3072];
	add.s32 	%r663, %r662, %r175;
	st.shared.u32 	[%r655+3072], %r663;
	ld.shared.u32 	%r664, [%r655+4096];
	add.s32 	%r665, %r664, %r175;
	st.shared.u32 	[%r655+4096], %r665;
	ld.shared.u32 	%r666, [%r655+5120];
	add.s32 	%r667, %r666, %r175;
	st.shared.u32 	[%r655+5120], %r667;
	ld.shared.u32 	%r668, [%r655+6144];
	add.s32 	%r669, %r668, %r175;
	st.shared.u32 	[%r655+6144], %r669;
	ld.shared.u32 	%r670, [%r655+7168];
	add.s32 	%r671, %r670, %r175;
	st.shared.u32 	[%r655+7168], %r671;
	ld.shared.u32 	%r672, [%r655+8192];
	add.s32 	%r673, %r672, %r175;
	st.shared.u32 	[%r655+8192], %r673;
	ld.shared.u32 	%r674, [%r655+9216];
	add.s32 	%r675, %r674, %r175;
	st.shared.u32 	[%r655+9216], %r675;
	ld.shared.u32 	%r676, [%r655+10240];
	add.s32 	%r677, %r676, %r175;
	st.shared.u32 	[%r655+10240], %r677;
	ld.shared.u32 	%r678, [%r655+11264];
	add.s32 	%r679, %r678, %r175;
	st.shared.u32 	[%r655+11264], %r679;
$L__BB96_111:
	bar.sync 	0;
	// begin inline asm
	mov.u32 %r680, %lanemask_le;
	// end inline asm
	setp.eq.s32 	%p124, %r1813, 2147483647;
	selp.b32 	%r706, -2147483648, %r1813, %p124;
	shr.u32 	%r707, %r706, %r298;
	and.b32  	%r703, %r707, %r97;
	mov.b32 	%r683, 1;
	// begin inline asm
	{
    .reg .pred p;
    and.b32 %r681, %r703, %r683;    setp.ne.u32 p, %r681, 0;
    vote.ballot.sync.b32 %r681, p, 0xffffffff;
    @!p not.b32 %r681, %r681;
}

	// end inline asm
	mov.b32 	%r686, 2;
	// begin inline asm
	{
    .reg .pred p;
    and.b32 %r684, %r703, %r686;    setp.ne.u32 p, %r684, 0;
    vote.ballot.sync.b32 %r684, p, 0xffffffff;
    @!p not.b32 %r684, %r684;
}

	// end inline asm
	and.b32  	%r708, %r684, %r681;
	mov.b32 	%r689, 4;
	// begin inline asm
	{
    .reg .pred p;
    and.b32 %r687, %r703, %r689;    setp.ne.u32 p, %r687, 0;
    vote.ballot.sync.b32 %r687, p, 0xffffffff;
    @!p not.b32 %r687, %r687;
}

	// end inline asm
	and.b32  	%r709, %r687, %r708;
	mov.b32 	%r692, 8;
	// begin inline asm
	{
    .reg .pred p;
    and.b32 %r690, %r703, %r692;    setp.ne.u32 p, %r690, 0;
    vote.ballot.sync.b32 %r690, p, 0xffffffff;
    @!p not.b32 %r690, %r690;
}

	// end inline asm
	and.b32  	%r710, %r690, %r709;
	mov.b32 	%r695, 16;
	// begin inline asm
	{
    .reg .pred p;
    and.b32 %r693, %r703, %r695;    setp.ne.u32 p, %r693, 0;
    vote.ballot.sync.b32 %r693, p, 0xffffffff;
    @!p not.b32 %r693, %r693;
}

	// end inline asm
	and.b32  	%r711, %r693, %r710;
	mov.b32 	%r698, 32;
	// begin inline asm
	{
    .reg .pred p;
    and.b32 %r696, %r703, %r698;    setp.ne.u32 p, %r696, 0;
    vote.ballot.sync.b32 %r696, p, 0xffffffff;
    @!p not.b32 %r696, %r696;
}

	// end inline asm
	and.b32  	%r712, %r696, %r711;
	mov.b32 	%r701, 64;
	// begin inline asm
	{
    .reg .pred p;
    and.b32 %r699, %r703, %r701;    setp.ne.u32 p, %r699, 0;
    vote.ballot.sync.b32 %r699, p, 0xffffffff;
    @!p not.b32 %r699, %r699;
}

	// end inline asm
	and.b32  	%r713, %r699, %r712;
	mov.b32 	%r704, 128;
	// begin inline asm
	{
    .reg .pred p;
    and.b32 %r702, %r703, %r704;    setp.ne.u32 p, %r702, 0;
    vote.ballot.sync.b32 %r702, p, 0xffffffff;
    @!p not.b32 %r702, %r702;
}

	// end inline asm
	and.b32  	%r714, %r702, %r713;
	clz.b32 	%r715, %r714;
	sub.s32 	%r178, 31, %r715;
	and.b32  	%r716, %r680, %r714;
	popc.b32 	%r179, %r716;
	setp.ne.s32 	%p125, %r300, %r178;
	mov.b32 	%r1831, 0;
	@%p125 bra 	$L__BB96_113;
	shl.b32 	%r717, %r703, 2;
	add.s32 	%r718, %r98, %r717;
	atom.shared.add.u32 	%r1831, [%r718], %r179;
$L__BB96_113:
	shfl.sync.idx.b32	%r744|%p126, %r1831, %r178, 31, -1;
	add.s32 	%r182, %r179, %r744;
	setp.eq.s32 	%p127, %r1814, 2147483647;
	selp.b32 	%r745, -2147483648, %r1814, %p127;
	shr.u32 	%r746, %r745, %r298;
	and.b32  	%r741, %r746, %r97;
	mov.b32 	%r721, 1;
	// begin inline asm
	{
    .reg .pred p;
    and.b32 %r719, %r741, %r721;    setp.ne.u32 p, %r719, 0;
    vote.ballot.sync.b32 %r719, p, 0xffffffff;
    @!p not.b32 %r719, %r719;
}

	// end inline asm
	mov.b32 	%r724, 2;
	// begin inline asm
	{
    .reg .pred p;
    and.b32 %r722, %r741, %r724;    setp.ne.u32 p, %r722, 0;
    vote.ballot.sync.b32 %r722, p, 0xffffffff;
    @!p not.b32 %r722, %r722;
}

	// end inline asm
	and.b32  	%r747, %r722, %r719;
	mov.b32 	%r727, 4;
	// begin inline asm
	{
    .reg .pred p;
    and.b32 %r725, %r741, %r727;    setp.ne.u32 p, %r725, 0;
    vote.ballot.sync.b32 %r725, p, 0xffffffff;
    @!p not.b32 %r725, %r725;
}

	// end inline asm
	and.b32  	%r748, %r725, %r747;
	mov.b32 	%r730, 8;
	// begin inline asm
	{
    .reg .pred p;
    and.b32 %r728, %r741, %r730;    setp.ne.u32 p, %r728, 0;
    vote.ballot.sync.b32 %r728, p, 0xffffffff;
    @!p not.b32 %r728, %r728;
}

	// end inline asm
	and.b32  	%r749, %r728, %r748;
	mov.b32 	%r733, 16;
	// begin inline asm
	{
    .reg .pred p;
    and.b32 %r731, %r741, %r733;    setp.ne.u32 p, %r731, 0;
    vote.ballot.sync.b32 %r731, p, 0xffffffff;
    @!p not.b32 %r731, %r731;
}

	// end inline asm
	and.b32  	%r750, %r731, %r749;
	mov.b32 	%r736, 32;
	// begin inline asm
	{
    .reg .pred p;
    and.b32 %r734, %r741, %r736;    setp.ne.u32 p, %r734, 0;
    vote.ballot.sync.b32 %r734, p, 0xffffffff;
    @!p not.b32 %r734, %r734;
}

	// end inline asm
	and.b32  	%r751, %r734, %r750;
	mov.b32 	%r739, 64;
	// begin inline asm
	{
    .reg .pred p;
    and.b32 %r737, %r741, %r739;    setp.ne.u32 p, %r737, 0;
    vote.ballot.sync.b32 %r737, p, 0xffffffff;
    @!p not.b32 %r737, %r737;
}

	// end inline asm
	and.b32  	%r752, %r737, %r751;
	mov.b32 	%r742, 128;
	// begin inline asm
	{
    .reg .pred p;
    and.b32 %r740, %r741, %r742;    setp.ne.u32 p, %r740, 0;
    vote.ballot.sync.b32 %r740, p, 0xffffffff;
    @!p not.b32 %r740, %r740;
}

	// end inline asm
	and.b32  	%r753, %r740, %r752;
	clz.b32 	%r754, %r753;
	sub.s32 	%r184, 31, %r754;
	and.b32  	%r755, %r680, %r753;
	popc.b32 	%r185, %r755;
	setp.ne.s32 	%p128, %r300, %r184;
	mov.b32 	%r1832, 0;
	@%p128 bra 	$L__BB96_115;
	shl.b32 	%r756, %r741, 2;
	add.s32 	%r757, %r98, %r756;
	atom.shared.add.u32 	%r1832, [%r757], %r185;
$L__BB96_115:
	shfl.sync.idx.b32	%r783|%p129, %r1832, %r184, 31, -1;
	add.s32 	%r188, %r185, %r783;
	setp.eq.s32 	%p130, %r1815, 2147483647;
	selp.b32 	%r784, -2147483648, %r1815, %p130;
	shr.u32 	%r785, %r784, %r298;
	and.b32  	%r780, %r785, %r97;
	mov.b32 	%r760, 1;
	// begin inline asm
	{
    .reg .pred p;
    and.b32 %r758, %r780, %r760;    setp.ne.u32 p, %r758, 0;
    vote.ballot.sync.b32 %r758, p, 0xffffffff;
    @!p not.b32 %r758, %r758;
}

	// end inline asm
	mov.b32 	%r763, 2;
	// begin inline asm
	{
    .reg .pred p;
    and.b32 %r761, %r780, %r763;    setp.ne.u32 p, %r761, 0;
    vote.ballot.sync.b32 %r761, p, 0xffffffff;
    @!p not.b32 %r761, %r761;
}

	// end inline asm
	and.b32  	%r786, %r761, %r758;
	mov.b32 	%r766, 4;
	// begin inline asm
	{
    .reg .pred p;
    and.b32 %r764, %r780, %r766;    setp.ne.u32 p, %r764, 0;
    vote.ballot.sync.b32 %r764, p, 0xffffffff;
    @!p not.b32 %r764, %r764;
}

	// end inline asm
	and.b32  	%r787, %r764, %r786;
	mov.b32 	%r769, 8;
	// begin inline asm
	{
    .reg .pred p;
    and.b32 %r767, %r780, %r769;    setp.ne.u32 p, %r767, 0;
    vote.ballot.sync.b32 %r767, p, 0xffffffff;
    @!p not.b32 %r767, %r767;
}

	// end inline asm
	and.b32  	%r788, %r767, %r787;
	mov.b32 	%r772, 16;
	// begin inline asm
	{
    .reg .pred p;
    and.b32 %r770, %r780, %r772;    setp.ne.u32 p, %r770, 0;
    vote.ballot.sync.b32 %r770, p, 0xffffffff;
    @!p not.b32 %r770, %r770;
}

	// end inline asm
	and.b32  	%r789, %r770, %r788;
	mov.b32 	%r775, 32;
	// begin inline asm
	{
    .reg .pred p;
    and.b32 %r773, %r780, %r775;    setp.ne.u32 p, %r773, 0;
    vote.ballot.sync.b32 %r773, p, 0xffffffff;
    @!p not.b32 %r773, %r773;
}

	// end inline asm
	and.b32  	%r790, %r773, %r789;
	mov.b32 	%r778, 64;
	// begin inline asm
	{
    .reg .pred p;
    and.b32 %r776, %r780, %r778;    setp.ne.u32 p, %r776, 0;
    vote.ballot.sync.b32 %r776, p, 0xffffffff;
    @!p not.b32 %r776, %r776;
}

	// end inline asm
	and.b32  	%r791, %r776, %r790;
	mov.b32 	%r781, 128;
	// begin inline asm
	{
    .reg .pred p;
    and.b32 %r779, %r780, %r781;    setp.ne.u32 p, %r779, 0;
    vote.ballot.sync.b32 %r779, p, 0xffffffff;
    @!p not.b32 %r779, %r779;
}

	// end inline asm
	and.b32  	%r792, %r779, %r791;
	clz.b32 	%r793, %r792;
	sub.s32 	%r190, 31, %r793;
	and.b32  	%r794, %r680, %r792;
	popc.b32 	%r191, %r794;
	setp.ne.s32 	%p131, %r300, %r190;
	mov.b32 	%r1833, 0;
	@%p131 bra 	$L__BB96_117;
	shl.b32 	%r795, %r780, 2;
	add.s32 	%r796, %r98, %r795;
	atom.shared.add.u32 	%r1833, [%r796], %r191;
$L__BB96_117:
	shfl.sync.idx.b32	%r822|%p132, %r1833, %r190, 31, -1;
	add.s32 	%r194, %r191, %r822;
	setp.eq.s32 	%p133, %r1816, 2147483647;
	selp.b32 	%r823, -2147483648, %r1816, %p133;
	shr.u32 	%r824, %r823, %r298;
	and.b32  	%r819, %r824, %r97;
	mov.b32 	%r799, 1;
	// begin inline asm
	{
    .reg .pred p;
    and.b32 %r797, %r819, %r799;    setp.ne.u32 p, %r797, 0;
    vote.ballot.sync.b32 %r797, p, 0xffffffff;
    @!p not.b32 %r797, %r797;
}

	// end inline asm
	mov.b32 	%r802, 2;
	// begin inline asm
	{
    .reg .pred p;
    and.b32 %r800, %r819, %r802;    setp.ne.u32 p, %r800, 0;
    vote.ballot.sync.b32 %r800, p, 0xffffffff;
    @!p not.b32 %r800, %r800;
}

	// end inline asm
	and.b32  	%r825, %r800, %r797;
	mov.b32 	%r805, 4;
	// begin inline asm
	{
    .reg .pred p;
    and.b32 %r803, %r819, %r805;    setp.ne.u32 p, %r803, 0;
    vote.ballot.sync.b32 %r803, p, 0xffffffff;
    @!p not.b32 %r803, %r803;
}

	// end inline asm
	and.b32  	%r826, %r803, %r825;
	mov.b32 	%r808, 8;
	// begin inline asm
	{
    .reg .pred p;
    and.b32 %r806, %r819, %r808;    setp.ne.u32 p, %r806, 0;
    vote.ballot.sync.b32 %r806, p, 0xffffffff;
    @!p not.b32 %r806, %r806;
}

	// end inline asm
	and.b32  	%r827, %r806, %r826;
	mov.b32 	%r811, 16;
	// begin inline asm
	{
    .reg .pred p;
    and.b32 %r809, %r819, %r811;    setp.ne.u32 p, %r809, 0;
    vote.ballot.sync.b32 %r809, p, 0xffffffff;
    @!p not.b32 %r809, %r809;
}

	// end inline asm
	and.b32  	%r828, %r809, %r827;
	mov.b32 	%r814, 32;
	// begin inline asm
	{
    .reg .pred p;
    and.b32 %r812, %r819, %r814;    setp.ne.u32 p, %r812, 0;
    vote.ballot.sync.b32 %r812, p, 0xffffffff;
    @!p not.b32 %r812, %r812;
}

	// end inline asm
	and.b32  	%r829, %r812, %r828;
	mov.b32 	%r817, 64;
	// begin inline asm
	{
    .reg .pred p;
    and.b32 %r815, %r819, %r817;    setp.ne.u32 p, %r815, 0;
    vote.ballot.sync.b32 %r815, p, 0xffffffff;
    @!p not.b32 %r815, %r815;
}

	// end inline asm
	and.b32  	%r830, %r815, %r829;
	mov.b32 	%r820, 128;
	// begin inline asm
	{
    .reg .pred p;
    and.b32 %r818, %r819, %r820;    setp.ne.u32 p, %r818, 0;
    vote.ballot.sync.b32 %r818, p, 0xffffffff;
    @!p not.b32 %r818, %r818;
}

	// end inline asm
	and.b32  	%r831, %r818, %r830;
	clz.b32 	%r832, %r831;
	sub.s32 	%r196, 31, %r832;
	and.b32  	%r833, %r680, %r831;
	popc.b32 	%r197, %r833;
	setp.ne.s32 	%p134, %r300, %r196;
	mov.b32 	%r1834, 0;
	@%p134 bra 	$L__BB96_119;
	shl.b32 	%r834, %r819, 2;
	add.s32 	%r835, %r98, %r834;
	atom.shared.add.u32 	%r1834, [%r835], %r197;
$L__BB96_119:
	shfl.sync.idx.b32	%r861|%p135, %r1834, %r196, 31, -1;
	add.s32 	%r200, %r197, %r861;
	setp.eq.s32 	%p136, %r1817, 2147483647;
	selp.b32 	%r862, -2147483648, %r1817, %p136;
	shr.u32 	%r863, %r862, %r298;
	and.b32  	%r858, %r863, %r97;
	mov.b32 	%r838, 1;
	// begin inline asm
	{
    .reg .pred p;
    and.b32 %r836, %r858, %r838;    setp.ne.u32 p, %r836, 0;
    vote.ballot.sync.b32 %r836, p, 0xffffffff;
    @!p not.b32 %r836, %r836;
}

	// end inline asm
	mov.b32 	%r841, 2;
	// begin inline asm
	{
    .reg .pred p;
    and.b32 %r839, %r858, %r841;    setp.ne.u32 p, %r839, 0;
    vote.ballot.sync.b32 %r839, p, 0xffffffff;
    @!p not.b32 %r839, %r839;
}

	// end inline asm
	and.b32  	%r864, %r839, %r836;
	mov.b32 	%r844, 4;
	// begin inline asm
	{
    .reg .pred p;
    and.b32 %r842, %r858, %r844;    setp.ne.u32 p, %r842, 0;
    vote.ballot.sync.b32 %r842, p, 0xffffffff;
    @!p not.b32 %r842, %r842;
}

	// end inline asm
	and.b32  	%r865, %r842, %r864;
	mov.b32 	%r847, 8;
	// begin inline asm
	{
    .reg .pred p;
    and.b32 %r845, %r858, %r847;    setp.ne.u32 p, %r845, 0;
    vote.ballot.sync.b32 %r845, p, 0xffffffff;
    @!p not.b32 %r845, %r845;
}

	// end inline asm
	and.b32  	%r866, %r845, %r865;
	mov.b32 	%r850, 16;
	// begin inline asm
	{
    .reg .pred p;
    and.b32 %r848, %r858, %r850;    setp.ne.u32 p, %r848, 0;
    vote.ballot.sync.b32 %r848, p, 0xffffffff;
    @!p not.b32 %r848, %r848;
}

	// end inline asm
	and.b32  	%r867, %r848, %r866;
	mov.b32 	%r853, 32;
	// begin inline asm
	{
    .reg .pred p;
    and.b32 %r851, %r858, %r853;    setp.ne.u32 p, %r851, 0;
    vote.ballot.sync.b32 %r851, p, 0xffffffff;
    @!p not.b32 %r851, %r851;
}

	// end inline asm
	and.b32  	%r868, %r851, %r867;
	mov.b32 	%r856, 64;
	// begin inline asm
	{
    .reg .pred p;
    and.b32 %r854, %r858, %r856;    setp.ne.u32 p, %r854, 0;
    vote.ballot.sync.b32 %r854, p, 0xffffffff;
    @!p not.b32 %r854, %r854;
}

	// end inline asm
	and.b32  	%r869, %r854, %r868;
	mov.b32 	%r859, 128;
	// begin inline asm
	{
    .reg .pred p;
    and.b32 %r857, %r858, %r859;    setp.ne.u32 p, %r857, 0;
    vote.ballot.sync.b32 %r857, p, 0xffffffff;
    @!p not.b32 %r857, %r857;
}

	// end inline asm
	and.b32  	%r870, %r857, %r869;
	clz.b32 	%r871, %r870;
	sub.s32 	%r202, 31, %r871;
	and.b32  	%r872, %r680, %r870;
	popc.b32 	%r203, %r872;
	setp.ne.s32 	%p137, %r300, %r202;
	mov.b32 	%r1835, 0;
	@%p137 bra 	$L__BB96_121;
	shl.b32 	%r873, %r858, 2;
	add.s32 	%r874, %r98, %r873;
	atom.shared.add.u32 	%r1835, [%r874], %r203;
$L__BB96_121:
	shfl.sync.idx.b32	%r900|%p138, %r1835, %r202, 31, -1;
	add.s32 	%r206, %r203, %r900;
	setp.eq.s32 	%p139, %r1818, 2147483647;
	selp.b32 	%r901, -2147483648, %r1818, %p139;
	shr.u32 	%r902, %r901, %r298;
	and.b32  	%r897, %r902, %r97;
	mov.b32 	%r877, 1;
	// begin inline asm
	{
    .reg .pred p;
    and.b32 %r875, %r897, %r877;    setp.ne.u32 p, %r875, 0;
    vote.ballot.sync.b32 %r875, p, 0xffffffff;
    @!p not.b32 %r875, %r875;
}

	// end inline asm
	mov.b32 	%r880, 2;
	// begin inline asm
	{
    .reg .pred p;
    and.b32 %r878, %r897, %r880;    setp.ne.u32 p, %r878, 0;
    vote.ballot.sync.b32 %r878, p, 0xffffffff;
    @!p not.b32 %r878, %r878;
}

	// end inline asm
	and.b32  	%r903, %r878, %r875;
	mov.b32 	%r883, 4;
	// begin inline asm
	{
    .reg .pred p;
    and.b32 %r881, %r897, %r883;    setp.ne.u32 p, %r881, 0;
    vote.ballot.sync.b32 %r881, p, 0xffffffff;
    @!p not.b32 %r881, %r881;
}

	// end inline asm
	and.b32  	%r904, %r881, %r903;
	mov.b32 	%r886, 8;
	// begin inline asm
	{
    .reg .pred p;
    and.b32 %r884, %r897, %r886;    setp.ne.u32 p, %r884, 0;
    vote.ballot.sync.b32 %r884, p, 0xffffffff;
    @!p not.b32 %r884, %r884;
}

	// end inline asm
	and.b32  	%r905, %r884, %r904;
	mov.b32 	%r889, 16;
	// begin inline asm
	{
    .reg .pred p;
    and.b32 %r887, %r897, %r889;    setp.ne.u32 p, %r887, 0;
    vote.ballot.sync.b32 %r887, p, 0xffffffff;
    @!p not.b32 %r887, %r887;
}

	// end inline asm
	and.b32  	%r906, %r887, %r905;
	mov.b32 	%r892, 32;
	// begin inline asm
	{
    .reg .pred p;
    and.b32 %r890, %r897, %r892;    setp.ne.u32 p, %r890, 0;
    vote.ballot.sync.b32 %r890, p, 0xffffffff;
    @!p not.b32 %r890, %r890;
}

	// end inline asm
	and.b32  	%r907, %r890, %r906;
	mov.b32 	%r895, 64;
	// begin inline asm
	{
    .reg .pred p;
    and.b32 %r893, %r897, %r895;    setp.ne.u32 p, %r893, 0;
    vote.ballot.sync.b32 %r893, p, 0xffffffff;
    @!p not.b32 %r893, %r893;
}

	// end inline asm
	and.b32  	%r908, %r893, %r907;
	mov.b32 	%r898, 128;
	// begin inline asm
	{
    .reg .pred p;
    and.b32 %r896, %r897, %r898;    setp.ne.u32 p, %r896, 0;
    vote.ballot.sync.b32 %r896, p, 0xffffffff;
    @!p not.b32 %r896, %r896;
}

	// end inline asm
	and.b32  	%r909, %r896, %r908;
	clz.b32 	%r910, %r909;
	sub.s32 	%r208, 31, %r910;
	and.b32  	%r911, %r680, %r909;
	popc.b32 	%r209, %r911;
	setp.ne.s32 	%p140, %r300, %r208;
	mov.b32 	%r1836, 0;
	@%p140 bra 	$L__BB96_123;
	shl.b32 	%r912, %r897, 2;
	add.s32 	%r913, %r98, %r912;
	atom.shared.add.u32 	%r1836, [%r913], %r209;
$L__BB96_123:
	shfl.sync.idx.b32	%r939|%p141, %r1836, %r208, 31, -1;
	add.s32 	%r212, %r209, %r939;
	setp.eq.s32 	%p142, %r1819, 2147483647;
	selp.b32 	%r940, -2147483648, %r1819, %p142;
	shr.u32 	%r941, %r940, %r298;
	and.b32  	%r936, %r941, %r97;
	mov.b32 	%r916, 1;
	// begin inline asm
	{
    .reg .pred p;
    and.b32 %r914, %r936, %r916;    setp.ne.u32 p, %r914, 0;
    vote.ballot.sync.b32 %r914, p, 0xffffffff;
    @!p not.b32 %r914, %r914;
}

	// end inline asm
	mov.b32 	%r919, 2;
	// begin inline asm
	{
    .reg .pred p;
    and.b32 %r917, %r936, %r919;    setp.ne.u32 p, %r917, 0;
    vote.ballot.sync.b32 %r917, p, 0xffffffff;
    @!p not.b32 %r917, %r917;
}

	// end inline asm
	and.b32  	%r942, %r917, %r914;
	mov.b32 	%r922, 4;
	// begin inline asm
	{
    .reg .pred p;
    and.b32 %r920, %r936, %r922;    setp.ne.u32 p, %r920, 0;
    vote.ballot.sync.b32 %r920, p, 0xffffffff;
    @!p not.b32 %r920, %r920;
}

	// end inline asm
	and.b32  	%r943, %r920, %r942;
	mov.b32 	%r925, 8;
	// begin inline asm
	{
    .reg .pred p;
    and.b32 %r923, %r936, %r925;    setp.ne.u32 p, %r923, 0;
    vote.ballot.sync.b32 %r923, p, 0xffffffff;
    @!p not.b32 %r923, %r923;
}

	// end inline asm
	and.b32  	%r944, %r923, %r943;
	mov.b32 	%r928, 16;
	// begin inline asm
	{
    .reg .pred p;
    and.b32 %r926, %r936, %r928;    setp.ne.u32 p, %r926, 0;
    vote.ballot.sync.b32 %r926, p, 0xffffffff;
    @!p not.b32 %r926, %r926;
}

	// end inline asm
	and.b32  	%r945, %r926, %r944;
	mov.b32 	%r931, 32;
	// begin inline asm
	{
    .reg .pred p;
    and.b32 %r929, %r936, %r931;    setp.ne.u32 p, %r929, 0;
    vote.ballot.sync.b32 %r929, p, 0xffffffff;
    @!p not.b32 %r929, %r929;
}

	// end inline asm
	and.b32  	%r946, %r929, %r945;
	mov.b32 	%r934, 64;
	// begin inline asm
	{
    .reg .pred p;
    and.b32 %r932, %r936, %r934;    setp.ne.u32 p, %r932, 0;
    vote.ballot.sync.b32 %r932, p, 0xffffffff;
    @!p not.b32 %r932, %r932;
}

	// end inline asm
	and.b32  	%r947, %r932, %r946;
	mov.b32 	%r937, 128;
	// begin inline asm
	{
    .reg .pred p;
    and.b32 %r935, %r936, %r937;    setp.ne.u32 p, %r935, 0;
    vote.ballot.sync.b32 %r935, p, 0xffffffff;
    @!p not.b32 %r935, %r935;
}

	// end inline asm
	and.b32  	%r948, %r935, %r947;
	clz.b32 	%r949, %r948;
	sub.s32 	%r214, 31, %r949;
	and.b32  	%r950, %r680, %r948;
	popc.b32 	%r215, %r950;
	setp.ne.s32 	%p143, %r300, %r214;
	mov.b32 	%r1837, 0;
	@%p143 bra 	$L__BB96_125;
	shl.b32 	%r951, %r936, 2;
	add.s32 	%r952, %r98, %r951;
	atom.shared.add.u32 	%r1837, [%r952], %r215;
$L__BB96_125:
	shfl.sync.idx.b32	%r978|%p144, %r1837, %r214, 31, -1;
	add.s32 	%r218, %r215, %r978;
	setp.eq.s32 	%p145, %r1820, 2147483647;
	selp.b32 	%r979, -2147483648, %r1820, %p145;
	shr.u32 	%r980, %r979, %r298;
	and.b32  	%r975, %r980, %r97;
	mov.b32 	%r955, 1;
	// begin inline asm
	{
    .reg .pred p;
    and.b32 %r953, %r975, %r955;    setp.ne.u32 p, %r953, 0;
    vote.ballot.sync.b32 %r953, p, 0xffffffff;
    @!p not.b32 %r953, %r953;
}

	// end inline asm
	mov.b32 	%r958, 2;
	// begin inline asm
	{
    .reg .pred p;
    and.b32 %r956, %r975, %r958;    setp.ne.u32 p, %r956, 0;
    vote.ballot.sync.b32 %r956, p, 0xffffffff;
    @!p not.b32 %r956, %r956;
}

	// end inline asm
	and.b32  	%r981, %r956, %r953;
	mov.b32 	%r961, 4;
	// begin inline asm
	{
    .reg .pred p;
    and.b32 %r959, %r975, %r961;    setp.ne.u32 p, %r959, 0;
    vote.ballot.sync.b32 %r959, p, 0xffffffff;
    @!p not.b32 %r959, %r959;
}

	// end inline asm
	and.b32  	%r982, %r959, %r981;
	mov.b32 	%r964, 8;
	// begin inline asm
	{
    .reg .pred p;
    and.b32 %r962, %r975, %r964;    setp.ne.u32 p, %r962, 0;
    vote.ballot.sync.b32 %r962, p, 0xffffffff;
    @!p not.b32 %r962, %r962;
}

	// end inline asm
	and.b32  	%r983, %r962, %r982;
	mov.b32 	%r967, 16;
	// begin inline asm
	{
    .reg .pred p;
    and.b32 %r965, %r975, %r967;    setp.ne.u32 p, %r965, 0;
    vote.ballot.sync.b32 %r965, p, 0xffffffff;
    @!p not.b32 %r965, %r965;
}

	// end inline asm
	and.b32  	%r984, %r965, %r983;
	mov.b32 	%r970, 32;
	// begin inline asm
	{
    .reg .pred p;
    and.b32 %r968, %r975, %r970;    setp.ne.u32 p, %r968, 0;
    vote.ballot.sync.b32 %r968, p, 0xffffffff;
    @!p not.b32 %r968, %r968;
}

	// end inline asm
	and.b32  	%r985, %r968, %r984;
	mov.b32 	%r973, 64;
	// begin inline asm
	{
    .reg .pred p;
    and.b32 %r971, %r975, %r973;    setp.ne.u32 p, %r971, 0;
    vote.ballot.sync.b32 %r971, p, 0xffffffff;
    @!p not.b32 %r971, %r971;
}

	// end inline asm
	and.b32  	%r986, %r971, %r985;
	mov.b32 	%r976, 128;
	// begin inline asm
	{
    .reg .pred p;
    and.b32 %r974, %r975, %r976;    setp.ne.u32 p, %r974, 0;
    vote.ballot.sync.b32 %r974, p, 0xffffffff;
    @!p not.b32 %r974, %r974;
}

	// end inline asm
	and.b32  	%r987, %r974, %r986;
	clz.b32 	%r988, %r987;
	sub.s32 	%r220, 31, %r988;
	and.b32  	%r989, %r680, %r987;
	popc.b32 	%r221, %r989;
	setp.ne.s32 	%p146, %r300, %r220;
	mov.b32 	%r1838, 0;
	@%p146 bra 	$L__BB96_127;
	shl.b32 	%r990, %r975, 2;
	add.s32 	%r991, %r98, %r990;
	atom.shared.add.u32 	%r1838, [%r991], %r221;
$L__BB96_127:
	shfl.sync.idx.b32	%r1017|%p147, %r1838, %r220, 31, -1;
	add.s32 	%r224, %r221, %r1017;
	setp.eq.s32 	%p148, %r1821, 2147483647;
	selp.b32 	%r1018, -2147483648, %r1821, %p148;
	shr.u32 	%r1019, %r1018, %r298;
	and.b32  	%r1014, %r1019, %r97;
	mov.b32 	%r994, 1;
	// begin inline asm
	{
    .reg .pred p;
    and.b32 %r992, %r1014, %r994;    setp.ne.u32 p, %r992, 0;
    vote.ballot.sync.b32 %r992, p, 0xffffffff;
    @!p not.b32 %r992, %r992;
}

	// end inline asm
	mov.b32 	%r997, 2;
	// begin inline asm
	{
    .reg .pred p;
    and.b32 %r995, %r1014, %r997;    setp.ne.u32 p, %r995, 0;
    vote.ballot.sync.b32 %r995, p, 0xffffffff;
    @!p not.b32 %r995, %r995;
}

	// end inline asm
	and.b32  	%r1020, %r995, %r992;
	mov.b32 	%r1000, 4;
	// begin inline asm
	{
    .reg .pred p;
    and.b32 %r998, %r1014, %r1000;    setp.ne.u32 p, %r998, 0;
    vote.ballot.sync.b32 %r998, p, 0xffffffff;
    @!p not.b32 %r998, %r998;
}

	// end inline asm
	and.b32  	%r1021, %r998, %r1020;
	mov.b32 	%r1003, 8;
	// begin inline asm
	{
    .reg .pred p;
    and.b32 %r1001, %r1014, %r1003;    setp.ne.u32 p, %r1001, 0;
    vote.ballot.sync.b32 %r1001, p, 0xffffffff;
    @!p not.b32 %r1001, %r1001;
}

	// end inline asm
	and.b32  	%r1022, %r1001, %r1021;
	mov.b32 	%r1006, 16;
	// begin inline asm
	{
    .reg .pred p;
    and.b32 %r1004, %r1014, %r1006;    setp.ne.u32 p, %r1004, 0;
    vote.ballot.sync.b32 %r1004, p, 0xffffffff;
    @!p not.b32 %r1004, %r1004;
}

	// end inline asm
	and.b32  	%r1023, %r1004, %r1022;
	mov.b32 	%r1009, 32;
	// begin inline asm
	{
    .reg .pred p;
    and.b32 %r1007, %r1014, %r1009;    setp.ne.u32 p, %r1007, 0;
    vote.ballot.sync.b32 %r1007, p, 0xffffffff;
    @!p not.b32 %r1007, %r1007;
}

	// end inline asm
	and.b32  	%r1024, %r1007, %r1023;
	mov.b32 	%r1012, 64;
	// begin inline asm
	{
    .reg .pred p;
    and.b32 %r1010, %r1014, %r1012;    setp.ne.u32 p, %r1010, 0;
    vote.ballot.sync.b32 %r1010, p, 0xffffffff;
    @!p not.b32 %r1010, %r1010;
}

	// end inline asm
	and.b32  	%r1025, %r1010, %r1024;
	mov.b32 	%r1015, 128;
	// begin inline asm
	{
    .reg .pred p;
    and.b32 %r1013, %r1014, %r1015;    setp.ne.u32 p, %r1013, 0;
    vote.ballot.sync.b32 %r1013, p, 0xffffffff;
    @!p not.b32 %r1013, %r1013;
}

	// end inline asm
	and.b32  	%r1026, %r1013, %r1025;
	clz.b32 	%r1027, %r1026;
	sub.s32 	%r226, 31, %r1027;
	and.b32  	%r1028, %r680, %r1026;
	popc.b32 	%r227, %r1028;
	setp.ne.s32 	%p149, %r300, %r226;
	mov.b32 	%r1839, 0;
	@%p149 bra 	$L__BB96_129;
	shl.b32 	%r1029, %r1014, 2;
	add.s32 	%r1030, %r98, %r1029;
	atom.shared.add.u32 	%r1839, [%r1030], %r227;
$L__BB96_129:
	shfl.sync.idx.b32	%r1056|%p150, %r1839, %r226, 31, -1;
	add.s32 	%r230, %r227, %r1056;
	setp.eq.s32 	%p151, %r1822, 2147483647;
	selp.b32 	%r1057, -2147483648, %r1822, %p151;
	shr.u32 	%r1058, %r1057, %r298;
	and.b32  	%r1053, %r1058, %r97;
	mov.b32 	%r1033, 1;
	// begin inline asm
	{
    .reg .pred p;
    and.b32 %r1031, %r1053, %r1033;    setp.ne.u32 p, %r1031, 0;
    vote.ballot.sync.b32 %r1031, p, 0xffffffff;
    @!p not.b32 %r1031, %r1031;
}

	// end inline asm
	mov.b32 	%r1036, 2;
	// begin inline asm
	{
    .reg .pred p;
    and.b32 %r1034, %r1053, %r1036;    setp.ne.u32 p, %r1034, 0;
    vote.ballot.sync.b32 %r1034, p, 0xffffffff;
    @!p not.b32 %r1034, %r1034;
}

	// end inline asm
	and.b32  	%r1059, %r1034, %r1031;
	mov.b32 	%r1039, 4;
	// begin inline asm
	{
    .reg .pred p;
    and.b32 %r1037, %r1053, %r1039;    setp.ne.u32 p, %r1037, 0;
    vote.ballot.sync.b32 %r1037, p, 0xffffffff;
    @!p not.b32 %r1037, %r1037;
}

	// end inline asm
	and.b32  	%r1060, %r1037, %r1059;
	mov.b32 	%r1042, 8;
	// begin inline asm
	{
    .reg .pred p;
    and.b32 %r1040, %r1053, %r1042;    setp.ne.u32 p, %r1040, 0;
    vote.ballot.sync.b32 %r1040, p, 0xffffffff;
    @!p not.b32 %r1040, %r1040;
}

	// end inline asm
	and.b32  	%r1061, %r1040, %r1060;
	mov.b32 	%r1045, 16;
	// begin inline asm
	{
    .reg .pred p;
    and.b32 %r1043, %r1053, %r1045;    setp.ne.u32 p, %r1043, 0;
    vote.ballot.sync.b32 %r1043, p, 0xffffffff;
    @!p not.b32 %r1043, %r1043;
}

	// end inline asm
	and.b32  	%r1062, %r1043, %r1061;
	mov.b32 	%r1048, 32;
	// begin inline asm
	{
    .reg .pred p;
    and.b32 %r1046, %r1053, %r1048;    setp.ne.u32 p, %r1046, 0;
    vote.ballot.sync.b32 %r1046, p, 0xffffffff;
    @!p not.b32 %r1046, %r1046;
}

	// end inline asm
	and.b32  	%r1063, %r1046, %r1062;
	mov.b32 	%r1051, 64;
	// begin inline asm
	{
    .reg .pred p;
    and.b32 %r1049, %r1053, %r1051;    setp.ne.u32 p, %r1049, 0;
    vote.ballot.sync.b32 %r1049, p, 0xffffffff;
    @!p not.b32 %r1049, %r1049;
}

	// end inline asm
	and.b32  	%r1064, %r1049, %r1063;
	mov.b32 	%r1054, 128;
	// begin inline asm
	{
    .reg .pred p;
    and.b32 %r1052, %r1053, %r1054;    setp.ne.u32 p, %r1052, 0;
    vote.ballot.sync.b32 %r1052, p, 0xffffffff;
    @!p not.b32 %r1052, %r1052;
}

	// end inline asm
	and.b32  	%r1065, %r1052, %r1064;
	clz.b32 	%r1066, %r1065;
	sub.s32 	%r232, 31, %r1066;
	and.b32  	%r1067, %r680, %r1065;
	popc.b32 	%r233, %r1067;
	setp.ne.s32 	%p152, %r300, %r232;
	mov.b32 	%r1840, 0;
	@%p152 bra 	$L__BB96_131;
	shl.b32 	%r1068, %r1053, 2;
	add.s32 	%r1069, %r98, %r1068;
	atom.shared.add.u32 	%r1840, [%r1069], %r233;
$L__BB96_131:
	shfl.sync.idx.b32	%r1095|%p153, %r1840, %r232, 31, -1;
	add.s32 	%r236, %r233, %r1095;
	setp.eq.s32 	%p154, %r1823, 2147483647;
	selp.b32 	%r1096, -2147483648, %r1823, %p154;
	shr.u32 	%r1097, %r1096, %r298;
	and.b32  	%r1092, %r1097, %r97;
	mov.b32 	%r1072, 1;
	// begin inline asm
	{
    .reg .pred p;
    and.b32 %r1070, %r1092, %r1072;    setp.ne.u32 p, %r1070, 0;
    vote.ballot.sync.b32 %r1070, p, 0xffffffff;
    @!p not.b32 %r1070, %r1070;
}

	// end inline asm
	mov.b32 	%r1075, 2;
	// begin inline asm
	{
    .reg .pred p;
    and.b32 %r1073, %r1092, %r1075;    setp.ne.u32 p, %r1073, 0;
    vote.ballot.sync.b32 %r1073, p, 0xffffffff;
    @!p not.b32 %r1073, %r1073;
}

	// end inline asm
	and.b32  	%r1098, %r1073, %r1070;
	mov.b32 	%r1078, 4;
	// begin inline asm
	{
    .reg .pred p;
    and.b32 %r1076, %r1092, %r1078;    setp.ne.u32 p, %r1076, 0;
    vote.ballot.sync.b32 %r1076, p, 0xffffffff;
    @!p not.b32 %r1076, %r1076;
}

	// end inline asm
	and.b32  	%r1099, %r1076, %r1098;
	mov.b32 	%r1081, 8;
	// begin inline asm
	{
    .reg .pred p;
    and.b32 %r1079, %r1092, %r1081;    setp.ne.u32 p, %r1079, 0;
    vote.ballot.sync.b32 %r1079, p, 0xffffffff;
    @!p not.b32 %r1079, %r1079;
}

	// end inline asm
	and.b32  	%r1100, %r1079, %r1099;
	mov.b32 	%r1084, 16;
	// begin inline asm
	{
    .reg .pred p;
    and.b32 %r1082, %r1092, %r1084;    setp.ne.u32 p, %r1082, 0;
    vote.ballot.sync.b32 %r1082, p, 0xffffffff;
    @!p not.b32 %r1082, %r1082;
}

	// end inline asm
	and.b32  	%r1101, %r1082, %r1100;
	mov.b32 	%r1087, 32;
	// begin inline asm
	{
    .reg .pred p;
    and.b32 %r1085, %r1092, %r1087;    setp.ne.u32 p, %r1085, 0;
    vote.ballot.sync.b32 %r1085, p, 0xffffffff;
    @!p not.b32 %r1085, %r1085;
}

	// end inline asm
	and.b32  	%r1102, %r1085, %r1101;
	mov.b32 	%r1090, 64;
	// begin inline asm
	{
    .reg .pred p;
    and.b32 %r1088, %r1092, %r1090;    setp.ne.u32 p, %r1088, 0;
    vote.ballot.sync.b32 %r1088, p, 0xffffffff;
    @!p not.b32 %r1088, %r1088;
}

	// end inline asm
	and.b32  	%r1103, %r1088, %r1102;
	mov.b32 	%r1093, 128;
	// begin inline asm
	{
    .reg .pred p;
    and.b32 %r1091, %r1092, %r1093;    setp.ne.u32 p, %r1091, 0;
    vote.ballot.sync.b32 %r1091, p, 0xffffffff;
    @!p not.b32 %r1091, %r1091;
}

	// end inline asm
	and.b32  	%r1104, %r1091, %r1103;
	clz.b32 	%r1105, %r1104;
	sub.s32 	%r238, 31, %r1105;
	and.b32  	%r1106, %r680, %r1104;
	popc.b32 	%r239, %r1106;
	setp.ne.s32 	%p155, %r300, %r238;
	mov.b32 	%r1841, 0;
	@%p155 bra 	$L__BB96_133;
	shl.b32 	%r1107, %r1092, 2;
	add.s32 	%r1108, %r98, %r1107;
	atom.shared.add.u32 	%r1841, [%r1108], %r239;
$L__BB96_133:
	shfl.sync.idx.b32	%r1134|%p156, %r1841, %r238, 31, -1;
	add.s32 	%r242, %r239, %r1134;
	setp.eq.s32 	%p157, %r1824, 2147483647;
	selp.b32 	%r1135, -2147483648, %r1824, %p157;
	shr.u32 	%r1136, %r1135, %r298;
	and.b32  	%r1131, %r1136, %r97;
	mov.b32 	%r1111, 1;
	// begin inline asm
	{
    .reg .pred p;
    and.b32 %r1109, %r1131, %r1111;    setp.ne.u32 p, %r1109, 0;
    vote.ballot.sync.b32 %r1109, p, 0xffffffff;
    @!p not.b32 %r1109, %r1109;
}

	// end inline asm
	mov.b32 	%r1114, 2;
	// begin inline asm
	{
    .reg .pred p;
    and.b32 %r1112, %r1131, %r1114;    setp.ne.u32 p, %r1112, 0;
    vote.ballot.sync.b32 %r1112, p, 0xffffffff;
    @!p not.b32 %r1112, %r1112;
}

	// end inline asm
	and.b32  	%r1137, %r1112, %r1109;
	mov.b32 	%r1117, 4;
	// begin inline asm
	{
    .reg .pred p;
    and.b32 %r1115, %r1131, %r1117;    setp.ne.u32 p, %r1115, 0;
    vote.ballot.sync.b32 %r1115, p, 0xffffffff;
    @!p not.b32 %r1115, %r1115;
}

	// end inline asm
	and.b32  	%r1138, %r1115, %r1137;
	mov.b32 	%r1120, 8;
	// begin inline asm
	{
    .reg .pred p;
    and.b32 %r1118, %r1131, %r1120;    setp.ne.u32 p, %r1118, 0;
    vote.ballot.sync.b32 %r1118, p, 0xffffffff;
    @!p not.b32 %r1118, %r1118;
}

	// end inline asm
	and.b32  	%r1139, %r1118, %r1138;
	mov.b32 	%r1123, 16;
	// begin inline asm
	{
    .reg .pred p;
    and.b32 %r1121, %r1131, %r1123;    setp.ne.u32 p, %r1121, 0;
    vote.ballot.sync.b32 %r1121, p, 0xffffffff;
    @!p not.b32 %r1121, %r1121;
}

	// end inline asm
	and.b32  	%r1140, %r1121, %r1139;
	mov.b32 	%r1126, 32;
	// begin inline asm
	{
    .reg .pred p;
    and.b32 %r1124, %r1131, %r1126;    setp.ne.u32 p, %r1124, 0;
    vote.ballot.sync.b32 %r1124, p, 0xffffffff;
    @!p not.b32 %r1124, %r1124;
}

	// end inline asm
	and.b32  	%r1141, %r1124, %r1140;
	mov.b32 	%r1129, 64;
	// begin inline asm
	{
    .reg .pred p;
    and.b32 %r1127, %r1131, %r1129;    setp.ne.u32 p, %r1127, 0;
    vote.ballot.sync.b32 %r1127, p, 0xffffffff;
    @!p not.b32 %r1127, %r1127;
}

	// end inline asm
	and.b32  	%r1142, %r1127, %r1141;
	mov.b32 	%r1132, 128;
	// begin inline asm
	{
    .reg .pred p;
    and.b32 %r1130, %r1131, %r1132;    setp.ne.u32 p, %r1130, 0;
    vote.ballot.sync.b32 %r1130, p, 0xffffffff;
    @!p not.b32 %r1130, %r1130;
}

	// end inline asm
	and.b32  	%r1143, %r1130, %r1142;
	clz.b32 	%r1144, %r1143;
	sub.s32 	%r244, 31, %r1144;
	and.b32  	%r1145, %r680, %r1143;
	popc.b32 	%r245, %r1145;
	setp.ne.s32 	%p158, %r300, %r244;
	mov.b32 	%r1842, 0;
	@%p158 bra 	$L__BB96_135;
	shl.b32 	%r1146, %r1131, 2;
	add.s32 	%r1147, %r98, %r1146;
	atom.shared.add.u32 	%r1842, [%r1147], %r245;
$L__BB96_135:
	shfl.sync.idx.b32	%r1173|%p159, %r1842, %r244, 31, -1;
	add.s32 	%r248, %r245, %r1173;
	setp.eq.s32 	%p160, %r1825, 2147483647;
	selp.b32 	%r1174, -2147483648, %r1825, %p160;
	shr.u32 	%r1175, %r1174, %r298;
	and.b32  	%r1170, %r1175, %r97;
	mov.b32 	%r1150, 1;
	// begin inline asm
	{
    .reg .pred p;
    and.b32 %r1148, %r1170, %r1150;    setp.ne.u32 p, %r1148, 0;
    vote.ballot.sync.b32 %r1148, p, 0xffffffff;
    @!p not.b32 %r1148, %r1148;
}

	// end inline asm
	mov.b32 	%r1153, 2;
	// begin inline asm
	{
    .reg .pred p;
    and.b32 %r1151, %r1170, %r1153;    setp.ne.u32 p, %r1151, 0;
    vote.ballot.sync.b32 %r1151, p, 0xffffffff;
    @!p not.b32 %r1151, %r1151;
}

	// end inline asm
	and.b32  	%r1176, %r1151, %r1148;
	mov.b32 	%r1156, 4;
	// begin inline asm
	{
    .reg .pred p;
    and.b32 %r1154, %r1170, %r1156;    setp.ne.u32 p, %r1154, 0;
    vote.ballot.sync.b32 %r1154, p, 0xffffffff;
    @!p not.b32 %r1154, %r1154;
}

	// end inline asm
	and.b32  	%r1177, %r1154, %r1176;
	mov.b32 	%r1159, 8;
	// begin inline asm
	{
    .reg .pred p;
    and.b32 %r1157, %r1170, %r1159;    setp.ne.u32 p, %r1157, 0;
    vote.ballot.sync.b32 %r1157, p, 0xffffffff;
    @!p not.b32 %r1157, %r1157;
}

	// end inline asm
	and.b32  	%r1178, %r1157, %r1177;
	mov.b32 	%r1162, 16;
	// begin inline asm
	{
    .reg .pred p;
    and.b32 %r1160, %r1170, %r1162;    setp.ne.u32 p, %r1160, 0;
    vote.ballot.sync.b32 %r1160, p, 0xffffffff;
    @!p not.b32 %r1160, %r1160;
}

	// end inline asm
	and.b32  	%r1179, %r1160, %r1178;
	mov.b32 	%r1165, 32;
	// begin inline asm
	{
    .reg .pred p;
    and.b32 %r1163, %r1170, %r1165;    setp.ne.u32 p, %r1163, 0;
    vote.ballot.sync.b32 %r1163, p, 0xffffffff;
    @!p not.b32 %r1163, %r1163;
}

	// end inline asm
	and.b32  	%r1180, %r1163, %r1179;
	mov.b32 	%r1168, 64;
	// begin inline asm
	{
    .reg .pred p;
    and.b32 %r1166, %r1170, %r1168;    setp.ne.u32 p, %r1166, 0;
    vote.ballot.sync.b32 %r1166, p, 0xffffffff;
    @!p not.b32 %r1166, %r1166;
}

	// end inline asm
	and.b32  	%r1181, %r1166, %r1180;
	mov.b32 	%r1171, 128;
	// begin inline asm
	{
    .reg .pred p;
    and.b32 %r1169, %r1170, %r1171;    setp.ne.u32 p, %r1169, 0;
    vote.ballot.sync.b32 %r1169, p, 0xffffffff;
    @!p not.b32 %r1169, %r1169;
}

	// end inline asm
	and.b32  	%r1182, %r1169, %r1181;
	clz.b32 	%r1183, %r1182;
	sub.s32 	%r250, 31, %r1183;
	and.b32  	%r1184, %r680, %r1182;
	popc.b32 	%r251, %r1184;
	setp.ne.s32 	%p161, %r300, %r250;
	mov.b32 	%r1843, 0;
	@%p161 bra 	$L__BB96_137;
	shl.b32 	%r1185, %r1170, 2;
	add.s32 	%r1186, %r98, %r1185;
	atom.shared.add.u32 	%r1843, [%r1186], %r251;
$L__BB96_137:
	shfl.sync.idx.b32	%r1212|%p162, %r1843, %r250, 31, -1;
	add.s32 	%r254, %r251, %r1212;
	setp.eq.s32 	%p163, %r1826, 2147483647;
	selp.b32 	%r1213, -2147483648, %r1826, %p163;
	shr.u32 	%r1214, %r1213, %r298;
	and.b32  	%r1209, %r1214, %r97;
	mov.b32 	%r1189, 1;
	// begin inline asm
	{
    .reg .pred p;
    and.b32 %r1187, %r1209, %r1189;    setp.ne.u32 p, %r1187, 0;
    vote.ballot.sync.b32 %r1187, p, 0xffffffff;
    @!p not.b32 %r1187, %r1187;
}

	// end inline asm
	mov.b32 	%r1192, 2;
	// begin inline asm
	{
    .reg .pred p;
    and.b32 %r1190, %r1209, %r1192;    setp.ne.u32 p, %r1190, 0;
    vote.ballot.sync.b32 %r1190, p, 0xffffffff;
    @!p not.b32 %r1190, %r1190;
}

	// end inline asm
	and.b32  	%r1215, %r1190, %r1187;
	mov.b32 	%r1195, 4;
	// begin inline asm
	{
    .reg .pred p;
    and.b32 %r1193, %r1209, %r1195;    setp.ne.u32 p, %r1193, 0;
    vote.ballot.sync.b32 %r1193, p, 0xffffffff;
    @!p not.b32 %r1193, %r1193;
}

	// end inline asm
	and.b32  	%r1216, %r1193, %r1215;
	mov.b32 	%r1198, 8;
	// begin inline asm
	{
    .reg .pred p;
    and.b32 %r1196, %r1209, %r1198;    setp.ne.u32 p, %r1196, 0;
    vote.ballot.sync.b32 %r1196, p, 0xffffffff;
    @!p not.b32 %r1196, %r1196;
}

	// end inline asm
	and.b32  	%r1217, %r1196, %r1216;
	mov.b32 	%r1201, 16;
	// begin inline asm
	{
    .reg .pred p;
    and.b32 %r1199, %r1209, %r1201;    setp.ne.u32 p, %r1199, 0;
    vote.ballot.sync.b32 %r1199, p, 0xffffffff;
    @!p not.b32 %r1199, %r1199;
}

	// end inline asm
	and.b32  	%r1218, %r1199, %r1217;
	mov.b32 	%r1204, 32;
	// begin inline asm
	{
    .reg .pred p;
    and.b32 %r1202, %r1209, %r1204;    setp.ne.u32 p, %r1202, 0;
    vote.ballot.sync.b32 %r1202, p, 0xffffffff;
    @!p not.b32 %r1202, %r1202;
}

	// end inline asm
	and.b32  	%r1219, %r1202, %r1218;
	mov.b32 	%r1207, 64;
	// begin inline asm
	{
    .reg .pred p;
    and.b32 %r1205, %r1209, %r1207;    setp.ne.u32 p, %r1205, 0;
    vote.ballot.sync.b32 %r1205, p, 0xffffffff;
    @!p not.b32 %r1205, %r1205;
}

	// end inline asm
	and.b32  	%r1220, %r1205, %r1219;
	mov.b32 	%r1210, 128;
	// begin inline asm
	{
    .reg .pred p;
    and.b32 %r1208, %r1209, %r1210;    setp.ne.u32 p, %r1208, 0;
    vote.ballot.sync.b32 %r1208, p, 0xffffffff;
    @!p not.b32 %r1208, %r1208;
}

	// end inline asm
	and.b32  	%r1221, %r1208, %r1220;
	clz.b32 	%r1222, %r1221;
	sub.s32 	%r256, 31, %r1222;
	and.b32  	%r1223, %r680, %r1221;
	popc.b32 	%r257, %r1223;
	setp.ne.s32 	%p164, %r300, %r256;
	mov.b32 	%r1844, 0;
	@%p164 bra 	$L__BB96_139;
	shl.b32 	%r1224, %r1209, 2;
	add.s32 	%r1225, %r98, %r1224;
	atom.shared.add.u32 	%r1844, [%r1225], %r257;
$L__BB96_139:
	shfl.sync.idx.b32	%r1251|%p165, %r1844, %r256, 31, -1;
	add.s32 	%r260, %r257, %r1251;
	setp.eq.s32 	%p166, %r1827, 2147483647;
	selp.b32 	%r1252, -2147483648, %r1827, %p166;
	shr.u32 	%r1253, %r1252, %r298;
	and.b32  	%r1248, %r1253, %r97;
	mov.b32 	%r1228, 1;
	// begin inline asm
	{
    .reg .pred p;
    and.b32 %r1226, %r1248, %r1228;    setp.ne.u32 p, %r1226, 0;
    vote.ballot.sync.b32 %r1226, p, 0xffffffff;
    @!p not.b32 %r1226, %r1226;
}

	// end inline asm
	mov.b32 	%r1231, 2;
	// begin inline asm
	{
    .reg .pred p;
    and.b32 %r1229, %r1248, %r1231;    setp.ne.u32 p, %r1229, 0;
    vote.ballot.sync.b32 %r1229, p, 0xffffffff;
    @!p not.b32 %r1229, %r1229;
}

	// end inline asm
	and.b32  	%r1254, %r1229, %r1226;
	mov.b32 	%r1234, 4;
	// begin inline asm
	{
    .reg .pred p;
    and.b32 %r1232, %r1248, %r1234;    setp.ne.u32 p, %r1232, 0;
    vote.ballot.sync.b32 %r1232, p, 0xffffffff;
    @!p not.b32 %r1232, %r1232;
}

	// end inline asm
	and.b32  	%r1255, %r1232, %r1254;
	mov.b32 	%r1237, 8;
	// begin inline asm
	{
    .reg .pred p;
    and.b32 %r1235, %r1248, %r1237;    setp.ne.u32 p, %r1235, 0;
    vote.ballot.sync.b32 %r1235, p, 0xffffffff;
    @!p not.b32 %r1235, %r1235;
}

	// end inline asm
	and.b32  	%r1256, %r1235, %r1255;
	mov.b32 	%r1240, 16;
	// begin inline asm
	{
    .reg .pred p;
    and.b32 %r1238, %r1248, %r1240;    setp.ne.u32 p, %r1238, 0;
    vote.ballot.sync.b32 %r1238, p, 0xffffffff;
    @!p not.b32 %r1238, %r1238;
}

	// end inline asm
	and.b32  	%r1257, %r1238, %r1256;
	mov.b32 	%r1243, 32;
	// begin inline asm
	{
    .reg .pred p;
    and.b32 %r1241, %r1248, %r1243;    setp.ne.u32 p, %r1241, 0;
    vote.ballot.sync.b32 %r1241, p, 0xffffffff;
    @!p not.b32 %r1241, %r1241;
}

	// end inline asm
	and.b32  	%r1258, %r1241, %r1257;
	mov.b32 	%r1246, 64;
	// begin inline asm
	{
    .reg .pred p;
    and.b32 %r1244, %r1248, %r1246;    setp.ne.u32 p, %r1244, 0;
    vote.ballot.sync.b32 %r1244, p, 0xffffffff;
    @!p not.b32 %r1244, %r1244;
}

	// end inline asm
	and.b32  	%r1259, %r1244, %r1258;
	mov.b32 	%r1249, 128;
	// begin inline asm
	{
    .reg .pred p;
    and.b32 %r1247, %r1248, %r1249;    setp.ne.u32 p, %r1247, 0;
    vote.ballot.sync.b32 %r1247, p, 0xffffffff;
    @!p not.b32 %r1247, %r1247;
}

	// end inline asm
	and.b32  	%r1260, %r1247, %r1259;
	clz.b32 	%r1261, %r1260;
	sub.s32 	%r262, 31, %r1261;
	and.b32  	%r1262, %r680, %r1260;
	popc.b32 	%r263, %r1262;
	setp.ne.s32 	%p167, %r300, %r262;
	mov.b32 	%r1845, 0;
	@%p167 bra 	$L__BB96_141;
	shl.b32 	%r1263, %r1248, 2;
	add.s32 	%r1264, %r98, %r1263;
	atom.shared.add.u32 	%r1845, [%r1264], %r263;
$L__BB96_141:
	shfl.sync.idx.b32	%r1290|%p168, %r1845, %r262, 31, -1;
	add.s32 	%r266, %r263, %r1290;
	setp.eq.s32 	%p169, %r1828, 2147483647;
	selp.b32 	%r1291, -2147483648, %r1828, %p169;
	shr.u32 	%r1292, %r1291, %r298;
	and.b32  	%r1287, %r1292, %r97;
	mov.b32 	%r1267, 1;
	// begin inline asm
	{
    .reg .pred p;
    and.b32 %r1265, %r1287, %r1267;    setp.ne.u32 p, %r1265, 0;
    vote.ballot.sync.b32 %r1265, p, 0xffffffff;
    @!p not.b32 %r1265, %r1265;
}

	// end inline asm
	mov.b32 	%r1270, 2;
	// begin inline asm
	{
    .reg .pred p;
    and.b32 %r1268, %r1287, %r1270;    setp.ne.u32 p, %r1268, 0;
    vote.ballot.sync.b32 %r1268, p, 0xffffffff;
    @!p not.b32 %r1268, %r1268;
}

	// end inline asm
	and.b32  	%r1293, %r1268, %r1265;
	mov.b32 	%r1273, 4;
	// begin inline asm
	{
    .reg .pred p;
    and.b32 %r1271, %r1287, %r1273;    setp.ne.u32 p, %r1271, 0;
    vote.ballot.sync.b32 %r1271, p, 0xffffffff;
    @!p not.b32 %r1271, %r1271;
}

	// end inline asm
	and.b32  	%r1294, %r1271, %r1293;
	mov.b32 	%r1276, 8;
	// begin inline asm
	{
    .reg .pred p;
    and.b32 %r1274, %r1287, %r1276;    setp.ne.u32 p, %r1274, 0;
    vote.ballot.sync.b32 %r1274, p, 0xffffffff;
    @!p not.b32 %r1274, %r1274;
}

	// end inline asm
	and.b32  	%r1295, %r1274, %r1294;
	mov.b32 	%r1279, 16;
	// begin inline asm
	{
    .reg .pred p;
    and.b32 %r1277, %r1287, %r1279;    setp.ne.u32 p, %r1277, 0;
    vote.ballot.sync.b32 %r1277, p, 0xffffffff;
    @!p not.b32 %r1277, %r1277;
}

	// end inline asm
	and.b32  	%r1296, %r1277, %r1295;
	mov.b32 	%r1282, 32;
	// begin inline asm
	{
    .reg .pred p;
    and.b32 %r1280, %r1287, %r1282;    setp.ne.u32 p, %r1280, 0;
    vote.ballot.sync.b32 %r1280, p, 0xffffffff;
    @!p not.b32 %r1280, %r1280;
}

	// end inline asm
	and.b32  	%r1297, %r1280, %r1296;
	mov.b32 	%r1285, 64;
	// begin inline asm
	{
    .reg .pred p;
    and.b32 %r1283, %r1287, %r1285;    setp.ne.u32 p, %r1283, 0;
    vote.ballot.sync.b32 %r1283, p, 0xffffffff;
    @!p not.b32 %r1283, %r1283;
}

	// end inline asm
	and.b32  	%r1298, %r1283, %r1297;
	mov.b32 	%r1288, 128;
	// begin inline asm
	{
    .reg .pred p;
    and.b32 %r1286, %r1287, %r1288;    setp.ne.u32 p, %r1286, 0;
    vote.ballot.sync.b32 %r1286, p, 0xffffffff;
    @!p not.b32 %r1286, %r1286;
}

	// end inline asm
	and.b32  	%r1299, %r1286, %r1298;
	clz.b32 	%r1300, %r1299;
	sub.s32 	%r268, 31, %r1300;
	and.b32  	%r1301, %r680, %r1299;
	popc.b32 	%r269, %r1301;
	setp.ne.s32 	%p170, %r300, %r268;
	mov.b32 	%r1846, 0;
	@%p170 bra 	$L__BB96_143;
	shl.b32 	%r1302, %r1287, 2;
	add.s32 	%r1303, %r98, %r1302;
	atom.shared.add.u32 	%r1846, [%r1303], %r269;
$L__BB96_143:
	shfl.sync.idx.b32	%r1329|%p171, %r1846, %r268, 31, -1;
	add.s32 	%r272, %r269, %r1329;
	setp.eq.s32 	%p172, %r1829, 2147483647;
	selp.b32 	%r1330, -2147483648, %r1829, %p172;
	shr.u32 	%r1331, %r1330, %r298;
	and.b32  	%r1326, %r1331, %r97;
	mov.b32 	%r1306, 1;
	// begin inline asm
	{
    .reg .pred p;
    and.b32 %r1304, %r1326, %r1306;    setp.ne.u32 p, %r1304, 0;
    vote.ballot.sync.b32 %r1304, p, 0xffffffff;
    @!p not.b32 %r1304, %r1304;
}

	// end inline asm
	mov.b32 	%r1309, 2;
	// begin inline asm
	{
    .reg .pred p;
    and.b32 %r1307, %r1326, %r1309;    setp.ne.u32 p, %r1307, 0;
    vote.ballot.sync.b32 %r1307, p, 0xffffffff;
    @!p not.b32 %r1307, %r1307;
}

	// end inline asm
	and.b32  	%r1332, %r1307, %r1304;
	mov.b32 	%r1312, 4;
	// begin inline asm
	{
    .reg .pred p;
    and.b32 %r1310, %r1326, %r1312;    setp.ne.u32 p, %r1310, 0;
    vote.ballot.sync.b32 %r1310, p, 0xffffffff;
    @!p not.b32 %r1310, %r1310;
}

	// end inline asm
	and.b32  	%r1333, %r1310, %r1332;
	mov.b32 	%r1315, 8;
	// begin inline asm
	{
    .reg .pred p;
    and.b32 %r1313, %r1326, %r1315;    setp.ne.u32 p, %r1313, 0;
    vote.ballot.sync.b32 %r1313, p, 0xffffffff;
    @!p not.b32 %r1313, %r1313;
}

	// end inline asm
	and.b32  	%r1334, %r1313, %r1333;
	mov.b32 	%r1318, 16;
	// begin inline asm
	{
    .reg .pred p;
    and.b32 %r1316, %r1326, %r1318;    setp.ne.u32 p, %r1316, 0;
    vote.ballot.sync.b32 %r1316, p, 0xffffffff;
    @!p not.b32 %r1316, %r1316;
}

	// end inline asm
	and.b32  	%r1335, %r1316, %r1334;
	mov.b32 	%r1321, 32;
	// begin inline asm
	{
    .reg .pred p;
    and.b32 %r1319, %r1326, %r1321;    setp.ne.u32 p, %r1319, 0;
    vote.ballot.sync.b32 %r1319, p, 0xffffffff;
    @!p not.b32 %r1319, %r1319;
}

	// end inline asm
	and.b32  	%r1336, %r1319, %r1335;
	mov.b32 	%r1324, 64;
	// begin inline asm
	{
    .reg .pred p;
    and.b32 %r1322, %r1326, %r1324;    setp.ne.u32 p, %r1322, 0;
    vote.ballot.sync.b32 %r1322, p, 0xffffffff;
    @!p not.b32 %r1322, %r1322;
}

	// end inline asm
	and.b32  	%r1337, %r1322, %r1336;
	mov.b32 	%r1327, 128;
	// begin inline asm
	{
    .reg .pred p;
    and.b32 %r1325, %r1326, %r1327;    setp.ne.u32 p, %r1325, 0;
    vote.ballot.sync.b32 %r1325, p, 0xffffffff;
    @!p not.b32 %r1325, %r1325;
}

	// end inline asm
	and.b32  	%r1338, %r1325, %r1337;
	clz.b32 	%r1339, %r1338;
	sub.s32 	%r274, 31, %r1339;
	and.b32  	%r1340, %r680, %r1338;
	popc.b32 	%r275, %r1340;
	setp.ne.s32 	%p173, %r300, %r274;
	mov.b32 	%r1847, 0;
	@%p173 bra 	$L__BB96_145;
	shl.b32 	%r1341, %r1326, 2;
	add.s32 	%r1342, %r98, %r1341;
	atom.shared.add.u32 	%r1847, [%r1342], %r275;
$L__BB96_145:
	shfl.sync.idx.b32	%r1368|%p174, %r1847, %r274, 31, -1;
	add.s32 	%r278, %r275, %r1368;
	setp.eq.s32 	%p175, %r1830, 2147483647;
	selp.b32 	%r1369, -2147483648, %r1830, %p175;
	shr.u32 	%r1370, %r1369, %r298;
	and.b32  	%r1365, %r1370, %r97;
	mov.b32 	%r1345, 1;
	// begin inline asm
	{
    .reg .pred p;
    and.b32 %r1343, %r1365, %r1345;    setp.ne.u32 p, %r1343, 0;
    vote.ballot.sync.b32 %r1343, p, 0xffffffff;
    @!p not.b32 %r1343, %r1343;
}

	// end inline asm
	mov.b32 	%r1348, 2;
	// begin inline asm
	{
    .reg .pred p;
    and.b32 %r1346, %r1365, %r1348;    setp.ne.u32 p, %r1346, 0;
    vote.ballot.sync.b32 %r1346, p, 0xffffffff;
    @!p not.b32 %r1346, %r1346;
}

	// end inline asm
	and.b32  	%r1371, %r1346, %r1343;
	mov.b32 	%r1351, 4;
	// begin inline asm
	{
    .reg .pred p;
    and.b32 %r1349, %r1365, %r1351;    setp.ne.u32 p, %r1349, 0;
    vote.ballot.sync.b32 %r1349, p, 0xffffffff;
    @!p not.b32 %r1349, %r1349;
}

	// end inline asm
	and.b32  	%r1372, %r1349, %r1371;
	mov.b32 	%r1354, 8;
	// begin inline asm
	{
    .reg .pred p;
    and.b32 %r1352, %r1365, %r1354;    setp.ne.u32 p, %r1352, 0;
    vote.ballot.sync.b32 %r1352, p, 0xffffffff;
    @!p not.b32 %r1352, %r1352;
}

	// end inline asm
	and.b32  	%r1373, %r1352, %r1372;
	mov.b32 	%r1357, 16;
	// begin inline asm
	{
    .reg .pred p;
    and.b32 %r1355, %r1365, %r1357;    setp.ne.u32 p, %r1355, 0;
    vote.ballot.sync.b32 %r1355, p, 0xffffffff;
    @!p not.b32 %r1355, %r1355;
}

	// end inline asm
	and.b32  	%r1374, %r1355, %r1373;
	mov.b32 	%r1360, 32;
	// begin inline asm
	{
    .reg .pred p;
    and.b32 %r1358, %r1365, %r1360;    setp.ne.u32 p, %r1358, 0;
    vote.ballot.sync.b32 %r1358, p, 0xffffffff;
    @!p not.b32 %r1358, %r1358;
}

	// end inline asm
	and.b32  	%r1375, %r1358, %r1374;
	mov.b32 	%r1363, 64;
	// begin inline asm
	{
    .reg .pred p;
    and.b32 %r1361, %r1365, %r1363;    setp.ne.u32 p, %r1361, 0;
    vote.ballot.sync.b32 %r1361, p, 0xffffffff;
    @!p not.b32 %r1361, %r1361;
}

	// end inline asm
	and.b32  	%r1376, %r1361, %r1375;
	mov.b32 	%r1366, 128;
	// begin inline asm
	{
    .reg .pred p;
    and.b32 %r1364, %r1365, %r1366;    setp.ne.u32 p, %r1364, 0;
    vote.ballot.sync.b32 %r1364, p, 0xffffffff;
    @!p not.b32 %r1364, %r1364;
}

	// end inline asm
	and.b32  	%r1377, %r1364, %r1376;
	clz.b32 	%r1378, %r1377;
	sub.s32 	%r280, 31, %r1378;
	and.b32  	%r1379, %r680, %r1377;
	popc.b32 	%r281, %r1379;
	setp.ne.s32 	%p176, %r300, %r280;
	mov.b32 	%r1848, 0;
	@%p176 bra 	$L__BB96_147;
	shl.b32 	%r1380, %r1365, 2;
	add.s32 	%r1381, %r98, %r1380;
	atom.shared.add.u32 	%r1848, [%r1381], %r281;
$L__BB96_147:
	shfl.sync.idx.b32	%r1382|%p178, %r1848, %r280, 31, -1;
	add.s32 	%r1383, %r281, %r1382;
	bar.sync 	0;
	shl.b32 	%r1384, %r182, 2;
	mov.u32 	%r1385, _ZZN3cub18CUB_300001_SM_10006detail10radix_sort29DeviceRadixSortOnesweepKernelINS1_5radix10policy_hubIfNS0_8NullTypeEyE10Policy1000ELNS0_9SortOrderE0EfS6_yiiNS1_21identity_decomposer_tEEEvPT5_SC_PT3_PKSD_PT1_PKSH_PT2_PKSL_T4_iiT6_E1s;
	add.s32 	%r1386, %r1385, %r1384;
	st.shared.u32 	[%r1386+-4], %r1813;
	shl.b32 	%r1387, %r188, 2;
	add.s32 	%r1388, %r1385, %r1387;
	st.shared.u32 	[%r1388+-4], %r1814;
	shl.b32 	%r1389, %r194, 2;
	add.s32 	%r1390, %r1385, %r1389;
	st.shared.u32 	[%r1390+-4], %r1815;
	shl.b32 	%r1391, %r200, 2;
	add.s32 	%r1392, %r1385, %r1391;
	st.shared.u32 	[%r1392+-4], %r1816;
	shl.b32 	%r1393, %r206, 2;
	add.s32 	%r1394, %r1385, %r1393;
	st.shared.u32 	[%r1394+-4], %r1817;
	shl.b32 	%r1395, %r212, 2;
	add.s32 	%r1396, %r1385, %r1395;
	st.shared.u32 	[%r1396+-4], %r1818;
	shl.b32 	%r1397, %r218, 2;
	add.s32 	%r1398, %r1385, %r1397;
	st.shared.u32 	[%r1398+-4], %r1819;
	shl.b32 	%r1399, %r224, 2;
	add.s32 	%r1400, %r1385, %r1399;
	st.shared.u32 	[%r1400+-4], %r1820;
	shl.b32 	%r1401, %r230, 2;
	add.s32 	%r1402, %r1385, %r1401;
	st.shared.u32 	[%r1402+-4], %r1821;
	shl.b32 	%r1403, %r236, 2;
	add.s32 	%r1404, %r1385, %r1403;
	st.shared.u32 	[%r1404+-4], %r1822;
	shl.b32 	%r1405, %r242, 2;
	add.s32 	%r1406, %r1385, %r1405;
	st.shared.u32 	[%r1406+-4], %r1823;
	shl.b32 	%r1407, %r248, 2;
	add.s32 	%r1408, %r1385, %r1407;
	st.shared.u32 	[%r1408+-4], %r1824;
	shl.b32 	%r1409, %r254, 2;
	add.s32 	%r1410, %r1385, %r1409;
	st.shared.u32 	[%r1410+-4], %r1825;
	shl.b32 	%r1411, %r260, 2;
	add.s32 	%r1412, %r1385, %r1411;
	st.shared.u32 	[%r1412+-4], %r1826;
	shl.b32 	%r1413, %r266, 2;
	add.s32 	%r1414, %r1385, %r1413;
	st.shared.u32 	[%r1414+-4], %r1827;
	shl.b32 	%r1415, %r272, 2;
	add.s32 	%r1416, %r1385, %r1415;
	st.shared.u32 	[%r1416+-4], %r1828;
	shl.b32 	%r1417, %r278, 2;
	add.s32 	%r1418, %r1385, %r1417;
	st.shared.u32 	[%r1418+-4], %r1829;
	shl.b32 	%r1419, %r1383, 2;
	add.s32 	%r1420, %r1385, %r1419;
	st.shared.u32 	[%r1420+-4], %r1830;
	shl.b32 	%r1421, %r1, 3;
	add.s32 	%r1422, %r1385, %r1421;
	add.s32 	%r284, %r1422, 27648;
	@%p123 bra 	$L__BB96_155;
	ld.param.u64 	%rd227, [_ZN3cub18CUB_300001_SM_10006detail10radix_sort29DeviceRadixSortOnesweepKernelINS1_5radix10policy_hubIfNS0_8NullTypeEyE10Policy1000ELNS0_9SortOrderE0EfS6_yiiNS1_21identity_decomposer_tEEEvPT5_SC_PT3_PKSD_PT1_PKSH_PT2_PKSL_T4_iiT6__param_3];
	cvta.to.global.u64 	%rd57, %rd227;
	shl.b64 	%rd58, %rd7, 3;
	add.s64 	%rd59, %rd57, %rd58;
	ld.global.u64 	%rd60, [%rd59];
	cvt.s64.s32 	%rd61, %r175;
	sub.s64 	%rd229, %rd60, %rd61;
	st.shared.u64 	[%r284], %rd229;
	setp.lt.s32 	%p179, %r4, 1;
	mov.u32 	%r1852, %r1808;
	@%p179 bra 	$L__BB96_154;
	mov.b32 	%r1850, -1;
	mov.u32 	%r1849, %r4;
	mov.u32 	%r1852, %r1808;
$L__BB96_150:
	ld.param.u64 	%rd220, [_ZN3cub18CUB_300001_SM_10006detail10radix_sort29DeviceRadixSortOnesweepKernelINS1_5radix10policy_hubIfNS0_8NullTypeEyE10Policy1000ELNS0_9SortOrderE0EfS6_yiiNS1_21identity_decomposer_tEEEvPT5_SC_PT3_PKSD_PT1_PKSH_PT2_PKSL_T4_iiT6__param_0];
	add.s32 	%r288, %r1849, -1;
	shl.b32 	%r1424, %r288, 8;
	add.s32 	%r1425, %r1424, %r1;
	cvta.to.global.u64 	%rd62, %rd220;
	mul.wide.s32 	%rd63, %r1425, 4;
	add.s64 	%rd16, %rd62, %rd63;
$L__BB96_151:
	membar.cta;
	ld.volatile.global.u32 	%r289, [%rd16];
	setp.eq.s32 	%p180, %r289, 0;
	@%p180 bra 	$L__BB96_151;
	and.b32  	%r1426, %r289, 1073741823;
	add.s32 	%r1852, %r1426, %r1852;
	setp.gt.s32 	%p181, %r289, -1;
	vote.sync.ballot.b32 	%r1850, %p181, %r1850;
	setp.gt.u32 	%p183, %r1849, 1;
	and.pred  	%p184, %p181, %p183;
	mov.u32 	%r1849, %r288;
	@%p184 bra 	$L__BB96_150;
	ld.shared.u64 	%rd229, [%r284];
$L__BB96_154:
	ld.param.u64 	%rd221, [_ZN3cub18CUB_300001_SM_10006detail10radix_sort29DeviceRadixSortOnesweepKernelINS1_5radix10policy_hubIfNS0_8NullTypeEyE10Policy1000ELNS0_9SortOrderE0EfS6_yiiNS1_21identity_decomposer_tEEEvPT5_SC_PT3_PKSD_PT1_PKSH_PT2_PKSL_T4_iiT6__param_0];
	or.b32  	%r1427, %r1852, -2147483648;
	cvta.to.global.u64 	%rd64, %rd221;
	shl.b32 	%r1428, %r4, 8;
	add.s32 	%r1429, %r1428, %r1;
	mul.wide.s32 	%rd65, %r1429, 4;
	add.s64 	%rd66, %rd64, %rd65;
	st.volatile.global.u32 	[%rd66], %r1427;
	sub.s32 	%r1430, %r1852, %r1808;
	cvt.s64.s32 	%rd67, %r1430;
	add.s64 	%rd68, %rd229, %rd67;
	st.shared.u64 	[%r284], %rd68;
$L__BB96_155:
	ld.param.u32 	%r1762, [_ZN3cub18CUB_300001_SM_10006detail10radix_sort29DeviceRadixSortOnesweepKernelINS1_5radix10policy_hubIfNS0_8NullTypeEyE10Policy1000ELNS0_9SortOrderE0EfS6_yiiNS1_21identity_decomposer_tEEEvPT5_SC_PT3_PKSD_PT1_PKSH_PT2_PKSL_T4_iiT6__param_8];
	ld.param.u64 	%rd224, [_ZN3cub18CUB_300001_SM_10006detail10radix_sort29DeviceRadixSortOnesweepKernelINS1_5radix10policy_hubIfNS0_8NullTypeEyE10Policy1000ELNS0_9SortOrderE0EfS6_yiiNS1_21identity_decomposer_tEEEvPT5_SC_PT3_PKSD_PT1_PKSH_PT2_PKSL_T4_iiT6__param_2];
	setp.gt.u32 	%p185, %r1, 255;
	mad.lo.s32 	%r293, %r4, 6912, 6912;
	setp.lt.s32 	%p186, %r293, %r1762;
	setp.eq.s64 	%p187, %rd224, 0;
	or.pred  	%p188, %p187, %p186;
	or.pred  	%p189, %p185, %p188;
	@%p189 bra 	$L__BB96_157;
	ld.param.u64 	%rd225, [_ZN3cub18CUB_300001_SM_10006detail10radix_sort29DeviceRadixSortOnesweepKernelINS1_5radix10policy_hubIfNS0_8NullTypeEyE10Policy1000ELNS0_9SortOrderE0EfS6_yiiNS1_21identity_decomposer_tEEEvPT5_SC_PT3_PKSD_PT1_PKSH_PT2_PKSL_T4_iiT6__param_2];
	ld.shared.u64 	%rd69, [%r284];
	cvt.s64.s32 	%rd70, %r1808;
	cvt.s64.s32 	%rd71, %r175;
	add.s64 	%rd72, %rd71, %rd70;
	add.s64 	%rd73, %rd72, %rd69;
	cvta.to.global.u64 	%rd74, %rd225;
	shl.b64 	%rd75, %rd7, 3;
	add.s64 	%rd76, %rd74, %rd75;
	st.global.u64 	[%rd76], %rd73;
$L__BB96_157:
	ld.param.u32 	%r1763, [_ZN3cub18CUB_300001_SM_10006detail10radix_sort29DeviceRadixSortOnesweepKernelINS1_5radix10policy_hubIfNS0_8NullTypeEyE10Policy1000ELNS0_9SortOrderE0EfS6_yiiNS1_21identity_decomposer_tEEEvPT5_SC_PT3_PKSD_PT1_PKSH_PT2_PKSL_T4_iiT6__param_8];
	shl.b32 	%r1431, %r1, 2;
	add.s32 	%r294, %r1385, %r1431;
	setp.gt.s32 	%p190, %r293, %r1763;
	bar.sync 	0;
	@%p190 bra 	$L__BB96_159;
	ld.shared.u32 	%r1433, [%r294];
	setp.eq.s32 	%p191, %r1433, 2147483647;
	selp.b32 	%r1434, -2147483648, %r1433, %p191;
	shr.u32 	%r1435, %r1434, %r298;
	and.b32  	%r1436, %r1435, %r97;
	shl.b32 	%r1437, %r1436, 3;
	add.s32 	%r1439, %r1385, 27648;
	add.s32 	%r1440, %r1439, %r1437;
	ld.shared.u64 	%rd77, [%r1440];
	add.s64 	%rd78, %rd77, %rd7;
	setp.gt.s32 	%p192, %r1433, -1;
	selp.b32 	%r1441, -1, -2147483648, %p192;
	xor.b32  	%r1442, %r1441, %r1433;
	shl.b64 	%rd79, %rd78, 2;
	add.s64 	%rd80, %rd1, %rd79;
	st.global.u32 	[%rd80], %r1442;
	bar.warp.sync 	-1;
	ld.shared.u32 	%r1443, [%r294+1536];
	setp.eq.s32 	%p193, %r1443, 2147483647;
	selp.b32 	%r1444, -2147483648, %r1443, %p193;
	shr.u32 	%r1445, %r1444, %r298;
	and.b32  	%r1446, %r1445, %r97;
	shl.b32 	%r1447, %r1446, 3;
	add.s32 	%r1448, %r1439, %r1447;
	ld.shared.u64 	%rd81, [%r1448];
	add.s64 	%rd82, %rd81, %rd7;
	setp.gt.s32 	%p194, %r1443, -1;
	selp.b32 	%r1449, -1, -2147483648, %p194;
	xor.b32  	%r1450, %r1449, %r1443;
	shl.b64 	%rd83, %rd82, 2;
	add.s64 	%rd84, %rd1, %rd83;
	st.global.u32 	[%rd84+1536], %r1450;
	bar.warp.sync 	-1;
	ld.shared.u32 	%r1451, [%r294+3072];
	setp.eq.s32 	%p195, %r1451, 2147483647;
	selp.b32 	%r1452, -2147483648, %r1451, %p195;
	shr.u32 	%r1453, %r1452, %r298;
	and.b32  	%r1454, %r1453, %r97;
	shl.b32 	%r1455, %r1454, 3;
	add.s32 	%r1456, %r1439, %r1455;
	ld.shared.u64 	%rd85, [%r1456];
	add.s64 	%rd86, %rd85, %rd7;
	setp.gt.s32 	%p196, %r1451, -1;
	selp.b32 	%r1457, -1, -2147483648, %p196;
	xor.b32  	%r1458, %r1457, %r1451;
	shl.b64 	%rd87, %rd86, 2;
	add.s64 	%rd88, %rd1, %rd87;
	st.global.u32 	[%rd88+3072], %r1458;
	bar.warp.sync 	-1;
	ld.shared.u32 	%r1459, [%r294+4608];
	setp.eq.s32 	%p197, %r1459, 2147483647;
	selp.b32 	%r1460, -2147483648, %r1459, %p197;
	shr.u32 	%r1461, %r1460, %r298;
	and.b32  	%r1462, %r1461, %r97;
	shl.b32 	%r1463, %r1462, 3;
	add.s32 	%r1464, %r1439, %r1463;
	ld.shared.u64 	%rd89, [%r1464];
	add.s64 	%rd90, %rd89, %rd7;
	setp.gt.s32 	%p198, %r1459, -1;
	selp.b32 	%r1465, -1, -2147483648, %p198;
	xor.b32  	%r1466, %r1465, %r1459;
	shl.b64 	%rd91, %rd90, 2;
	add.s64 	%rd92, %rd1, %rd91;
	st.global.u32 	[%rd92+4608], %r1466;
	bar.warp.sync 	-1;
	ld.shared.u32 	%r1467, [%r294+6144];
	setp.eq.s32 	%p199, %r1467, 2147483647;
	selp.b32 	%r1468, -2147483648, %r1467, %p199;
	shr.u32 	%r1469, %r1468, %r298;
	and.b32  	%r1470, %r1469, %r97;
	shl.b32 	%r1471, %r1470, 3;
	add.s32 	%r1472, %r1439, %r1471;
	ld.shared.u64 	%rd93, [%r1472];
	add.s64 	%rd94, %rd93, %rd7;
	setp.gt.s32 	%p200, %r1467, -1;
	selp.b32 	%r1473, -1, -2147483648, %p200;
	xor.b32  	%r1474, %r1473, %r1467;
	shl.b64 	%rd95, %rd94, 2;
	add.s64 	%rd96, %rd1, %rd95;
	st.global.u32 	[%rd96+6144], %r1474;
	bar.warp.sync 	-1;
	ld.shared.u32 	%r1475, [%r294+7680];
	setp.eq.s32 	%p201, %r1475, 2147483647;
	selp.b32 	%r1476, -2147483648, %r1475, %p201;
	shr.u32 	%r1477, %r1476, %r298;
	and.b32  	%r1478, %r1477, %r97;
	shl.b32 	%r1479, %r1478, 3;
	add.s32 	%r1480, %r1439, %r1479;
	ld.shared.u64 	%rd97, [%r1480];
	add.s64 	%rd98, %rd97, %rd7;
	setp.gt.s32 	%p202, %r1475, -1;
	selp.b32 	%r1481, -1, -2147483648, %p202;
	xor.b32  	%r1482, %r1481, %r1475;
	shl.b64 	%rd99, %rd98, 2;
	add.s64 	%rd100, %rd1, %rd99;
	st.global.u32 	[%rd100+7680], %r1482;
	bar.warp.sync 	-1;
	ld.shared.u32 	%r1483, [%r294+9216];
	setp.eq.s32 	%p203, %r1483, 2147483647;
	selp.b32 	%r1484, -2147483648, %r1483, %p203;
	shr.u32 	%r1485, %r1484, %r298;
	and.b32  	%r1486, %r1485, %r97;
	shl.b32 	%r1487, %r1486, 3;
	add.s32 	%r1488, %r1439, %r1487;
	ld.shared.u64 	%rd101, [%r1488];
	add.s64 	%rd102, %rd101, %rd7;
	setp.gt.s32 	%p204, %r1483, -1;
	selp.b32 	%r1489, -1, -2147483648, %p204;
	xor.b32  	%r1490, %r1489, %r1483;
	shl.b64 	%rd103, %rd102, 2;
	add.s64 	%rd104, %rd1, %rd103;
	st.global.u32 	[%rd104+9216], %r1490;
	bar.warp.sync 	-1;
	ld.shared.u32 	%r1491, [%r294+10752];
	setp.eq.s32 	%p205, %r1491, 2147483647;
	selp.b32 	%r1492, -2147483648, %r1491, %p205;
	shr.u32 	%r1493, %r1492, %r298;
	and.b32  	%r1494, %r1493, %r97;
	shl.b32 	%r1495, %r1494, 3;
	add.s32 	%r1496, %r1439, %r1495;
	ld.shared.u64 	%rd105, [%r1496];
	add.s64 	%rd106, %rd105, %rd7;
	setp.gt.s32 	%p206, %r1491, -1;
	selp.b32 	%r1497, -1, -2147483648, %p206;
	xor.b32  	%r1498, %r1497, %r1491;
	shl.b64 	%rd107, %rd106, 2;
	add.s64 	%rd108, %rd1, %rd107;
	st.global.u32 	[%rd108+10752], %r1498;
	bar.warp.sync 	-1;
	ld.shared.u32 	%r1499, [%r294+12288];
	setp.eq.s32 	%p207, %r1499, 2147483647;
	selp.b32 	%r1500, -2147483648, %r1499, %p207;
	shr.u32 	%r1501, %r1500, %r298;
	and.b32  	%r1502, %r1501, %r97;
	shl.b32 	%r1503, %r1502, 3;
	add.s32 	%r1504, %r1439, %r1503;
	ld.shared.u64 	%rd109, [%r1504];
	add.s64 	%rd110, %rd109, %rd7;
	setp.gt.s32 	%p208, %r1499, -1;
	selp.b32 	%r1505, -1, -2147483648, %p208;
	xor.b32  	%r1506, %r1505, %r1499;
	shl.b64 	%rd111, %rd110, 2;
	add.s64 	%rd112, %rd1, %rd111;
	st.global.u32 	[%rd112+12288], %r1506;
	bar.warp.sync 	-1;
	ld.shared.u32 	%r1507, [%r294+13824];
	setp.eq.s32 	%p209, %r1507, 2147483647;
	selp.b32 	%r1508, -2147483648, %r1507, %p209;
	shr.u32 	%r1509, %r1508, %r298;
	and.b32  	%r1510, %r1509, %r97;
	shl.b32 	%r1511, %r1510, 3;
	add.s32 	%r1512, %r1439, %r1511;
	ld.shared.u64 	%rd113, [%r1512];
	add.s64 	%rd114, %rd113, %rd7;
	setp.gt.s32 	%p210, %r1507, -1;
	selp.b32 	%r1513, -1, -2147483648, %p210;
	xor.b32  	%r1514, %r1513, %r1507;
	shl.b64 	%rd115, %rd114, 2;
	add.s64 	%rd116, %rd1, %rd115;
	st.global.u32 	[%rd116+13824], %r1514;
	bar.warp.sync 	-1;
	ld.shared.u32 	%r1515, [%r294+15360];
	setp.eq.s32 	%p211, %r1515, 2147483647;
	selp.b32 	%r1516, -2147483648, %r1515, %p211;
	shr.u32 	%r1517, %r1516, %r298;
	and.b32  	%r1518, %r1517, %r97;
	shl.b32 	%r1519, %r1518, 3;
	add.s32 	%r1520, %r1439, %r1519;
	ld.shared.u64 	%rd117, [%r1520];
	add.s64 	%rd118, %rd117, %rd7;
	setp.gt.s32 	%p212, %r1515, -1;
	selp.b32 	%r1521, -1, -2147483648, %p212;
	xor.b32  	%r1522, %r1521, %r1515;
	shl.b64 	%rd119, %rd118, 2;
	add.s64 	%rd120, %rd1, %rd119;
	st.global.u32 	[%rd120+15360], %r1522;
	bar.warp.sync 	-1;
	ld.shared.u32 	%r1523, [%r294+16896];
	setp.eq.s32 	%p213, %r1523, 2147483647;
	selp.b32 	%r1524, -2147483648, %r1523, %p213;
	shr.u32 	%r1525, %r1524, %r298;
	and.b32  	%r1526, %r1525, %r97;
	shl.b32 	%r1527, %r1526, 3;
	add.s32 	%r1528, %r1439, %r1527;
	ld.shared.u64 	%rd121, [%r1528];
	add.s64 	%rd122, %rd121, %rd7;
	setp.gt.s32 	%p214, %r1523, -1;
	selp.b32 	%r1529, -1, -2147483648, %p214;
	xor.b32  	%r1530, %r1529, %r1523;
	shl.b64 	%rd123, %rd122, 2;
	add.s64 	%rd124, %rd1, %rd123;
	st.global.u32 	[%rd124+16896], %r1530;
	bar.warp.sync 	-1;
	ld.shared.u32 	%r1531, [%r294+18432];
	setp.eq.s32 	%p215, %r1531, 2147483647;
	selp.b32 	%r1532, -2147483648, %r1531, %p215;
	shr.u32 	%r1533, %r1532, %r298;
	and.b32  	%r1534, %r1533, %r97;
	shl.b32 	%r1535, %r1534, 3;
	add.s32 	%r1536, %r1439, %r1535;
	ld.shared.u64 	%rd125, [%r1536];
	add.s64 	%rd126, %rd125, %rd7;
	setp.gt.s32 	%p216, %r1531, -1;
	selp.b32 	%r1537, -1, -2147483648, %p216;
	xor.b32  	%r1538, %r1537, %r1531;
	shl.b64 	%rd127, %rd126, 2;
	add.s64 	%rd128, %rd1, %rd127;
	st.global.u32 	[%rd128+18432], %r1538;
	bar.warp.sync 	-1;
	ld.shared.u32 	%r1539, [%r294+19968];
	setp.eq.s32 	%p217, %r1539, 2147483647;
	selp.b32 	%r1540, -2147483648, %r1539, %p217;
	shr.u32 	%r1541, %r1540, %r298;
	and.b32  	%r1542, %r1541, %r97;
	shl.b32 	%r1543, %r1542, 3;
	add.s32 	%r1544, %r1439, %r1543;
	ld.shared.u64 	%rd129, [%r1544];
	add.s64 	%rd130, %rd129, %rd7;
	setp.gt.s32 	%p218, %r1539, -1;
	selp.b32 	%r1545, -1, -2147483648, %p218;
	xor.b32  	%r1546, %r1545, %r1539;
	shl.b64 	%rd131, %rd130, 2;
	add.s64 	%rd132, %rd1, %rd131;
	st.global.u32 	[%rd132+19968], %r1546;
	bar.warp.sync 	-1;
	ld.shared.u32 	%r1547, [%r294+21504];
	setp.eq.s32 	%p219, %r1547, 2147483647;
	selp.b32 	%r1548, -2147483648, %r1547, %p219;
	shr.u32 	%r1549, %r1548, %r298;
	and.b32  	%r1550, %r1549, %r97;
	shl.b32 	%r1551, %r1550, 3;
	add.s32 	%r1552, %r1439, %r1551;
	ld.shared.u64 	%rd133, [%r1552];
	add.s64 	%rd134, %rd133, %rd7;
	setp.gt.s32 	%p220, %r1547, -1;
	selp.b32 	%r1553, -1, -2147483648, %p220;
	xor.b32  	%r1554, %r1553, %r1547;
	shl.b64 	%rd135, %rd134, 2;
	add.s64 	%rd136, %rd1, %rd135;
	st.global.u32 	[%rd136+21504], %r1554;
	bar.warp.sync 	-1;
	ld.shared.u32 	%r1555, [%r294+23040];
	setp.eq.s32 	%p221, %r1555, 2147483647;
	selp.b32 	%r1556, -2147483648, %r1555, %p221;
	shr.u32 	%r1557, %r1556, %r298;
	and.b32  	%r1558, %r1557, %r97;
	shl.b32 	%r1559, %r1558, 3;
	add.s32 	%r1560, %r1439, %r1559;
	ld.shared.u64 	%rd137, [%r1560];
	add.s64 	%rd138, %rd137, %rd7;
	setp.gt.s32 	%p222, %r1555, -1;
	selp.b32 	%r1561, -1, -2147483648, %p222;
	xor.b32  	%r1562, %r1561, %r1555;
	shl.b64 	%rd139, %rd138, 2;
	add.s64 	%rd140, %rd1, %rd139;
	st.global.u32 	[%rd140+23040], %r1562;
	bar.warp.sync 	-1;
	ld.shared.u32 	%r1563, [%r294+24576];
	setp.eq.s32 	%p223, %r1563, 2147483647;
	selp.b32 	%r1564, -2147483648, %r1563, %p223;
	shr.u32 	%r1565, %r1564, %r298;
	and.b32  	%r1566, %r1565, %r97;
	shl.b32 	%r1567, %r1566, 3;
	add.s32 	%r1568, %r1439, %r1567;
	ld.shared.u64 	%rd141, [%r1568];
	add.s64 	%rd142, %rd141, %rd7;
	setp.gt.s32 	%p224, %r1563, -1;
	selp.b32 	%r1569, -1, -2147483648, %p224;
	xor.b32  	%r1570, %r1569, %r1563;
	shl.b64 	%rd143, %rd142, 2;
	add.s64 	%rd144, %rd1, %rd143;
	st.global.u32 	[%rd144+24576], %r1570;
	bar.warp.sync 	-1;
	ld.shared.u32 	%r1571, [%r294+26112];
	setp.eq.s32 	%p225, %r1571, 2147483647;
	selp.b32 	%r1572, -2147483648, %r1571, %p225;
	shr.u32 	%r1573, %r1572, %r298;
	and.b32  	%r1574, %r1573, %r97;
	shl.b32 	%r1575, %r1574, 3;
	add.s32 	%r1576, %r1439, %r1575;
	ld.shared.u64 	%rd145, [%r1576];
	add.s64 	%rd146, %rd145, %rd7;
	setp.gt.s32 	%p226, %r1571, -1;
	selp.b32 	%r1577, -1, -2147483648, %p226;
	xor.b32  	%r1578, %r1577, %r1571;
	shl.b64 	%rd147, %rd146, 2;
	add.s64 	%rd148, %rd1, %rd147;
	st.global.u32 	[%rd148+26112], %r1578;
	bar.warp.sync 	-1;
	bra.uni 	$L__BB96_196;
$L__BB96_159:
	ld.param.u32 	%r1764, [_ZN3cub18CUB_300001_SM_10006detail10radix_sort29DeviceRadixSortOnesweepKernelINS1_5radix10policy_hubIfNS0_8NullTypeEyE10Policy1000ELNS0_9SortOrderE0EfS6_yiiNS1_21identity_decomposer_tEEEvPT5_SC_PT3_PKSD_PT1_PKSH_PT2_PKSL_T4_iiT6__param_8];
	mad.lo.s32 	%r295, %r4, -6912, %r1764;
	setp.ge.s32 	%p227, %r1, %r295;
	@%p227 bra 	$L__BB96_161;
	ld.shared.u32 	%r1579, [%r294];
	setp.eq.s32 	%p228, %r1579, 2147483647;
	selp.b32 	%r1580, -2147483648, %r1579, %p228;
	shr.u32 	%r1581, %r1580, %r298;
	and.b32  	%r1582, %r1581, %r97;
	shl.b32 	%r1583, %r1582, 3;
	add.s32 	%r1585, %r1385, %r1583;
	ld.shared.u64 	%rd149, [%r1585+27648];
	setp.gt.s32 	%p229, %r1579, -1;
	selp.b32 	%r1586, -1, -2147483648, %p229;
	xor.b32  	%r1587, %r1586, %r1579;
	add.s64 	%rd150, %rd149, %rd7;
	shl.b64 	%rd151, %rd150, 2;
	add.s64 	%rd152, %rd1, %rd151;
	st.global.u32 	[%rd152], %r1587;
$L__BB96_161:
	bar.warp.sync 	-1;
	add.s32 	%r1588, %r1, 384;
	setp.ge.s32 	%p230, %r1588, %r295;
	@%p230 bra 	$L__BB96_163;
	ld.shared.u32 	%r1589, [%r294+1536];
	setp.eq.s32 	%p231, %r1589, 2147483647;
	selp.b32 	%r1590, -2147483648, %r1589, %p231;
	shr.u32 	%r1591, %r1590, %r298;
	and.b32  	%r1592, %r1591, %r97;
	shl.b32 	%r1593, %r1592, 3;
	add.s32 	%r1595, %r1385, %r1593;
	ld.shared.u64 	%rd153, [%r1595+27648];
	setp.gt.s32 	%p232, %r1589, -1;
	selp.b32 	%r1596, -1, -2147483648, %p232;
	xor.b32  	%r1597, %r1596, %r1589;
	add.s64 	%rd154, %rd153, %rd7;
	shl.b64 	%rd155, %rd154, 2;
	add.s64 	%rd156, %rd1, %rd155;
	st.global.u32 	[%rd156+1536], %r1597;
$L__BB96_163:
	bar.warp.sync 	-1;
	add.s32 	%r1598, %r1, 768;
	setp.ge.s32 	%p233, %r1598, %r295;
	@%p233 bra 	$L__BB96_165;
	ld.shared.u32 	%r1599, [%r294+3072];
	setp.eq.s32 	%p234, %r1599, 2147483647;
	selp.b32 	%r1600, -2147483648, %r1599, %p234;
	shr.u32 	%r1601, %r1600, %r298;
	and.b32  	%r1602, %r1601, %r97;
	shl.b32 	%r1603, %r1602, 3;
	add.s32 	%r1605, %r1385, %r1603;
	ld.shared.u64 	%rd157, [%r1605+27648];
	setp.gt.s32 	%p235, %r1599, -1;
	selp.b32 	%r1606, -1, -2147483648, %p235;
	xor.b32  	%r1607, %r1606, %r1599;
	add.s64 	%rd158, %rd157, %rd7;
	shl.b64 	%rd159, %rd158, 2;
	add.s64 	%rd160, %rd1, %rd159;
	st.global.u32 	[%rd160+3072], %r1607;
$L__BB96_165:
	bar.warp.sync 	-1;
	add.s32 	%r1608, %r1, 1152;
	setp.ge.s32 	%p236, %r1608, %r295;
	@%p236 bra 	$L__BB96_167;
	ld.shared.u32 	%r1609, [%r294+4608];
	setp.eq.s32 	%p237, %r1609, 2147483647;
	selp.b32 	%r1610, -2147483648, %r1609, %p237;
	shr.u32 	%r1611, %r1610, %r298;
	and.b32  	%r1612, %r1611, %r97;
	shl.b32 	%r1613, %r1612, 3;
	add.s32 	%r1615, %r1385, %r1613;
	ld.shared.u64 	%rd161, [%r1615+27648];
	setp.gt.s32 	%p238, %r1609, -1;
	selp.b32 	%r1616, -1, -2147483648, %p238;
	xor.b32  	%r1617, %r1616, %r1609;
	add.s64 	%rd162, %rd161, %rd7;
	shl.b64 	%rd163, %rd162, 2;
	add.s64 	%rd164, %rd1, %rd163;
	st.global.u32 	[%rd164+4608], %r1617;
$L__BB96_167:
	bar.warp.sync 	-1;
	add.s32 	%r1618, %r1, 1536;
	setp.ge.s32 	%p239, %r1618, %r295;
	@%p239 bra 	$L__BB96_169;
	ld.shared.u32 	%r1619, [%r294+6144];
	setp.eq.s32 	%p240, %r1619, 2147483647;
	selp.b32 	%r1620, -2147483648, %r1619, %p240;
	shr.u32 	%r1621, %r1620, %r298;
	and.b32  	%r1622, %r1621, %r97;
	shl.b32 	%r1623, %r1622, 3;
	add.s32 	%r1625, %r1385, %r1623;
	ld.shared.u64 	%rd165, [%r1625+27648];
	setp.gt.s32 	%p241, %r1619, -1;
	selp.b32 	%r1626, -1, -2147483648, %p241;
	xor.b32  	%r1627, %r1626, %r1619;
	add.s64 	%rd166, %rd165, %rd7;
	shl.b64 	%rd167, %rd166, 2;
	add.s64 	%rd168, %rd1, %rd167;
	st.global.u32 	[%rd168+6144], %r1627;
$L__BB96_169:
	bar.warp.sync 	-1;
	add.s32 	%r1628, %r1, 1920;
	setp.ge.s32 	%p242, %r1628, %r295;
	@%p242 bra 	$L__BB96_171;
	ld.shared.u32 	%r1629, [%r294+7680];
	setp.eq.s32 	%p243, %r1629, 2147483647;
	selp.b32 	%r1630, -2147483648, %r1629, %p243;
	shr.u32 	%r1631, %r1630, %r298;
	and.b32  	%r1632, %r1631, %r97;
	shl.b32 	%r1633, %r1632, 3;
	add.s32 	%r1635, %r1385, %r1633;
	ld.shared.u64 	%rd169, [%r1635+27648];
	setp.gt.s32 	%p244, %r1629, -1;
	selp.b32 	%r1636, -1, -2147483648, %p244;
	xor.b32  	%r1637, %r1636, %r1629;
	add.s64 	%rd170, %rd169, %rd7;
	shl.b64 	%rd171, %rd170, 2;
	add.s64 	%rd172, %rd1, %rd171;
	st.global.u32 	[%rd172+7680], %r1637;
$L__BB96_171:
	bar.warp.sync 	-1;
	add.s32 	%r1638, %r1, 2304;
	setp.ge.s32 	%p245, %r1638, %r295;
	@%p245 bra 	$L__BB96_173;
	ld.shared.u32 	%r1639, [%r294+9216];
	setp.eq.s32 	%p246, %r1639, 2147483647;
	selp.b32 	%r1640, -2147483648, %r1639, %p246;
	shr.u32 	%r1641, %r1640, %r298;
	and.b32  	%r1642, %r1641, %r97;
	shl.b32 	%r1643, %r1642, 3;
	add.s32 	%r1645, %r1385, %r1643;
	ld.shared.u64 	%rd173, [%r1645+27648];
	setp.gt.s32 	%p247, %r1639, -1;
	selp.b32 	%r1646, -1, -2147483648, %p247;
	xor.b32  	%r1647, %r1646, %r1639;
	add.s64 	%rd174, %rd173, %rd7;
	shl.b64 	%rd175, %rd174, 2;
	add.s64 	%rd176, %rd1, %rd175;
	st.global.u32 	[%rd176+9216], %r1647;
$L__BB96_173:
	bar.warp.sync 	-1;
	add.s32 	%r1648, %r1, 2688;
	setp.ge.s32 	%p248, %r1648, %r295;
	@%p248 bra 	$L__BB96_175;
	ld.shared.u32 	%r1649, [%r294+10752];
	setp.eq.s32 	%p249, %r1649, 2147483647;
	selp.b32 	%r1650, -2147483648, %r1649, %p249;
	shr.u32 	%r1651, %r1650, %r298;
	and.b32  	%r1652, %r1651, %r97;
	shl.b32 	%r1653, %r1652, 3;
	add.s32 	%r1655, %r1385, %r1653;
	ld.shared.u64 	%rd177, [%r1655+27648];
	setp.gt.s32 	%p250, %r1649, -1;
	selp.b32 	%r1656, -1, -2147483648, %p250;
	xor.b32  	%r1657, %r1656, %r1649;
	add.s64 	%rd178, %rd177, %rd7;
	shl.b64 	%rd179, %rd178, 2;
	add.s64 	%rd180, %rd1, %rd179;
	st.global.u32 	[%rd180+10752], %r1657;
$L__BB96_175:
	bar.warp.sync 	-1;
	or.b32  	%r1658, %r1, 3072;
	setp.ge.s32 	%p251, %r1658, %r295;
	@%p251 bra 	$L__BB96_177;
	ld.shared.u32 	%r1659, [%r294+12288];
	setp.eq.s32 	%p252, %r1659, 2147483647;
	selp.b32 	%r1660, -2147483648, %r1659, %p252;
	shr.u32 	%r1661, %r1660, %r298;
	and.b32  	%r1662, %r1661, %r97;
	shl.b32 	%r1663, %r1662, 3;
	add.s32 	%r1665, %r1385, %r1663;
	ld.shared.u64 	%rd181, [%r1665+27648];
	setp.gt.s32 	%p253, %r1659, -1;
	selp.b32 	%r1666, -1, -2147483648, %p253;
	xor.b32  	%r1667, %r1666, %r1659;
	add.s64 	%rd182, %rd181, %rd7;
	shl.b64 	%rd183, %rd182, 2;
	add.s64 	%rd184, %rd1, %rd183;
	st.global.u32 	[%rd184+12288], %r1667;
$L__BB96_177:
	bar.warp.sync 	-1;
	add.s32 	%r1668, %r1, 3456;
	setp.ge.s32 	%p254, %r1668, %r295;
	@%p254 bra 	$L__BB96_179;
	ld.shared.u32 	%r1669, [%r294+13824];
	setp.eq.s32 	%p255, %r1669, 2147483647;
	selp.b32 	%r1670, -2147483648, %r1669, %p255;
	shr.u32 	%r1671, %r1670, %r298;
	and.b32  	%r1672, %r1671, %r97;
	shl.b32 	%r1673, %r1672, 3;
	add.s32 	%r1675, %r1385, %r1673;
	ld.shared.u64 	%rd185, [%r1675+27648];
	setp.gt.s32 	%p256, %r1669, -1;
	selp.b32 	%r1676, -1, -2147483648, %p256;
	xor.b32  	%r1677, %r1676, %r1669;
	add.s64 	%rd186, %rd185, %rd7;
	shl.b64 	%rd187, %rd186, 2;
	add.s64 	%rd188, %rd1, %rd187;
	st.global.u32 	[%rd188+13824], %r1677;
$L__BB96_179:
	bar.warp.sync 	-1;
	add.s32 	%r1678, %r1, 3840;
	setp.ge.s32 	%p257, %r1678, %r295;
	@%p257 bra 	$L__BB96_181;
	ld.shared.u32 	%r1679, [%r294+15360];
	setp.eq.s32 	%p258, %r1679, 2147483647;
	selp.b32 	%r1680, -2147483648, %r1679, %p258;
	shr.u32 	%r1681, %r1680, %r298;
	and.b32  	%r1682, %r1681, %r97;
	shl.b32 	%r1683, %r1682, 3;
	add.s32 	%r1685, %r1385, %r1683;
	ld.shared.u64 	%rd189, [%r1685+27648];
	setp.gt.s32 	%p259, %r1679, -1;
	selp.b32 	%r1686, -1, -2147483648, %p259;
	xor.b32  	%r1687, %r1686, %r1679;
	add.s64 	%rd190, %rd189, %rd7;
	shl.b64 	%rd191, %rd190, 2;
	add.s64 	%rd192, %rd1, %rd191;
	st.global.u32 	[%rd192+15360], %r1687;
$L__BB96_181:
	bar.warp.sync 	-1;
	add.s32 	%r1688, %r1, 4224;
	setp.ge.s32 	%p260, %r1688, %r295;
	@%p260 bra 	$L__BB96_183;
	ld.shared.u32 	%r1689, [%r294+16896];
	setp.eq.s32 	%p261, %r1689, 2147483647;
	selp.b32 	%r1690, -2147483648, %r1689, %p261;
	shr.u32 	%r1691, %r1690, %r298;
	and.b32  	%r1692, %r1691, %r97;
	shl.b32 	%r1693, %r1692, 3;
	add.s32 	%r1695, %r1385, %r1693;
	ld.shared.u64 	%rd193, [%r1695+27648];
	setp.gt.s32 	%p262, %r1689, -1;
	selp.b32 	%r1696, -1, -2147483648, %p262;
	xor.b32  	%r1697, %r1696, %r1689;
	add.s64 	%rd194, %rd193, %rd7;
	shl.b64 	%rd195, %rd194, 2;
	add.s64 	%rd196, %rd1, %rd195;
	st.global.u32 	[%rd196+16896], %r1697;
$L__BB96_183:
	bar.warp.sync 	-1;
	add.s32 	%r1698, %r1, 4608;
	setp.ge.s32 	%p263, %r1698, %r295;
	@%p263 bra 	$L__BB96_185;
	ld.shared.u32 	%r1699, [%r294+18432];
	setp.eq.s32 	%p264, %r1699, 2147483647;
	selp.b32 	%r1700, -2147483648, %r1699, %p264;
	shr.u32 	%r1701, %r1700, %r298;
	and.b32  	%r1702, %r1701, %r97;
	shl.b32 	%r1703, %r1702, 3;
	add.s32 	%r1705, %r1385, %r1703;
	ld.shared.u64 	%rd197, [%r1705+27648];
	setp.gt.s32 	%p265, %r1699, -1;
	selp.b32 	%r1706, -1, -2147483648, %p265;
	xor.b32  	%r1707, %r1706, %r1699;
	add.s64 	%rd198, %rd197, %rd7;
	shl.b64 	%rd199, %rd198, 2;
	add.s64 	%rd200, %rd1, %rd199;
	st.global.u32 	[%rd200+18432], %r1707;
$L__BB96_185:
	bar.warp.sync 	-1;
	add.s32 	%r1708, %r1, 4992;
	setp.ge.s32 	%p266, %r1708, %r295;
	@%p266 bra 	$L__BB96_187;
	ld.shared.u32 	%r1709, [%r294+19968];
	setp.eq.s32 	%p267, %r1709, 2147483647;
	selp.b32 	%r1710, -2147483648, %r1709, %p267;
	shr.u32 	%r1711, %r1710, %r298;
	and.b32  	%r1712, %r1711, %r97;
	shl.b32 	%r1713, %r1712, 3;
	add.s32 	%r1715, %r1385, %r1713;
	ld.shared.u64 	%rd201, [%r1715+27648];
	setp.gt.s32 	%p268, %r1709, -1;
	selp.b32 	%r1716, -1, -2147483648, %p268;
	xor.b32  	%r1717, %r1716, %r1709;
	add.s64 	%rd202, %rd201, %rd7;
	shl.b64 	%rd203, %rd202, 2;
	add.s64 	%rd204, %rd1, %rd203;
	st.global.u32 	[%rd204+19968], %r1717;
$L__BB96_187:
	bar.warp.sync 	-1;
	add.s32 	%r1718, %r1, 5376;
	setp.ge.s32 	%p269, %r1718, %r295;
	@%p269 bra 	$L__BB96_189;
	ld.shared.u32 	%r1719, [%r294+21504];
	setp.eq.s32 	%p270, %r1719, 2147483647;
	selp.b32 	%r1720, -2147483648, %r1719, %p270;
	shr.u32 	%r1721, %r1720, %r298;
	and.b32  	%r1722, %r1721, %r97;
	shl.b32 	%r1723, %r1722, 3;
	add.s32 	%r1725, %r1385, %r1723;
	ld.shared.u64 	%rd205, [%r1725+27648];
	setp.gt.s32 	%p271, %r1719, -1;
	selp.b32 	%r1726, -1, -2147483648, %p271;
	xor.b32  	%r1727, %r1726, %r1719;
	add.s64 	%rd206, %rd205, %rd7;
	shl.b64 	%rd207, %rd206, 2;
	add.s64 	%rd208, %rd1, %rd207;
	st.global.u32 	[%rd208+21504], %r1727;
$L__BB96_189:
	bar.warp.sync 	-1;
	add.s32 	%r1728, %r1, 5760;
	setp.ge.s32 	%p272, %r1728, %r295;
	@%p272 bra 	$L__BB96_191;
	ld.shared.u32 	%r1729, [%r294+23040];
	setp.eq.s32 	%p273, %r1729, 2147483647;
	selp.b32 	%r1730, -2147483648, %r1729, %p273;
	shr.u32 	%r1731, %r1730, %r298;
	and.b32  	%r1732, %r1731, %r97;
	shl.b32 	%r1733, %r1732, 3;
	add.s32 	%r1735, %r1385, %r1733;
	ld.shared.u64 	%rd209, [%r1735+27648];
	setp.gt.s32 	%p274, %r1729, -1;
	selp.b32 	%r1736, -1, -2147483648, %p274;
	xor.b32  	%r1737, %r1736, %r1729;
	add.s64 	%rd210, %rd209, %rd7;
	shl.b64 	%rd211, %rd210, 2;
	add.s64 	%rd212, %rd1, %rd211;
	st.global.u32 	[%rd212+23040], %r1737;
$L__BB96_191:
	bar.warp.sync 	-1;
	or.b32  	%r1738, %r1, 6144;
	setp.ge.s32 	%p275, %r1738, %r295;
	@%p275 bra 	$L__BB96_193;
	ld.shared.u32 	%r1739, [%r294+24576];
	setp.eq.s32 	%p276, %r1739, 2147483647;
	selp.b32 	%r1740, -2147483648, %r1739, %p276;
	shr.u32 	%r1741, %r1740, %r298;
	and.b32  	%r1742, %r1741, %r97;
	shl.b32 	%r1743, %r1742, 3;
	add.s32 	%r1745, %r1385, %r1743;
	ld.shared.u64 	%rd213, [%r1745+27648];
	setp.gt.s32 	%p277, %r1739, -1;
	selp.b32 	%r1746, -1, -2147483648, %p277;
	xor.b32  	%r1747, %r1746, %r1739;
	add.s64 	%rd214, %rd213, %rd7;
	shl.b64 	%rd215, %rd214, 2;
	add.s64 	%rd216, %rd1, %rd215;
	st.global.u32 	[%rd216+24576], %r1747;
$L__BB96_193:
	bar.warp.sync 	-1;
	add.s32 	%r1748, %r1, 6528;
	ld.shared.u32 	%r296, [%r294+26112];
	setp.eq.s32 	%p278, %r296, 2147483647;
	selp.b32 	%r1749, -2147483648, %r296, %p278;
	shr.u32 	%r1750, %r1749, %r298;
	and.b32  	%r1751, %r1750, %r97;
	shl.b32 	%r1752, %r1751, 3;
	add.s32 	%r1754, %r1385, %r1752;
	ld.shared.u64 	%rd217, [%r1754+27648];
	add.s64 	%rd19, %rd217, %rd7;
	setp.ge.s32 	%p279, %r1748, %r295;
	@%p279 bra 	$L__BB96_195;
	setp.gt.s32 	%p280, %r296, -1;
	selp.b32 	%r1755, -1, -2147483648, %p280;
	xor.b32  	%r1756, %r1755, %r296;
	shl.b64 	%rd218, %rd19, 2;
	add.s64 	%rd219, %rd1, %rd218;
	st.global.u32 	[%rd219+26112], %r1756;
$L__BB96_195:
	bar.warp.sync 	-1;
$L__BB96_196:
	ret;

}
	// .globl	_ZN3cub18CUB_300001_SM_10006detail10radix_sort31DeviceRadixSortSingleTileKernelINS1_5radix10policy_hubIiiyE10Policy1000ELNS0_9SortOrderE0EiiyNS1_21identity_decomposer_tEEEvPKT1_PSA_PKT2_PSE_T3_iiT4_
.visible .entry _ZN3cub18CUB_300001_SM_10006detail10radix_sort31DeviceRadixSortSingleTileKernelINS1_5radix10policy_hubIiiyE10Policy1000ELNS0_9SortOrderE0EiiyNS1_21identity_decomposer_tEEEvPKT1_PSA_PKT2_PSE_T3_iiT4_(
	.param .u64 .ptr .align 1 _ZN3cub18CUB_300001_SM_10006detail10radix_sort31DeviceRadixSortSingleTileKernelINS1_5radix10policy_hubIiiyE10Policy1000ELNS0_9SortOrderE0EiiyNS1_21identity_decomposer_tEEEvPKT1_PSA_PKT2_PSE_T3_iiT4__param_0,
	.param .u64 .ptr .align 1 _ZN3cub18CUB_300001_SM_10006detail10radix_sort31DeviceRadixSortSingleTileKernelINS1_5radix10policy_hubIiiyE10Policy1000ELNS0_9SortOrderE0EiiyNS1_21identity_decomposer_tEEEvPKT1_PSA_PKT2_PSE_T3_iiT4__param_1,
	.param .u64 .ptr .align 1 _ZN3cub18CUB_300001_SM_10006detail10radix_sort31DeviceRadixSortSingleTileKernelINS1_5radix10policy_hubIiiyE10Policy1000ELNS0_9SortOrderE0EiiyNS1_21identity_decomposer_tEEEvPKT1_PSA_PKT2_PSE_T3_iiT4__param_2,
	.param .u64 .ptr .align 1 _ZN3cub18CUB_300001_SM_10006detail10radix_sort31DeviceRadixSortSingleTileKernelINS1_5radix10policy_hubIiiyE10Policy1000ELNS0_9SortOrderE0EiiyNS1_21identity_decomposer_tEEEvPKT1_PSA_PKT2_PSE_T3_iiT4__param_3,
	.param .u64 _ZN3cub18CUB_300001_SM_10006detail10radix_sort31DeviceRadixSortSingleTileKernelINS1_5radix10policy_hubIiiyE10Policy1000ELNS0_9SortOrderE0EiiyNS1_21identity_decomposer_tEEEvPKT1_PSA_PKT2_PSE_T3_iiT4__param_4,
	.param .u32 _ZN3cub18CUB_300001_SM_10006detail10radix_sort31DeviceRadixSortSingleTileKernelINS1_5radix10policy_hubIiiyE10Policy1000ELNS0_9SortOrderE0EiiyNS1_21identity_decomposer_tEEEvPKT1_PSA_PKT2_PSE_T3_iiT4__param_5,
	.param .u32 _ZN3cub18CUB_300001_SM_10006detail10radix_sort31DeviceRadixSortSingleTileKernelINS1_5radix10policy_hubIiiyE10Policy1000ELNS0_9SortOrderE0EiiyNS1_21identity_decomposer_tEEEvPKT1_PSA_PKT2_PSE_T3_iiT4__param_6,
	.param .align 1 .b8 _ZN3cub18CUB_300001_SM_10006detail10radix_sort31DeviceRadixSortSingleTileKernelINS1_5radix10policy_hubIiiyE10Policy1000ELNS0_9SortOrderE0EiiyNS1_21identity_decomposer_tEEEvPKT1_PSA_PKT2_PSE_T3_iiT4__param_7[1]
)
.maxntid 256
.minnctapersm 1
{
	.reg .pred 	%p<73>;
	.reg .b16 	%rs<39>;
	.reg .b32 	%r<900>;
	.reg .b64 	%rd<37>;
	// demoted variable
	.shared .align 16 .b8 _ZZN3cub18CUB_300001_SM_10006detail10radix_sort31DeviceRadixSortSingleTileKernelINS1_5radix10policy_hubIiiyE10Policy1000ELNS0_9SortOrderE0EiiyNS1_21identity_decomposer_tEEEvPKT1_PSA_PKT2_PSE_T3_iiT4_E12temp_storage[33856];
	ld.param.u64 	%rd10, [_ZN3cub18CUB_300001_SM_10006detail10radix_sort31DeviceRadixSortSingleTileKernelINS1_5radix10policy_hubIiiyE10Policy1000ELNS0_9SortOrderE0EiiyNS1_21identity_decomposer_tEEEvPKT1_PSA_PKT2_PSE_T3_iiT4__param_0];
	ld.param.u64 	%rd6, [_ZN3cub18CUB_300001_SM_10006detail10radix_sort31DeviceRadixSortSingleTileKernelINS1_5radix10policy_hubIiiyE10Policy1000ELNS0_9SortOrderE0EiiyNS1_21identity_decomposer_tEEEvPKT1_PSA_PKT2_PSE_T3_iiT4__param_1];
	ld.param.u64 	%rd7, [_ZN3cub18CUB_300001_SM_10006detail10radix_sort31DeviceRadixSortSingleTileKernelINS1_5radix10policy_hubIiiyE10Policy1000ELNS0_9SortOrderE0EiiyNS1_21identity_decomposer_tEEEvPKT1_PSA_PKT2_PSE_T3_iiT4__param_2];
	ld.param.u64 	%rd8, [_ZN3cub18CUB_300001_SM_10006detail10radix_sort31DeviceRadixSortSingleTileKernelINS1_5radix10policy_hubIiiyE10Policy1000ELNS0_9SortOrderE0EiiyNS1_21identity_decomposer_tEEEvPKT1_PSA_PKT2_PSE_T3_iiT4__param_3];
	ld.param.u64 	%rd9, [_ZN3cub18CUB_300001_SM_10006detail10radix_sort31DeviceRadixSortSingleTileKernelINS1_5radix10policy_hubIiiyE10Policy1000ELNS0_9SortOrderE0EiiyNS1_21identity_decomposer_tEEEvPKT1_PSA_PKT2_PSE_T3_iiT4__param_4];
	ld.param.u32 	%r303, [_ZN3cub18CUB_300001_SM_10006detail10radix_sort31DeviceRadixSortSingleTileKernelINS1_5radix10policy_hubIiiyE10Policy1000ELNS0_9SortOrderE0EiiyNS1_21identity_decomposer_tEEEvPKT1_PSA_PKT2_PSE_T3_iiT4__param_5];
	ld.param.u32 	%r304, [_ZN3cub18CUB_300001_SM_10006detail10radix_sort31DeviceRadixSortSingleTileKernelINS1_5radix10policy_hubIiiyE10Policy1000ELNS0_9SortOrderE0EiiyNS1_21identity_decomposer_tEEEvPKT1_PSA_PKT2_PSE_T3_iiT4__param_6];
	cvta.to.global.u64 	%rd11, %rd10;
	cvt.u32.u64 	%r1, %rd9;
	mov.u32 	%r2, %tid.x;
	mul.lo.s32 	%r3, %r2, 19;
	setp.ge.s32 	%p1, %r3, %r1;
	mul.wide.u32 	%rd12, %r3, 4;
	add.s64 	%rd1, %rd11, %rd12;
	mov.b32 	%r878, -1;
	@%p1 bra 	$L__BB97_2;
	ld.global.u32 	%r306, [%rd1];
	xor.b32  	%r878, %r306, -2147483648;
$L__BB97_2:
	add.s32 	%r6, %r3, 1;
	setp.ge.s32 	%p2, %r6, %r1;
	mov.b32 	%r877, -1;
	@%p2 bra 	$L__BB97_4;
	ld.global.u32 	%r308, [%rd1+4];
	xor.b32  	%r877, %r308, -2147483648;
$L__BB97_4:
	add.s32 	%r9, %r3, 2;
	setp.ge.s32 	%p3, %r9, %r1;
	mov.b32 	%r876, -1;
	@%p3 bra 	$L__BB97_6;
	ld.global.u32 	%r310, [%rd1+8];
	xor.b32  	%r876, %r310, -2147483648;
$L__BB97_6:
	add.s32 	%r12, %r3, 3;
	setp.ge.s32 	%p4, %r12, %r1;
	mov.b32 	%r875, -1;
	@%p4 bra 	$L__BB97_8;
	ld.global.u32 	%r312, [%rd1+12];
	xor.b32  	%r875, %r312, -2147483648;
$L__BB97_8:
	add.s32 	%r15, %r3, 4;
	setp.ge.s32 	%p5, %r15, %r1;
	mov.b32 	%r874, -1;
	@%p5 bra 	$L__BB97_10;
	ld.global.u32 	%r314, [%rd1+16];
	xor.b32  	%r874, %r314, -2147483648;
$L__BB97_10:
	add.s32 	%r18, %r3, 5;
	setp.ge.s32 	%p6, %r18, %r1;
	mov.b32 	%r873, -1;
	@%p6 bra 	$L__BB97_12;
	ld.global.u32 	%r316, [%rd1+20];
	xor.b32  	%r873, %r316, -2147483648;
$L__BB97_12:
	add.s32 	%r21, %r3, 6;
	setp.ge.s32 	%p7, %r21, %r1;
	mov.b32 	%r872, -1;
	@%p7 bra 	$L__BB97_14;
	ld.global.u32 	%r318, [%rd1+24];
	xor.b32  	%r872, %r318, -2147483648;
$L__BB97_14:
	add.s32 	%r24, %r3, 7;
	setp.ge.s32 	%p8, %r24, %r1;
	mov.b32 	%r871, -1;
	@%p8 bra 	$L__BB97_16;
	ld.global.u32 	%r320, [%rd1+28];
	xor.b32  	%r871, %r320, -2147483648;
$L__BB97_16:
	add.s32 	%r27, %r3, 8;
	setp.ge.s32 	%p9, %r27, %r1;
	mov.b32 	%r870, -1;
	@%p9 bra 	$L__BB97_18;
	ld.global.u32 	%r322, [%rd1+32];
	xor.b32  	%r870, %r322, -2147483648;
$L__BB97_18:
	add.s32 	%r30, %r3, 9;
	setp.ge.s32 	%p10, %r30, %r1;
	mov.b32 	%r869, -1;
	@%p10 bra 	$L__BB97_20;
	ld.global.u32 	%r324, [%rd1+36];
	xor.b32  	%r869, %r324, -2147483648;
$L__BB97_20:
	add.s32 	%r33, %r3, 10;
	setp.ge.s32 	%p11, %r33, %r1;
	mov.b32 	%r868, -1;
	@%p11 bra 	$L__BB97_22;
	ld.global.u32 	%r326, [%rd1+40];
	xor.b32  	%r868, %r326, -2147483648;
$L__BB97_22:
	add.s32 	%r36, %r3, 11;
	setp.ge.s32 	%p12, %r36, %r1;
	mov.b32 	%r867, -1;
	@%p12 bra 	$L__BB97_24;
	ld.global.u32 	%r328, [%rd1+44];
	xor.b32  	%r867, %r328, -2147483648;
$L__BB97_24:
	add.s32 	%r39, %r3, 12;
	setp.ge.s32 	%p13, %r39, %r1;
	mov.b32 	%r866, -1;
	@%p13 bra 	$L__BB97_26;
	ld.global.u32 	%r330, [%rd1+48];
	xor.b32  	%r866, %r330, -2147483648;
$L__BB97_26:
	add.s32 	%r42, %r3, 13;
	setp.ge.s32 	%p14, %r42, %r1;
	mov.b32 	%r865, -1;
	@%p14 bra 	$L__BB97_28;
	ld.global.u32 	%r332, [%rd1+52];
	xor.b32  	%r865, %r332, -2147483648;
$L__BB97_28:
	add.s32 	%r45, %r3, 14;
	setp.ge.s32 	%p15, %r45, %r1;
	mov.b32 	%r864, -1;
	@%p15 bra 	$L__BB97_30;
	ld.global.u32 	%r334, [%rd1+56];
	xor.b32  	%r864, %r334, -2147483648;
$L__BB97_30:
	add.s32 	%r48, %r3, 15;
	setp.ge.s32 	%p16, %r48, %r1;
	mov.b32 	%r863, -1;
	@%p16 bra 	$L__BB97_32;
	ld.global.u32 	%r336, [%rd1+60];
	xor.b32  	%r863, %r336, -2147483648;
$L__BB97_32:
	add.s32 	%r51, %r3, 16;
	setp.ge.s32 	%p17, %r51, %r1;
	mov.b32 	%r862, -1;
	@%p17 bra 	$L__BB97_34;
	ld.global.u32 	%r338, [%rd1+64];
	xor.b32  	%r862, %r338, -2147483648;
$L__BB97_34:
	add.s32 	%r54, %r3, 17;
	setp.ge.s32 	%p18, %r54, %r1;
	mov.b32 	%r861, -1;
	@%p18 bra 	$L__BB97_36;
	ld.global.u32 	%r340, [%rd1+68];
	xor.b32  	%r861, %r340, -2147483648;
$L__BB97_36:
	add.s32 	%r57, %r3, 18;
	setp.ge.s32 	%p19, %r57, %r1;
	mov.b32 	%r860, -1;
	@%p19 bra 	$L__BB97_38;
	ld.global.u32 	%r342, [%rd1+72];
	xor.b32  	%r860, %r342, -2147483648;
$L__BB97_38:
	bar.sync 	0;
	mov.b64 	{%r344, %r345}, %rd9;
	shfl.sync.idx.b32	%r60|%p20, %r344, 0, 31, -1;
	shfl.sync.idx.b32	%r346|%p21, %r345, 0, 31, -1;
	mov.b64 	%rd2, {%r60, %r346};
	setp.ge.s32 	%p22, %r3, %r60;
	cvta.to.global.u64 	%rd13, %rd7;
	add.s64 	%rd3, %rd13, %rd12;
	@%p22 bra 	$L__BB97_40;
	ld.global.u32 	%r897, [%rd3];
$L__BB97_40:
	setp.ge.s32 	%p23, %r6, %r60;
	@%p23 bra 	$L__BB97_42;
	ld.global.u32 	%r896, [%rd3+4];
$L__BB97_42:
	setp.ge.s32 	%p24, %r9, %r60;
	@%p24 bra 	$L__BB97_44;
	ld.global.u32 	%r895, [%rd3+8];
$L__BB97_44:
	setp.ge.s32 	%p25, %r12, %r60;
	@%p25 bra 	$L__BB97_46;
	ld.global.u32 	%r894, [%rd3+12];
$L__BB97_46:
	setp.ge.s32 	%p26, %r15, %r60;
	@%p26 bra 	$L__BB97_48;
	ld.global.u32 	%r893, [%rd3+16];
$L__BB97_48:
	setp.ge.s32 	%p27, %r18, %r60;
	@%p27 bra 	$L__BB97_50;
	ld.global.u32 	%r892, [%rd3+20];
$L__BB97_50:
	setp.ge.s32 	%p28, %r21, %r60;
	@%p28 bra 	$L__BB97_52;
	ld.global.u32 	%r891, [%rd3+24];
$L__BB97_52:
	setp.ge.s32 	%p29, %r24, %r60;
	@%p29 bra 	$L__BB97_54;
	ld.global.u32 	%r890, [%rd3+28];
$L__BB97_54:
	setp.ge.s32 	%p30, %r27, %r60;
	@%p30 bra 	$L__BB97_56;
	ld.global.u32 	%r889, [%rd3+32];
$L__BB97_56:
	setp.ge.s32 	%p31, %r30, %r60;
	@%p31 bra 	$L__BB97_58;
	ld.global.u32 	%r888, [%rd3+36];
$L__BB97_58:
	setp.ge.s32 	%p32, %r33, %r60;
	@%p32 bra 	$L__BB97_60;
	ld.global.u32 	%r887, [%rd3+40];
$L__BB97_60:
	setp.ge.s32 	%p33, %r36, %r60;
	@%p33 bra 	$L__BB97_62;
	ld.global.u32 	%r886, [%rd3+44];
$L__BB97_62:
	setp.ge.s32 	%p34, %r39, %r60;
	@%p34 bra 	$L__BB97_64;
	ld.global.u32 	%r885, [%rd3+48];
$L__BB97_64:
	setp.ge.s32 	%p35, %r42, %r60;
	@%p35 bra 	$L__BB97_66;
	ld.global.u32 	%r884, [%rd3+52];
$L__BB97_66:
	setp.ge.s32 	%p36, %r45, %r60;
	@%p36 bra 	$L__BB97_68;
	ld.global.u32 	%r883, [%rd3+56];
$L__BB97_68:
	setp.ge.s32 	%p37, %r48, %r60;
	@%p37 bra 	$L__BB97_70;
	ld.global.u32 	%r882, [%rd3+60];
$L__BB97_70:
	setp.ge.s32 	%p38, %r51, %r60;
	@%p38 bra 	$L__BB97_72;
	ld.global.u32 	%r881, [%rd3+64];
$L__BB97_72:
	setp.ge.s32 	%p39, %r54, %r60;
	@%p39 bra 	$L__BB97_74;
	ld.global.u32 	%r880, [%rd3+68];
$L__BB97_74:
	setp.ge.s32 	%p40, %r57, %r60;
	@%p40 bra 	$L__BB97_76;
	ld.global.u32 	%r879, [%rd3+72];
$L__BB97_76:
	bar.sync 	0;
	shr.u32 	%r99, %r2, 5;
	shl.b32 	%r366, %r2, 2;
	mov.u32 	%r367, _ZZN3cub18CUB_300001_SM_10006detail10radix_sort31DeviceRadixSortSingleTileKernelINS1_5radix10policy_hubIiiyE10Policy1000ELNS0_9SortOrderE0EiiyNS1_21identity_decomposer_tEEEvPKT1_PSA_PKT2_PSE_T3_iiT4_E12temp_storage;
	add.s32 	%r100, %r367, %r366;
	shl.b32 	%r368, %r2, 7;
	add.s32 	%r101, %r100, %r368;
	shl.b32 	%r369, %r99, 2;
	add.s32 	%r370, %r367, %r369;
	add.s32 	%r102, %r370, 33792;
	mad.lo.s32 	%r103, %r2, -56, %r101;
	add.s32 	%r859, %r303, 6;
	sub.s32 	%r858, %r304, %r303;
$L__BB97_77:
	add.s32 	%r430, %r859, -6;
	min.s32 	%r373, %r858, 6;
	mov.b32 	%r459, 0;
	st.shared.u32 	[%r100], %r459;
	st.shared.u32 	[%r100+1024], %r459;
	st.shared.u32 	[%r100+2048], %r459;
	st.shared.u32 	[%r100+3072], %r459;
	st.shared.u32 	[%r100+4096], %r459;
	st.shared.u32 	[%r100+5120], %r459;
	st.shared.u32 	[%r100+6144], %r459;
	st.shared.u32 	[%r100+7168], %r459;
	st.shared.u32 	[%r100+8192], %r459;
	st.shared.u32 	[%r100+9216], %r459;
	st.shared.u32 	[%r100+10240], %r459;
	st.shared.u32 	[%r100+11264], %r459;
	st.shared.u32 	[%r100+12288], %r459;
	st.shared.u32 	[%r100+13312], %r459;
	st.shared.u32 	[%r100+14336], %r459;
	st.shared.u32 	[%r100+15360], %r459;
	st.shared.u32 	[%r100+16384], %r459;
	st.shared.u32 	[%r100+17408], %r459;
	st.shared.u32 	[%r100+18432], %r459;
	st.shared.u32 	[%r100+19456], %r459;
	st.shared.u32 	[%r100+20480], %r459;
	st.shared.u32 	[%r100+21504], %r459;
	st.shared.u32 	[%r100+22528], %r459;
	st.shared.u32 	[%r100+23552], %r459;
	st.shared.u32 	[%r100+24576], %r459;
	st.shared.u32 	[%r100+25600], %r459;
	st.shared.u32 	[%r100+26624], %r459;
	st.shared.u32 	[%r100+27648], %r459;
	st.shared.u32 	[%r100+28672], %r459;
	st.shared.u32 	[%r100+29696], %r459;
	st.shared.u32 	[%r100+30720], %r459;
	st.shared.u32 	[%r100+31744], %r459;
	st.shared.u32 	[%r100+32768], %r459;
	// begin inline asm
	bmsk.clamp.b32 %r371, %r459, %r373;
	// end inline asm
	// begin inline asm
	shr.b32 %r374, %r878, %r430;
	// end inline asm
	and.b32  	%r462, %r371, %r374;
	shl.b32 	%r463, %r462, 10;
	and.b32  	%r464, %r463, 31744;
	add.s32 	%r465, %r100, %r464;
	shr.u32 	%r466, %r462, 4;
	and.b32  	%r467, %r466, 268435454;
	add.s32 	%r147, %r465, %r467;
	ld.shared.u16 	%rs1, [%r147];
	add.s16 	%rs20, %rs1, 1;
	st.shared.u16 	[%r147], %rs20;
	// begin inline asm
	shr.b32 %r377, %r877, %r430;
	// end inline asm
	and.b32  	%r468, %r371, %r377;
	shl.b32 	%r469, %r468, 10;
	and.b32  	%r470, %r469, 31744;
	add.s32 	%r471, %r100, %r470;
	shr.u32 	%r472, %r468, 4;
	and.b32  	%r473, %r472, 268435454;
	add.s32 	%r148, %r471, %r473;
	ld.shared.u16 	%rs2, [%r148];
	add.s16 	%rs21, %rs2, 1;
	st.shared.u16 	[%r148], %rs21;
	// begin inline asm
	shr.b32 %r380, %r876, %r430;
	// end inline asm
	and.b32  	%r474, %r371, %r380;
	shl.b32 	%r475, %r474, 10;
	and.b32  	%r476, %r475, 31744;
	add.s32 	%r477, %r100, %r476;
	shr.u32 	%r478, %r474, 4;
	and.b32  	%r479, %r478, 268435454;
	add.s32 	%r149, %r477, %r479;
	ld.shared.u16 	%rs3, [%r149];
	add.s16 	%rs22, %rs3, 1;
	st.shared.u16 	[%r149], %rs22;
	// begin inline asm
	shr.b32 %r383, %r875, %r430;
	// end inline asm
	and.b32  	%r480, %r371, %r383;
	shl.b32 	%r481, %r480, 10;
	and.b32  	%r482, %r481, 31744;
	add.s32 	%r483, %r100, %r482;
	shr.u32 	%r484, %r480, 4;
	and.b32  	%r485, %r484, 268435454;
	add.s32 	%r150, %r483, %r485;
	ld.shared.u16 	%rs4, [%r150];
	add.s16 	%rs23, %rs4, 1;
	st.shared.u16 	[%r150], %rs23;
	// begin inline asm
	shr.b32 %r386, %r874, %r430;
	// end inline asm
	and.b32  	%r486, %r371, %r386;
	shl.b32 	%r487, %r486, 10;
	and.b32  	%r488, %r487, 31744;
	add.s32 	%r489, %r100, %r488;
	shr.u32 	%r490, %r486, 4;
	and.b32  	%r491, %r490, 268435454;
	add.s32 	%r151, %r489, %r491;
	ld.shared.u16 	%rs5, [%r151];
	add.s16 	%rs24, %rs5, 1;
	st.shared.u16 	[%r151], %rs24;
	// begin inline asm
	shr.b32 %r389, %r873, %r430;
	// end inline asm
	and.b32  	%r492, %r371, %r389;
	shl.b32 	%r493, %r492, 10;
	and.b32  	%r494, %r493, 31744;
	add.s32 	%r495, %r100, %r494;
	shr.u32 	%r496, %r492, 4;
	and.b32  	%r497, %r496, 268435454;
	add.s32 	%r152, %r495, %r497;
	ld.shared.u16 	%rs6, [%r152];
	add.s16 	%rs25, %rs6, 1;
	st.shared.u16 	[%r152], %rs25;
	// begin inline asm
	shr.b32 %r392, %r872, %r430;
	// end inline asm
	and.b32  	%r498, %r371, %r392;
	shl.b32 	%r499, %r498, 10;
	and.b32  	%r500, %r499, 31744;
	add.s32 	%r501, %r100, %r500;
	shr.u32 	%r502, %r498, 4;
	and.b32  	%r503, %r502, 268435454;
	add.s32 	%r153, %r501, %r503;
	ld.shared.u16 	%rs7, [%r153];
	add.s16 	%rs26, %rs7, 1;
	st.shared.u16 	[%r153], %rs26;
	// begin inline asm
	shr.b32 %r395, %r871, %r430;
	// end inline asm
	and.b32  	%r504, %r371, %r395;
	shl.b32 	%r505, %r504, 10;
	and.b32  	%r506, %r505, 31744;
	add.s32 	%r507, %r100, %r506;
	shr.u32 	%r508, %r504, 4;
	and.b32  	%r509, %r508, 268435454;
	add.s32 	%r154, %r507, %r509;
	ld.shared.u16 	%rs8, [%r154];
	add.s16 	%rs27, %rs8, 1;
	st.shared.u16 	[%r154], %rs27;
	// begin inline asm
	shr.b32 %r398, %r870, %r430;
	// end inline asm
	and.b32  	%r510, %r371, %r398;
	shl.b32 	%r511, %r510, 10;
	and.b32  	%r512, %r511, 31744;
	add.s32 	%r513, %r100, %r512;
	shr.u32 	%r514, %r510, 4;
	and.b32  	%r515, %r514, 268435454;
	add.s32 	%r155, %r513, %r515;
	ld.shared.u16 	%rs9, [%r155];
	add.s16 	%rs28, %rs9, 1;
	st.shared.u16 	[%r155], %rs28;
	// begin inline asm
	shr.b32 %r401, %r869, %r430;
	// end inline asm
	and.b32  	%r516, %r371, %r401;
	shl.b32 	%r517, %r516, 10;
	and.b32  	%r518, %r517, 31744;
	add.s32 	%r519, %r100, %r518;
	shr.u32 	%r520, %r516, 4;
	and.b32  	%r521, %r520, 268435454;
	add.s32 	%r156, %r519, %r521;
	ld.shared.u16 	%rs10, [%r156];
	add.s16 	%rs29, %rs10, 1;
	st.shared.u16 	[%r156], %rs29;
	// begin inline asm
	shr.b32 %r404, %r868, %r430;
	// end inline asm
	and.b32  	%r522, %r371, %r404;
	shl.b32 	%r523, %r522, 10;
	and.b32  	%r524, %r523, 31744;
	add.s32 	%r525, %r100, %r524;
	shr.u32 	%r526, %r522, 4;
	and.b32  	%r527, %r526, 268435454;
	add.s32 	%r157, %r525, %r527;
	ld.shared.u16 	%rs11, [%r157];
	add.s16 	%rs30, %rs11, 1;
	st.shared.u16 	[%r157], %rs30;
	// begin inline asm
	shr.b32 %r407, %r867, %r430;
	// end inline asm
	and.b32  	%r528, %r371, %r407;
	shl.b32 	%r529, %r528, 10;
	and.b32  	%r530, %r529, 31744;
	add.s32 	%r531, %r100, %r530;
	shr.u32 	%r532, %r528, 4;
	and.b32  	%r533, %r532, 268435454;
	add.s32 	%r158, %r531, %r533;
	ld.shared.u16 	%rs12, [%r158];
	add.s16 	%rs31, %rs12, 1;
	st.shared.u16 	[%r158], %rs31;
	// begin inline asm
	shr.b32 %r410, %r866, %r430;
	// end inline asm
	and.b32  	%r534, %r371, %r410;
	shl.b32 	%r535, %r534, 10;
	and.b32  	%r536, %r535, 31744;
	add.s32 	%r537, %r100, %r536;
	shr.u32 	%r538, %r534, 4;
	and.b32  	%r539, %r538, 268435454;
	add.s32 	%r159, %r537, %r539;
	ld.shared.u16 	%rs13, [%r159];
	add.s16 	%rs32, %rs13, 1;
	st.shared.u16 	[%r159], %rs32;
	// begin inline asm
	shr.b32 %r413, %r865, %r430;
	// end inline asm
	and.b32  	%r540, %r371, %r413;
	shl.b32 	%r541, %r540, 10;
	and.b32  	%r542, %r541, 31744;
	add.s32 	%r543, %r100, %r542;
	shr.u32 	%r544, %r540, 4;
	and.b32  	%r545, %r544, 268435454;
	add.s32 	%r160, %r543, %r545;
	ld.shared.u16 	%rs14, [%r160];
	add.s16 	%rs33, %rs14, 1;
	st.shared.u16 	[%r160], %rs33;
	// begin inline asm
	shr.b32 %r416, %r864, %r430;
	// end inline asm
	and.b32  	%r546, %r371, %r416;
	shl.b32 	%r547, %r546, 10;
	and.b32  	%r548, %r547, 31744;
	add.s32 	%r549, %r100, %r548;
	shr.u32 	%r550, %r546, 4;
	and.b32  	%r551, %r550, 268435454;
	add.s32 	%r161, %r549, %r551;
	ld.shared.u16 	%rs15, [%r161];
	add.s16 	%rs34, %rs15, 1;
	st.shared.u16 	[%r161], %rs34;
	// begin inline asm
	shr.b32 %r419, %r863, %r430;
	// end inline asm
	and.b32  	%r552, %r371, %r419;
	shl.b32 	%r553, %r552, 10;
	and.b32  	%r554, %r553, 31744;
	add.s32 	%r555, %r100, %r554;
	shr.u32 	%r556, %r552, 4;
	and.b32  	%r557, %r556, 268435454;
	add.s32 	%r162, %r555, %r557;
	ld.shared.u16 	%rs16, [%r162];
	add.s16 	%rs35, %rs16, 1;
	st.shared.u16 	[%r162], %rs35;
	// begin inline asm
	shr.b32 %r422, %r862, %r430;
	// end inline asm
	and.b32  	%r558, %r371, %r422;
	shl.b32 	%r559, %r558, 10;
	and.b32  	%r560, %r559, 31744;
	add.s32 	%r561, %r100, %r560;
	shr.u32 	%r562, %r558, 4;
	and.b32  	%r563, %r562, 268435454;
	add.s32 	%r163, %r561, %r563;
	ld.shared.u16 	%rs17, [%r163];
	add.s16 	%rs36, %rs17, 1;
	st.shared.u16 	[%r163], %rs36;
	// begin inline asm
	shr.b32 %r425, %r861, %r430;
	// end inline asm
	and.b32  	%r564, %r371, %r425;
	shl.b32 	%r565, %r564, 10;
	and.b32  	%r566, %r565, 31744;
	add.s32 	%r567, %r100, %r566;
	shr.u32 	%r568, %r564, 4;
	and.b32  	%r569, %r568, 268435454;
	add.s32 	%r164, %r567, %r569;
	ld.shared.u16 	%rs18, [%r164];
	add.s16 	%rs37, %rs18, 1;
	st.shared.u16 	[%r164], %rs37;
	// begin inline asm
	shr.b32 %r428, %r860, %r430;
	// end inline asm
	and.b32  	%r570, %r371, %r428;
	shl.b32 	%r571, %r570, 10;
	and.b32  	%r572, %r571, 31744;
	add.s32 	%r573, %r100, %r572;
	shr.u32 	%r574, %r570, 4;
	and.b32  	%r575, %r574, 268435454;
	add.s32 	%r165, %r573, %r575;
	ld.shared.u16 	%rs19, [%r165];
	add.s16 	%rs38, %rs19, 1;
	st.shared.u16 	[%r165], %rs38;
	bar.sync 	0;
	ld.shared.u32 	%r166, [%r101];
	ld.shared.u32 	%r576, [%r101+4];
	ld.shared.u32 	%r577, [%r101+8];
	ld.shared.u32 	%r578, [%r101+12];
	ld.shared.u32 	%r579, [%r101+16];
	ld.shared.u32 	%r580, [%r101+20];
	ld.shared.u32 	%r581, [%r101+24];
	ld.shared.u32 	%r582, [%r101+28];
	ld.shared.u32 	%r583, [%r101+32];
	ld.shared.u32 	%r584, [%r101+36];
	ld.shared.u32 	%r585, [%r101+40];
	ld.shared.u32 	%r586, [%r101+44];
	ld.shared.u32 	%r587, [%r101+48];
	ld.shared.u32 	%r588, [%r101+52];
	ld.shared.u32 	%r589, [%r101+56];
	ld.shared.u32 	%r590, [%r101+60];
	ld.shared.u32 	%r591, [%r101+64];
	ld.shared.u32 	%r592, [%r101+68];
	ld.shared.u32 	%r593, [%r101+72];
	ld.shared.u32 	%r594, [%r101+76];
	ld.shared.u32 	%r595, [%r101+80];
	ld.shared.u32 	%r596, [%r101+84];
	ld.shared.u32 	%r597, [%r101+88];
	ld.shared.u32 	%r598, [%r101+92];
	ld.shared.u32 	%r599, [%r101+96];
	ld.shared.u32 	%r600, [%r101+100];
	ld.shared.u32 	%r601, [%r101+104];
	ld.shared.u32 	%r602, [%r101+108];
	ld.shared.u32 	%r603, [%r101+112];
	ld.shared.u32 	%r604, [%r101+116];
	ld.shared.u32 	%r605, [%r101+120];
	ld.shared.u32 	%r606, [%r101+124];
	ld.shared.u32 	%r607, [%r101+128];
	add.s32 	%r167, %r576, %r166;
	add.s32 	%r168, %r577, %r167;
	add.s32 	%r169, %r578, %r168;
	add.s32 	%r170, %r579, %r169;
	add.s32 	%r171, %r580, %r170;
	add.s32 	%r172, %r581, %r171;
	add.s32 	%r173, %r582, %r172;
	add.s32 	%r174, %r583, %r173;
	add.s32 	%r175, %r584, %r174;
	add.s32 	%r176, %r585, %r175;
	add.s32 	%r177, %r586, %r176;
	add.s32 	%r178, %r587, %r177;
	add.s32 	%r179, %r588, %r178;
	add.s32 	%r180, %r589, %r179;
	add.s32 	%r181, %r590, %r180;
	add.s32 	%r182, %r591, %r181;
	add.s32 	%r183, %r592, %r182;
	add.s32 	%r184, %r593, %r183;
	add.s32 	%r185, %r594, %r184;
	add.s32 	%r186, %r595, %r185;
	add.s32 	%r187, %r596, %r186;
	add.s32 	%r188, %r597, %r187;
	add.s32 	%r189, %r598, %r188;
	add.s32 	%r190, %r599, %r189;
	add.s32 	%r191, %r600, %r190;
	add.s32 	%r192, %r601, %r191;
	add.s32 	%r193, %r602, %r192;
	add.s32 	%r194, %r603, %r193;
	add.s32 	%r195, %r604, %r194;
	add.s32 	%r196, %r605, %r195;
	add.s32 	%r197, %r606, %r196;
	add.s32 	%r436, %r607, %r197;
	// begin inline asm
	mov.u32 %r431, %laneid;
	// end inline asm
	mov.b32 	%r434, 1;
	mov.b32 	%r461, -1;
	// begin inline asm
	{  .reg .u32 r0;  .reg .pred p;  shfl.sync.up.b32 r0|p, %r436, %r434, %r459, %r461;  @p add.u32 r0, r0, %r436;  mov.u32 %r432, r0;}
	// end inline asm
	mov.b32 	%r440, 2;
	// begin inline asm
	{  .reg .u32 r0;  .reg .pred p;  shfl.sync.up.b32 r0|p, %r432, %r440, %r459, %r461;  @p add.u32 r0, r0, %r432;  mov.u32 %r438, r0;}
	// end inline asm
	mov.b32 	%r446, 4;
	// begin inline asm
	{  .reg .u32 r0;  .reg .pred p;  shfl.sync.up.b32 r0|p, %r438, %r446, %r459, %r461;  @p add.u32 r0, r0, %r438;  mov.u32 %r444, r0;}
	// end inline asm
	mov.b32 	%r452, 8;
	// begin inline asm
	{  .reg .u32 r0;  .reg .pred p;  shfl.sync.up.b32 r0|p, %r444, %r452, %r459, %r461;  @p add.u32 r0, r0, %r444;  mov.u32 %r450, r0;}
	// end inline asm
	mov.b32 	%r458, 16;
	// begin inline asm
	{  .reg .u32 r0;  .reg .pred p;  shfl.sync.up.b32 r0|p, %r450, %r458, %r459, %r461;  @p add.u32 r0, r0, %r450;  mov.u32 %r456, r0;}
	// end inline asm
	setp.ne.s32 	%p41, %r431, 31;
	@%p41 bra 	$L__BB97_79;
	st.shared.u32 	[%r102], %r456;
$L__BB97_79:
	sub.s32 	%r608, %r456, %r436;
	setp.gt.u32 	%p42, %r2, 31;
	setp.eq.s32 	%p43, %r99, 7;
	setp.eq.s32 	%p44, %r99, 6;
	setp.eq.s32 	%p45, %r99, 5;
	setp.eq.s32 	%p46, %r99, 4;
	setp.eq.s32 	%p47, %r99, 3;
	setp.eq.s32 	%p48, %r99, 2;
	setp.eq.s32 	%p49, %r99, 1;
	bar.sync 	0;
	ld.shared.v4.u32 	{%r609, %r610, %r611, %r612}, [_ZZN3cub18CUB_300001_SM_10006detail10radix_sort31DeviceRadixSortSingleTileKernelINS1_5radix10policy_hubIiiyE10Policy1000ELNS0_9SortOrderE0EiiyNS1_21identity_decomposer_tEEEvPKT1_PSA_PKT2_PSE_T3_iiT4_E12temp_storage+33792];
	selp.b32 	%r613, %r609, %r898, %p49;
	add.s32 	%r614, %r610, %r609;
	selp.b32 	%r615, %r614, %r613, %p48;
	add.s32 	%r616, %r614, %r611;
	selp.b32 	%r617, %r616, %r615, %p47;
	add.s32 	%r618, %r616, %r612;
	selp.b32 	%r619, %r618, %r617, %p46;
	ld.shared.v4.u32 	{%r620, %r621, %r622, %r623}, [_ZZN3cub18CUB_300001_SM_10006detail10radix_sort31DeviceRadixSortSingleTileKernelINS1_5radix10policy_hubIiiyE10Policy1000ELNS0_9SortOrderE0EiiyNS1_21identity_decomposer_tEEEvPKT1_PSA_PKT2_PSE_T3_iiT4_E12temp_storage+33808];
	add.s32 	%r624, %r618, %r620;
	selp.b32 	%r625, %r624, %r619, %p45;
	add.s32 	%r626, %r624, %r621;
	selp.b32 	%r627, %r626, %r625, %p44;
	add.s32 	%r628, %r626, %r622;
	selp.b32 	%r898, %r628, %r627, %p43;
	add.s32 	%r202, %r628, %r623;
	setp.ne.s32 	%p50, %r431, 0;
	selp.b32 	%r629, %r608, 0, %p50;
	add.s32 	%r630, %r898, %r629;
	or.pred  	%p51, %p42, %p50;
	selp.b32 	%r899, %r630, %r608, %p42;
	@%p51 bra 	$L__BB97_81;
	shl.b32 	%r899, %r202, 16;
	st.shared.u32 	[_ZZN3cub18CUB_300001_SM_10006detail10radix_sort31DeviceRadixSortSingleTileKernelINS1_5radix10policy_hubIiiyE10Policy1000ELNS0_9SortOrderE0EiiyNS1_21identity_decomposer_tEEEvPKT1_PSA_PKT2_PSE_T3_iiT4_E12temp_storage+33832], %r899;
$L__BB97_81:
	setp.eq.s32 	%p52, %r2, 0;
	bar.sync 	0;
	ld.shared.u32 	%r631, [_ZZN3cub18CUB_300001_SM_10006detail10radix_sort31DeviceRadixSortSingleTileKernelINS1_5radix10policy_hubIiiyE10Policy1000ELNS0_9SortOrderE0EiiyNS1_21identity_decomposer_tEEEvPKT1_PSA_PKT2_PSE_T3_iiT4_E12temp_storage+33832];
	selp.b32 	%r632, 0, %r631, %p52;
	add.s32 	%r633, %r899, %r632;
	add.s32 	%r634, %r166, %r633;
	add.s32 	%r635, %r167, %r633;
	add.s32 	%r636, %r168, %r633;
	add.s32 	%r637, %r169, %r633;
	add.s32 	%r638, %r170, %r633;
	add.s32 	%r639, %r171, %r633;
	add.s32 	%r640, %r172, %r633;
	add.s32 	%r641, %r173, %r633;
	add.s32 	%r642, %r174, %r633;
	add.s32 	%r643, %r175, %r633;
	add.s32 	%r644, %r176, %r633;
	add.s32 	%r645, %r177, %r633;
	add.s32 	%r646, %r178, %r633;
	add.s32 	%r647, %r179, %r633;
	add.s32 	%r648, %r180, %r633;
	add.s32 	%r649, %r181, %r633;
	add.s32 	%r650, %r182, %r633;
	add.s32 	%r651, %r183, %r633;
	add.s32 	%r652, %r184, %r633;
	add.s32 	%r653, %r185, %r633;
	add.s32 	%r654, %r186, %r633;
	add.s32 	%r655, %r187, %r633;
	add.s32 	%r656, %r188, %r633;
	add.s32 	%r657, %r189, %r633;
	add.s32 	%r658, %r190, %r633;
	add.s32 	%r659, %r191, %r633;
	add.s32 	%r660, %r192, %r633;
	add.s32 	%r661, %r193, %r633;
	add.s32 	%r662, %r194, %r633;
	add.s32 	%r663, %r195, %r633;
	add.s32 	%r664, %r196, %r633;
	add.s32 	%r665, %r197, %r633;
	st.shared.u32 	[%r101], %r633;
	st.shared.u32 	[%r101+4], %r634;
	st.shared.u32 	[%r101+8], %r635;
	st.shared.u32 	[%r101+12], %r636;
	st.shared.u32 	[%r101+16], %r637;
	st.shared.u32 	[%r101+20], %r638;
	st.shared.u32 	[%r101+24], %r639;
	st.shared.u32 	[%r101+28], %r640;
	st.shared.u32 	[%r101+32], %r641;
	st.shared.u32 	[%r101+36], %r642;
	st.shared.u32 	[%r101+40], %r643;
	st.shared.u32 	[%r101+44], %r644;
	st.shared.u32 	[%r101+48], %r645;
	st.shared.u32 	[%r101+52], %r646;
	st.shared.u32 	[%r101+56], %r647;
	st.shared.u32 	[%r101+60], %r648;
	st.shared.u32 	[%r101+64], %r649;
	st.shared.u32 	[%r101+68], %r650;
	st.shared.u32 	[%r101+72], %r651;
	st.shared.u32 	[%r101+76], %r652;
	st.shared.u32 	[%r101+80], %r653;
	st.shared.u32 	[%r101+84], %r654;
	st.shared.u32 	[%r101+88], %r655;
	st.shared.u32 	[%r101+92], %r656;
	st.shared.u32 	[%r101+96], %r657;
	st.shared.u32 	[%r101+100], %r658;
	st.shared.u32 	[%r101+104], %r659;
	st.shared.u32 	[%r101+108], %r660;
	st.shared.u32 	[%r101+112], %r661;
	st.shared.u32 	[%r101+116], %r662;
	st.shared.u32 	[%r101+120], %r663;
	st.shared.u32 	[%r101+124], %r664;
	st.shared.u32 	[%r101+128], %r665;
	bar.sync 	0;
	cvt.u32.u16 	%r666, %rs1;
	ld.shared.u16 	%r667, [%r147];
	add.s32 	%r206, %r667, %r666;
	cvt.u32.u16 	%r668, %rs2;
	ld.shared.u16 	%r669, [%r148];
	add.s32 	%r207, %r669, %r668;
	cvt.u32.u16 	%r670, %rs3;
	ld.shared.u16 	%r671, [%r149];
	add.s32 	%r208, %r671, %r670;
	cvt.u32.u16 	%r672, %rs4;
	ld.shared.u16 	%r673, [%r150];
	add.s32 	%r209, %r673, %r672;
	cvt.u32.u16 	%r674, %rs5;
	ld.shared.u16 	%r675, [%r151];
	add.s32 	%r210, %r675, %r674;
	cvt.u32.u16 	%r676, %rs6;
	ld.shared.u16 	%r677, [%r152];
	add.s32 	%r211, %r677, %r676;
	cvt.u32.u16 	%r678, %rs7;
	ld.shared.u16 	%r679, [%r153];
	add.s32 	%r212, %r679, %r678;
	cvt.u32.u16 	%r680, %rs8;
	ld.shared.u16 	%r681, [%r154];
	add.s32 	%r213, %r681, %r680;
	cvt.u32.u16 	%r682, %rs9;
	ld.shared.u16 	%r683, [%r155];
	add.s32 	%r214, %r683, %r682;
	cvt.u32.u16 	%r684, %rs10;
	ld.shared.u16 	%r685, [%r156];
	add.s32 	%r215, %r685, %r684;
	cvt.u32.u16 	%r686, %rs11;
	ld.shared.u16 	%r687, [%r157];
	add.s32 	%r216, %r687, %r686;
	cvt.u32.u16 	%r688, %rs12;
	ld.shared.u16 	%r689, [%r158];
	add.s32 	%r217, %r689, %r688;
	cvt.u32.u16 	%r690, %rs13;
	ld.shared.u16 	%r691, [%r159];
	add.s32 	%r218, %r691, %r690;
	cvt.u32.u16 	%r692, %rs14;
	ld.shared.u16 	%r693, [%r160];
	add.s32 	%r219, %r693, %r692;
	cvt.u32.u16 	%r694, %rs15;
	ld.shared.u16 	%r695, [%r161];
	add.s32 	%r220, %r695, %r694;
	cvt.u32.u16 	%r696, %rs16;
	ld.shared.u16 	%r697, [%r162];
	add.s32 	%r221, %r697, %r696;
	cvt.u32.u16 	%r698, %rs17;
	ld.shared.u16 	%r699, [%r163];
	add.s32 	%r222, %r699, %r698;
	cvt.u32.u16 	%r700, %rs18;
	ld.shared.u16 	%r701, [%r164];
	add.s32 	%r223, %r701, %r700;
	cvt.u32.u16 	%r702, %rs19;
	ld.shared.u16 	%r703, [%r165];
	add.s32 	%r224, %r703, %r702;
	bar.sync 	0;
	setp.lt.s32 	%p53, %r859, %r304;
	@%p53 bra 	$L__BB97_121;
	cvt.u64.u32 	%rd15, %r2;
	shl.b32 	%r704, %r206, 2;
	mov.u32 	%r705, _ZZN3cub18CUB_300001_SM_10006detail10radix_sort31DeviceRadixSortSingleTileKernelINS1_5radix10policy_hubIiiyE10Policy1000ELNS0_9SortOrderE0EiiyNS1_21identity_decomposer_tEEEvPKT1_PSA_PKT2_PSE_T3_iiT4_E12temp_storage;
	add.s32 	%r706, %r705, %r704;
	st.shared.u32 	[%r706], %r878;
	shl.b32 	%r707, %r207, 2;
	add.s32 	%r708, %r705, %r707;
	st.shared.u32 	[%r708], %r877;
	shl.b32 	%r709, %r208, 2;
	add.s32 	%r710, %r705, %r709;
	st.shared.u32 	[%r710], %r876;
	shl.b32 	%r711, %r209, 2;
	add.s32 	%r712, %r705, %r711;
	st.shared.u32 	[%r712], %r875;
	shl.b32 	%r713, %r210, 2;
	add.s32 	%r714, %r705, %r713;
	st.shared.u32 	[%r714], %r874;
	shl.b32 	%r715, %r211, 2;
	add.s32 	%r716, %r705, %r715;
	st.shared.u32 	[%r716], %r873;
	shl.b32 	%r717, %r212, 2;
	add.s32 	%r718, %r705, %r717;
	st.shared.u32 	[%r718], %r872;
	shl.b32 	%r719, %r213, 2;
	add.s32 	%r720, %r705, %r719;
	st.shared.u32 	[%r720], %r871;
	shl.b32 	%r721, %r214, 2;
	add.s32 	%r722, %r705, %r721;
	st.shared.u32 	[%r722], %r870;
	shl.b32 	%r723, %r215, 2;
	add.s32 	%r724, %r705, %r723;
	st.shared.u32 	[%r724], %r869;
	shl.b32 	%r725, %r216, 2;
	add.s32 	%r726, %r705, %r725;
	st.shared.u32 	[%r726], %r868;
	shl.b32 	%r727, %r217, 2;
	add.s32 	%r728, %r705, %r727;
	st.shared.u32 	[%r728], %r867;
	shl.b32 	%r729, %r218, 2;
	add.s32 	%r730, %r705, %r729;
	st.shared.u32 	[%r730], %r866;
	shl.b32 	%r731, %r219, 2;
	add.s32 	%r732, %r705, %r731;
	st.shared.u32 	[%r732], %r865;
	shl.b32 	%r733, %r220, 2;
	add.s32 	%r734, %r705, %r733;
	st.shared.u32 	[%r734], %r864;
	shl.b32 	%r735, %r221, 2;
	add.s32 	%r736, %r705, %r735;
	st.shared.u32 	[%r736], %r863;
	shl.b32 	%r737, %r222, 2;
	add.s32 	%r738, %r705, %r737;
	st.shared.u32 	[%r738], %r862;
	shl.b32 	%r739, %r223, 2;
	add.s32 	%r740, %r705, %r739;
	st.shared.u32 	[%r740], %r861;
	shl.b32 	%r741, %r224, 2;
	add.s32 	%r742, %r705, %r741;
	st.shared.u32 	[%r742], %r860;
	bar.sync 	0;
	mad.lo.s32 	%r225, %r2, -72, %r103;
	ld.shared.u32 	%r226, [%r225];
	ld.shared.u32 	%r227, [%r225+1024];
	ld.shared.u32 	%r228, [%r225+2048];
	ld.shared.u32 	%r229, [%r225+3072];
	ld.shared.u32 	%r230, [%r225+4096];
	ld.shared.u32 	%r231, [%r225+5120];
	ld.shared.u32 	%r232, [%r225+6144];
	ld.shared.u32 	%r233, [%r225+7168];
	ld.shared.u32 	%r234, [%r225+8192];
	ld.shared.u32 	%r235, [%r225+9216];
	ld.shared.u32 	%r236, [%r225+10240];
	ld.shared.u32 	%r237, [%r225+11264];
	ld.shared.u32 	%r238, [%r225+12288];
	ld.shared.u32 	%r239, [%r225+13312];
	ld.shared.u32 	%r240, [%r225+14336];
	ld.shared.u32 	%r241, [%r225+15360];
	ld.shared.u32 	%r242, [%r225+16384];
	ld.shared.u32 	%r243, [%r225+17408];
	ld.shared.u32 	%r244, [%r225+18432];
	bar.sync 	0;
	st.shared.u32 	[%r706], %r897;
	st.shared.u32 	[%r708], %r896;
	st.shared.u32 	[%r710], %r895;
	st.shared.u32 	[%r712], %r894;
	st.shared.u32 	[%r714], %r893;
	st.shared.u32 	[%r716], %r892;
	st.shared.u32 	[%r718], %r891;
	st.shared.u32 	[%r720], %r890;
	st.shared.u32 	[%r722], %r889;
	st.shared.u32 	[%r724], %r888;
	st.shared.u32 	[%r726], %r887;
	st.shared.u32 	[%r728], %r886;
	st.shared.u32 	[%r730], %r885;
	st.shared.u32 	[%r732], %r884;
	st.shared.u32 	[%r734], %r883;
	st.shared.u32 	[%r736], %r882;
	st.shared.u32 	[%r738], %r881;
	st.shared.u32 	[%r740], %r880;
	st.shared.u32 	[%r742], %r879;
	bar.sync 	0;
	ld.shared.u32 	%r245, [%r225+1024];
	ld.shared.u32 	%r246, [%r225+2048];
	ld.shared.u32 	%r247, [%r225+3072];
	ld.shared.u32 	%r248, [%r225+4096];
	ld.shared.u32 	%r249, [%r225+5120];
	ld.shared.u32 	%r250, [%r225+6144];
	ld.shared.u32 	%r251, [%r225+7168];
	ld.shared.u32 	%r252, [%r225+8192];
	ld.shared.u32 	%r253, [%r225+9216];
	ld.shared.u32 	%r254, [%r225+10240];
	ld.shared.u32 	%r255, [%r225+11264];
	ld.shared.u32 	%r256, [%r225+12288];
	ld.shared.u32 	%r257, [%r225+13312];
	ld.shared.u32 	%r258, [%r225+14336];
	ld.shared.u32 	%r259, [%r225+15360];
	ld.shared.u32 	%r260, [%r225+16384];
	ld.shared.u32 	%r261, [%r225+17408];
	ld.shared.u32 	%r262, [%r225+18432];
	setp.gt.u64 	%p54, %rd2, %rd15;
	cvta.to.global.u64 	%rd16, %rd6;
	mul.wide.u32 	%rd17, %r2, 4;
	add.s64 	%rd4, %rd16, %rd17;
	cvta.to.global.u64 	%rd18, %rd8;
	add.s64 	%rd5, %rd18, %rd17;
	@%p54 bra 	$L__BB97_83;
	bra.uni 	$L__BB97_84;
$L__BB97_83:
	xor.b32  	%r743, %r226, -2147483648;
	ld.shared.u32 	%r744, [%r225];
	st.global.u32 	[%rd4], %r743;
	st.global.u32 	[%rd5], %r744;
$L__BB97_84:
	add.s32 	%r745, %r2, 256;
	cvt.u64.u32 	%rd19, %r745;
	setp.le.u64 	%p55, %rd2, %rd19;
	@%p55 bra 	$L__BB97_86;
	xor.b32  	%r746, %r227, -2147483648;
	st.global.u32 	[%rd4+1024], %r746;
	st.global.u32 	[%rd5+1024], %r245;
$L__BB97_86:
	add.s32 	%r747, %r2, 512;
	cvt.u64.u32 	%rd20, %r747;
	setp.le.u64 	%p56, %rd2, %rd20;
	@%p56 bra 	$L__BB97_88;
	xor.b32  	%r748, %r228, -2147483648;
	st.global.u32 	[%rd4+2048], %r748;
	st.global.u32 	[%rd5+2048], %r246;
$L__BB97_88:
	add.s32 	%r749, %r2, 768;
	cvt.u64.u32 	%rd21, %r749;
	setp.le.u64 	%p57, %rd2, %rd21;
	@%p57 bra 	$L__BB97_90;
	xor.b32  	%r750, %r229, -2147483648;
	st.global.u32 	[%rd4+3072], %r750;
	st.global.u32 	[%rd5+3072], %r247;
$L__BB97_90:
	or.b32  	%r751, %r2, 1024;
	cvt.u64.u32 	%rd22, %r751;
	setp.le.u64 	%p58, %rd2, %rd22;
	@%p58 bra 	$L__BB97_92;
	xor.b32  	%r752, %r230, -2147483648;
	st.global.u32 	[%rd4+4096], %r752;
	st.global.u32 	[%rd5+4096], %r248;
$L__BB97_92:
	add.s32 	%r753, %r2, 1280;
	cvt.u64.u32 	%rd23, %r753;
	setp.le.u64 	%p59, %rd2, %rd23;
	@%p59 bra 	$L__BB97_94;
	xor.b32  	%r754, %r231, -2147483648;
	st.global.u32 	[%rd4+5120], %r754;
	st.global.u32 	[%rd5+5120], %r249;
$L__BB97_94:
	add.s32 	%r755, %r2, 1536;
	cvt.u64.u32 	%rd24, %r755;
	setp.le.u64 	%p60, %rd2, %rd24;
	@%p60 bra 	$L__BB97_96;
	xor.b32  	%r756, %r232, -2147483648;
	st.global.u32 	[%rd4+6144], %r756;
	st.global.u32 	[%rd5+6144], %r250;
$L__BB97_96:
	add.s32 	%r757, %r2, 1792;
	cvt.u64.u32 	%rd25, %r757;
	setp.le.u64 	%p61, %rd2, %rd25;
	@%p61 bra 	$L__BB97_98;
	xor.b32  	%r758, %r233, -2147483648;
	st.global.u32 	[%rd4+7168], %r758;
	st.global.u32 	[%rd5+7168], %r251;
$L__BB97_98:
	or.b32  	%r759, %r2, 2048;
	cvt.u64.u32 	%rd26, %r759;
	setp.le.u64 	%p62, %rd2, %rd26;
	@%p62 bra 	$L__BB97_100;
	xor.b32  	%r760, %r234, -2147483648;
	st.global.u32 	[%rd4+8192], %r760;
	st.global.u32 	[%rd5+8192], %r252;
$L__BB97_100:
	add.s32 	%r761, %r2, 2304;
	cvt.u64.u32 	%rd27, %r761;
	setp.le.u64 	%p63, %rd2, %rd27;
	@%p63 bra 	$L__BB97_102;
	xor.b32  	%r762, %r235, -2147483648;
	st.global.u32 	[%rd4+9216], %r762;
	st.global.u32 	[%rd5+9216], %r253;
$L__BB97_102:
	add.s32 	%r763, %r2, 2560;
	cvt.u64.u32 	%rd28, %r763;
	setp.le.u64 	%p64, %rd2, %rd28;
	@%p64 bra 	$L__BB97_104;
	xor.b32  	%r764, %r236, -2147483648;
	st.global.u32 	[%rd4+10240], %r764;
	st.global.u32 	[%rd5+10240], %r254;
$L__BB97_104:
	add.s32 	%r765, %r2, 2816;
	cvt.u64.u32 	%rd29, %r765;
	setp.le.u64 	%p65, %rd2, %rd29;
	@%p65 bra 	$L__BB97_106;
	xor.b32  	%r766, %r237, -2147483648;
	st.global.u32 	[%rd4+11264], %r766;
	st.global.u32 	[%rd5+11264], %r255;
$L__BB97_106:
	or.b32  	%r767, %r2, 3072;
	cvt.u64.u32 	%rd30, %r767;
	setp.le.u64 	%p66, %rd2, %rd30;
	@%p66 bra 	$L__BB97_108;
	xor.b32  	%r768, %r238, -2147483648;
	st.global.u32 	[%rd4+12288], %r768;
	st.global.u32 	[%rd5+12288], %r256;
$L__BB97_108:
	add.s32 	%r769, %r2, 3328;
	cvt.u64.u32 	%rd31, %r769;
	setp.le.u64 	%p67, %rd2, %rd31;
	@%p67 bra 	$L__BB97_110;
	xor.b32  	%r770, %r239, -2147483648;
	st.global.u32 	[%rd4+13312], %r770;
	st.global.u32 	[%rd5+13312], %r257;
$L__BB97_110:
	add.s32 	%r771, %r2, 3584;
	cvt.u64.u32 	%rd32, %r771;
	setp.le.u64 	%p68, %rd2, %rd32;
	@%p68 bra 	$L__BB97_112;
	xor.b32  	%r772, %r240, -2147483648;
	st.global.u32 	[%rd4+14336], %r772;
	st.global.u32 	[%rd5+14336], %r258;
$L__BB97_112:
	add.s32 	%r773, %r2, 3840;
	cvt.u64.u32 	%rd33, %r773;
	setp.le.u64 	%p69, %rd2, %rd33;
	@%p69 bra 	$L__BB97_114;
	xor.b32  	%r774, %r241, -2147483648;
	st.global.u32 	[%rd4+15360], %r774;
	st.global.u32 	[%rd5+15360], %r259;
$L__BB97_114:
	or.b32  	%r775, %r2, 4096;
	cvt.u64.u32 	%rd34, %r775;
	setp.le.u64 	%p70, %rd2, %rd34;
	@%p70 bra 	$L__BB97_116;
	xor.b32  	%r776, %r242, -2147483648;
	st.global.u32 	[%rd4+16384], %r776;
	st.global.u32 	[%rd5+16384], %r260;
$L__BB97_116:
	add.s32 	%r777, %r2, 4352;
	cvt.u64.u32 	%rd35, %r777;
	setp.le.u64 	%p71, %rd2, %rd35;
	@%p71 bra 	$L__BB97_118;
	xor.b32  	%r778, %r243, -2147483648;
	st.global.u32 	[%rd4+17408], %r778;
	st.global.u32 	[%rd5+17408], %r261;
$L__BB97_118:
	add.s32 	%r779, %r2, 4608;
	cvt.u64.u32 	%rd36, %r779;
	setp.le.u64 	%p72, %rd2, %rd36;
	@%p72 bra 	$L__BB97_120;
	xor.b32  	%r780, %r244, -2147483648;
	st.global.u32 	[%rd4+18432], %r780;
	st.global.u32 	[%rd5+18432], %r262;
$L__BB97_120:
	ret;
$L__BB97_121:
	shl.b32 	%r781, %r206, 2;
	mov.u32 	%r782, _ZZN3cub18CUB_300001_SM_10006detail10radix_sort31DeviceRadixSortSingleTileKernelINS1_5radix10policy_hubIiiyE10Policy1000ELNS0_9SortOrderE0EiiyNS1_21identity_decomposer_tEEEvPKT1_PSA_PKT2_PSE_T3_iiT4_E12temp_storage;
	add.s32 	%r783, %r782, %r781;
	st.shared.u32 	[%r783], %r878;
	shl.b32 	%r784, %r207, 2;
	add.s32 	%r785, %r782, %r784;
	st.shared.u32 	[%r785], %r877;
	shl.b32 	%r786, %r208, 2;
	add.s32 	%r787, %r782, %r786;
	st.shared.u32 	[%r787], %r876;
	shl.b32 	%r788, %r209, 2;
	add.s32 	%r789, %r782, %r788;
	st.shared.u32 	[%r789], %r875;
	shl.b32 	%r790, %r210, 2;
	add.s32 	%r791, %r782, %r790;
	st.shared.u32 	[%r791], %r874;
	shl.b32 	%r792, %r211, 2;
	add.s32 	%r793, %r782, %r792;
	st.shared.u32 	[%r793], %r873;
	shl.b32 	%r794, %r212, 2;
	add.s32 	%r795, %r782, %r794;
	st.shared.u32 	[%r795], %r872;
	shl.b32 	%r796, %r213, 2;
	add.s32 	%r797, %r782, %r796;
	st.shared.u32 	[%r797], %r871;
	shl.b32 	%r798, %r214, 2;
	add.s32 	%r799, %r782, %r798;
	st.shared.u32 	[%r799], %r870;
	shl.b32 	%r800, %r215, 2;
	add.s32 	%r801, %r782, %r800;
	st.shared.u32 	[%r801], %r869;
	shl.b32 	%r802, %r216, 2;
	add.s32 	%r803, %r782, %r802;
	st.shared.u32 	[%r803], %r868;
	shl.b32 	%r804, %r217, 2;
	add.s32 	%r805, %r782, %r804;
	st.shared.u32 	[%r805], %r867;
	shl.b32 	%r806, %r218, 2;
	add.s32 	%r807, %r782, %r806;
	st.shared.u32 	[%r807], %r866;
	shl.b32 	%r808, %r219, 2;
	add.s32 	%r809, %r782, %r808;
	st.shared.u32 	[%r809], %r865;
	shl.b32 	%r810, %r220, 2;
	add.s32 	%r811, %r782, %r810;
	st.shared.u32 	[%r811], %r864;
	shl.b32 	%r812, %r221, 2;
	add.s32 	%r813, %r782, %r812;
	st.shared.u32 	[%r813], %r863;
	shl.b32 	%r814, %r222, 2;
	add.s32 	%r815, %r782, %r814;
	st.shared.u32 	[%r815], %r862;
	shl.b32 	%r816, %r223, 2;
	add.s32 	%r817, %r782, %r816;
	st.shared.u32 	[%r817], %r861;
	shl.b32 	%r818, %r224, 2;
	add.s32 	%r819, %r782, %r818;
	st.shared.u32 	[%r819], %r860;
	bar.sync 	0;
	ld.shared.u32 	%r878, [%r103];
	ld.shared.u32 	%r877, [%r103+4];
	ld.shared.u32 	%r876, [%r103+8];
	ld.shared.u32 	%r875, [%r103+12];
	ld.shared.u32 	%r874, [%r103+16];
	ld.shared.u32 	%r873, [%r103+20];
	ld.shared.u32 	%r872, [%r103+24];
	ld.shared.u32 	%r871, [%r103+28];
	ld.shared.u32 	%r870, [%r103+32];
	ld.shared.u32 	%r869, [%r103+36];
	ld.shared.u32 	%r868, [%r103+40];
	ld.shared.u32 	%r867, [%r103+44];
	ld.shared.u32 	%r866, [%r103+48];
	ld.shared.u32 	%r865, [%r103+52];
	ld.shared.u32 	%r864, [%r103+56];
	ld.shared.u32 	%r863, [%r103+60];
	ld.shared.u32 	%r862, [%r103+64];
	ld.shared.u32 	%r861, [%r103+68];
	ld.shared.u32 	%r860, [%r103+72];
	bar.sync 	0;
	st.shared.u32 	[%r783], %r897;
	st.shared.u32 	[%r785], %r896;
	st.shared.u32 	[%r787], %r895;
	st.shared.u32 	[%r789], %r894;
	st.shared.u32 	[%r791], %r893;
	st.shared.u32 	[%r793], %r892;
	st.shared.u32 	[%r795], %r891;
	st.shared.u32 	[%r797], %r890;
	st.shared.u32 	[%r799], %r889;
	st.shared.u32 	[%r801], %r888;
	st.shared.u32 	[%r803], %r887;
	st.shared.u32 	[%r805], %r886;
	st.shared.u32 	[%r807], %r885;
	st.shared.u32 	[%r809], %r884;
	st.shared.u32 	[%r811], %r883;
	st.shared.u32 	[%r813], %r882;
	st.shared.u32 	[%r815], %r881;
	st.shared.u32 	[%r817], %r880;
	st.shared.u32 	[%r819], %r879;
	bar.sync 	0;
	ld.shared.u32 	%r897, [%r103];
	ld.shared.u32 	%r896, [%r103+4];
	ld.shared.u32 	%r895, [%r103+8];
	ld.shared.u32 	%r894, [%r103+12];
	ld.shared.u32 	%r893, [%r103+16];
	ld.shared.u32 	%r892, [%r103+20];
	ld.shared.u32 	%r891, [%r103+24];
	ld.shared.u32 	%r890, [%r103+28];
	ld.shared.u32 	%r889, [%r103+32];
	ld.shared.u32 	%r888, [%r103+36];
	ld.shared.u32 	%r887, [%r103+40];
	ld.shared.u32 	%r886, [%r103+44];
	ld.shared.u32 	%r885, [%r103+48];
	ld.shared.u32 	%r884, [%r103+52];
	ld.shared.u32 	%r883, [%r103+56];
	ld.shared.u32 	%r882, [%r103+60];
	ld.shared.u32 	%r881, [%r103+64];
	ld.shared.u32 	%r880, [%r103+68];
	ld.shared.u32 	%r879, [%r103+72];
	bar.sync 	0;
	add.s32 	%r859, %r859, 6;
	add.s32 	%r858, %r858, -6;
	bra.uni 	$L__BB97_77;

}
	// .globl	_ZN3cub18CUB_300001_SM_10006detail10radix_sort30DeviceRadixSortHistogramKernelINS1_5radix10policy_hubIiiyE10Policy1000ELNS0_9SortOrderE0EiyNS1_21identity_decomposer_tEEEvPT2_PKT1_SA_iiT3_
.visible .entry _ZN3cub18CUB_300001_SM_10006detail10radix_sort30DeviceRadixSortHistogramKernelINS1_5radix10policy_hubIiiyE10Policy1000ELNS0_9SortOrderE0EiyNS1_21identity_decomposer_tEEEvPT2_PKT1_SA_iiT3_(
	.param .u64 .ptr .align 1 _ZN3cub18CUB_300001_SM_10006detail10radix_sort30DeviceRadixSortHistogramKernelINS1_5radix10policy_hubIiiyE10Policy1000ELNS0_9SortOrderE0EiyNS1_21identity_decomposer_tEEEvPT2_PKT1_SA_iiT3__param_0,
	.param .u64 .ptr .align 1 _ZN3cub18CUB_300001_SM_10006detail10radix_sort30DeviceRadixSortHistogramKernelINS1_5radix10policy_hubIiiyE10Policy1000ELNS0_9SortOrderE0EiyNS1_21identity_decomposer_tEEEvPT2_PKT1_SA_iiT3__param_1,
	.param .u64 _ZN3cub18CUB_300001_SM_10006detail10radix_sort30DeviceRadixSortHistogramKernelINS1_5radix10policy_hubIiiyE10Policy1000ELNS0_9SortOrderE0EiyNS1_21identity_decomposer_tEEEvPT2_PKT1_SA_iiT3__param_2,
	.param .u32 _ZN3cub18CUB_300001_SM_10006detail10radix_sort30DeviceRadixSortHistogramKernelINS1_5radix10policy_hubIiiyE10Policy1000ELNS0_9SortOrderE0EiyNS1_21identity_decomposer_tEEEvPT2_PKT1_SA_iiT3__param_3,
	.param .u32 _ZN3cub18CUB_300001_SM_10006detail10radix_sort30DeviceRadixSortHistogramKernelINS1_5radix10policy_hubIiiyE10Policy1000ELNS0_9SortOrderE0EiyNS1_21identity_decomposer_tEEEvPT2_PKT1_SA_iiT3__param_4,
	.param .align 1 .b8 _ZN3cub18CUB_300001_SM_10006detail10radix_sort30DeviceRadixSortHistogramKernelINS1_5radix10policy_hubIiiyE10Policy1000ELNS0_9SortOrderE0EiyNS1_21identity_decomposer_tEEEvPT2_PKT1_SA_iiT3__param_5[1]
)
.maxntid 128
{
	.reg .pred 	%p<91>;
	.reg .b32 	%r<486>;
	.reg .b64 	%rd<137>;
	// demoted variable
	.shared .align 4 .b8 _ZZN3cub18CUB_300001_SM_10006detail10radix_sort30DeviceRadixSortHistogramKernelINS1_5radix10policy_hubIiiyE10Policy1000ELNS0_9SortOrderE0EiyNS1_21identity_decomposer_tEEEvPT2_PKT1_SA_iiT3_E12temp_storage[4096];
	ld.param.u64 	%rd18, [_ZN3cub18CUB_300001_SM_10006detail10radix_sort30DeviceRadixSortHistogramKernelINS1_5radix10policy_hubIiiyE10Policy1000ELNS0_9SortOrderE0EiyNS1_21identity_decomposer_tEEEvPT2_PKT1_SA_iiT3__param_0];
	ld.param.u64 	%rd19, [_ZN3cub18CUB_300001_SM_10006detail10radix_sort30DeviceRadixSortHistogramKernelINS1_5radix10policy_hubIiiyE10Policy1000ELNS0_9SortOrderE0EiyNS1_21identity_decomposer_tEEEvPT2_PKT1_SA_iiT3__param_1];
	ld.param.u64 	%rd17, [_ZN3cub18CUB_300001_SM_10006detail10radix_sort30DeviceRadixSortHistogramKernelINS1_5radix10policy_hubIiiyE10Policy1000ELNS0_9SortOrderE0EiyNS1_21identity_decomposer_tEEEvPT2_PKT1_SA_iiT3__param_2];
	ld.param.u32 	%r174, [_ZN3cub18CUB_300001_SM_10006detail10radix_sort30DeviceRadixSortHistogramKernelINS1_5radix10policy_hubIiiyE10Policy1000ELNS0_9SortOrderE0EiyNS1_21identity_decomposer_tEEEvPT2_PKT1_SA_iiT3__param_3];
	ld.param.u32 	%r175, [_ZN3cub18CUB_300001_SM_10006detail10radix_sort30DeviceRadixSortHistogramKernelINS1_5radix10policy_hubIiiyE10Policy1000ELNS0_9SortOrderE0EiyNS1_21identity_decomposer_tEEEvPT2_PKT1_SA_iiT3__param_4];
	cvta.to.global.u64 	%rd1, %rd19;
	cvta.to.global.u64 	%rd2, %rd18;
	setp.eq.s64 	%p2, %rd17, 0;
	@%p2 bra 	$L__BB98_153;
	sub.s32 	%r176, %r175, %r174;
	add.s32 	%r177, %r176, 7;
	shr.s32 	%r178, %r177, 31;
	shr.u32 	%r179, %r178, 29;
	add.s32 	%r180, %r177, %r179;
	shr.s32 	%r181, %r180, 3;
	mov.u32 	%r182, %tid.x;
	setp.gt.u32 	%p3, %r182, 255;
	setp.lt.s32 	%p4, %r177, 8;
	mov.u32 	%r183, %ctaid.x;
	shl.b32 	%r184, %r183, 11;
	cvt.u64.u32 	%rd3, %r184;
	mov.u32 	%r185, %nctaid.x;
	shl.b32 	%r186, %r185, 11;
	cvt.u64.u32 	%rd4, %r186;
	add.s32 	%r1, %r181, -1;
	and.b32  	%r2, %r181, 15;
	and.b32  	%r3, %r181, 7;
	add.s32 	%r4, %r3, -1;
	and.b32  	%r5, %r181, 3;
	or.pred  	%p1, %p3, %p4;
	shl.b32 	%r187, %r182, 2;
	mov.u32 	%r188, _ZZN3cub18CUB_300001_SM_10006detail10radix_sort30DeviceRadixSortHistogramKernelINS1_5radix10policy_hubIiiyE10Policy1000ELNS0_9SortOrderE0EiyNS1_21identity_decomposer_tEEEvPT2_PKT1_SA_iiT3_E12temp_storage;
	add.s32 	%r6, %r188, %r187;
	and.b32  	%r7, %r181, 268435440;
	cvt.u64.u32 	%rd5, %r182;
	add.s32 	%r8, %r182, 128;
	add.s32 	%r9, %r182, 256;
	add.s32 	%r10, %r182, 384;
	add.s32 	%r11, %r182, 512;
	add.s32 	%r12, %r182, 640;
	add.s32 	%r13, %r182, 768;
	or.b32  	%r14, %r182, 1024;
	add.s32 	%r15, %r182, 1920;
	and.b32  	%r16, %r181, 268435448;
	and.b32  	%r17, %r181, 1;
	neg.s32 	%r18, %r7;
	add.s32 	%r19, %r6, 8192;
	add.s64 	%rd21, %rd17, -1;
	shr.u64 	%rd22, %rd21, 30;
	add.s64 	%rd23, %rd22, 1;
	min.u64 	%rd6, %rd23, %rd17;
	mov.b64 	%rd135, 0;
$L__BB98_2:
	@%p1 bra 	$L__BB98_30;
	setp.lt.u32 	%p5, %r1, 15;
	mov.b32 	%r439, 0;
	@%p5 bra 	$L__BB98_6;
	mov.u32 	%r436, %r19;
	mov.u32 	%r437, %r18;
$L__BB98_5:
	.pragma "nounroll";
	mov.b32 	%r190, 0;
	st.shared.u32 	[%r436+-8192], %r190;
	st.shared.u32 	[%r436+-7168], %r190;
	st.shared.u32 	[%r436+-6144], %r190;
	st.shared.u32 	[%r436+-5120], %r190;
	st.shared.u32 	[%r436+-4096], %r190;
	st.shared.u32 	[%r436+-3072], %r190;
	st.shared.u32 	[%r436+-2048], %r190;
	st.shared.u32 	[%r436+-1024], %r190;
	st.shared.u32 	[%r436], %r190;
	st.shared.u32 	[%r436+1024], %r190;
	st.shared.u32 	[%r436+2048], %r190;
	st.shared.u32 	[%r436+3072], %r190;
	st.shared.u32 	[%r436+4096], %r190;
	st.shared.u32 	[%r436+5120], %r190;
	st.shared.u32 	[%r436+6144], %r190;
	st.shared.u32 	[%r436+7168], %r190;
	add.s32 	%r437, %r437, 16;
	add.s32 	%r436, %r436, 16384;
	setp.ne.s32 	%p6, %r437, 0;
	mov.u32 	%r439, %r7;
	@%p6 bra 	$L__BB98_5;
$L__BB98_6:
	add.s32 	%r25, %r2, -1;
	setp.eq.s32 	%p7, %r2, 0;
	@%p7 bra 	$L__BB98_16;
	setp.lt.u32 	%p8, %r25, 7;
	@%p8 bra 	$L__BB98_9;
	shl.b32 	%r191, %r439, 10;
	add.s32 	%r192, %r6, %r191;
	mov.b32 	%r193, 0;
	st.shared.u32 	[%r192], %r193;
	st.shared.u32 	[%r192+1024], %r193;
	st.shared.u32 	[%r192+2048], %r193;
	st.shared.u32 	[%r192+3072], %r193;
	st.shared.u32 	[%r192+4096], %r193;
	st.shared.u32 	[%r192+5120], %r193;
	st.shared.u32 	[%r192+6144], %r193;
	st.shared.u32 	[%r192+7168], %r193;
	add.s32 	%r439, %r439, 8;
$L__BB98_9:
	setp.eq.s32 	%p9, %r3, 0;
	@%p9 bra 	$L__BB98_16;
	setp.lt.u32 	%p10, %r4, 3;
	@%p10 bra 	$L__BB98_12;
	shl.b32 	%r194, %r439, 10;
	add.s32 	%r195, %r6, %r194;
	mov.b32 	%r196, 0;
	st.shared.u32 	[%r195], %r196;
	st.shared.u32 	[%r195+1024], %r196;
	st.shared.u32 	[%r195+2048], %r196;
	st.shared.u32 	[%r195+3072], %r196;
	add.s32 	%r439, %r439, 4;
$L__BB98_12:
	setp.eq.s32 	%p11, %r5, 0;
	@%p11 bra 	$L__BB98_16;
	setp.eq.s32 	%p12, %r5, 1;
	shl.b32 	%r197, %r439, 10;
	add.s32 	%r30, %r6, %r197;
	mov.b32 	%r198, 0;
	st.shared.u32 	[%r30], %r198;
	@%p12 bra 	$L__BB98_16;
	setp.eq.s32 	%p13, %r5, 2;
	mov.b32 	%r199, 0;
	st.shared.u32 	[%r30+1024], %r199;
	@%p13 bra 	$L__BB98_16;
	mov.b32 	%r200, 0;
	st.shared.u32 	[%r30+2048], %r200;
$L__BB98_16:
	cvt.u32.u64 	%r201, %rd5;
	setp.gt.u32 	%p14, %r201, 127;
	@%p14 bra 	$L__BB98_30;
	setp.lt.u32 	%p15, %r1, 15;
	mov.b32 	%r443, 0;
	@%p15 bra 	$L__BB98_20;
	mov.b32 	%r441, 0;
$L__BB98_19:
	.pragma "nounroll";
	shl.b32 	%r204, %r441, 10;
	add.s32 	%r205, %r6, %r204;
	mov.b32 	%r206, 0;
	st.shared.u32 	[%r205+512], %r206;
	st.shared.u32 	[%r205+1536], %r206;
	st.shared.u32 	[%r205+2560], %r206;
	st.shared.u32 	[%r205+3584], %r206;
	st.shared.u32 	[%r205+4608], %r206;
	st.shared.u32 	[%r205+5632], %r206;
	st.shared.u32 	[%r205+6656], %r206;
	st.shared.u32 	[%r205+7680], %r206;
	st.shared.u32 	[%r205+8704], %r206;
	st.shared.u32 	[%r205+9728], %r206;
	st.shared.u32 	[%r205+10752], %r206;
	st.shared.u32 	[%r205+11776], %r206;
	st.shared.u32 	[%r205+12800], %r206;
	st.shared.u32 	[%r205+13824], %r206;
	st.shared.u32 	[%r205+14848], %r206;
	st.shared.u32 	[%r205+15872], %r206;
	add.s32 	%r441, %r441, 16;
	setp.ne.s32 	%p16, %r441, %r7;
	mov.u32 	%r443, %r7;
	@%p16 bra 	$L__BB98_19;
$L__BB98_20:
	setp.eq.s32 	%p17, %r2, 0;
	@%p17 bra 	$L__BB98_30;
	setp.lt.u32 	%p18, %r25, 7;
	@%p18 bra 	$L__BB98_23;
	shl.b32 	%r207, %r443, 10;
	add.s32 	%r208, %r6, %r207;
	mov.b32 	%r209, 0;
	st.shared.u32 	[%r208+512], %r209;
	st.shared.u32 	[%r208+1536], %r209;
	st.shared.u32 	[%r208+2560], %r209;
	st.shared.u32 	[%r208+3584], %r209;
	st.shared.u32 	[%r208+4608], %r209;
	st.shared.u32 	[%r208+5632], %r209;
	st.shared.u32 	[%r208+6656], %r209;
	st.shared.u32 	[%r208+7680], %r209;
	add.s32 	%r443, %r443, 8;
$L__BB98_23:
	setp.eq.s32 	%p19, %r3, 0;
	@%p19 bra 	$L__BB98_30;
	setp.lt.u32 	%p20, %r4, 3;
	@%p20 bra 	$L__BB98_26;
	shl.b32 	%r210, %r443, 10;
	add.s32 	%r211, %r6, %r210;
	mov.b32 	%r212, 0;
	st.shared.u32 	[%r211+512], %r212;
	st.shared.u32 	[%r211+1536], %r212;
	st.shared.u32 	[%r211+2560], %r212;
	st.shared.u32 	[%r211+3584], %r212;
	add.s32 	%r443, %r443, 4;
$L__BB98_26:
	setp.eq.s32 	%p21, %r5, 0;
	@%p21 bra 	$L__BB98_30;
	setp.eq.s32 	%p22, %r5, 1;
	shl.b32 	%r213, %r443, 10;
	add.s32 	%r38, %r6, %r213;
	mov.b32 	%r214, 0;
	st.shared.u32 	[%r38+512], %r214;
	@%p22 bra 	$L__BB98_30;
	setp.eq.s32 	%p23, %r5, 2;
	mov.b32 	%r215, 0;
	st.shared.u32 	[%r38+1536], %r215;
	@%p23 bra 	$L__BB98_30;
	mov.b32 	%r216, 0;
	st.shared.u32 	[%r38+2560], %r216;
$L__BB98_30:
	bar.sync 	0;
	bar.sync 	0;
	shl.b64 	%rd8, %rd135, 30;
	sub.s64 	%rd24, %rd17, %rd8;
	min.u64 	%rd9, %rd24, 1073741824;
	setp.le.u64 	%p24, %rd9, %rd3;
	@%p24 bra 	$L__BB98_70;
	mov.u64 	%rd136, %rd3;
$L__BB98_32:
	add.s64 	%rd11, %rd136, %rd8;
	sub.s64 	%rd12, %rd17, %rd11;
	setp.lt.u64 	%p25, %rd12, 2048;
	@%p25 bra 	$L__BB98_34;
	add.s64 	%rd27, %rd11, %rd5;
	shl.b64 	%rd28, %rd27, 2;
	add.s64 	%rd29, %rd1, %rd28;
	ld.global.u32 	%r475, [%rd29];
	ld.global.u32 	%r474, [%rd29+512];
	ld.global.u32 	%r473, [%rd29+1024];
	ld.global.u32 	%r472, [%rd29+1536];
	ld.global.u32 	%r471, [%rd29+2048];
	ld.global.u32 	%r470, [%rd29+2560];
	ld.global.u32 	%r469, [%rd29+3072];
	ld.global.u32 	%r468, [%rd29+3584];
	ld.global.u32 	%r467, [%rd29+4096];
	ld.global.u32 	%r466, [%rd29+4608];
	ld.global.u32 	%r465, [%rd29+5120];
	ld.global.u32 	%r464, [%rd29+5632];
	ld.global.u32 	%r463, [%rd29+6144];
	ld.global.u32 	%r462, [%rd29+6656];
	ld.global.u32 	%r461, [%rd29+7168];
	ld.global.u32 	%r460, [%rd29+7680];
	bra.uni 	$L__BB98_66;
$L__BB98_34:
	cvt.u32.u64 	%r218, %rd5;
	cvt.u32.u64 	%r55, %rd12;
	setp.ge.s32 	%p26, %r218, %r55;
	add.s64 	%rd25, %rd11, %rd5;
	shl.b64 	%rd26, %rd25, 2;
	add.s64 	%rd13, %rd1, %rd26;
	mov.b32 	%r475, 2147483647;
	@%p26 bra 	$L__BB98_36;
	ld.global.u32 	%r475, [%rd13];
$L__BB98_36:
	setp.ge.s32 	%p27, %r8, %r55;
	mov.b32 	%r474, 2147483647;
	@%p27 bra 	$L__BB98_38;
	ld.global.u32 	%r474, [%rd13+512];
$L__BB98_38:
	setp.ge.s32 	%p28, %r9, %r55;
	mov.b32 	%r473, 2147483647;
	@%p28 bra 	$L__BB98_40;
	ld.global.u32 	%r473, [%rd13+1024];
$L__BB98_40:
	setp.ge.s32 	%p29, %r10, %r55;
	mov.b32 	%r472, 2147483647;
	@%p29 bra 	$L__BB98_42;
	ld.global.u32 	%r472, [%rd13+1536];
$L__BB98_42:
	setp.ge.s32 	%p30, %r11, %r55;
	mov.b32 	%r471, 2147483647;
	@%p30 bra 	$L__BB98_44;
	ld.global.u32 	%r471, [%rd13+2048];
$L__BB98_44:
	setp.ge.s32 	%p31, %r12, %r55;
	mov.b32 	%r470, 2147483647;
	@%p31 bra 	$L__BB98_46;
	ld.global.u32 	%r470, [%rd13+2560];
$L__BB98_46:
	setp.ge.s32 	%p32, %r13, %r55;
	mov.b32 	%r469, 2147483647;
	@%p32 bra 	$L__BB98_48;
	ld.global.u32 	%r469, [%rd13+3072];
$L__BB98_48:
	mov.u32 	%r226, %tid.x;
	add.s32 	%r227, %r226, 896;
	setp.ge.s32 	%p33, %r227, %r55;
	mov.b32 	%r468, 2147483647;
	@%p33 bra 	$L__BB98_50;
	ld.global.u32 	%r468, [%rd13+3584];
$L__BB98_50:
	setp.ge.s32 	%p34, %r14, %r55;
	mov.b32 	%r467, 2147483647;
	@%p34 bra 	$L__BB98_52;
	ld.global.u32 	%r467, [%rd13+4096];
$L__BB98_52:
	add.s32 	%r231, %r226, 1152;
	setp.ge.s32 	%p35, %r231, %r55;
	mov.b32 	%r466, 2147483647;
	@%p35 bra 	$L__BB98_54;
	ld.global.u32 	%r466, [%rd13+4608];
$L__BB98_54:
	add.s32 	%r234, %r226, 1280;
	setp.ge.s32 	%p36, %r234, %r55;
	mov.b32 	%r465, 2147483647;
	@%p36 bra 	$L__BB98_56;
	ld.global.u32 	%r465, [%rd13+5120];
$L__BB98_56:
	add.s32 	%r237, %r226, 1408;
	setp.ge.s32 	%p37, %r237, %r55;
	mov.b32 	%r464, 2147483647;
	@%p37 bra 	$L__BB98_58;
	ld.global.u32 	%r464, [%rd13+5632];
$L__BB98_58:
	add.s32 	%r240, %r226, 1536;
	setp.ge.s32 	%p38, %r240, %r55;
	mov.b32 	%r463, 2147483647;
	@%p38 bra 	$L__BB98_60;
	ld.global.u32 	%r463, [%rd13+6144];
$L__BB98_60:
	add.s32 	%r243, %r226, 1664;
	setp.ge.s32 	%p39, %r243, %r55;
	mov.b32 	%r462, 2147483647;
	@%p39 bra 	$L__BB98_62;
	ld.global.u32 	%r462, [%rd13+6656];
$L__BB98_62:
	add.s32 	%r246, %r226, 1792;
	setp.ge.s32 	%p40, %r246, %r55;
	mov.b32 	%r461, 2147483647;
	@%p40 bra 	$L__BB98_64;
	ld.global.u32 	%r461, [%rd13+7168];
$L__BB98_64:
	setp.ge.s32 	%p41, %r15, %r55;
	mov.b32 	%r460, 2147483647;
	@%p41 bra 	$L__BB98_66;
	ld.global.u32 	%r460, [%rd13+7680];
$L__BB98_66:
	setp.le.s32 	%p42, %r175, %r174;
	@%p42 bra 	$L__BB98_69;
	xor.b32  	%r103, %r460, -2147483648;
	xor.b32  	%r104, %r461, -2147483648;
	xor.b32  	%r105, %r462, -2147483648;
	xor.b32  	%r106, %r463, -2147483648;
	xor.b32  	%r107, %r464, -2147483648;
	xor.b32  	%r108, %r465, -2147483648;
	xor.b32  	%r109, %r466, -2147483648;
	xor.b32  	%r110, %r467, -2147483648;
	xor.b32  	%r111, %r468, -2147483648;
	xor.b32  	%r112, %r469, -2147483648;
	xor.b32  	%r113, %r470, -2147483648;
	xor.b32  	%r114, %r471, -2147483648;
	xor.b32  	%r115, %r472, -2147483648;
	xor.b32  	%r116, %r473, -2147483648;
	xor.b32  	%r117, %r474, -2147483648;
	xor.b32  	%r118, %r475, -2147483648;
	mov.b32 	%r476, 0;
	mov.u32 	%r477, %r174;
$L__BB98_68:
	sub.s32 	%r249, %r175, %r477;
	shl.b32 	%r250, %r476, 10;
	mov.u32 	%r251, _ZZN3cub18CUB_300001_SM_10006detail10radix_sort30DeviceRadixSortHistogramKernelINS1_5radix10policy_hubIiiyE10Policy1000ELNS0_9SortOrderE0EiyNS1_21identity_decomposer_tEEEvPT2_PKT1_SA_iiT3_E12temp_storage;
	add.s32 	%r252, %r251, %r250;
	min.s32 	%r253, %r249, 8;
	mov.b32 	%r254, -1;
	shl.b32 	%r255, %r254, %r253;
	not.b32 	%r256, %r255;
	shr.u32 	%r257, %r118, %r477;
	and.b32  	%r258, %r257, %r256;
	shl.b32 	%r259, %r258, 2;
	add.s32 	%r260, %r252, %r259;
	atom.shared.add.u32 	%r261, [%r260], 1;
	shr.u32 	%r262, %r117, %r477;
	and.b32  	%r263, %r262, %r256;
	shl.b32 	%r264, %r263, 2;
	add.s32 	%r265, %r252, %r264;
	atom.shared.add.u32 	%r266, [%r265], 1;
	shr.u32 	%r267, %r116, %r477;
	and.b32  	%r268, %r267, %r256;
	shl.b32 	%r269, %r268, 2;
	add.s32 	%r270, %r252, %r269;
	atom.shared.add.u32 	%r271, [%r270], 1;
	shr.u32 	%r272, %r115, %r477;
	and.b32  	%r273, %r272, %r256;
	shl.b32 	%r274, %r273, 2;
	add.s32 	%r275, %r252, %r274;
	atom.shared.add.u32 	%r276, [%r275], 1;
	shr.u32 	%r277, %r114, %r477;
	and.b32  	%r278, %r277, %r256;
	shl.b32 	%r279, %r278, 2;
	add.s32 	%r280, %r252, %r279;
	atom.shared.add.u32 	%r281, [%r280], 1;
	shr.u32 	%r282, %r113, %r477;
	and.b32  	%r283, %r282, %r256;
	shl.b32 	%r284, %r283, 2;
	add.s32 	%r285, %r252, %r284;
	atom.shared.add.u32 	%r286, [%r285], 1;
	shr.u32 	%r287, %r112, %r477;
	and.b32  	%r288, %r287, %r256;
	shl.b32 	%r289, %r288, 2;
	add.s32 	%r290, %r252, %r289;
	atom.shared.add.u32 	%r291, [%r290], 1;
	shr.u32 	%r292, %r111, %r477;
	and.b32  	%r293, %r292, %r256;
	shl.b32 	%r294, %r293, 2;
	add.s32 	%r295, %r252, %r294;
	atom.shared.add.u32 	%r296, [%r295], 1;
	shr.u32 	%r297, %r110, %r477;
	and.b32  	%r298, %r297, %r256;
	shl.b32 	%r299, %r298, 2;
	add.s32 	%r300, %r252, %r299;
	atom.shared.add.u32 	%r301, [%r300], 1;
	shr.u32 	%r302, %r109, %r477;
	and.b32  	%r303, %r302, %r256;
	shl.b32 	%r304, %r303, 2;
	add.s32 	%r305, %r252, %r304;
	atom.shared.add.u32 	%r306, [%r305], 1;
	shr.u32 	%r307, %r108, %r477;
	and.b32  	%r308, %r307, %r256;
	shl.b32 	%r309, %r308, 2;
	add.s32 	%r310, %r252, %r309;
	atom.shared.add.u32 	%r311, [%r310], 1;
	shr.u32 	%r312, %r107, %r477;
	and.b32  	%r313, %r312, %r256;
	shl.b32 	%r314, %r313, 2;
	add.s32 	%r315, %r252, %r314;
	atom.shared.add.u32 	%r316, [%r315], 1;
	shr.u32 	%r317, %r106, %r477;
	and.b32  	%r318, %r317, %r256;
	shl.b32 	%r319, %r318, 2;
	add.s32 	%r320, %r252, %r319;
	atom.shared.add.u32 	%r321, [%r320], 1;
	shr.u32 	%r322, %r105, %r477;
	and.b32  	%r323, %r322, %r256;
	shl.b32 	%r324, %r323, 2;
	add.s32 	%r325, %r252, %r324;
	atom.shared.add.u32 	%r326, [%r325], 1;
	shr.u32 	%r327, %r104, %r477;
	and.b32  	%r328, %r327, %r256;
	shl.b32 	%r329, %r328, 2;
	add.s32 	%r330, %r252, %r329;
	atom.shared.add.u32 	%r331, [%r330], 1;
	shr.u32 	%r332, %r103, %r477;
	and.b32  	%r333, %r332, %r256;
	shl.b32 	%r334, %r333, 2;
	add.s32 	%r335, %r252, %r334;
	atom.shared.add.u32 	%r336, [%r335], 1;
	add.s32 	%r477, %r477, 8;
	add.s32 	%r476, %r476, 1;
	setp.lt.s32 	%p43, %r477, %r175;
	@%p43 bra 	$L__BB98_68;
$L__BB98_69:
	add.s64 	%rd136, %rd136, %rd4;
	setp.lt.u64 	%p44, %rd136, %rd9;
	@%p44 bra 	$L__BB98_32;
$L__BB98_70:
	bar.sync 	0;
	@%p1 bra 	$L__BB98_152;
	setp.lt.u32 	%p45, %r1, 7;
	mov.b32 	%r480, 0;
	@%p45 bra 	$L__BB98_90;
	mov.b32 	%r478, 0;
$L__BB98_73:
	.pragma "nounroll";
	shl.b32 	%r339, %r478, 10;
	add.s32 	%r124, %r6, %r339;
	ld.shared.u32 	%r125, [%r124];
	setp.eq.s32 	%p46, %r125, 0;
	@%p46 bra 	$L__BB98_75;
	cvt.u32.u64 	%r340, %rd5;
	shl.b32 	%r341, %r478, 8;
	add.s32 	%r342, %r341, %r340;
	mul.wide.u32 	%rd30, %r342, 8;
	add.s64 	%rd31, %rd2, %rd30;
	cvt.u64.u32 	%rd32, %r125;
	atom.global.add.u64 	%rd33, [%rd31], %rd32;
$L__BB98_75:
	ld.shared.u32 	%r126, [%r124+1024];
	setp.eq.s32 	%p47, %r126, 0;
	@%p47 bra 	$L__BB98_77;
	cvt.u32.u64 	%r343, %rd5;
	shl.b32 	%r344, %r478, 8;
	add.s32 	%r345, %r344, %r343;
	add.s32 	%r346, %r345, 256;
	mul.wide.u32 	%rd34, %r346, 8;
	add.s64 	%rd35, %rd2, %rd34;
	cvt.u64.u32 	%rd36, %r126;
	atom.global.add.u64 	%rd37, [%rd35], %rd36;
$L__BB98_77:
	ld.shared.u32 	%r127, [%r124+2048];
	setp.eq.s32 	%p48, %r127, 0;
	@%p48 bra 	$L__BB98_79;
	cvt.u32.u64 	%r347, %rd5;
	shl.b32 	%r348, %r478, 8;
	add.s32 	%r349, %r348, %r347;
	add.s32 	%r350, %r349, 512;
	mul.wide.u32 	%rd38, %r350, 8;
	add.s64 	%rd39, %rd2, %rd38;
	cvt.u64.u32 	%rd40, %r127;
	atom.global.add.u64 	%rd41, [%rd39], %rd40;
$L__BB98_79:
	ld.shared.u32 	%r128, [%r124+3072];
	setp.eq.s32 	%p49, %r128, 0;
	@%p49 bra 	$L__BB98_81;
	cvt.u32.u64 	%r351, %rd5;
	shl.b32 	%r352, %r478, 8;
	add.s32 	%r353, %r352, %r351;
	add.s32 	%r354, %r353, 768;
	mul.wide.u32 	%rd42, %r354, 8;
	add.s64 	%rd43, %rd2, %rd42;
	cvt.u64.u32 	%rd44, %r128;
	atom.global.add.u64 	%rd45, [%rd43], %rd44;
$L__BB98_81:
	ld.shared.u32 	%r129, [%r124+4096];
	setp.eq.s32 	%p50, %r129, 0;
	@%p50 bra 	$L__BB98_83;
	cvt.u32.u64 	%r355, %rd5;
	shl.b32 	%r356, %r478, 8;
	add.s32 	%r357, %r356, %r355;
	add.s32 	%r358, %r357, 1024;
	mul.wide.u32 	%rd46, %r358, 8;
	add.s64 	%rd47, %rd2, %rd46;
	cvt.u64.u32 	%rd48, %r129;
	atom.global.add.u64 	%rd49, [%rd47], %rd48;
$L__BB98_83:
	ld.shared.u32 	%r130, [%r124+5120];
	setp.eq.s32 	%p51, %r130, 0;
	@%p51 bra 	$L__BB98_85;
	cvt.u32.u64 	%r359, %rd5;
	shl.b32 	%r360, %r478, 8;
	add.s32 	%r361, %r360, %r359;
	add.s32 	%r362, %r361, 1280;
	mul.wide.u32 	%rd50, %r362, 8;
	add.s64 	%rd51, %rd2, %rd50;
	cvt.u64.u32 	%rd52, %r130;
	atom.global.add.u64 	%rd53, [%rd51], %rd52;
$L__BB98_85:
	ld.shared.u32 	%r131, [%r124+6144];
	setp.eq.s32 	%p52, %r131, 0;
	@%p52 bra 	$L__BB98_87;
	cvt.u32.u64 	%r363, %rd5;
	shl.b32 	%r364, %r478, 8;
	add.s32 	%r365, %r364, %r363;
	add.s32 	%r366, %r365, 1536;
	mul.wide.u32 	%rd54, %r366, 8;
	add.s64 	%rd55, %rd2, %rd54;
	cvt.u64.u32 	%rd56, %r131;
	atom.global.add.u64 	%rd57, [%rd55], %rd56;
$L__BB98_87:
	ld.shared.u32 	%r132, [%r124+7168];
	setp.eq.s32 	%p53, %r132, 0;
	@%p53 bra 	$L__BB98_89;
	cvt.u32.u64 	%r367, %rd5;
	shl.b32 	%r368, %r478, 8;
	add.s32 	%r369, %r368, %r367;
	add.s32 	%r370, %r369, 1792;
	mul.wide.u32 	%rd58, %r370, 8;
	add.s64 	%rd59, %rd2, %rd58;
	cvt.u64.u32 	%rd60, %r132;
	atom.global.add.u64 	%rd61, [%rd59], %rd60;
$L__BB98_89:
	add.s32 	%r478, %r478, 8;
	setp.ne.s32 	%p54, %r478, %r16;
	mov.u32 	%r480, %r16;
	@%p54 bra 	$L__BB98_73;
$L__BB98_90:
	add.s32 	%r135, %r5, -1;
	setp.eq.s32 	%p55, %r3, 0;
	@%p55 bra 	$L__BB98_111;
	setp.lt.u32 	%p56, %r4, 3;
	@%p56 bra 	$L__BB98_101;
	shl.b32 	%r371, %r480, 10;
	add.s32 	%r136, %r6, %r371;
	ld.shared.u32 	%r137, [%r136];
	setp.eq.s32 	%p57, %r137, 0;
	@%p57 bra 	$L__BB98_94;
	cvt.u32.u64 	%r372, %rd5;
	shl.b32 	%r373, %r480, 8;
	add.s32 	%r374, %r373, %r372;
	mul.wide.u32 	%rd62, %r374, 8;
	add.s64 	%rd63, %rd2, %rd62;
	cvt.u64.u32 	%rd64, %r137;
	atom.global.add.u64 	%rd65, [%rd63], %rd64;
$L__BB98_94:
	ld.shared.u32 	%r138, [%r136+1024];
	setp.eq.s32 	%p58, %r138, 0;
	@%p58 bra 	$L__BB98_96;
	cvt.u32.u64 	%r375, %rd5;
	shl.b32 	%r376, %r480, 8;
	add.s32 	%r377, %r376, %r375;
	add.s32 	%r378, %r377, 256;
	mul.wide.u32 	%rd66, %r378, 8;
	add.s64 	%rd67, %rd2, %rd66;
	cvt.u64.u32 	%rd68, %r138;
	atom.global.add.u64 	%rd69, [%rd67], %rd68;
$L__BB98_96:
	ld.shared.u32 	%r139, [%r136+2048];
	setp.eq.s32 	%p59, %r139, 0;
	@%p59 bra 	$L__BB98_98;
	cvt.u32.u64 	%r379, %rd5;
	shl.b32 	%r380, %r480, 8;
	add.s32 	%r381, %r380, %r379;
	add.s32 	%r382, %r381, 512;
	mul.wide.u32 	%rd70, %r382, 8;
	add.s64 	%rd71, %rd2, %rd70;
	cvt.u64.u32 	%rd72, %r139;
	atom.global.add.u64 	%rd73, [%rd71], %rd72;
$L__BB98_98:
	ld.shared.u32 	%r140, [%r136+3072];
	setp.eq.s32 	%p60, %r140, 0;
	@%p60 bra 	$L__BB98_100;
	cvt.u32.u64 	%r383, %rd5;
	shl.b32 	%r384, %r480, 8;
	add.s32 	%r385, %r384, %r383;
	add.s32 	%r386, %r385, 768;
	mul.wide.u32 	%rd74, %r386, 8;
	add.s64 	%rd75, %rd2, %rd74;
	cvt.u64.u32 	%rd76, %r140;
	atom.global.add.u64 	%rd77, [%rd75], %rd76;
$L__BB98_100:
	add.s32 	%r480, %r480, 4;
$L__BB98_101:
	setp.eq.s32 	%p61, %r5, 0;
	@%p61 bra 	$L__BB98_111;
	setp.eq.s32 	%p62, %r135, 0;
	@%p62 bra 	$L__BB98_108;
	shl.b32 	%r387, %r480, 10;
	add.s32 	%r143, %r6, %r387;
	ld.shared.u32 	%r144, [%r143];
	setp.eq.s32 	%p63, %r144, 0;
	@%p63 bra 	$L__BB98_105;
	cvt.u32.u64 	%r388, %rd5;
	shl.b32 	%r389, %r480, 8;
	add.s32 	%r390, %r389, %r388;
	mul.wide.u32 	%rd78, %r390, 8;
	add.s64 	%rd79, %rd2, %rd78;
	cvt.u64.u32 	%rd80, %r144;
	atom.global.add.u64 	%rd81, [%rd79], %rd80;
$L__BB98_105:
	ld.shared.u32 	%r145, [%r143+1024];
	setp.eq.s32 	%p64, %r145, 0;
	@%p64 bra 	$L__BB98_107;
	cvt.u32.u64 	%r391, %rd5;
	shl.b32 	%r392, %r480, 8;
	add.s32 	%r393, %r392, %r391;
	add.s32 	%r394, %r393, 256;
	mul.wide.u32 	%rd82, %r394, 8;
	add.s64 	%rd83, %rd2, %rd82;
	cvt.u64.u32 	%rd84, %r145;
	atom.global.add.u64 	%rd85, [%rd83], %rd84;
$L__BB98_107:
	add.s32 	%r480, %r480, 2;
$L__BB98_108:
	setp.eq.s32 	%p65, %r17, 0;
	@%p65 bra 	$L__BB98_111;
	shl.b32 	%r395, %r480, 10;
	add.s32 	%r396, %r6, %r395;
	ld.shared.u32 	%r148, [%r396];
	setp.eq.s32 	%p66, %r148, 0;
	@%p66 bra 	$L__BB98_111;
	cvt.u32.u64 	%r397, %rd5;
	shl.b32 	%r398, %r480, 8;
	add.s32 	%r399, %r398, %r397;
	mul.wide.u32 	%rd86, %r399, 8;
	add.s64 	%rd87, %rd2, %rd86;
	cvt.u64.u32 	%rd88, %r148;
	atom.global.add.u64 	%rd89, [%rd87], %rd88;
$L__BB98_111:
	cvt.u32.u64 	%r400, %rd5;
	setp.gt.u32 	%p67, %r400, 127;
	@%p67 bra 	$L__BB98_152;
	setp.lt.u32 	%p68, %r1, 7;
	mov.b32 	%r484, 0;
	@%p68 bra 	$L__BB98_131;
	mov.b32 	%r482, 0;
$L__BB98_114:
	.pragma "nounroll";
	shl.b32 	%r404, %r482, 10;
	add.s32 	%r150, %r6, %r404;
	ld.shared.u32 	%r151, [%r150+512];
	setp.eq.s32 	%p69, %r151, 0;
	shl.b32 	%r405, %r482, 8;
	add.s32 	%r406, %r405, %r400;
	mul.wide.u32 	%rd90, %r406, 8;
	add.s64 	%rd15, %rd2, %rd90;
	@%p69 bra 	$L__BB98_116;
	cvt.u64.u32 	%rd91, %r151;
	atom.global.add.u64 	%rd92, [%rd15+1024], %rd91;
$L__BB98_116:
	ld.shared.u32 	%r152, [%r150+1536];
	setp.eq.s32 	%p70, %r152, 0;
	@%p70 bra 	$L__BB98_118;
	cvt.u64.u32 	%rd93, %r152;
	atom.global.add.u64 	%rd94, [%rd15+3072], %rd93;
$L__BB98_118:
	ld.shared.u32 	%r153, [%r150+2560];
	setp.eq.s32 	%p71, %r153, 0;
	@%p71 bra 	$L__BB98_120;
	cvt.u64.u32 	%rd95, %r153;
	atom.global.add.u64 	%rd96, [%rd15+5120], %rd95;
$L__BB98_120:
	ld.shared.u32 	%r154, [%r150+3584];
	setp.eq.s32 	%p72, %r154, 0;
	@%p72 bra 	$L__BB98_122;
	cvt.u64.u32 	%rd97, %r154;
	atom.global.add.u64 	%rd98, [%rd15+7168], %rd97;
$L__BB98_122:
	ld.shared.u32 	%r155, [%r150+4608];
	setp.eq.s32 	%p73, %r155, 0;
	@%p73 bra 	$L__BB98_124;
	cvt.u64.u32 	%rd99, %r155;
	atom.global.add.u64 	%rd100, [%rd15+9216], %rd99;
$L__BB98_124:
	ld.shared.u32 	%r156, [%r150+5632];
	setp.eq.s32 	%p74, %r156, 0;
	@%p74 bra 	$L__BB98_126;
	cvt.u64.u32 	%rd101, %r156;
	atom.global.add.u64 	%rd102, [%rd15+11264], %rd101;
$L__BB98_126:
	ld.shared.u32 	%r157, [%r150+6656];
	setp.eq.s32 	%p75, %r157, 0;
	@%p75 bra 	$L__BB98_128;
	cvt.u64.u32 	%rd103, %r157;
	atom.global.add.u64 	%rd104, [%rd15+13312], %rd103;
$L__BB98_128:
	ld.shared.u32 	%r158, [%r150+7680];
	setp.eq.s32 	%p76, %r158, 0;
	@%p76 bra 	$L__BB98_130;
	cvt.u64.u32 	%rd105, %r158;
	atom.global.add.u64 	%rd106, [%rd15+15360], %rd105;
$L__BB98_130:
	add.s32 	%r482, %r482, 8;
	setp.ne.s32 	%p77, %r482, %r16;
	mov.u32 	%r484, %r16;
	@%p77 bra 	$L__BB98_114;
$L__BB98_131:
	setp.eq.s32 	%p78, %r3, 0;
	@%p78 bra 	$L__BB98_152;
	setp.lt.u32 	%p79, %r4, 3;
	@%p79 bra 	$L__BB98_142;
	shl.b32 	%r407, %r484, 10;
	add.s32 	%r161, %r6, %r407;
	ld.shared.u32 	%r162, [%r161+512];
	setp.eq.s32 	%p80, %r162, 0;
	@%p80 bra 	$L__BB98_135;
	shl.b32 	%r409, %r484, 8;
	add.s32 	%r410, %r409, %r400;
	mul.wide.u32 	%rd107, %r410, 8;
	add.s64 	%rd108, %rd2, %rd107;
	cvt.u64.u32 	%rd109, %r162;
	atom.global.add.u64 	%rd110, [%rd108+1024], %rd109;
$L__BB98_135:
	ld.shared.u32 	%r163, [%r161+1536];
	setp.eq.s32 	%p81, %r163, 0;
	@%p81 bra 	$L__BB98_137;
	shl.b32 	%r412, %r484, 8;
	add.s32 	%r413, %r412, %r400;
	add.s32 	%r414, %r413, 256;
	mul.wide.u32 	%rd111, %r414, 8;
	add.s64 	%rd112, %rd2, %rd111;
	cvt.u64.u32 	%rd113, %r163;
	atom.global.add.u64 	%rd114, [%rd112+1024], %rd113;
$L__BB98_137:
	ld.shared.u32 	%r164, [%r161+2560];
	setp.eq.s32 	%p82, %r164, 0;
	@%p82 bra 	$L__BB98_139;
	shl.b32 	%r416, %r484, 8;
	add.s32 	%r417, %r416, %r400;
	add.s32 	%r418, %r417, 512;
	mul.wide.u32 	%rd115, %r418, 8;
	add.s64 	%rd116, %rd2, %rd115;
	cvt.u64.u32 	%rd117, %r164;
	atom.global.add.u64 	%rd118, [%rd116+1024], %rd117;
$L__BB98_139:
	ld.shared.u32 	%r165, [%r161+3584];
	setp.eq.s32 	%p83, %r165, 0;
	@%p83 bra 	$L__BB98_141;
	shl.b32 	%r420, %r484, 8;
	add.s32 	%r421, %r420, %r400;
	add.s32 	%r422, %r421, 768;
	mul.wide.u32 	%rd119, %r422, 8;
	add.s64 	%rd120, %rd2, %rd119;
	cvt.u64.u32 	%rd121, %r165;
	atom.global.add.u64 	%rd122, [%rd120+1024], %rd121;
$L__BB98_141:
	add.s32 	%r484, %r484, 4;
$L__BB98_142:
	setp.eq.s32 	%p84, %r5, 0;
	@%p84 bra 	$L__BB98_152;
	setp.eq.s32 	%p85, %r135, 0;
	@%p85 bra 	$L__BB98_149;
	shl.b32 	%r423, %r484, 10;
	add.s32 	%r168, %r6, %r423;
	ld.shared.u32 	%r169, [%r168+512];
	setp.eq.s32 	%p86, %r169, 0;
	@%p86 bra 	$L__BB98_146;
	shl.b32 	%r425, %r484, 8;
	add.s32 	%r426, %r425, %r400;
	mul.wide.u32 	%rd123, %r426, 8;
	add.s64 	%rd124, %rd2, %rd123;
	cvt.u64.u32 	%rd125, %r169;
	atom.global.add.u64 	%rd126, [%rd124+1024], %rd125;
$L__BB98_146:
	ld.shared.u32 	%r170, [%r168+1536];
	setp.eq.s32 	%p87, %r170, 0;
	@%p87 bra 	$L__BB98_148;
	shl.b32 	%r428, %r484, 8;
	add.s32 	%r429, %r428, %r400;
	add.s32 	%r430, %r429, 256;
	mul.wide.u32 	%rd127, %r430, 8;
	add.s64 	%rd128, %rd2, %rd127;
	cvt.u64.u32 	%rd129, %r170;
	atom.global.add.u64 	%rd130, [%rd128+1024], %rd129;
$L__BB98_148:
	add.s32 	%r484, %r484, 2;
$L__BB98_149:
	setp.eq.s32 	%p88, %r17, 0;
	@%p88 bra 	$L__BB98_152;
	shl.b32 	%r431, %r484, 10;
	add.s32 	%r432, %r6, %r431;
	ld.shared.u32 	%r173, [%r432+512];
	setp.eq.s32 	%p89, %r173, 0;
	@%p89 bra 	$L__BB98_152;
	shl.b32 	%r434, %r484, 8;
	add.s32 	%r435, %r434, %r400;
	mul.wide.u32 	%rd131, %r435, 8;
	add.s64 	%rd132, %rd2, %rd131;
	cvt.u64.u32 	%rd133, %r173;
	atom.global.add.u64 	%rd134, [%rd132+1024], %rd133;
$L__BB98_152:
	bar.sync 	0;
	add.s64 	%rd135, %rd135, 1;
	setp.ne.s64 	%p90, %rd135, %rd6;
	@%p90 bra 	$L__BB98_2;
$L__BB98_153:
	ret;

}
	// .globl	_ZN3cub18CUB_300001_SM_10006detail10radix_sort33DeviceRadixSortExclusiveSumKernelINS1_5radix10policy_hubIiiyE10Policy1000EyEEvPT0_
.visible .entry _ZN3cub18CUB_300001_SM_10006detail10radix_sort33DeviceRadixSortExclusiveSumKernelINS1_5radix10policy_hubIiiyE10Policy1000EyEEvPT0_(
	.param .u64 .ptr .align 1 _ZN3cub18CUB_300001_SM_10006detail10radix_sort33DeviceRadixSortExclusiveSumKernelINS1_5radix10policy_hubIiiyE10Policy1000EyEEvPT0__param_0
)
{
	.reg .pred 	%p<4>;
	.reg .b32 	%r<28>;
	.reg .b64 	%rd<54>;
	// demoted variable
	.shared .align 16 .b8 _ZZN3cub18CUB_300001_SM_10006detail10radix_sort33DeviceRadixSortExclusiveSumKernelINS1_5radix10policy_hubIiiyE10Policy1000EyEEvPT0_E12temp_storage[2336];
	ld.param.u64 	%rd5, [_ZN3cub18CUB_300001_SM_10006detail10radix_sort33DeviceRadixSortExclusiveSumKernelINS1_5radix10policy_hubIiiyE10Policy1000EyEEvPT0__param_0];
	cvta.to.global.u64 	%rd6, %rd5;
	mov.u32 	%r3, %ctaid.x;
	shl.b32 	%r4, %r3, 8;
	mov.u32 	%r1, %tid.x;
	setp.gt.u32 	%p1, %r1, 255;
	add.s32 	%r5, %r4, %r1;
	mul.wide.s32 	%rd7, %r5, 8;
	add.s64 	%rd1, %rd6, %rd7;
	@%p1 bra 	$L__BB99_2;
	ld.global.u64 	%rd53, [%rd1];
$L__BB99_2:
	shr.u32 	%r6, %r1, 3;
	add.s32 	%r7, %r6, %r1;
	shl.b32 	%r8, %r7, 3;
	mov.u32 	%r9, _ZZN3cub18CUB_300001_SM_10006detail10radix_sort33DeviceRadixSortExclusiveSumKernelINS1_5radix10policy_hubIiiyE10Policy1000EyEEvPT0_E12temp_storage;
	add.s32 	%r10, %r9, %r8;
	add.s32 	%r2, %r10, 16;
	st.shared.u64 	[%r10+16], %rd53;
	bar.sync 	0;
	setp.gt.u32 	%p2, %r1, 31;
	@%p2 bra 	$L__BB99_4;
	mad.lo.s32 	%r27, %r1, 72, %r9;
	ld.shared.u64 	%rd23, [%r27+16];
	ld.shared.u64 	%rd24, [%r27+24];
	ld.shared.u64 	%rd25, [%r27+32];
	ld.shared.u64 	%rd26, [%r27+40];
	ld.shared.u64 	%rd27, [%r27+48];
	ld.shared.u64 	%rd28, [%r27+56];
	ld.shared.u64 	%rd29, [%r27+64];
	ld.shared.u64 	%rd30, [%r27+72];
	add.s64 	%rd31, %rd24, %rd23;
	add.s64 	%rd32, %rd31, %rd25;
	add.s64 	%rd33, %rd32, %rd26;
	add.s64 	%rd34, %rd33, %rd27;
	add.s64 	%rd35, %rd34, %rd28;
	add.s64 	%rd36, %rd35, %rd29;
	add.s64 	%rd10, %rd36, %rd30;
	mov.b32 	%r11, 1;
	mov.b32 	%r24, 0;
	mov.b32 	%r25, -1;
	// begin inline asm
	{  .reg .u64 r0;  .reg .u32 lo;  .reg .u32 hi;  .reg .pred p;  mov.b64 {lo, hi}, %rd10;  shfl.sync.up.b32 lo|p, lo, %r11, %r24, %r25;  shfl.sync.up.b32 hi|p, hi, %r11, %r24, %r25;  mov.b64 r0, {lo, hi};  @p add.u64 r0, r0, %rd10;  mov.u64 %rd8, r0;}
	// end inline asm
	mov.b32 	%r14, 2;
	// begin inline asm
	{  .reg .u64 r0;  .reg .u32 lo;  .reg .u32 hi;  .reg .pred p;  mov.b64 {lo, hi}, %rd8;  shfl.sync.up.b32 lo|p, lo, %r14, %r24, %r25;  shfl.sync.up.b32 hi|p, hi, %r14, %r24, %r25;  mov.b64 r0, {lo, hi};  @p add.u64 r0, r0, %rd8;  mov.u64 %rd11, r0;}
	// end inline asm
	mov.b32 	%r17, 4;
	// begin inline asm
	{  .reg .u64 r0;  .reg .u32 lo;  .reg .u32 hi;  .reg .pred p;  mov.b64 {lo, hi}, %rd11;  shfl.sync.up.b32 lo|p, lo, %r17, %r24, %r25;  shfl.sync.up.b32 hi|p, hi, %r17, %r24, %r25;  mov.b64 r0, {lo, hi};  @p add.u64 r0, r0, %rd11;  mov.u64 %rd14, r0;}
	// end inline asm
	mov.b32 	%r20, 8;
	// begin inline asm
	{  .reg .u64 r0;  .reg .u32 lo;  .reg .u32 hi;  .reg .pred p;  mov.b64 {lo, hi}, %rd14;  shfl.sync.up.b32 lo|p, lo, %r20, %r24, %r25;  shfl.sync.up.b32 hi|p, hi, %r20, %r24, %r25;  mov.b64 r0, {lo, hi};  @p add.u64 r0, r0, %rd14;  mov.u64 %rd17, r0;}
	// end inline asm
	mov.b32 	%r23, 16;
	// begin inline asm
	{  .reg .u64 r0;  .reg .u32 lo;  .reg .u32 hi;  .reg .pred p;  mov.b64 {lo, hi}, %rd17;  shfl.sync.up.b32 lo|p, lo, %r23, %r24, %r25;  shfl.sync.up.b32 hi|p, hi, %r23, %r24, %r25;  mov.b64 r0, {lo, hi};  @p add.u64 r0, r0, %rd17;  mov.u64 %rd20, r0;}
	// end inline asm
	sub.s64 	%rd37, %rd20, %rd10;
	ld.shared.u64 	%rd38, [%r27+16];
	ld.shared.u64 	%rd39, [%r27+24];
	ld.shared.u64 	%rd40, [%r27+32];
	ld.shared.u64 	%rd41, [%r27+40];
	ld.shared.u64 	%rd42, [%r27+48];
	ld.shared.u64 	%rd43, [%r27+56];
	ld.shared.u64 	%rd44, [%r27+64];
	add.s64 	%rd45, %rd38, %rd37;
	add.s64 	%rd46, %rd39, %rd45;
	add.s64 	%rd47, %rd40, %rd46;
	add.s64 	%rd48, %rd41, %rd47;
	add.s64 	%rd49, %rd42, %rd48;
	add.s64 	%rd50, %rd43, %rd49;
	add.s64 	%rd51, %rd44, %rd50;
	st.shared.u64 	[%r27+16], %rd37;
	st.shared.u64 	[%r27+24], %rd45;
	st.shared.u64 	[%r27+32], %rd46;
	st.shared.u64 	[%r27+40], %rd47;
	st.shared.u64 	[%r27+48], %rd48;
	st.shared.u64 	[%r27+56], %rd49;
	st.shared.u64 	[%r27+64], %rd50;
	st.shared.u64 	[%r27+72], %rd51;
$L__BB99_4:
	setp.gt.u32 	%p3, %r1, 255;
	bar.sync 	0;
	@%p3 bra 	$L__BB99_6;
	ld.shared.u64 	%rd52, [%r2];
	st.global.u64 	[%rd1], %rd52;
$L__BB99_6:
	ret;

}
	// .globl	_ZN3cub18CUB_300001_SM_10006detail10radix_sort29DeviceRadixSortOnesweepKernelINS1_5radix10policy_hubIiiyE10Policy1000ELNS0_9SortOrderE0EiiyiiNS1_21identity_decomposer_tEEEvPT5_SB_PT3_PKSC_PT1_PKSG_PT2_PKSK_T4_iiT6_
.visible .entry _ZN3cub18CUB_300001_SM_10006detail10radix_sort29DeviceRadixSortOnesweepKernelINS1_5radix10policy_hubIiiyE10Policy1000ELNS0_9SortOrderE0EiiyiiNS1_21identity_decomposer_tEEEvPT5_SB_PT3_PKSC_PT1_PKSG_PT2_PKSK_T4_iiT6_(
	.param .u64 .ptr .align 1 _ZN3cub18CUB_300001_SM_10006detail10radix_sort29DeviceRadixSortOnesweepKernelINS1_5radix10policy_hubIiiyE10Policy1000ELNS0_9SortOrderE0EiiyiiNS1_21identity_decomposer_tEEEvPT5_SB_PT3_PKSC_PT1_PKSG_PT2_PKSK_T4_iiT6__param_0,
	.param .u64 .ptr .align 1 _ZN3cub18CUB_300001_SM_10006detail10radix_sort29DeviceRadixSortOnesweepKernelINS1_5radix10policy_hubIiiyE10Policy1000ELNS0_9SortOrderE0EiiyiiNS1_21identity_decomposer_tEEEvPT5_SB_PT3_PKSC_PT1_PKSG_PT2_PKSK_T4_iiT6__param_1,
	.param .u64 .ptr .align 1 _ZN3cub18CUB_300001_SM_10006detail10radix_sort29DeviceRadixSortOnesweepKernelINS1_5radix10policy_hubIiiyE10Policy1000ELNS0_9SortOrderE0EiiyiiNS1_21identity_decomposer_tEEEvPT5_SB_PT3_PKSC_PT1_PKSG_PT2_PKSK_T4_iiT6__param_2,
	.param .u64 .ptr .align 1 _ZN3cub18CUB_300001_SM_10006detail10radix_sort29DeviceRadixSortOnesweepKernelINS1_5radix10policy_hubIiiyE10Policy1000ELNS0_9SortOrderE0EiiyiiNS1_21identity_decomposer_tEEEvPT5_SB_PT3_PKSC_PT1_PKSG_PT2_PKSK_T4_iiT6__param_3,
	.param .u64 .ptr .align 1 _ZN3cub18CUB_300001_SM_10006detail10radix_sort29DeviceRadixSortOnesweepKernelINS1_5radix10policy_hubIiiyE10Policy1000ELNS0_9SortOrderE0EiiyiiNS1_21identity_decomposer_tEEEvPT5_SB_PT3_PKSC_PT1_PKSG_PT2_PKSK_T4_iiT6__param_4,
	.param .u64 .ptr .align 1 _ZN3cub18CUB_300001_SM_10006detail10radix_sort29DeviceRadixSortOnesweepKernelINS1_5radix10policy_hubIiiyE10Policy1000ELNS0_9SortOrderE0EiiyiiNS1_21identity_decomposer_tEEEvPT5_SB_PT3_PKSC_PT1_PKSG_PT2_PKSK_T4_iiT6__param_5,
	.param .u64 .ptr .align 1 _ZN3cub18CUB_300001_SM_10006detail10radix_sort29DeviceRadixSortOnesweepKernelINS1_5radix10policy_hubIiiyE10Policy1000ELNS0_9SortOrderE0EiiyiiNS1_21identity_decomposer_tEEEvPT5_SB_PT3_PKSC_PT1_PKSG_PT2_PKSK_T4_iiT6__param_6,
	.param .u64 .ptr .align 1 _ZN3cub18CUB_300001_SM_10006detail10radix_sort29DeviceRadixSortOnesweepKernelINS1_5radix10policy_hubIiiyE10Policy1000ELNS0_9SortOrderE0EiiyiiNS1_21identity_decomposer_tEEEvPT5_SB_PT3_PKSC_PT1_PKSG_PT2_PKSK_T4_iiT6__param_7,
	.param .u32 _ZN3cub18CUB_300001_SM_10006detail10radix_sort29DeviceRadixSortOnesweepKernelINS1_5radix10policy_hubIiiyE10Policy1000ELNS0_9SortOrderE0EiiyiiNS1_21identity_decomposer_tEEEvPT5_SB_PT3_PKSC_PT1_PKSG_PT2_PKSK_T4_iiT6__param_8,
	.param .u32 _ZN3cub18CUB_300001_SM_10006detail10radix_sort29DeviceRadixSortOnesweepKernelINS1_5radix10policy_hubIiiyE10Policy1000ELNS0_9SortOrderE0EiiyiiNS1_21identity_decomposer_tEEEvPT5_SB_PT3_PKSC_PT1_PKSG_PT2_PKSK_T4_iiT6__param_9,
	.param .u32 _ZN3cub18CUB_300001_SM_10006detail10radix_sort29DeviceRadixSortOnesweepKernelINS1_5radix10policy_hubIiiyE10Policy1000ELNS0_9SortOrderE0EiiyiiNS1_21identity_decomposer_tEEEvPT5_SB_PT3_PKSC_PT1_PKSG_PT2_PKSK_T4_iiT6__param_10,
	.param .align 1 .b8 _ZN3cub18CUB_300001_SM_10006detail10radix_sort29DeviceRadixSortOnesweepKernelINS1_5radix10policy_hubIiiyE10Policy1000ELNS0_9SortOrderE0EiiyiiNS1_21identity_decomposer_tEEEvPT5_SB_PT3_PKSC_PT1_PKSG_PT2_PKSK_T4_iiT6__param_11[1]
)
.maxntid 384
{
	.reg .pred 	%p<205>;
	.reg .b32 	%r<2283>;
	.reg .b64 	%rd<457>;
	// demoted variable
	.shared .align 16 .b8 _ZZN3cub18CUB_300001_SM_10006detail10radix_sort29DeviceRadixSortOnesweepKernelINS1_5radix10policy_hubIiiyE10Policy1000ELNS0_9SortOrderE0EiiyiiNS1_21identity_decomposer_tEEEvPT5_SB_PT3_PKSC_PT1_PKSG_PT2_PKSK_T4_iiT6_E1s[28160];
	ld.param.u64 	%rd43, [_ZN3cub18CUB_300001_SM_10006detail10radix_sort29DeviceRadixSortOnesweepKernelINS1_5radix10policy_hubIiiyE10Policy1000ELNS0_9SortOrderE0EiiyiiNS1_21identity_decomposer_tEEEvPT5_SB_PT3_PKSC_PT1_PKSG_PT2_PKSK_T4_iiT6__param_0];
	ld.param.u64 	%rd44, [_ZN3cub18CUB_300001_SM_10006detail10radix_sort29DeviceRadixSortOnesweepKernelINS1_5radix10policy_hubIiiyE10Policy1000ELNS0_9SortOrderE0EiiyiiNS1_21identity_decomposer_tEEEvPT5_SB_PT3_PKSC_PT1_PKSG_PT2_PKSK_T4_iiT6__param_1];
	ld.param.u64 	%rd47, [_ZN3cub18CUB_300001_SM_10006detail10radix_sort29DeviceRadixSortOnesweepKernelINS1_5radix10policy_hubIiiyE10Policy1000ELNS0_9SortOrderE0EiiyiiNS1_21identity_decomposer_tEEEvPT5_SB_PT3_PKSC_PT1_PKSG_PT2_PKSK_T4_iiT6__param_4];
	ld.param.u64 	%rd50, [_ZN3cub18CUB_300001_SM_10006detail10radix_sort29DeviceRadixSortOnesweepKernelINS1_5radix10policy_hubIiiyE10Policy1000ELNS0_9SortOrderE0EiiyiiNS1_21identity_decomposer_tEEEvPT5_SB_PT3_PKSC_PT1_PKSG_PT2_PKSK_T4_iiT6__param_5];
	cvta.to.global.u64 	%rd1, %rd47;
	cvta.to.global.u64 	%rd2, %rd43;
	cvta.to.global.u64 	%rd3, %rd50;
	mov.u32 	%r1, %tid.x;
	// begin inline asm
	mov.u32 %r443, %laneid;
	// end inline asm
	setp.ne.s32 	%p1, %r1, 0;
	@%p1 bra 	$L__BB100_2;
	cvta.to.global.u64 	%rd51, %rd44;
	atom.global.add.u32 	%r444, [%rd51], 1;
	st.shared.u32 	[_ZZN3cub18CUB_300001_SM_10006detail10radix_sort29DeviceRadixSortOnesweepKernelINS1_5radix10policy_hubIiiyE10Policy1000ELNS0_9SortOrderE0EiiyiiNS1_21identity_decomposer_tEEEvPT5_SB_PT3_PKSC_PT1_PKSG_PT2_PKSK_T4_iiT6_E1s+26112], %r444;
$L__BB100_2:
	ld.param.u32 	%r2078, [_ZN3cub18CUB_300001_SM_10006detail10radix_sort29DeviceRadixSortOnesweepKernelINS1_5radix10policy_hubIiiyE10Policy1000ELNS0_9SortOrderE0EiiyiiNS1_21identity_decomposer_tEEEvPT5_SB_PT3_PKSC_PT1_PKSG_PT2_PKSK_T4_iiT6__param_8];
	bar.sync 	0;
	ld.shared.u32 	%r3, [_ZZN3cub18CUB_300001_SM_10006detail10radix_sort29DeviceRadixSortOnesweepKernelINS1_5radix10policy_hubIiiyE10Policy1000ELNS0_9SortOrderE0EiiyiiNS1_21identity_decomposer_tEEEvPT5_SB_PT3_PKSC_PT1_PKSG_PT2_PKSK_T4_iiT6_E1s+26112];
	mul.lo.s32 	%r445, %r3, 6528;
	add.s32 	%r4, %r445, 6528;
	setp.gt.s32 	%p2, %r4, %r2078;
	cvt.s64.s32 	%rd4, %r445;
	@%p2 bra 	$L__BB100_4;
	and.b32  	%r446, %r1, 31;
	and.b32  	%r447, %r1, 992;
	mul.lo.s32 	%r448, %r447, 17;
	or.b32  	%r449, %r448, %r446;
	cvt.u64.u32 	%rd52, %r449;
	add.s64 	%rd53, %rd52, %rd4;
	shl.b64 	%rd54, %rd53, 2;
	add.s64 	%rd55, %rd3, %rd54;
	ld.global.u32 	%r2165, [%rd55];
	ld.global.u32 	%r2164, [%rd55+128];
	ld.global.u32 	%r2163, [%rd55+256];
	ld.global.u32 	%r2162, [%rd55+384];
	ld.global.u32 	%r2161, [%rd55+512];
	ld.global.u32 	%r2160, [%rd55+640];
	ld.global.u32 	%r2159, [%rd55+768];
	ld.global.u32 	%r2158, [%rd55+896];
	ld.global.u32 	%r2157, [%rd55+1024];
	ld.global.u32 	%r2156, [%rd55+1152];
	ld.global.u32 	%r2155, [%rd55+1280];
	ld.global.u32 	%r2154, [%rd55+1408];
	ld.global.u32 	%r2153, [%rd55+1536];
	ld.global.u32 	%r2152, [%rd55+1664];
	ld.global.u32 	%r2151, [%rd55+1792];
	ld.global.u32 	%r2150, [%rd55+1920];
	ld.global.u32 	%r2149, [%rd55+2048];
	bra.uni 	$L__BB100_38;
$L__BB100_4:
	ld.param.u32 	%r2079, [_ZN3cub18CUB_300001_SM_10006detail10radix_sort29DeviceRadixSortOnesweepKernelINS1_5radix10policy_hubIiiyE10Policy1000ELNS0_9SortOrderE0EiiyiiNS1_21identity_decomposer_tEEEvPT5_SB_PT3_PKSC_PT1_PKSG_PT2_PKSK_T4_iiT6__param_8];
	cvt.u32.u64 	%r451, %rd4;
	sub.s32 	%r22, %r2079, %r451;
	and.b32  	%r452, %r1, 31;
	and.b32  	%r453, %r1, 992;
	mul.lo.s32 	%r454, %r453, 17;
	or.b32  	%r23, %r454, %r452;
	setp.ge.s32 	%p3, %r23, %r22;
	cvt.u64.u32 	%rd56, %r23;
	add.s64 	%rd57, %rd56, %rd4;
	shl.b64 	%rd58, %rd57, 2;
	add.s64 	%rd5, %rd3, %rd58;
	mov.b32 	%r2165, 2147483647;
	@%p3 bra 	$L__BB100_6;
	ld.global.u32 	%r2165, [%rd5];
$L__BB100_6:
	add.s32 	%r456, %r23, 32;
	setp.ge.s32 	%p4, %r456, %r22;
	mov.b32 	%r2164, 2147483647;
	@%p4 bra 	$L__BB100_8;
	ld.global.u32 	%r2164, [%rd5+128];
$L__BB100_8:
	add.s32 	%r458, %r23, 64;
	setp.ge.s32 	%p5, %r458, %r22;
	mov.b32 	%r2163, 2147483647;
	@%p5 bra 	$L__BB100_10;
	ld.global.u32 	%r2163, [%rd5+256];
$L__BB100_10:
	add.s32 	%r460, %r23, 96;
	setp.ge.s32 	%p6, %r460, %r22;
	mov.b32 	%r2162, 2147483647;
	@%p6 bra 	$L__BB100_12;
	ld.global.u32 	%r2162, [%rd5+384];
$L__BB100_12:
	add.s32 	%r462, %r23, 128;
	setp.ge.s32 	%p7, %r462, %r22;
	mov.b32 	%r2161, 2147483647;
	@%p7 bra 	$L__BB100_14;
	ld.global.u32 	%r2161, [%rd5+512];
$L__BB100_14:
	add.s32 	%r464, %r23, 160;
	setp.ge.s32 	%p8, %r464, %r22;
	mov.b32 	%r2160, 2147483647;
	@%p8 bra 	$L__BB100_16;
	ld.global.u32 	%r2160, [%rd5+640];
$L__BB100_16:
	add.s32 	%r466, %r23, 192;
	setp.ge.s32 	%p9, %r466, %r22;
	mov.b32 	%r2159, 2147483647;
	@%p9 bra 	$L__BB100_18;
	ld.global.u32 	%r2159, [%rd5+768];
$L__BB100_18:
	add.s32 	%r468, %r23, 224;
	setp.ge.s32 	%p10, %r468, %r22;
	mov.b32 	%r2158, 2147483647;
	@%p10 bra 	$L__BB100_20;
	ld.global.u32 	%r2158, [%rd5+896];
$L__BB100_20:
	add.s32 	%r470, %r23, 256;
	setp.ge.s32 	%p11, %r470, %r22;
	mov.b32 	%r2157, 2147483647;
	@%p11 bra 	$L__BB100_22;
	ld.global.u32 	%r2157, [%rd5+1024];
$L__BB100_22:
	add.s32 	%r472, %r23, 288;
	setp.ge.s32 	%p12, %r472, %r22;
	mov.b32 	%r2156, 2147483647;
	@%p12 bra 	$L__BB100_24;
	ld.global.u32 	%r2156, [%rd5+1152];
$L__BB100_24:
	add.s32 	%r474, %r23, 320;
	setp.ge.s32 	%p13, %r474, %r22;
	mov.b32 	%r2155, 2147483647;
	@%p13 bra 	$L__BB100_26;
	ld.global.u32 	%r2155, [%rd5+1280];
$L__BB100_26:
	add.s32 	%r476, %r23, 352;
	setp.ge.s32 	%p14, %r476, %r22;
	mov.b32 	%r2154, 2147483647;
	@%p14 bra 	$L__BB100_28;
	ld.global.u32 	%r2154, [%rd5+1408];
$L__BB100_28:
	add.s32 	%r478, %r23, 384;
	setp.ge.s32 	%p15, %r478, %r22;
	mov.b32 	%r2153, 2147483647;
	@%p15 bra 	$L__BB100_30;
	ld.global.u32 	%r2153, [%rd5+1536];
$L__BB100_30:
	add.s32 	%r480, %r23, 416;
	setp.ge.s32 	%p16, %r480, %r22;
	mov.b32 	%r2152, 2147483647;
	@%p16 bra 	$L__BB100_32;
	ld.global.u32 	%r2152, [%rd5+1664];
$L__BB100_32:
	add.s32 	%r482, %r23, 448;
	setp.ge.s32 	%p17, %r482, %r22;
	mov.b32 	%r2151, 2147483647;
	@%p17 bra 	$L__BB100_34;
	ld.global.u32 	%r2151, [%rd5+1792];
$L__BB100_34:
	add.s32 	%r484, %r23, 480;
	setp.ge.s32 	%p18, %r484, %r22;
	mov.b32 	%r2150, 2147483647;
	@%p18 bra 	$L__BB100_36;
	ld.global.u32 	%r2150, [%rd5+1920];
$L__BB100_36:
	add.s32 	%r486, %r23, 512;
	setp.ge.s32 	%p19, %r486, %r22;
	mov.b32 	%r2149, 2147483647;
	@%p19 bra 	$L__BB100_38;
	ld.global.u32 	%r2149, [%rd5+2048];
$L__BB100_38:
	ld.param.u32 	%r2131, [_ZN3cub18CUB_300001_SM_10006detail10radix_sort29DeviceRadixSortOnesweepKernelINS1_5radix10policy_hubIiiyE10Policy1000ELNS0_9SortOrderE0EiiyiiNS1_21identity_decomposer_tEEEvPT5_SB_PT3_PKSC_PT1_PKSG_PT2_PKSK_T4_iiT6__param_10];
	mov.b32 	%r487, -1;
	shl.b32 	%r488, %r487, %r2131;
	not.b32 	%r74, %r488;
	shr.u32 	%r75, %r1, 5;
	shl.b32 	%r489, %r75, 10;
	mov.u32 	%r490, _ZZN3cub18CUB_300001_SM_10006detail10radix_sort29DeviceRadixSortOnesweepKernelINS1_5radix10policy_hubIiiyE10Policy1000ELNS0_9SortOrderE0EiiyiiNS1_21identity_decomposer_tEEEvPT5_SB_PT3_PKSC_PT1_PKSG_PT2_PKSK_T4_iiT6_E1s;
	add.s32 	%r76, %r490, %r489;
	setp.gt.s32 	%p20, %r443, 255;
	@%p20 bra 	$L__BB100_51;
	max.s32 	%r491, %r443, 224;
	sub.s32 	%r492, %r491, %r443;
	add.s32 	%r493, %r492, 31;
	shr.u32 	%r494, %r493, 5;
	add.s32 	%r77, %r494, 1;
	and.b32  	%r78, %r77, 15;
	setp.lt.u32 	%p21, %r493, 480;
	mov.u32 	%r2169, %r443;
	@%p21 bra 	$L__BB100_42;
	and.b32  	%r495, %r77, 268435440;
	neg.s32 	%r2167, %r495;
	shl.b32 	%r497, %r443, 2;
	add.s32 	%r498, %r489, %r497;
	add.s32 	%r500, %r498, %r490;
	add.s32 	%r2166, %r500, 1024;
	mov.u32 	%r2169, %r443;
$L__BB100_41:
	.pragma "nounroll";
	mov.b32 	%r501, 0;
	st.shared.u32 	[%r2166+-1024], %r501;
	st.shared.u32 	[%r2166+-896], %r501;
	st.shared.u32 	[%r2166+-768], %r501;
	st.shared.u32 	[%r2166+-640], %r501;
	st.shared.u32 	[%r2166+-512], %r501;
	st.shared.u32 	[%r2166+-384], %r501;
	st.shared.u32 	[%r2166+-256], %r501;
	st.shared.u32 	[%r2166+-128], %r501;
	st.shared.u32 	[%r2166], %r501;
	st.shared.u32 	[%r2166+128], %r501;
	st.shared.u32 	[%r2166+256], %r501;
	st.shared.u32 	[%r2166+384], %r501;
	st.shared.u32 	[%r2166+512], %r501;
	st.shared.u32 	[%r2166+640], %r501;
	st.shared.u32 	[%r2166+768], %r501;
	st.shared.u32 	[%r2166+896], %r501;
	add.s32 	%r2169, %r2169, 512;
	add.s32 	%r2167, %r2167, 16;
	add.s32 	%r2166, %r2166, 2048;
	setp.ne.s32 	%p22, %r2167, 0;
	@%p22 bra 	$L__BB100_41;
$L__BB100_42:
	setp.eq.s32 	%p23, %r78, 0;
	@%p23 bra 	$L__BB100_51;
	and.b32  	%r88, %r77, 7;
	setp.lt.u32 	%p24, %r78, 8;
	@%p24 bra 	$L__BB100_45;
	shl.b32 	%r502, %r2169, 2;
	add.s32 	%r503, %r76, %r502;
	mov.b32 	%r504, 0;
	st.shared.u32 	[%r503], %r504;
	st.shared.u32 	[%r503+128], %r504;
	st.shared.u32 	[%r503+256], %r504;
	st.shared.u32 	[%r503+384], %r504;
	st.shared.u32 	[%r503+512], %r504;
	st.shared.u32 	[%r503+640], %r504;
	st.shared.u32 	[%r503+768], %r504;
	st.shared.u32 	[%r503+896], %r504;
	add.s32 	%r2169, %r2169, 256;
$L__BB100_45:
	setp.eq.s32 	%p25, %r88, 0;
	@%p25 bra 	$L__BB100_51;
	and.b32  	%r91, %r77, 3;
	setp.lt.u32 	%p26, %r88, 4;
	@%p26 bra 	$L__BB100_48;
	shl.b32 	%r505, %r2169, 2;
	add.s32 	%r506, %r76, %r505;
	mov.b32 	%r507, 0;
	st.shared.u32 	[%r506], %r507;
	st.shared.u32 	[%r506+128], %r507;
	st.shared.u32 	[%r506+256], %r507;
	st.shared.u32 	[%r506+384], %r507;
	add.s32 	%r2169, %r2169, 128;
$L__BB100_48:
	setp.eq.s32 	%p27, %r91, 0;
	@%p27 bra 	$L__BB100_51;
	shl.b32 	%r509, %r2169, 2;
	add.s32 	%r510, %r489, %r509;
	add.s32 	%r2173, %r490, %r510;
	neg.s32 	%r2172, %r91;
$L__BB100_50:
	.pragma "nounroll";
	mov.b32 	%r512, 0;
	st.shared.u32 	[%r2173], %r512;
	add.s32 	%r2173, %r2173, 128;
	add.s32 	%r2172, %r2172, 1;
	setp.ne.s32 	%p28, %r2172, 0;
	@%p28 bra 	$L__BB100_50;
$L__BB100_51:
	ld.param.u32 	%r2094, [_ZN3cub18CUB_300001_SM_10006detail10radix_sort29DeviceRadixSortOnesweepKernelINS1_5radix10policy_hubIiiyE10Policy1000ELNS0_9SortOrderE0EiiyiiNS1_21identity_decomposer_tEEEvPT5_SB_PT3_PKSC_PT1_PKSG_PT2_PKSK_T4_iiT6__param_9];
	bar.warp.sync 	-1;
	xor.b32  	%r514, %r2165, -2147483648;
	shr.u32 	%r515, %r514, %r2094;
	and.b32  	%r100, %r515, %r74;
	shl.b32 	%r516, %r100, 2;
	add.s32 	%r517, %r76, %r516;
	atom.shared.add.u32 	%r518, [%r517], 1;
	xor.b32  	%r2227, %r2164, -2147483648;
	shr.u32 	%r520, %r2227, %r2094;
	and.b32  	%r521, %r520, %r74;
	shl.b32 	%r522, %r521, 2;
	add.s32 	%r523, %r76, %r522;
	atom.shared.add.u32 	%r524, [%r523], 1;
	xor.b32  	%r2226, %r2163, -2147483648;
	shr.u32 	%r526, %r2226, %r2094;
	and.b32  	%r527, %r526, %r74;
	shl.b32 	%r528, %r527, 2;
	add.s32 	%r529, %r76, %r528;
	atom.shared.add.u32 	%r530, [%r529], 1;
	xor.b32  	%r2225, %r2162, -2147483648;
	shr.u32 	%r532, %r2225, %r2094;
	and.b32  	%r533, %r532, %r74;
	shl.b32 	%r534, %r533, 2;
	add.s32 	%r535, %r76, %r534;
	atom.shared.add.u32 	%r536, [%r535], 1;
	xor.b32  	%r537, %r2161, -2147483648;
	shr.u32 	%r538, %r537, %r2094;
	and.b32  	%r539, %r538, %r74;
	shl.b32 	%r540, %r539, 2;
	add.s32 	%r541, %r76, %r540;
	atom.shared.add.u32 	%r542, [%r541], 1;
	xor.b32  	%r543, %r2160, -2147483648;
	shr.u32 	%r544, %r543, %r2094;
	and.b32  	%r545, %r544, %r74;
	shl.b32 	%r546, %r545, 2;
	add.s32 	%r547, %r76, %r546;
	atom.shared.add.u32 	%r548, [%r547], 1;
	xor.b32  	%r549, %r2159, -2147483648;
	shr.u32 	%r550, %r549, %r2094;
	and.b32  	%r551, %r550, %r74;
	shl.b32 	%r552, %r551, 2;
	add.s32 	%r553, %r76, %r552;
	atom.shared.add.u32 	%r554, [%r553], 1;
	xor.b32  	%r555, %r2158, -2147483648;
	shr.u32 	%r556, %r555, %r2094;
	and.b32  	%r557, %r556, %r74;
	shl.b32 	%r558, %r557, 2;
	add.s32 	%r559, %r76, %r558;
	atom.shared.add.u32 	%r560, [%r559], 1;
	xor.b32  	%r561, %r2157, -2147483648;
	shr.u32 	%r562, %r561, %r2094;
	and.b32  	%r563, %r562, %r74;
	shl.b32 	%r564, %r563, 2;
	add.s32 	%r565, %r76, %r564;
	atom.shared.add.u32 	%r566, [%r565], 1;
	xor.b32  	%r567, %r2156, -2147483648;
	shr.u32 	%r568, %r567, %r2094;
	and.b32  	%r569, %r568, %r74;
	shl.b32 	%r570, %r569, 2;
	add.s32 	%r571, %r76, %r570;
	atom.shared.add.u32 	%r572, [%r571], 1;
	xor.b32  	%r573, %r2155, -2147483648;
	shr.u32 	%r574, %r573, %r2094;
	and.b32  	%r575, %r574, %r74;
	shl.b32 	%r576, %r575, 2;
	add.s32 	%r577, %r76, %r576;
	atom.shared.add.u32 	%r578, [%r577], 1;
	xor.b32  	%r579, %r2154, -2147483648;
	shr.u32 	%r580, %r579, %r2094;
	and.b32  	%r581, %r580, %r74;
	shl.b32 	%r582, %r581, 2;
	add.s32 	%r583, %r76, %r582;
	atom.shared.add.u32 	%r584, [%r583], 1;
	xor.b32  	%r585, %r2153, -2147483648;
	shr.u32 	%r586, %r585, %r2094;
	and.b32  	%r587, %r586, %r74;
	shl.b32 	%r588, %r587, 2;
	add.s32 	%r589, %r76, %r588;
	atom.shared.add.u32 	%r590, [%r589], 1;
	xor.b32  	%r591, %r2152, -2147483648;
	shr.u32 	%r592, %r591, %r2094;
	and.b32  	%r593, %r592, %r74;
	shl.b32 	%r594, %r593, 2;
	add.s32 	%r595, %r76, %r594;
	atom.shared.add.u32 	%r596, [%r595], 1;
	xor.b32  	%r597, %r2151, -2147483648;
	shr.u32 	%r598, %r597, %r2094;
	and.b32  	%r599, %r598, %r74;
	shl.b32 	%r600, %r599, 2;
	add.s32 	%r601, %r76, %r600;
	atom.shared.add.u32 	%r602, [%r601], 1;
	xor.b32  	%r603, %r2150, -2147483648;
	shr.u32 	%r604, %r603, %r2094;
	and.b32  	%r605, %r604, %r74;
	shl.b32 	%r606, %r605, 2;
	add.s32 	%r607, %r76, %r606;
	atom.shared.add.u32 	%r608, [%r607], 1;
	xor.b32  	%r2212, %r2149, -2147483648;
	shr.u32 	%r610, %r2212, %r2094;
	and.b32  	%r611, %r610, %r74;
	shl.b32 	%r612, %r611, 2;
	add.s32 	%r613, %r76, %r612;
	atom.shared.add.u32 	%r614, [%r613], 1;
	bar.sync 	0;
	setp.gt.u32 	%p29, %r1, 255;
	shl.b32 	%r615, %r1, 2;
	add.s32 	%r101, %r490, %r615;
	mov.b32 	%r2174, 0;
	@%p29 bra 	$L__BB100_53;
	ld.shared.u32 	%r617, [%r101];
	mov.b32 	%r618, 0;
	st.shared.u32 	[%r101], %r618;
	ld.shared.u32 	%r619, [%r101+1024];
	st.shared.u32 	[%r101+1024], %r617;
	add.s32 	%r620, %r619, %r617;
	ld.shared.u32 	%r621, [%r101+2048];
	st.shared.u32 	[%r101+2048], %r620;
	add.s32 	%r622, %r621, %r620;
	ld.shared.u32 	%r623, [%r101+3072];
	st.shared.u32 	[%r101+3072], %r622;
	add.s32 	%r624, %r623, %r622;
	ld.shared.u32 	%r625, [%r101+4096];
	st.shared.u32 	[%r101+4096], %r624;
	add.s32 	%r626, %r625, %r624;
	ld.shared.u32 	%r627, [%r101+5120];
	st.shared.u32 	[%r101+5120], %r626;
	add.s32 	%r628, %r627, %r626;
	ld.shared.u32 	%r629, [%r101+6144];
	st.shared.u32 	[%r101+6144], %r628;
	add.s32 	%r630, %r629, %r628;
	ld.shared.u32 	%r631, [%r101+7168];
	st.shared.u32 	[%r101+7168], %r630;
	add.s32 	%r632, %r631, %r630;
	ld.shared.u32 	%r633, [%r101+8192];
	st.shared.u32 	[%r101+8192], %r632;
	add.s32 	%r634, %r633, %r632;
	ld.shared.u32 	%r635, [%r101+9216];
	st.shared.u32 	[%r101+9216], %r634;
	add.s32 	%r636, %r635, %r634;
	ld.shared.u32 	%r637, [%r101+10240];
	st.shared.u32 	[%r101+10240], %r636;
	add.s32 	%r638, %r637, %r636;
	ld.shared.u32 	%r639, [%r101+11264];
	st.shared.u32 	[%r101+11264], %r638;
	add.s32 	%r2174, %r639, %r638;
$L__BB100_53:
	setp.gt.u32 	%p30, %r1, 255;
	shl.b32 	%r640, %r3, 8;
	add.s32 	%r641, %r640, %r1;
	mul.wide.s32 	%rd59, %r641, 4;
	add.s64 	%rd6, %rd2, %rd59;
	@%p30 bra 	$L__BB100_55;
	or.b32  	%r642, %r2174, 1073741824;
	st.volatile.global.u32 	[%rd6], %r642;
$L__BB100_55:
	ld.param.u64 	%rd442, [_ZN3cub18CUB_300001_SM_10006detail10radix_sort29DeviceRadixSortOnesweepKernelINS1_5radix10policy_hubIiiyE10Policy1000ELNS0_9SortOrderE0EiiyiiNS1_21identity_decomposer_tEEEvPT5_SB_PT3_PKSC_PT1_PKSG_PT2_PKSK_T4_iiT6__param_7];
	xor.b32  	%r2223, %r2160, -2147483648;
	xor.b32  	%r2224, %r2161, -2147483648;
	xor.b32  	%r2222, %r2159, -2147483648;
	xor.b32  	%r2221, %r2158, -2147483648;
	xor.b32  	%r2228, %r2165, -2147483648;
	xor.b32  	%r2218, %r2155, -2147483648;
	xor.b32  	%r2220, %r2157, -2147483648;
	xor.b32  	%r2217, %r2154, -2147483648;
	xor.b32  	%r2219, %r2156, -2147483648;
	xor.b32  	%r2215, %r2152, -2147483648;
	xor.b32  	%r2216, %r2153, -2147483648;
	xor.b32  	%r2213, %r2150, -2147483648;
	xor.b32  	%r2214, %r2151, -2147483648;
	setp.lt.u32 	%p31, %r1, 256;
	setp.eq.s32 	%p32, %r2174, 6528;
	and.pred  	%p33, %p31, %p32;
	selp.u32 	%r643, 1, 0, %p33;
	{ 
	.reg .pred 	%p1; 
	.reg .pred 	%p2; 
	setp.ne.u32 	%p1, %r643, 0; 
	bar.red.or.pred 	%p2, 0, %p1; 
	selp.u32 	%r644, 1, 0, %p2; 
	}
	setp.eq.s32 	%p34, %r644, 0;
	and.b32  	%r645, %r1, 992;
	and.b32  	%r646, %r1, 31;
	mul.lo.s32 	%r647, %r645, 17;
	or.b32  	%r648, %r647, %r646;
	cvt.u64.u32 	%rd7, %r648;
	mul.lo.s32 	%r649, %r3, 6528;
	cvt.s64.s32 	%rd60, %r649;
	add.s64 	%rd61, %rd7, %rd60;
	cvta.to.global.u64 	%rd62, %rd442;
	shl.b64 	%rd63, %rd61, 2;
	add.s64 	%rd8, %rd62, %rd63;
	cvt.u64.u32 	%rd9, %r1;
	@%p34 bra 	$L__BB100_175;
	setp.gt.u32 	%p35, %r1, 255;
	shl.b32 	%r650, %r1, 3;
	mov.u32 	%r651, _ZZN3cub18CUB_300001_SM_10006detail10radix_sort29DeviceRadixSortOnesweepKernelINS1_5radix10policy_hubIiiyE10Policy1000ELNS0_9SortOrderE0EiiyiiNS1_21identity_decomposer_tEEEvPT5_SB_PT3_PKSC_PT1_PKSG_PT2_PKSK_T4_iiT6_E1s;
	add.s32 	%r652, %r651, %r650;
	add.s32 	%r121, %r652, 26112;
	@%p35 bra 	$L__BB100_64;
	ld.param.u64 	%rd436, [_ZN3cub18CUB_300001_SM_10006detail10radix_sort29DeviceRadixSortOnesweepKernelINS1_5radix10policy_hubIiiyE10Policy1000ELNS0_9SortOrderE0EiiyiiNS1_21identity_decomposer_tEEEvPT5_SB_PT3_PKSC_PT1_PKSG_PT2_PKSK_T4_iiT6__param_3];
	cvta.to.global.u64 	%rd64, %rd436;
	shl.b64 	%rd65, %rd9, 3;
	add.s64 	%rd66, %rd64, %rd65;
	ld.global.u64 	%rd67, [%rd66];
	setp.gt.u32 	%p36, %r1, %r100;
	selp.b64 	%rd68, 6528, 0, %p36;
	sub.s64 	%rd455, %rd67, %rd68;
	st.shared.u64 	[%r121], %rd455;
	setp.lt.s32 	%p37, %r3, 1;
	mov.u32 	%r2178, %r2174;
	@%p37 bra 	$L__BB100_63;
	mov.b32 	%r2176, -1;
	mov.u32 	%r2175, %r3;
	mov.u32 	%r2178, %r2174;
$L__BB100_59:
	ld.param.u64 	%rd429, [_ZN3cub18CUB_300001_SM_10006detail10radix_sort29DeviceRadixSortOnesweepKernelINS1_5radix10policy_hubIiiyE10Policy1000ELNS0_9SortOrderE0EiiyiiNS1_21identity_decomposer_tEEEvPT5_SB_PT3_PKSC_PT1_PKSG_PT2_PKSK_T4_iiT6__param_0];
	add.s32 	%r125, %r2175, -1;
	shl.b32 	%r654, %r125, 8;
	add.s32 	%r655, %r654, %r1;
	cvta.to.global.u64 	%rd69, %rd429;
	mul.wide.s32 	%rd70, %r655, 4;
	add.s64 	%rd11, %rd69, %rd70;
$L__BB100_60:
	membar.cta;
	ld.volatile.global.u32 	%r126, [%rd11];
	setp.eq.s32 	%p38, %r126, 0;
	@%p38 bra 	$L__BB100_60;
	and.b32  	%r656, %r126, 1073741823;
	add.s32 	%r2178, %r656, %r2178;
	setp.gt.s32 	%p39, %r126, -1;
	vote.sync.ballot.b32 	%r2176, %p39, %r2176;
	setp.gt.u32 	%p41, %r2175, 1;
	and.pred  	%p42, %p39, %p41;
	mov.u32 	%r2175, %r125;
	@%p42 bra 	$L__BB100_59;
	ld.shared.u64 	%rd455, [%r121];
$L__BB100_63:
	or.b32  	%r657, %r2178, -2147483648;
	st.volatile.global.u32 	[%rd6], %r657;
	sub.s32 	%r658, %r2178, %r2174;
	cvt.s64.s32 	%rd71, %r658;
	add.s64 	%rd72, %rd455, %rd71;
	st.shared.u64 	[%r121], %rd72;
$L__BB100_64:
	ld.param.u32 	%r2080, [_ZN3cub18CUB_300001_SM_10006detail10radix_sort29DeviceRadixSortOnesweepKernelINS1_5radix10policy_hubIiiyE10Policy1000ELNS0_9SortOrderE0EiiyiiNS1_21identity_decomposer_tEEEvPT5_SB_PT3_PKSC_PT1_PKSG_PT2_PKSK_T4_iiT6__param_8];
	ld.param.u64 	%rd432, [_ZN3cub18CUB_300001_SM_10006detail10radix_sort29DeviceRadixSortOnesweepKernelINS1_5radix10policy_hubIiiyE10Policy1000ELNS0_9SortOrderE0EiiyiiNS1_21identity_decomposer_tEEEvPT5_SB_PT3_PKSC_PT1_PKSG_PT2_PKSK_T4_iiT6__param_2];
	setp.gt.u32 	%p43, %r1, 255;
	setp.lt.s32 	%p44, %r4, %r2080;
	setp.eq.s64 	%p45, %rd432, 0;
	or.pred  	%p46, %p45, %p44;
	or.pred  	%p47, %p43, %p46;
	@%p47 bra 	$L__BB100_66;
	ld.param.u64 	%rd433, [_ZN3cub18CUB_300001_SM_10006detail10radix_sort29DeviceRadixSortOnesweepKernelINS1_5radix10policy_hubIiiyE10Policy1000ELNS0_9SortOrderE0EiiyiiNS1_21identity_decomposer_tEEEvPT5_SB_PT3_PKSC_PT1_PKSG_PT2_PKSK_T4_iiT6__param_2];
	ld.shared.u64 	%rd73, [%r121];
	setp.gt.u32 	%p48, %r1, %r100;
	selp.b64 	%rd74, 6528, 0, %p48;
	cvt.s64.s32 	%rd75, %r2174;
	add.s64 	%rd76, %rd74, %rd75;
	add.s64 	%rd77, %rd76, %rd73;
	cvta.to.global.u64 	%rd78, %rd433;
	shl.b64 	%rd79, %rd9, 3;
	add.s64 	%rd80, %rd78, %rd79;
	st.global.u64 	[%rd80], %rd77;
$L__BB100_66:
	ld.param.u32 	%r2081, [_ZN3cub18CUB_300001_SM_10006detail10radix_sort29DeviceRadixSortOnesweepKernelINS1_5radix10policy_hubIiiyE10Policy1000ELNS0_9SortOrderE0EiiyiiNS1_21identity_decomposer_tEEEvPT5_SB_PT3_PKSC_PT1_PKSG_PT2_PKSK_T4_iiT6__param_8];
	setp.gt.s32 	%p49, %r4, %r2081;
	bar.sync 	0;
	shl.b32 	%r659, %r100, 3;
	add.s32 	%r661, %r651, %r659;
	ld.shared.u64 	%rd14, [%r661+26112];
	@%p49 bra 	$L__BB100_68;
	add.s64 	%rd81, %rd14, %rd7;
	shl.b64 	%rd82, %rd81, 2;
	add.s64 	%rd83, %rd1, %rd82;
	st.global.u32 	[%rd83], %r2165;
	st.global.u32 	[%rd83+128], %r2164;
	st.global.u32 	[%rd83+256], %r2163;
	st.global.u32 	[%rd83+384], %r2162;
	st.global.u32 	[%rd83+512], %r2161;
	st.global.u32 	[%rd83+640], %r2160;
	st.global.u32 	[%rd83+768], %r2159;
	st.global.u32 	[%rd83+896], %r2158;
	st.global.u32 	[%rd83+1024], %r2157;
	st.global.u32 	[%rd83+1152], %r2156;
	st.global.u32 	[%rd83+1280], %r2155;
	st.global.u32 	[%rd83+1408], %r2154;
	st.global.u32 	[%rd83+1536], %r2153;
	st.global.u32 	[%rd83+1664], %r2152;
	st.global.u32 	[%rd83+1792], %r2151;
	st.global.u32 	[%rd83+1920], %r2150;
	st.global.u32 	[%rd83+2048], %r2149;
	bra.uni 	$L__BB100_102;
$L__BB100_68:
	ld.param.u32 	%r2082, [_ZN3cub18CUB_300001_SM_10006detail10radix_sort29DeviceRadixSortOnesweepKernelINS1_5radix10policy_hubIiiyE10Policy1000ELNS0_9SortOrderE0EiiyiiNS1_21identity_decomposer_tEEEvPT5_SB_PT3_PKSC_PT1_PKSG_PT2_PKSK_T4_iiT6__param_8];
	cvt.u32.u64 	%r662, %rd7;
	mad.lo.s32 	%r130, %r3, -6528, %r2082;
	setp.ge.s32 	%p50, %r662, %r130;
	add.s64 	%rd84, %rd14, %rd7;
	shl.b64 	%rd85, %rd84, 2;
	add.s64 	%rd15, %rd1, %rd85;
	@%p50 bra 	$L__BB100_70;
	st.global.u32 	[%rd15], %r2165;
$L__BB100_70:
	add.s32 	%r664, %r662, 32;
	setp.ge.s32 	%p51, %r664, %r130;
	@%p51 bra 	$L__BB100_72;
	st.global.u32 	[%rd15+128], %r2164;
$L__BB100_72:
	add.s32 	%r666, %r662, 64;
	setp.ge.s32 	%p52, %r666, %r130;
	@%p52 bra 	$L__BB100_74;
	st.global.u32 	[%rd15+256], %r2163;
$L__BB100_74:
	add.s32 	%r668, %r662, 96;
	setp.ge.s32 	%p53, %r668, %r130;
	@%p53 bra 	$L__BB100_76;
	st.global.u32 	[%rd15+384], %r2162;
$L__BB100_76:
	add.s32 	%r670, %r662, 128;
	setp.ge.s32 	%p54, %r670, %r130;
	@%p54 bra 	$L__BB100_78;
	st.global.u32 	[%rd15+512], %r2161;
$L__BB100_78:
	add.s32 	%r672, %r662, 160;
	setp.ge.s32 	%p55, %r672, %r130;
	@%p55 bra 	$L__BB100_80;
	st.global.u32 	[%rd15+640], %r2160;
$L__BB100_80:
	add.s32 	%r674, %r662, 192;
	setp.ge.s32 	%p56, %r674, %r130;
	@%p56 bra 	$L__BB100_82;
	st.global.u32 	[%rd15+768], %r2159;
$L__BB100_82:
	add.s32 	%r676, %r662, 224;
	setp.ge.s32 	%p57, %r676, %r130;
	@%p57 bra 	$L__BB100_84;
	st.global.u32 	[%rd15+896], %r2158;
$L__BB100_84:
	add.s32 	%r678, %r662, 256;
	setp.ge.s32 	%p58, %r678, %r130;
	@%p58 bra 	$L__BB100_86;
	st.global.u32 	[%rd15+1024], %r2157;
$L__BB100_86:
	add.s32 	%r680, %r662, 288;
	setp.ge.s32 	%p59, %r680, %r130;
	@%p59 bra 	$L__BB100_88;
	st.global.u32 	[%rd15+1152], %r2156;
$L__BB100_88:
	add.s32 	%r682, %r662, 320;
	setp.ge.s32 	%p60, %r682, %r130;
	@%p60 bra 	$L__BB100_90;
	st.global.u32 	[%rd15+1280], %r2155;
$L__BB100_90:
	add.s32 	%r684, %r662, 352;
	setp.ge.s32 	%p61, %r684, %r130;
	@%p61 bra 	$L__BB100_92;
	st.global.u32 	[%rd15+1408], %r2154;
$L__BB100_92:
	add.s32 	%r686, %r662, 384;
	setp.ge.s32 	%p62, %r686, %r130;
	@%p62 bra 	$L__BB100_94;
	st.global.u32 	[%rd15+1536], %r2153;
$L__BB100_94:
	add.s32 	%r688, %r662, 416;
	setp.ge.s32 	%p63, %r688, %r130;
	@%p63 bra 	$L__BB100_96;
	st.global.u32 	[%rd15+1664], %r2152;
$L__BB100_96:
	add.s32 	%r690, %r662, 448;
	setp.ge.s32 	%p64, %r690, %r130;
	@%p64 bra 	$L__BB100_98;
	st.global.u32 	[%rd15+1792], %r2151;
$L__BB100_98:
	add.s32 	%r692, %r662, 480;
	setp.ge.s32 	%p65, %r692, %r130;
	@%p65 bra 	$L__BB100_100;
	st.global.u32 	[%rd15+1920], %r2150;
$L__BB100_100:
	add.s32 	%r694, %r662, 512;
	setp.ge.s32 	%p66, %r694, %r130;
	@%p66 bra 	$L__BB100_102;
	st.global.u32 	[%rd15+2048], %r2149;
$L__BB100_102:
	ld.param.u32 	%r2083, [_ZN3cub18CUB_300001_SM_10006detail10radix_sort29DeviceRadixSortOnesweepKernelINS1_5radix10policy_hubIiiyE10Policy1000ELNS0_9SortOrderE0EiiyiiNS1_21identity_decomposer_tEEEvPT5_SB_PT3_PKSC_PT1_PKSG_PT2_PKSK_T4_iiT6__param_8];
	setp.gt.s32 	%p67, %r4, %r2083;
	@%p67 bra 	$L__BB100_104;
	ld.global.u32 	%r2211, [%rd8];
	ld.global.u32 	%r2210, [%rd8+128];
	ld.global.u32 	%r2209, [%rd8+256];
	ld.global.u32 	%r2208, [%rd8+384];
	ld.global.u32 	%r2207, [%rd8+512];
	ld.global.u32 	%r2206, [%rd8+640];
	ld.global.u32 	%r2205, [%rd8+768];
	ld.global.u32 	%r2204, [%rd8+896];
	ld.global.u32 	%r2203, [%rd8+1024];
	ld.global.u32 	%r2202, [%rd8+1152];
	ld.global.u32 	%r2201, [%rd8+1280];
	ld.global.u32 	%r2200, [%rd8+1408];
	ld.global.u32 	%r2199, [%rd8+1536];
	ld.global.u32 	%r2198, [%rd8+1664];
	ld.global.u32 	%r2197, [%rd8+1792];
	ld.global.u32 	%r2196, [%rd8+1920];
	ld.global.u32 	%r2195, [%rd8+2048];
	bra.uni 	$L__BB100_138;
$L__BB100_104:
	ld.param.u32 	%r2084, [_ZN3cub18CUB_300001_SM_10006detail10radix_sort29DeviceRadixSortOnesweepKernelINS1_5radix10policy_hubIiiyE10Policy1000ELNS0_9SortOrderE0EiiyiiNS1_21identity_decomposer_tEEEvPT5_SB_PT3_PKSC_PT1_PKSG_PT2_PKSK_T4_iiT6__param_8];
	cvt.u32.u64 	%r696, %rd7;
	sub.s32 	%r148, %r2084, %r649;
	setp.ge.s32 	%p68, %r696, %r148;
	@%p68 bra 	$L__BB100_106;
	ld.global.u32 	%r2211, [%rd8];
$L__BB100_106:
	add.s32 	%r700, %r696, 32;
	setp.ge.s32 	%p69, %r700, %r148;
	@%p69 bra 	$L__BB100_108;
	ld.global.u32 	%r2210, [%rd8+128];
$L__BB100_108:
	add.s32 	%r703, %r696, 64;
	setp.ge.s32 	%p70, %r703, %r148;
	@%p70 bra 	$L__BB100_110;
	ld.global.u32 	%r2209, [%rd8+256];
$L__BB100_110:
	add.s32 	%r706, %r696, 96;
	setp.ge.s32 	%p71, %r706, %r148;
	@%p71 bra 	$L__BB100_112;
	ld.global.u32 	%r2208, [%rd8+384];
$L__BB100_112:
	add.s32 	%r709, %r696, 128;
	setp.ge.s32 	%p72, %r709, %r148;
	@%p72 bra 	$L__BB100_114;
	ld.global.u32 	%r2207, [%rd8+512];
$L__BB100_114:
	add.s32 	%r712, %r696, 160;
	setp.ge.s32 	%p73, %r712, %r148;
	@%p73 bra 	$L__BB100_116;
	ld.global.u32 	%r2206, [%rd8+640];
$L__BB100_116:
	add.s32 	%r715, %r696, 192;
	setp.ge.s32 	%p74, %r715, %r148;
	@%p74 bra 	$L__BB100_118;
	ld.global.u32 	%r2205, [%rd8+768];
$L__BB100_118:
	add.s32 	%r718, %r696, 224;
	setp.ge.s32 	%p75, %r718, %r148;
	@%p75 bra 	$L__BB100_120;
	ld.global.u32 	%r2204, [%rd8+896];
$L__BB100_120:
	add.s32 	%r721, %r696, 256;
	setp.ge.s32 	%p76, %r721, %r148;
	@%p76 bra 	$L__BB100_122;
	ld.global.u32 	%r2203, [%rd8+1024];
$L__BB100_122:
	add.s32 	%r724, %r696, 288;
	setp.ge.s32 	%p77, %r724, %r148;
	@%p77 bra 	$L__BB100_124;
	ld.global.u32 	%r2202, [%rd8+1152];
$L__BB100_124:
	add.s32 	%r727, %r696, 320;
	setp.ge.s32 	%p78, %r727, %r148;
	@%p78 bra 	$L__BB100_126;
	ld.global.u32 	%r2201, [%rd8+1280];
$L__BB100_126:
	add.s32 	%r730, %r696, 352;
	setp.ge.s32 	%p79, %r730, %r148;
	@%p79 bra 	$L__BB100_128;
	ld.global.u32 	%r2200, [%rd8+1408];
$L__BB100_128:
	add.s32 	%r733, %r696, 384;
	setp.ge.s32 	%p80, %r733, %r148;
	@%p80 bra 	$L__BB100_130;
	ld.global.u32 	%r2199, [%rd8+1536];
$L__BB100_130:
	add.s32 	%r736, %r696, 416;
	setp.ge.s32 	%p81, %r736, %r148;
	@%p81 bra 	$L__BB100_132;
	ld.global.u32 	%r2198, [%rd8+1664];
$L__BB100_132:
	add.s32 	%r739, %r696, 448;
	setp.ge.s32 	%p82, %r739, %r148;
	@%p82 bra 	$L__BB100_134;
	ld.global.u32 	%r2197, [%rd8+1792];
$L__BB100_134:
	add.s32 	%r742, %r696, 480;
	setp.ge.s32 	%p83, %r742, %r148;
	@%p83 bra 	$L__BB100_136;
	ld.global.u32 	%r2196, [%rd8+1920];
$L__BB100_136:
	add.s32 	%r745, %r696, 512;
	setp.ge.s32 	%p84, %r745, %r148;
	@%p84 bra 	$L__BB100_138;
	ld.global.u32 	%r2195, [%rd8+2048];
$L__BB100_138:
	ld.param.u32 	%r2085, [_ZN3cub18CUB_300001_SM_10006detail10radix_sort29DeviceRadixSortOnesweepKernelINS1_5radix10policy_hubIiiyE10Policy1000ELNS0_9SortOrderE0EiiyiiNS1_21identity_decomposer_tEEEvPT5_SB_PT3_PKSC_PT1_PKSG_PT2_PKSK_T4_iiT6__param_8];
	mad.lo.s32 	%r746, %r3, 6528, 6528;
	setp.gt.s32 	%p85, %r746, %r2085;
	@%p85 bra 	$L__BB100_140;
	ld.param.u64 	%rd439, [_ZN3cub18CUB_300001_SM_10006detail10radix_sort29DeviceRadixSortOnesweepKernelINS1_5radix10policy_hubIiiyE10Policy1000ELNS0_9SortOrderE0EiiyiiNS1_21identity_decomposer_tEEEvPT5_SB_PT3_PKSC_PT1_PKSG_PT2_PKSK_T4_iiT6__param_6];
	add.s64 	%rd86, %rd14, %rd7;
	cvta.to.global.u64 	%rd87, %rd439;
	shl.b64 	%rd88, %rd86, 2;
	add.s64 	%rd89, %rd87, %rd88;
	st.global.u32 	[%rd89], %r2211;
	st.global.u32 	[%rd89+128], %r2210;
	st.global.u32 	[%rd89+256], %r2209;
	st.global.u32 	[%rd89+384], %r2208;
	st.global.u32 	[%rd89+512], %r2207;
	st.global.u32 	[%rd89+640], %r2206;
	st.global.u32 	[%rd89+768], %r2205;
	st.global.u32 	[%rd89+896], %r2204;
	st.global.u32 	[%rd89+1024], %r2203;
	st.global.u32 	[%rd89+1152], %r2202;
	st.global.u32 	[%rd89+1280], %r2201;
	st.global.u32 	[%rd89+1408], %r2200;
	st.global.u32 	[%rd89+1536], %r2199;
	st.global.u32 	[%rd89+1664], %r2198;
	st.global.u32 	[%rd89+1792], %r2197;
	st.global.u32 	[%rd89+1920], %r2196;
	st.global.u32 	[%rd89+2048], %r2195;
	bra.uni 	$L__BB100_174;
$L__BB100_140:
	ld.param.u32 	%r2086, [_ZN3cub18CUB_300001_SM_10006detail10radix_sort29DeviceRadixSortOnesweepKernelINS1_5radix10policy_hubIiiyE10Policy1000ELNS0_9SortOrderE0EiiyiiNS1_21identity_decomposer_tEEEvPT5_SB_PT3_PKSC_PT1_PKSG_PT2_PKSK_T4_iiT6__param_8];
	ld.param.u64 	%rd440, [_ZN3cub18CUB_300001_SM_10006detail10radix_sort29DeviceRadixSortOnesweepKernelINS1_5radix10policy_hubIiiyE10Policy1000ELNS0_9SortOrderE0EiiyiiNS1_21identity_decomposer_tEEEvPT5_SB_PT3_PKSC_PT1_PKSG_PT2_PKSK_T4_iiT6__param_6];
	cvt.u32.u64 	%r747, %rd7;
	mad.lo.s32 	%r199, %r3, -6528, %r2086;
	setp.ge.s32 	%p86, %r747, %r199;
	add.s64 	%rd90, %rd14, %rd7;
	cvta.to.global.u64 	%rd91, %rd440;
	shl.b64 	%rd92, %rd90, 2;
	add.s64 	%rd16, %rd91, %rd92;
	@%p86 bra 	$L__BB100_142;
	st.global.u32 	[%rd16], %r2211;
$L__BB100_142:
	add.s32 	%r749, %r747, 32;
	setp.ge.s32 	%p87, %r749, %r199;
	@%p87 bra 	$L__BB100_144;
	st.global.u32 	[%rd16+128], %r2210;
$L__BB100_144:
	add.s32 	%r751, %r747, 64;
	setp.ge.s32 	%p88, %r751, %r199;
	@%p88 bra 	$L__BB100_146;
	st.global.u32 	[%rd16+256], %r2209;
$L__BB100_146:
	add.s32 	%r753, %r747, 96;
	setp.ge.s32 	%p89, %r753, %r199;
	@%p89 bra 	$L__BB100_148;
	st.global.u32 	[%rd16+384], %r2208;
$L__BB100_148:
	add.s32 	%r755, %r747, 128;
	setp.ge.s32 	%p90, %r755, %r199;
	@%p90 bra 	$L__BB100_150;
	st.global.u32 	[%rd16+512], %r2207;
$L__BB100_150:
	add.s32 	%r757, %r747, 160;
	setp.ge.s32 	%p91, %r757, %r199;
	@%p91 bra 	$L__BB100_152;
	st.global.u32 	[%rd16+640], %r2206;
$L__BB100_152:
	add.s32 	%r759, %r747, 192;
	setp.ge.s32 	%p92, %r759, %r199;
	@%p92 bra 	$L__BB100_154;
	st.global.u32 	[%rd16+768], %r2205;
$L__BB100_154:
	add.s32 	%r761, %r747, 224;
	setp.ge.s32 	%p93, %r761, %r199;
	@%p93 bra 	$L__BB100_156;
	st.global.u32 	[%rd16+896], %r2204;
$L__BB100_156:
	add.s32 	%r763, %r747, 256;
	setp.ge.s32 	%p94, %r763, %r199;
	@%p94 bra 	$L__BB100_158;
	st.global.u32 	[%rd16+1024], %r2203;
$L__BB100_158:
	add.s32 	%r765, %r747, 288;
	setp.ge.s32 	%p95, %r765, %r199;
	@%p95 bra 	$L__BB100_160;
	st.global.u32 	[%rd16+1152], %r2202;
$L__BB100_160:
	add.s32 	%r767, %r747, 320;
	setp.ge.s32 	%p96, %r767, %r199;
	@%p96 bra 	$L__BB100_162;
	st.global.u32 	[%rd16+1280], %r2201;
$L__BB100_162:
	add.s32 	%r769, %r747, 352;
	setp.ge.s32 	%p97, %r769, %r199;
	@%p97 bra 	$L__BB100_164;
	st.global.u32 	[%rd16+1408], %r2200;
$L__BB100_164:
	add.s32 	%r771, %r747, 384;
	setp.ge.s32 	%p98, %r771, %r199;
	@%p98 bra 	$L__BB100_166;
	st.global.u32 	[%rd16+1536], %r2199;
$L__BB100_166:
	add.s32 	%r773, %r747, 416;
	setp.ge.s32 	%p99, %r773, %r199;
	@%p99 bra 	$L__BB100_168;
	st.global.u32 	[%rd16+1664], %r2198;
$L__BB100_168:
	add.s32 	%r775, %r747, 448;
	setp.ge.s32 	%p100, %r775, %r199;
	@%p100 bra 	$L__BB100_170;
	st.global.u32 	[%rd16+1792], %r2197;
$L__BB100_170:
	add.s32 	%r777, %r747, 480;
	setp.ge.s32 	%p101, %r777, %r199;
	@%p101 bra 	$L__BB100_172;
	st.global.u32 	[%rd16+1920], %r2196;
$L__BB100_172:
	add.s32 	%r779, %r747, 512;
	setp.ge.s32 	%p102, %r779, %r199;
	@%p102 bra 	$L__BB100_174;
	st.global.u32 	[%rd16+2048], %r2195;
$L__BB100_174:
	// begin inline asm
	exit;
	// end inline asm
	mov.u32 	%r2212, %r2149;
	mov.u32 	%r2213, %r2150;
	mov.u32 	%r2214, %r2151;
	mov.u32 	%r2215, %r2152;
	mov.u32 	%r2216, %r2153;
	mov.u32 	%r2217, %r2154;
	mov.u32 	%r2218, %r2155;
	mov.u32 	%r2219, %r2156;
	mov.u32 	%r2220, %r2157;
	mov.u32 	%r2221, %r2158;
	mov.u32 	%r2222, %r2159;
	mov.u32 	%r2223, %r2160;
	mov.u32 	%r2224, %r2161;
	mov.u32 	%r2225, %r2162;
	mov.u32 	%r2226, %r2163;
	mov.u32 	%r2227, %r2164;
	mov.u32 	%r2228, %r2165;
$L__BB100_175:
	mul.hi.u32 	%r780, %r1, 357913942;
	add.s32 	%r781, %r780, %r1;
	shl.b32 	%r782, %r781, 2;
	mov.u32 	%r783, _ZZN3cub18CUB_300001_SM_10006detail10radix_sort29DeviceRadixSortOnesweepKernelINS1_5radix10policy_hubIiiyE10Policy1000ELNS0_9SortOrderE0EiiyiiNS1_21identity_decomposer_tEEEvPT5_SB_PT3_PKSC_PT1_PKSG_PT2_PKSK_T4_iiT6_E1s;
	add.s32 	%r784, %r783, %r782;
	add.s32 	%r217, %r784, 13328;
	st.shared.u32 	[%r784+13328], %r2174;
	bar.sync 	0;
	setp.gt.u32 	%p103, %r1, 31;
	@%p103 bra 	$L__BB100_177;
	mad.lo.s32 	%r816, %r1, 52, %r783;
	ld.shared.u32 	%r817, [%r816+13328];
	ld.shared.u32 	%r818, [%r816+13332];
	ld.shared.u32 	%r819, [%r816+13336];
	ld.shared.u32 	%r820, [%r816+13340];
	ld.shared.u32 	%r821, [%r816+13344];
	ld.shared.u32 	%r822, [%r816+13348];
	ld.shared.u32 	%r823, [%r816+13352];
	ld.shared.u32 	%r824, [%r816+13356];
	ld.shared.u32 	%r825, [%r816+13360];
	ld.shared.u32 	%r826, [%r816+13364];
	ld.shared.u32 	%r827, [%r816+13368];
	ld.shared.u32 	%r828, [%r816+13372];
	add.s32 	%r829, %r818, %r817;
	add.s32 	%r830, %r829, %r819;
	add.s32 	%r831, %r830, %r820;
	add.s32 	%r832, %r831, %r821;
	add.s32 	%r833, %r832, %r822;
	add.s32 	%r834, %r833, %r823;
	add.s32 	%r835, %r834, %r824;
	add.s32 	%r836, %r835, %r825;
	add.s32 	%r837, %r836, %r826;
	add.s32 	%r838, %r837, %r827;
	add.s32 	%r789, %r838, %r828;
	mov.b32 	%r787, 1;
	mov.b32 	%r812, 0;
	mov.b32 	%r814, -1;
	// begin inline asm
	{  .reg .s32 r0;  .reg .pred p;  shfl.sync.up.b32 r0|p, %r789, %r787, %r812, %r814;  @p add.s32 r0, r0, %r789;  mov.s32 %r785, r0;}
	// end inline asm
	mov.b32 	%r793, 2;
	// begin inline asm
	{  .reg .s32 r0;  .reg .pred p;  shfl.sync.up.b32 r0|p, %r785, %r793, %r812, %r814;  @p add.s32 r0, r0, %r785;  mov.s32 %r791, r0;}
	// end inline asm
	mov.b32 	%r799, 4;
	// begin inline asm
	{  .reg .s32 r0;  .reg .pred p;  shfl.sync.up.b32 r0|p, %r791, %r799, %r812, %r814;  @p add.s32 r0, r0, %r791;  mov.s32 %r797, r0;}
	// end inline asm
	mov.b32 	%r805, 8;
	// begin inline asm
	{  .reg .s32 r0;  .reg .pred p;  shfl.sync.up.b32 r0|p, %r797, %r805, %r812, %r814;  @p add.s32 r0, r0, %r797;  mov.s32 %r803, r0;}
	// end inline asm
	mov.b32 	%r811, 16;
	// begin inline asm
	{  .reg .s32 r0;  .reg .pred p;  shfl.sync.up.b32 r0|p, %r803, %r811, %r812, %r814;  @p add.s32 r0, r0, %r803;  mov.s32 %r809, r0;}
	// end inline asm
	sub.s32 	%r839, %r809, %r789;
	add.s32 	%r840, %r817, %r839;
	add.s32 	%r841, %r818, %r840;
	add.s32 	%r842, %r819, %r841;
	add.s32 	%r843, %r820, %r842;
	add.s32 	%r844, %r821, %r843;
	add.s32 	%r845, %r822, %r844;
	add.s32 	%r846, %r823, %r845;
	add.s32 	%r847, %r824, %r846;
	add.s32 	%r848, %r825, %r847;
	add.s32 	%r849, %r826, %r848;
	add.s32 	%r850, %r827, %r849;
	st.shared.u32 	[%r816+13328], %r839;
	st.shared.u32 	[%r816+13332], %r840;
	st.shared.u32 	[%r816+13336], %r841;
	st.shared.u32 	[%r816+13340], %r842;
	st.shared.u32 	[%r816+13344], %r843;
	st.shared.u32 	[%r816+13348], %r844;
	st.shared.u32 	[%r816+13352], %r845;
	st.shared.u32 	[%r816+13356], %r846;
	st.shared.u32 	[%r816+13360], %r847;
	st.shared.u32 	[%r816+13364], %r848;
	st.shared.u32 	[%r816+13368], %r849;
	st.shared.u32 	[%r816+13372], %r850;
$L__BB100_177:
	setp.gt.u32 	%p104, %r1, 255;
	bar.sync 	0;
	ld.shared.u32 	%r218, [%r217];
	@%p104 bra 	$L__BB100_179;
	shl.b32 	%r851, %r1, 2;
	add.s32 	%r853, %r783, %r851;
	ld.shared.u32 	%r854, [%r853];
	add.s32 	%r855, %r854, %r218;
	st.shared.u32 	[%r853], %r855;
	ld.shared.u32 	%r856, [%r853+1024];
	add.s32 	%r857, %r856, %r218;
	st.shared.u32 	[%r853+1024], %r857;
	ld.shared.u32 	%r858, [%r853+2048];
	add.s32 	%r859, %r858, %r218;
	st.shared.u32 	[%r853+2048], %r859;
	ld.shared.u32 	%r860, [%r853+3072];
	add.s32 	%r861, %r860, %r218;
	st.shared.u32 	[%r853+3072], %r861;
	ld.shared.u32 	%r862, [%r853+4096];
	add.s32 	%r863, %r862, %r218;
	st.shared.u32 	[%r853+4096], %r863;
	ld.shared.u32 	%r864, [%r853+5120];
	add.s32 	%r865, %r864, %r218;
	st.shared.u32 	[%r853+5120], %r865;
	ld.shared.u32 	%r866, [%r853+6144];
	add.s32 	%r867, %r866, %r218;
	st.shared.u32 	[%r853+6144], %r867;
	ld.shared.u32 	%r868, [%r853+7168];
	add.s32 	%r869, %r868, %r218;
	st.shared.u32 	[%r853+7168], %r869;
	ld.shared.u32 	%r870, [%r853+8192];
	add.s32 	%r871, %r870, %r218;
	st.shared.u32 	[%r853+8192], %r871;
	ld.shared.u32 	%r872, [%r853+9216];
	add.s32 	%r873, %r872, %r218;
	st.shared.u32 	[%r853+9216], %r873;
	ld.shared.u32 	%r874, [%r853+10240];
	add.s32 	%r875, %r874, %r218;
	st.shared.u32 	[%r853+10240], %r875;
	ld.shared.u32 	%r876, [%r853+11264];
	add.s32 	%r877, %r876, %r218;
	st.shared.u32 	[%r853+11264], %r877;
$L__BB100_179:
	ld.param.u32 	%r2132, [_ZN3cub18CUB_300001_SM_10006detail10radix_sort29DeviceRadixSortOnesweepKernelINS1_5radix10policy_hubIiiyE10Policy1000ELNS0_9SortOrderE0EiiyiiNS1_21identity_decomposer_tEEEvPT5_SB_PT3_PKSC_PT1_PKSG_PT2_PKSK_T4_iiT6__param_10];
	ld.param.u32 	%r2095, [_ZN3cub18CUB_300001_SM_10006detail10radix_sort29DeviceRadixSortOnesweepKernelINS1_5radix10policy_hubIiiyE10Policy1000ELNS0_9SortOrderE0EiiyiiNS1_21identity_decomposer_tEEEvPT5_SB_PT3_PKSC_PT1_PKSG_PT2_PKSK_T4_iiT6__param_9];
	shl.b32 	%r904, %r1, 5;
	and.b32  	%r905, %r904, 31744;
	add.s32 	%r219, %r783, %r905;
	bar.sync 	0;
	// begin inline asm
	mov.u32 %r878, %lanemask_le;
	// end inline asm
	shr.u32 	%r907, %r2228, %r2095;
	mov.b32 	%r908, -1;
	shl.b32 	%r909, %r908, %r2132;
	not.b32 	%r221, %r909;
	and.b32  	%r901, %r907, %r221;
	mov.b32 	%r881, 1;
	// begin inline asm
	{
    .reg .pred p;
    and.b32 %r879, %r901, %r881;    setp.ne.u32 p, %r879, 0;
    vote.ballot.sync.b32 %r879, p, 0xffffffff;
    @!p not.b32 %r879, %r879;
}

	// end inline asm
	mov.b32 	%r884, 2;
	// begin inline asm
	{
    .reg .pred p;
    and.b32 %r882, %r901, %r884;    setp.ne.u32 p, %r882, 0;
    vote.ballot.sync.b32 %r882, p, 0xffffffff;
    @!p not.b32 %r882, %r882;
}

	// end inline asm
	and.b32  	%r910, %r882, %r879;
	mov.b32 	%r887, 4;
	// begin inline asm
	{
    .reg .pred p;
    and.b32 %r885, %r901, %r887;    setp.ne.u32 p, %r885, 0;
    vote.ballot.sync.b32 %r885, p, 0xffffffff;
    @!p not.b32 %r885, %r885;
}

	// end inline asm
	and.b32  	%r911, %r885, %r910;
	mov.b32 	%r890, 8;
	// begin inline asm
	{
    .reg .pred p;
    and.b32 %r888, %r901, %r890;    setp.ne.u32 p, %r888, 0;
    vote.ballot.sync.b32 %r888, p, 0xffffffff;
    @!p not.b32 %r888, %r888;
}

	// end inline asm
	and.b32  	%r912, %r888, %r911;
	mov.b32 	%r893, 16;
	// begin inline asm
	{
    .reg .pred p;
    and.b32 %r891, %r901, %r893;    setp.ne.u32 p, %r891, 0;
    vote.ballot.sync.b32 %r891, p, 0xffffffff;
    @!p not.b32 %r891, %r891;
}

	// end inline asm
	and.b32  	%r913, %r891, %r912;
	mov.b32 	%r896, 32;
	// begin inline asm
	{
    .reg .pred p;
    and.b32 %r894, %r901, %r896;    setp.ne.u32 p, %r894, 0;
    vote.ballot.sync.b32 %r894, p, 0xffffffff;
    @!p not.b32 %r894, %r894;
}

	// end inline asm
	and.b32  	%r914, %r894, %r913;
	mov.b32 	%r899, 64;
	// begin inline asm
	{
    .reg .pred p;
    and.b32 %r897, %r901, %r899;    setp.ne.u32 p, %r897, 0;
    vote.ballot.sync.b32 %r897, p, 0xffffffff;
    @!p not.b32 %r897, %r897;
}

	// end inline asm
	and.b32  	%r915, %r897, %r914;
	mov.b32 	%r902, 128;
	// begin inline asm
	{
    .reg .pred p;
    and.b32 %r900, %r901, %r902;    setp.ne.u32 p, %r900, 0;
    vote.ballot.sync.b32 %r900, p, 0xffffffff;
    @!p not.b32 %r900, %r900;
}

	// end inline asm
	and.b32  	%r916, %r900, %r915;
	clz.b32 	%r917, %r916;
	sub.s32 	%r223, 31, %r917;
	and.b32  	%r918, %r878, %r916;
	popc.b32 	%r224, %r918;
	setp.ne.s32 	%p105, %r443, %r223;
	mov.b32 	%r2229, 0;
	@%p105 bra 	$L__BB100_181;
	shl.b32 	%r919, %r901, 2;
	add.s32 	%r920, %r219, %r919;
	atom.shared.add.u32 	%r2229, [%r920], %r224;
$L__BB100_181:
	ld.param.u32 	%r2096, [_ZN3cub18CUB_300001_SM_10006detail10radix_sort29DeviceRadixSortOnesweepKernelINS1_5radix10policy_hubIiiyE10Policy1000ELNS0_9SortOrderE0EiiyiiNS1_21identity_decomposer_tEEEvPT5_SB_PT3_PKSC_PT1_PKSG_PT2_PKSK_T4_iiT6__param_9];
	shfl.sync.idx.b32	%r946|%p106, %r2229, %r223, 31, -1;
	add.s32 	%r227, %r224, %r946;
	shr.u32 	%r947, %r2227, %r2096;
	and.b32  	%r943, %r947, %r221;
	mov.b32 	%r923, 1;
	// begin inline asm
	{
    .reg .pred p;
    and.b32 %r921, %r943, %r923;    setp.ne.u32 p, %r921, 0;
    vote.ballot.sync.b32 %r921, p, 0xffffffff;
    @!p not.b32 %r921, %r921;
}

	// end inline asm
	mov.b32 	%r926, 2;
	// begin inline asm
	{
    .reg .pred p;
    and.b32 %r924, %r943, %r926;    setp.ne.u32 p, %r924, 0;
    vote.ballot.sync.b32 %r924, p, 0xffffffff;
    @!p not.b32 %r924, %r924;
}

	// end inline asm
	and.b32  	%r948, %r924, %r921;
	mov.b32 	%r929, 4;
	// begin inline asm
	{
    .reg .pred p;
    and.b32 %r927, %r943, %r929;    setp.ne.u32 p, %r927, 0;
    vote.ballot.sync.b32 %r927, p, 0xffffffff;
    @!p not.b32 %r927, %r927;
}

	// end inline asm
	and.b32  	%r949, %r927, %r948;
	mov.b32 	%r932, 8;
	// begin inline asm
	{
    .reg .pred p;
    and.b32 %r930, %r943, %r932;    setp.ne.u32 p, %r930, 0;
    vote.ballot.sync.b32 %r930, p, 0xffffffff;
    @!p not.b32 %r930, %r930;
}

	// end inline asm
	and.b32  	%r950, %r930, %r949;
	mov.b32 	%r935, 16;
	// begin inline asm
	{
    .reg .pred p;
    and.b32 %r933, %r943, %r935;    setp.ne.u32 p, %r933, 0;
    vote.ballot.sync.b32 %r933, p, 0xffffffff;
    @!p not.b32 %r933, %r933;
}

	// end inline asm
	and.b32  	%r951, %r933, %r950;
	mov.b32 	%r938, 32;
	// begin inline asm
	{
    .reg .pred p;
    and.b32 %r936, %r943, %r938;    setp.ne.u32 p, %r936, 0;
    vote.ballot.sync.b32 %r936, p, 0xffffffff;
    @!p not.b32 %r936, %r936;
}

	// end inline asm
	and.b32  	%r952, %r936, %r951;
	mov.b32 	%r941, 64;
	// begin inline asm
	{
    .reg .pred p;
    and.b32 %r939, %r943, %r941;    setp.ne.u32 p, %r939, 0;
    vote.ballot.sync.b32 %r939, p, 0xffffffff;
    @!p not.b32 %r939, %r939;
}

	// end inline asm
	and.b32  	%r953, %r939, %r952;
	mov.b32 	%r944, 128;
	// begin inline asm
	{
    .reg .pred p;
    and.b32 %r942, %r943, %r944;    setp.ne.u32 p, %r942, 0;
    vote.ballot.sync.b32 %r942, p, 0xffffffff;
    @!p not.b32 %r942, %r942;
}

	// end inline asm
	and.b32  	%r954, %r942, %r953;
	clz.b32 	%r955, %r954;
	sub.s32 	%r229, 31, %r955;
	and.b32  	%r956, %r878, %r954;
	popc.b32 	%r230, %r956;
	setp.ne.s32 	%p107, %r443, %r229;
	mov.b32 	%r2230, 0;
	@%p107 bra 	$L__BB100_183;
	shl.b32 	%r957, %r943, 2;
	add.s32 	%r958, %r219, %r957;
	atom.shared.add.u32 	%r2230, [%r958], %r230;
$L__BB100_183:
	ld.param.u32 	%r2097, [_ZN3cub18CUB_300001_SM_10006detail10radix_sort29DeviceRadixSortOnesweepKernelINS1_5radix10policy_hubIiiyE10Policy1000ELNS0_9SortOrderE0EiiyiiNS1_21identity_decomposer_tEEEvPT5_SB_PT3_PKSC_PT1_PKSG_PT2_PKSK_T4_iiT6__param_9];
	shfl.sync.idx.b32	%r984|%p108, %r2230, %r229, 31, -1;
	add.s32 	%r233, %r230, %r984;
	shr.u32 	%r985, %r2226, %r2097;
	and.b32  	%r981, %r985, %r221;
	mov.b32 	%r961, 1;
	// begin inline asm
	{
    .reg .pred p;
    and.b32 %r959, %r981, %r961;    setp.ne.u32 p, %r959, 0;
    vote.ballot.sync.b32 %r959, p, 0xffffffff;
    @!p not.b32 %r959, %r959;
}

	// end inline asm
	mov.b32 	%r964, 2;
	// begin inline asm
	{
    .reg .pred p;
    and.b32 %r962, %r981, %r964;    setp.ne.u32 p, %r962, 0;
    vote.ballot.sync.b32 %r962, p, 0xffffffff;
    @!p not.b32 %r962, %r962;
}

	// end inline asm
	and.b32  	%r986, %r962, %r959;
	mov.b32 	%r967, 4;
	// begin inline asm
	{
    .reg .pred p;
    and.b32 %r965, %r981, %r967;    setp.ne.u32 p, %r965, 0;
    vote.ballot.sync.b32 %r965, p, 0xffffffff;
    @!p not.b32 %r965, %r965;
}

	// end inline asm
	and.b32  	%r987, %r965, %r986;
	mov.b32 	%r970, 8;
	// begin inline asm
	{
    .reg .pred p;
    and.b32 %r968, %r981, %r970;    setp.ne.u32 p, %r968, 0;
    vote.ballot.sync.b32 %r968, p, 0xffffffff;
    @!p not.b32 %r968, %r968;
}

	// end inline asm
	and.b32  	%r988, %r968, %r987;
	mov.b32 	%r973, 16;
	// begin inline asm
	{
    .reg .pred p;
    and.b32 %r971, %r981, %r973;    setp.ne.u32 p, %r971, 0;
    vote.ballot.sync.b32 %r971, p, 0xffffffff;
    @!p not.b32 %r971, %r971;
}

	// end inline asm
	and.b32  	%r989, %r971, %r988;
	mov.b32 	%r976, 32;
	// begin inline asm
	{
    .reg .pred p;
    and.b32 %r974, %r981, %r976;    setp.ne.u32 p, %r974, 0;
    vote.ballot.sync.b32 %r974, p, 0xffffffff;
    @!p not.b32 %r974, %r974;
}

	// end inline asm
	and.b32  	%r990, %r974, %r989;
	mov.b32 	%r979, 64;
	// begin inline asm
	{
    .reg .pred p;
    and.b32 %r977, %r981, %r979;    setp.ne.u32 p, %r977, 0;
    vote.ballot.sync.b32 %r977, p, 0xffffffff;
    @!p not.b32 %r977, %r977;
}

	// end inline asm
	and.b32  	%r991, %r977, %r990;
	mov.b32 	%r982, 128;
	// begin inline asm
	{
    .reg .pred p;
    and.b32 %r980, %r981, %r982;    setp.ne.u32 p, %r980, 0;
    vote.ballot.sync.b32 %r980, p, 0xffffffff;
    @!p not.b32 %r980, %r980;
}

	// end inline asm
	and.b32  	%r992, %r980, %r991;
	clz.b32 	%r993, %r992;
	sub.s32 	%r235, 31, %r993;
	and.b32  	%r994, %r878, %r992;
	popc.b32 	%r236, %r994;
	setp.ne.s32 	%p109, %r443, %r235;
	mov.b32 	%r2231, 0;
	@%p109 bra 	$L__BB100_185;
	shl.b32 	%r995, %r981, 2;
	add.s32 	%r996, %r219, %r995;
	atom.shared.add.u32 	%r2231, [%r996], %r236;
$L__BB100_185:
	ld.param.u32 	%r2098, [_ZN3cub18CUB_300001_SM_10006detail10radix_sort29DeviceRadixSortOnesweepKernelINS1_5radix10policy_hubIiiyE10Policy1000ELNS0_9SortOrderE0EiiyiiNS1_21identity_decomposer_tEEEvPT5_SB_PT3_PKSC_PT1_PKSG_PT2_PKSK_T4_iiT6__param_9];
	shfl.sync.idx.b32	%r1022|%p110, %r2231, %r235, 31, -1;
	add.s32 	%r239, %r236, %r1022;
	shr.u32 	%r1023, %r2225, %r2098;
	and.b32  	%r1019, %r1023, %r221;
	mov.b32 	%r999, 1;
	// begin inline asm
	{
    .reg .pred p;
    and.b32 %r997, %r1019, %r999;    setp.ne.u32 p, %r997, 0;
    vote.ballot.sync.b32 %r997, p, 0xffffffff;
    @!p not.b32 %r997, %r997;
}

	// end inline asm
	mov.b32 	%r1002, 2;
	// begin inline asm
	{
    .reg .pred p;
    and.b32 %r1000, %r1019, %r1002;    setp.ne.u32 p, %r1000, 0;
    vote.ballot.sync.b32 %r1000, p, 0xffffffff;
    @!p not.b32 %r1000, %r1000;
}

	// end inline asm
	and.b32  	%r1024, %r1000, %r997;
	mov.b32 	%r1005, 4;
	// begin inline asm
	{
    .reg .pred p;
    and.b32 %r1003, %r1019, %r1005;    setp.ne.u32 p, %r1003, 0;
    vote.ballot.sync.b32 %r1003, p, 0xffffffff;
    @!p not.b32 %r1003, %r1003;
}

	// end inline asm
	and.b32  	%r1025, %r1003, %r1024;
	mov.b32 	%r1008, 8;
	// begin inline asm
	{
    .reg .pred p;
    and.b32 %r1006, %r1019, %r1008;    setp.ne.u32 p, %r1006, 0;
    vote.ballot.sync.b32 %r1006, p, 0xffffffff;
    @!p not.b32 %r1006, %r1006;
}

	// end inline asm
	and.b32  	%r1026, %r1006, %r1025;
	mov.b32 	%r1011, 16;
	// begin inline asm
	{
    .reg .pred p;
    and.b32 %r1009, %r1019, %r1011;    setp.ne.u32 p, %r1009, 0;
    vote.ballot.sync.b32 %r1009, p, 0xffffffff;
    @!p not.b32 %r1009, %r1009;
}

	// end inline asm
	and.b32  	%r1027, %r1009, %r1026;
	mov.b32 	%r1014, 32;
	// begin inline asm
	{
    .reg .pred p;
    and.b32 %r1012, %r1019, %r1014;    setp.ne.u32 p, %r1012, 0;
    vote.ballot.sync.b32 %r1012, p, 0xffffffff;
    @!p not.b32 %r1012, %r1012;
}

	// end inline asm
	and.b32  	%r1028, %r1012, %r1027;
	mov.b32 	%r1017, 64;
	// begin inline asm
	{
    .reg .pred p;
    and.b32 %r1015, %r1019, %r1017;    setp.ne.u32 p, %r1015, 0;
    vote.ballot.sync.b32 %r1015, p, 0xffffffff;
    @!p not.b32 %r1015, %r1015;
}

	// end inline asm
	and.b32  	%r1029, %r1015, %r1028;
	mov.b32 	%r1020, 128;
	// begin inline asm
	{
    .reg .pred p;
    and.b32 %r1018, %r1019, %r1020;    setp.ne.u32 p, %r1018, 0;
    vote.ballot.sync.b32 %r1018, p, 0xffffffff;
    @!p not.b32 %r1018, %r1018;
}

	// end inline asm
	and.b32  	%r1030, %r1018, %r1029;
	clz.b32 	%r1031, %r1030;
	sub.s32 	%r241, 31, %r1031;
	and.b32  	%r1032, %r878, %r1030;
	popc.b32 	%r242, %r1032;
	setp.ne.s32 	%p111, %r443, %r241;
	mov.b32 	%r2232, 0;
	@%p111 bra 	$L__BB100_187;
	shl.b32 	%r1033, %r1019, 2;
	add.s32 	%r1034, %r219, %r1033;
	atom.shared.add.u32 	%r2232, [%r1034], %r242;
$L__BB100_187:
	ld.param.u32 	%r2099, [_ZN3cub18CUB_300001_SM_10006detail10radix_sort29DeviceRadixSortOnesweepKernelINS1_5radix10policy_hubIiiyE10Policy1000ELNS0_9SortOrderE0EiiyiiNS1_21identity_decomposer_tEEEvPT5_SB_PT3_PKSC_PT1_PKSG_PT2_PKSK_T4_iiT6__param_9];
	shfl.sync.idx.b32	%r1060|%p112, %r2232, %r241, 31, -1;
	add.s32 	%r245, %r242, %r1060;
	shr.u32 	%r1061, %r2224, %r2099;
	and.b32  	%r1057, %r1061, %r221;
	mov.b32 	%r1037, 1;
	// begin inline asm
	{
    .reg .pred p;
    and.b32 %r1035, %r1057, %r1037;    setp.ne.u32 p, %r1035, 0;
    vote.ballot.sync.b32 %r1035, p, 0xffffffff;
    @!p not.b32 %r1035, %r1035;
}

	// end inline asm
	mov.b32 	%r1040, 2;
	// begin inline asm
	{
    .reg .pred p;
    and.b32 %r1038, %r1057, %r1040;    setp.ne.u32 p, %r1038, 0;
    vote.ballot.sync.b32 %r1038, p, 0xffffffff;
    @!p not.b32 %r1038, %r1038;
}

	// end inline asm
	and.b32  	%r1062, %r1038, %r1035;
	mov.b32 	%r1043, 4;
	// begin inline asm
	{
    .reg .pred p;
    and.b32 %r1041, %r1057, %r1043;    setp.ne.u32 p, %r1041, 0;
    vote.ballot.sync.b32 %r1041, p, 0xffffffff;
    @!p not.b32 %r1041, %r1041;
}

	// end inline asm
	and.b32  	%r1063, %r1041, %r1062;
	mov.b32 	%r1046, 8;
	// begin inline asm
	{
    .reg .pred p;
    and.b32 %r1044, %r1057, %r1046;    setp.ne.u32 p, %r1044, 0;
    vote.ballot.sync.b32 %r1044, p, 0xffffffff;
    @!p not.b32 %r1044, %r1044;
}

	// end inline asm
	and.b32  	%r1064, %r1044, %r1063;
	mov.b32 	%r1049, 16;
	// begin inline asm
	{
    .reg .pred p;
    and.b32 %r1047, %r1057, %r1049;    setp.ne.u32 p, %r1047, 0;
    vote.ballot.sync.b32 %r1047, p, 0xffffffff;
    @!p not.b32 %r1047, %r1047;
}

	// end inline asm
	and.b32  	%r1065, %r1047, %r1064;
	mov.b32 	%r1052, 32;
	// begin inline asm
	{
    .reg .pred p;
    and.b32 %r1050, %r1057, %r1052;    setp.ne.u32 p, %r1050, 0;
    vote.ballot.sync.b32 %r1050, p, 0xffffffff;
    @!p not.b32 %r1050, %r1050;
}

	// end inline asm
	and.b32  	%r1066, %r1050, %r1065;
	mov.b32 	%r1055, 64;
	// begin inline asm
	{
    .reg .pred p;
    and.b32 %r1053, %r1057, %r1055;    setp.ne.u32 p, %r1053, 0;
    vote.ballot.sync.b32 %r1053, p, 0xffffffff;
    @!p not.b32 %r1053, %r1053;
}

	// end inline asm
	and.b32  	%r1067, %r1053, %r1066;
	mov.b32 	%r1058, 128;
	// begin inline asm
	{
    .reg .pred p;
    and.b32 %r1056, %r1057, %r1058;    setp.ne.u32 p, %r1056, 0;
    vote.ballot.sync.b32 %r1056, p, 0xffffffff;
    @!p not.b32 %r1056, %r1056;
}

	// end inline asm
	and.b32  	%r1068, %r1056, %r1067;
	clz.b32 	%r1069, %r1068;
	sub.s32 	%r247, 31, %r1069;
	and.b32  	%r1070, %r878, %r1068;
	popc.b32 	%r248, %r1070;
	setp.ne.s32 	%p113, %r443, %r247;
	mov.b32 	%r2233, 0;
	@%p113 bra 	$L__BB100_189;
	shl.b32 	%r1071, %r1057, 2;
	add.s32 	%r1072, %r219, %r1071;
	atom.shared.add.u32 	%r2233, [%r1072], %r248;
$L__BB100_189:
	ld.param.u32 	%r2100, [_ZN3cub18CUB_300001_SM_10006detail10radix_sort29DeviceRadixSortOnesweepKernelINS1_5radix10policy_hubIiiyE10Policy1000ELNS0_9SortOrderE0EiiyiiNS1_21identity_decomposer_tEEEvPT5_SB_PT3_PKSC_PT1_PKSG_PT2_PKSK_T4_iiT6__param_9];
	shfl.sync.idx.b32	%r1098|%p114, %r2233, %r247, 31, -1;
	add.s32 	%r251, %r248, %r1098;
	shr.u32 	%r1099, %r2223, %r2100;
	and.b32  	%r1095, %r1099, %r221;
	mov.b32 	%r1075, 1;
	// begin inline asm
	{
    .reg .pred p;
    and.b32 %r1073, %r1095, %r1075;    setp.ne.u32 p, %r1073, 0;
    vote.ballot.sync.b32 %r1073, p, 0xffffffff;
    @!p not.b32 %r1073, %r1073;
}

	// end inline asm
	mov.b32 	%r1078, 2;
	// begin inline asm
	{
    .reg .pred p;
    and.b32 %r1076, %r1095, %r1078;    setp.ne.u32 p, %r1076, 0;
    vote.ballot.sync.b32 %r1076, p, 0xffffffff;
    @!p not.b32 %r1076, %r1076;
}

	// end inline asm
	and.b32  	%r1100, %r1076, %r1073;
	mov.b32 	%r1081, 4;
	// begin inline asm
	{
    .reg .pred p;
    and.b32 %r1079, %r1095, %r1081;    setp.ne.u32 p, %r1079, 0;
    vote.ballot.sync.b32 %r1079, p, 0xffffffff;
    @!p not.b32 %r1079, %r1079;
}

	// end inline asm
	and.b32  	%r1101, %r1079, %r1100;
	mov.b32 	%r1084, 8;
	// begin inline asm
	{
    .reg .pred p;
    and.b32 %r1082, %r1095, %r1084;    setp.ne.u32 p, %r1082, 0;
    vote.ballot.sync.b32 %r1082, p, 0xffffffff;
    @!p not.b32 %r1082, %r1082;
}

	// end inline asm
	and.b32  	%r1102, %r1082, %r1101;
	mov.b32 	%r1087, 16;
	// begin inline asm
	{
    .reg .pred p;
    and.b32 %r1085, %r1095, %r1087;    setp.ne.u32 p, %r1085, 0;
    vote.ballot.sync.b32 %r1085, p, 0xffffffff;
    @!p not.b32 %r1085, %r1085;
}

	// end inline asm
	and.b32  	%r1103, %r1085, %r1102;
	mov.b32 	%r1090, 32;
	// begin inline asm
	{
    .reg .pred p;
    and.b32 %r1088, %r1095, %r1090;    setp.ne.u32 p, %r1088, 0;
    vote.ballot.sync.b32 %r1088, p, 0xffffffff;
    @!p not.b32 %r1088, %r1088;
}

	// end inline asm
	and.b32  	%r1104, %r1088, %r1103;
	mov.b32 	%r1093, 64;
	// begin inline asm
	{
    .reg .pred p;
    and.b32 %r1091, %r1095, %r1093;    setp.ne.u32 p, %r1091, 0;
    vote.ballot.sync.b32 %r1091, p, 0xffffffff;
    @!p not.b32 %r1091, %r1091;
}

	// end inline asm
	and.b32  	%r1105, %r1091, %r1104;
	mov.b32 	%r1096, 128;
	// begin inline asm
	{
    .reg .pred p;
    and.b32 %r1094, %r1095, %r1096;    setp.ne.u32 p, %r1094, 0;
    vote.ballot.sync.b32 %r1094, p, 0xffffffff;
    @!p not.b32 %r1094, %r1094;
}

	// end inline asm
	and.b32  	%r1106, %r1094, %r1105;
	clz.b32 	%r1107, %r1106;
	sub.s32 	%r253, 31, %r1107;
	and.b32  	%r1108, %r878, %r1106;
	popc.b32 	%r254, %r1108;
	setp.ne.s32 	%p115, %r443, %r253;
	mov.b32 	%r2234, 0;
	@%p115 bra 	$L__BB100_191;
	shl.b32 	%r1109, %r1095, 2;
	add.s32 	%r1110, %r219, %r1109;
	atom.shared.add.u32 	%r2234, [%r1110], %r254;
$L__BB100_191:
	ld.param.u32 	%r2101, [_ZN3cub18CUB_300001_SM_10006detail10radix_sort29DeviceRadixSortOnesweepKernelINS1_5radix10policy_hubIiiyE10Policy1000ELNS0_9SortOrderE0EiiyiiNS1_21identity_decomposer_tEEEvPT5_SB_PT3_PKSC_PT1_PKSG_PT2_PKSK_T4_iiT6__param_9];
	shfl.sync.idx.b32	%r1136|%p116, %r2234, %r253, 31, -1;
	add.s32 	%r257, %r254, %r1136;
	shr.u32 	%r1137, %r2222, %r2101;
	and.b32  	%r1133, %r1137, %r221;
	mov.b32 	%r1113, 1;
	// begin inline asm
	{
    .reg .pred p;
    and.b32 %r1111, %r1133, %r1113;    setp.ne.u32 p, %r1111, 0;
    vote.ballot.sync.b32 %r1111, p, 0xffffffff;
    @!p not.b32 %r1111, %r1111;
}

	// end inline asm
	mov.b32 	%r1116, 2;
	// begin inline asm
	{
    .reg .pred p;
    and.b32 %r1114, %r1133, %r1116;    setp.ne.u32 p, %r1114, 0;
    vote.ballot.sync.b32 %r1114, p, 0xffffffff;
    @!p not.b32 %r1114, %r1114;
}

	// end inline asm
	and.b32  	%r1138, %r1114, %r1111;
	mov.b32 	%r1119, 4;
	// begin inline asm
	{
    .reg .pred p;
    and.b32 %r1117, %r1133, %r1119;    setp.ne.u32 p, %r1117, 0;
    vote.ballot.sync.b32 %r1117, p, 0xffffffff;
    @!p not.b32 %r1117, %r1117;
}

	// end inline asm
	and.b32  	%r1139, %r1117, %r1138;
	mov.b32 	%r1122, 8;
	// begin inline asm
	{
    .reg .pred p;
    and.b32 %r1120, %r1133, %r1122;    setp.ne.u32 p, %r1120, 0;
    vote.ballot.sync.b32 %r1120, p, 0xffffffff;
    @!p not.b32 %r1120, %r1120;
}

	// end inline asm
	and.b32  	%r1140, %r1120, %r1139;
	mov.b32 	%r1125, 16;
	// begin inline asm
	{
    .reg .pred p;
    and.b32 %r1123, %r1133, %r1125;    setp.ne.u32 p, %r1123, 0;
    vote.ballot.sync.b32 %r1123, p, 0xffffffff;
    @!p not.b32 %r1123, %r1123;
}

	// end inline asm
	and.b32  	%r1141, %r1123, %r1140;
	mov.b32 	%r1128, 32;
	// begin inline asm
	{
    .reg .pred p;
    and.b32 %r1126, %r1133, %r1128;    setp.ne.u32 p, %r1126, 0;
    vote.ballot.sync.b32 %r1126, p, 0xffffffff;
    @!p not.b32 %r1126, %r1126;
}

	// end inline asm
	and.b32  	%r1142, %r1126, %r1141;
	mov.b32 	%r1131, 64;
	// begin inline asm
	{
    .reg .pred p;
    and.b32 %r1129, %r1133, %r1131;    setp.ne.u32 p, %r1129, 0;
    vote.ballot.sync.b32 %r1129, p, 0xffffffff;
    @!p not.b32 %r1129, %r1129;
}

	// end inline asm
	and.b32  	%r1143, %r1129, %r1142;
	mov.b32 	%r1134, 128;
	// begin inline asm
	{
    .reg .pred p;
    and.b32 %r1132, %r1133, %r1134;    setp.ne.u32 p, %r1132, 0;
    vote.ballot.sync.b32 %r1132, p, 0xffffffff;
    @!p not.b32 %r1132, %r1132;
}

	// end inline asm
	and.b32  	%r1144, %r1132, %r1143;
	clz.b32 	%r1145, %r1144;
	sub.s32 	%r259, 31, %r1145;
	and.b32  	%r1146, %r878, %r1144;
	popc.b32 	%r260, %r1146;
	setp.ne.s32 	%p117, %r443, %r259;
	mov.b32 	%r2235, 0;
	@%p117 bra 	$L__BB100_193;
	shl.b32 	%r1147, %r1133, 2;
	add.s32 	%r1148, %r219, %r1147;
	atom.shared.add.u32 	%r2235, [%r1148], %r260;
$L__BB100_193:
	ld.param.u32 	%r2102, [_ZN3cub18CUB_300001_SM_10006detail10radix_sort29DeviceRadixSortOnesweepKernelINS1_5radix10policy_hubIiiyE10Policy1000ELNS0_9SortOrderE0EiiyiiNS1_21identity_decomposer_tEEEvPT5_SB_PT3_PKSC_PT1_PKSG_PT2_PKSK_T4_iiT6__param_9];
	shfl.sync.idx.b32	%r1174|%p118, %r2235, %r259, 31, -1;
	add.s32 	%r263, %r260, %r1174;
	shr.u32 	%r1175, %r2221, %r2102;
	and.b32  	%r1171, %r1175, %r221;
	mov.b32 	%r1151, 1;
	// begin inline asm
	{
    .reg .pred p;
    and.b32 %r1149, %r1171, %r1151;    setp.ne.u32 p, %r1149, 0;
    vote.ballot.sync.b32 %r1149, p, 0xffffffff;
    @!p not.b32 %r1149, %r1149;
}

	// end inline asm
	mov.b32 	%r1154, 2;
	// begin inline asm
	{
    .reg .pred p;
    and.b32 %r1152, %r1171, %r1154;    setp.ne.u32 p, %r1152, 0;
    vote.ballot.sync.b32 %r1152, p, 0xffffffff;
    @!p not.b32 %r1152, %r1152;
}

	// end inline asm
	and.b32  	%r1176, %r1152, %r1149;
	mov.b32 	%r1157, 4;
	// begin inline asm
	{
    .reg .pred p;
    and.b32 %r1155, %r1171, %r1157;    setp.ne.u32 p, %r1155, 0;
    vote.ballot.sync.b32 %r1155, p, 0xffffffff;
    @!p not.b32 %r1155, %r1155;
}

	// end inline asm
	and.b32  	%r1177, %r1155, %r1176;
	mov.b32 	%r1160, 8;
	// begin inline asm
	{
    .reg .pred p;
    and.b32 %r1158, %r1171, %r1160;    setp.ne.u32 p, %r1158, 0;
    vote.ballot.sync.b32 %r1158, p, 0xffffffff;
    @!p not.b32 %r1158, %r1158;
}

	// end inline asm
	and.b32  	%r1178, %r1158, %r1177;
	mov.b32 	%r1163, 16;
	// begin inline asm
	{
    .reg .pred p;
    and.b32 %r1161, %r1171, %r1163;    setp.ne.u32 p, %r1161, 0;
    vote.ballot.sync.b32 %r1161, p, 0xffffffff;
    @!p not.b32 %r1161, %r1161;
}

	// end inline asm
	and.b32  	%r1179, %r1161, %r1178;
	mov.b32 	%r1166, 32;
	// begin inline asm
	{
    .reg .pred p;
    and.b32 %r1164, %r1171, %r1166;    setp.ne.u32 p, %r1164, 0;
    vote.ballot.sync.b32 %r1164, p, 0xffffffff;
    @!p not.b32 %r1164, %r1164;
}

	// end inline asm
	and.b32  	%r1180, %r1164, %r1179;
	mov.b32 	%r1169, 64;
	// begin inline asm
	{
    .reg .pred p;
    and.b32 %r1167, %r1171, %r1169;    setp.ne.u32 p, %r1167, 0;
    vote.ballot.sync.b32 %r1167, p, 0xffffffff;
    @!p not.b32 %r1167, %r1167;
}

	// end inline asm
	and.b32  	%r1181, %r1167, %r1180;
	mov.b32 	%r1172, 128;
	// begin inline asm
	{
    .reg .pred p;
    and.b32 %r1170, %r1171, %r1172;    setp.ne.u32 p, %r1170, 0;
    vote.ballot.sync.b32 %r1170, p, 0xffffffff;
    @!p not.b32 %r1170, %r1170;
}

	// end inline asm
	and.b32  	%r1182, %r1170, %r1181;
	clz.b32 	%r1183, %r1182;
	sub.s32 	%r265, 31, %r1183;
	and.b32  	%r1184, %r878, %r1182;
	popc.b32 	%r266, %r1184;
	setp.ne.s32 	%p119, %r443, %r265;
	mov.b32 	%r2236, 0;
	@%p119 bra 	$L__BB100_195;
	shl.b32 	%r1185, %r1171, 2;
	add.s32 	%r1186, %r219, %r1185;
	atom.shared.add.u32 	%r2236, [%r1186], %r266;
$L__BB100_195:
	ld.param.u32 	%r2103, [_ZN3cub18CUB_300001_SM_10006detail10radix_sort29DeviceRadixSortOnesweepKernelINS1_5radix10policy_hubIiiyE10Policy1000ELNS0_9SortOrderE0EiiyiiNS1_21identity_decomposer_tEEEvPT5_SB_PT3_PKSC_PT1_PKSG_PT2_PKSK_T4_iiT6__param_9];
	shfl.sync.idx.b32	%r1212|%p120, %r2236, %r265, 31, -1;
	add.s32 	%r269, %r266, %r1212;
	shr.u32 	%r1213, %r2220, %r2103;
	and.b32  	%r1209, %r1213, %r221;
	mov.b32 	%r1189, 1;
	// begin inline asm
	{
    .reg .pred p;
    and.b32 %r1187, %r1209, %r1189;    setp.ne.u32 p, %r1187, 0;
    vote.ballot.sync.b32 %r1187, p, 0xffffffff;
    @!p not.b32 %r1187, %r1187;
}

	// end inline asm
	mov.b32 	%r1192, 2;
	// begin inline asm
	{
    .reg .pred p;
    and.b32 %r1190, %r1209, %r1192;    setp.ne.u32 p, %r1190, 0;
    vote.ballot.sync.b32 %r1190, p, 0xffffffff;
    @!p not.b32 %r1190, %r1190;
}

	// end inline asm
	and.b32  	%r1214, %r1190, %r1187;
	mov.b32 	%r1195, 4;
	// begin inline asm
	{
    .reg .pred p;
    and.b32 %r1193, %r1209, %r1195;    setp.ne.u32 p, %r1193, 0;
    vote.ballot.sync.b32 %r1193, p, 0xffffffff;
    @!p not.b32 %r1193, %r1193;
}

	// end inline asm
	and.b32  	%r1215, %r1193, %r1214;
	mov.b32 	%r1198, 8;
	// begin inline asm
	{
    .reg .pred p;
    and.b32 %r1196, %r1209, %r1198;    setp.ne.u32 p, %r1196, 0;
    vote.ballot.sync.b32 %r1196, p, 0xffffffff;
    @!p not.b32 %r1196, %r1196;
}

	// end inline asm
	and.b32  	%r1216, %r1196, %r1215;
	mov.b32 	%r1201, 16;
	// begin inline asm
	{
    .reg .pred p;
    and.b32 %r1199, %r1209, %r1201;    setp.ne.u32 p, %r1199, 0;
    vote.ballot.sync.b32 %r1199, p, 0xffffffff;
    @!p not.b32 %r1199, %r1199;
}

	// end inline asm
	and.b32  	%r1217, %r1199, %r1216;
	mov.b32 	%r1204, 32;
	// begin inline asm
	{
    .reg .pred p;
    and.b32 %r1202, %r1209, %r1204;    setp.ne.u32 p, %r1202, 0;
    vote.ballot.sync.b32 %r1202, p, 0xffffffff;
    @!p not.b32 %r1202, %r1202;
}

	// end inline asm
	and.b32  	%r1218, %r1202, %r1217;
	mov.b32 	%r1207, 64;
	// begin inline asm
	{
    .reg .pred p;
    and.b32 %r1205, %r1209, %r1207;    setp.ne.u32 p, %r1205, 0;
    vote.ballot.sync.b32 %r1205, p, 0xffffffff;
    @!p not.b32 %r1205, %r1205;
}

	// end inline asm
	and.b32  	%r1219, %r1205, %r1218;
	mov.b32 	%r1210, 128;
	// begin inline asm
	{
    .reg .pred p;
    and.b32 %r1208, %r1209, %r1210;    setp.ne.u32 p, %r1208, 0;
    vote.ballot.sync.b32 %r1208, p, 0xffffffff;
    @!p not.b32 %r1208, %r1208;
}

	// end inline asm
	and.b32  	%r1220, %r1208, %r1219;
	clz.b32 	%r1221, %r1220;
	sub.s32 	%r271, 31, %r1221;
	and.b32  	%r1222, %r878, %r1220;
	popc.b32 	%r272, %r1222;
	setp.ne.s32 	%p121, %r443, %r271;
	mov.b32 	%r2237, 0;
	@%p121 bra 	$L__BB100_197;
	shl.b32 	%r1223, %r1209, 2;
	add.s32 	%r1224, %r219, %r1223;
	atom.shared.add.u32 	%r2237, [%r1224], %r272;
$L__BB100_197:
	ld.param.u32 	%r2104, [_ZN3cub18CUB_300001_SM_10006detail10radix_sort29DeviceRadixSortOnesweepKernelINS1_5radix10policy_hubIiiyE10Policy1000ELNS0_9SortOrderE0EiiyiiNS1_21identity_decomposer_tEEEvPT5_SB_PT3_PKSC_PT1_PKSG_PT2_PKSK_T4_iiT6__param_9];
	shfl.sync.idx.b32	%r1250|%p122, %r2237, %r271, 31, -1;
	add.s32 	%r275, %r272, %r1250;
	shr.u32 	%r1251, %r2219, %r2104;
	and.b32  	%r1247, %r1251, %r221;
	mov.b32 	%r1227, 1;
	// begin inline asm
	{
    .reg .pred p;
    and.b32 %r1225, %r1247, %r1227;    setp.ne.u32 p, %r1225, 0;
    vote.ballot.sync.b32 %r1225, p, 0xffffffff;
    @!p not.b32 %r1225, %r1225;
}

	// end inline asm
	mov.b32 	%r1230, 2;
	// begin inline asm
	{
    .reg .pred p;
    and.b32 %r1228, %r1247, %r1230;    setp.ne.u32 p, %r1228, 0;
    vote.ballot.sync.b32 %r1228, p, 0xffffffff;
    @!p not.b32 %r1228, %r1228;
}

	// end inline asm
	and.b32  	%r1252, %r1228, %r1225;
	mov.b32 	%r1233, 4;
	// begin inline asm
	{
    .reg .pred p;
    and.b32 %r1231, %r1247, %r1233;    setp.ne.u32 p, %r1231, 0;
    vote.ballot.sync.b32 %r1231, p, 0xffffffff;
    @!p not.b32 %r1231, %r1231;
}

	// end inline asm
	and.b32  	%r1253, %r1231, %r1252;
	mov.b32 	%r1236, 8;
	// begin inline asm
	{
    .reg .pred p;
    and.b32 %r1234, %r1247, %r1236;    setp.ne.u32 p, %r1234, 0;
    vote.ballot.sync.b32 %r1234, p, 0xffffffff;
    @!p not.b32 %r1234, %r1234;
}

	// end inline asm
	and.b32  	%r1254, %r1234, %r1253;
	mov.b32 	%r1239, 16;
	// begin inline asm
	{
    .reg .pred p;
    and.b32 %r1237, %r1247, %r1239;    setp.ne.u32 p, %r1237, 0;
    vote.ballot.sync.b32 %r1237, p, 0xffffffff;
    @!p not.b32 %r1237, %r1237;
}

	// end inline asm
	and.b32  	%r1255, %r1237, %r1254;
	mov.b32 	%r1242, 32;
	// begin inline asm
	{
    .reg .pred p;
    and.b32 %r1240, %r1247, %r1242;    setp.ne.u32 p, %r1240, 0;
    vote.ballot.sync.b32 %r1240, p, 0xffffffff;
    @!p not.b32 %r1240, %r1240;
}

	// end inline asm
	and.b32  	%r1256, %r1240, %r1255;
	mov.b32 	%r1245, 64;
	// begin inline asm
	{
    .reg .pred p;
    and.b32 %r1243, %r1247, %r1245;    setp.ne.u32 p, %r1243, 0;
    vote.ballot.sync.b32 %r1243, p, 0xffffffff;
    @!p not.b32 %r1243, %r1243;
}

	// end inline asm
	and.b32  	%r1257, %r1243, %r1256;
	mov.b32 	%r1248, 128;
	// begin inline asm
	{
    .reg .pred p;
    and.b32 %r1246, %r1247, %r1248;    setp.ne.u32 p, %r1246, 0;
    vote.ballot.sync.b32 %r1246, p, 0xffffffff;
    @!p not.b32 %r1246, %r1246;
}

	// end inline asm
	and.b32  	%r1258, %r1246, %r1257;
	clz.b32 	%r1259, %r1258;
	sub.s32 	%r277, 31, %r1259;
	and.b32  	%r1260, %r878, %r1258;
	popc.b32 	%r278, %r1260;
	setp.ne.s32 	%p123, %r443, %r277;
	mov.b32 	%r2238, 0;
	@%p123 bra 	$L__BB100_199;
	shl.b32 	%r1265, %r1247, 2;
	add.s32 	%r1266, %r219, %r1265;
	atom.shared.add.u32 	%r2238, [%r1266], %r278;
$L__BB100_199:
	ld.param.u32 	%r2105, [_ZN3cub18CUB_300001_SM_10006detail10radix_sort29DeviceRadixSortOnesweepKernelINS1_5radix10policy_hubIiiyE10Policy1000ELNS0_9SortOrderE0EiiyiiNS1_21identity_decomposer_tEEEvPT5_SB_PT3_PKSC_PT1_PKSG_PT2_PKSK_T4_iiT6__param_9];
	shfl.sync.idx.b32	%r1292|%p124, %r2238, %r277, 31, -1;
	add.s32 	%r281, %r278, %r1292;
	shr.u32 	%r1293, %r2218, %r2105;
	and.b32  	%r1289, %r1293, %r221;
	mov.b32 	%r1269, 1;
	// begin inline asm
	{
    .reg .pred p;
    and.b32 %r1267, %r1289, %r1269;    setp.ne.u32 p, %r1267, 0;
    vote.ballot.sync.b32 %r1267, p, 0xffffffff;
    @!p not.b32 %r1267, %r1267;
}

	// end inline asm
	mov.b32 	%r1272, 2;
	// begin inline asm
	{
    .reg .pred p;
    and.b32 %r1270, %r1289, %r1272;    setp.ne.u32 p, %r1270, 0;
    vote.ballot.sync.b32 %r1270, p, 0xffffffff;
    @!p not.b32 %r1270, %r1270;
}

	// end inline asm
	and.b32  	%r1294, %r1270, %r1267;
	mov.b32 	%r1275, 4;
	// begin inline asm
	{
    .reg .pred p;
    and.b32 %r1273, %r1289, %r1275;    setp.ne.u32 p, %r1273, 0;
    vote.ballot.sync.b32 %r1273, p, 0xffffffff;
    @!p not.b32 %r1273, %r1273;
}

	// end inline asm
	and.b32  	%r1295, %r1273, %r1294;
	mov.b32 	%r1278, 8;
	// begin inline asm
	{
    .reg .pred p;
    and.b32 %r1276, %r1289, %r1278;    setp.ne.u32 p, %r1276, 0;
    vote.ballot.sync.b32 %r1276, p, 0xffffffff;
    @!p not.b32 %r1276, %r1276;
}

	// end inline asm
	and.b32  	%r1296, %r1276, %r1295;
	mov.b32 	%r1281, 16;
	// begin inline asm
	{
    .reg .pred p;
    and.b32 %r1279, %r1289, %r1281;    setp.ne.u32 p, %r1279, 0;
    vote.ballot.sync.b32 %r1279, p, 0xffffffff;
    @!p not.b32 %r1279, %r1279;
}

	// end inline asm
	and.b32  	%r1297, %r1279, %r1296;
	mov.b32 	%r1284, 32;
	// begin inline asm
	{
    .reg .pred p;
    and.b32 %r1282, %r1289, %r1284;    setp.ne.u32 p, %r1282, 0;
    vote.ballot.sync.b32 %r1282, p, 0xffffffff;
    @!p not.b32 %r1282, %r1282;
}

	// end inline asm
	and.b32  	%r1298, %r1282, %r1297;
	mov.b32 	%r1287, 64;
	// begin inline asm
	{
    .reg .pred p;
    and.b32 %r1285, %r1289, %r1287;    setp.ne.u32 p, %r1285, 0;
    vote.ballot.sync.b32 %r1285, p, 0xffffffff;
    @!p not.b32 %r1285, %r1285;
}

	// end inline asm
	and.b32  	%r1299, %r1285, %r1298;
	mov.b32 	%r1290, 128;
	// begin inline asm
	{
    .reg .pred p;
    and.b32 %r1288, %r1289, %r1290;    setp.ne.u32 p, %r1288, 0;
    vote.ballot.sync.b32 %r1288, p, 0xffffffff;
    @!p not.b32 %r1288, %r1288;
}

	// end inline asm
	and.b32  	%r1300, %r1288, %r1299;
	clz.b32 	%r1301, %r1300;
	sub.s32 	%r283, 31, %r1301;
	and.b32  	%r1302, %r878, %r1300;
	popc.b32 	%r284, %r1302;
	setp.ne.s32 	%p125, %r443, %r283;
	mov.b32 	%r2239, 0;
	@%p125 bra 	$L__BB100_201;
	shl.b32 	%r1307, %r1289, 2;
	add.s32 	%r1308, %r219, %r1307;
	atom.shared.add.u32 	%r2239, [%r1308], %r284;
$L__BB100_201:
	ld.param.u32 	%r2106, [_ZN3cub18CUB_300001_SM_10006detail10radix_sort29DeviceRadixSortOnesweepKernelINS1_5radix10policy_hubIiiyE10Policy1000ELNS0_9SortOrderE0EiiyiiNS1_21identity_decomposer_tEEEvPT5_SB_PT3_PKSC_PT1_PKSG_PT2_PKSK_T4_iiT6__param_9];
	shfl.sync.idx.b32	%r1334|%p126, %r2239, %r283, 31, -1;
	add.s32 	%r287, %r284, %r1334;
	shr.u32 	%r1335, %r2217, %r2106;
	and.b32  	%r1331, %r1335, %r221;
	mov.b32 	%r1311, 1;
	// begin inline asm
	{
    .reg .pred p;
    and.b32 %r1309, %r1331, %r1311;    setp.ne.u32 p, %r1309, 0;
    vote.ballot.sync.b32 %r1309, p, 0xffffffff;
    @!p not.b32 %r1309, %r1309;
}

	// end inline asm
	mov.b32 	%r1314, 2;
	// begin inline asm
	{
    .reg .pred p;
    and.b32 %r1312, %r1331, %r1314;    setp.ne.u32 p, %r1312, 0;
    vote.ballot.sync.b32 %r1312, p, 0xffffffff;
    @!p not.b32 %r1312, %r1312;
}

	// end inline asm
	and.b32  	%r1336, %r1312, %r1309;
	mov.b32 	%r1317, 4;
	// begin inline asm
	{
    .reg .pred p;
    and.b32 %r1315, %r1331, %r1317;    setp.ne.u32 p, %r1315, 0;
    vote.ballot.sync.b32 %r1315, p, 0xffffffff;
    @!p not.b32 %r1315, %r1315;
}

	// end inline asm
	and.b32  	%r1337, %r1315, %r1336;
	mov.b32 	%r1320, 8;
	// begin inline asm
	{
    .reg .pred p;
    and.b32 %r1318, %r1331, %r1320;    setp.ne.u32 p, %r1318, 0;
    vote.ballot.sync.b32 %r1318, p, 0xffffffff;
    @!p not.b32 %r1318, %r1318;
}

	// end inline asm
	and.b32  	%r1338, %r1318, %r1337;
	mov.b32 	%r1323, 16;
	// begin inline asm
	{
    .reg .pred p;
    and.b32 %r1321, %r1331, %r1323;    setp.ne.u32 p, %r1321, 0;
    vote.ballot.sync.b32 %r1321, p, 0xffffffff;
    @!p not.b32 %r1321, %r1321;
}

	// end inline asm
	and.b32  	%r1339, %r1321, %r1338;
	mov.b32 	%r1326, 32;
	// begin inline asm
	{
    .reg .pred p;
    and.b32 %r1324, %r1331, %r1326;    setp.ne.u32 p, %r1324, 0;
    vote.ballot.sync.b32 %r1324, p, 0xffffffff;
    @!p not.b32 %r1324, %r1324;
}

	// end inline asm
	and.b32  	%r1340, %r1324, %r1339;
	mov.b32 	%r1329, 64;
	// begin inline asm
	{
    .reg .pred p;
    and.b32 %r1327, %r1331, %r1329;    setp.ne.u32 p, %r1327, 0;
    vote.ballot.sync.b32 %r1327, p, 0xffffffff;
    @!p not.b32 %r1327, %r1327;
}

	// end inline asm
	and.b32  	%r1341, %r1327, %r1340;
	mov.b32 	%r1332, 128;
	// begin inline asm
	{
    .reg .pred p;
    and.b32 %r1330, %r1331, %r1332;    setp.ne.u32 p, %r1330, 0;
    vote.ballot.sync.b32 %r1330, p, 0xffffffff;
    @!p not.b32 %r1330, %r1330;
}

	// end inline asm
	and.b32  	%r1342, %r1330, %r1341;
	clz.b32 	%r1343, %r1342;
	sub.s32 	%r289, 31, %r1343;
	and.b32  	%r1344, %r878, %r1342;
	popc.b32 	%r290, %r1344;
	setp.ne.s32 	%p127, %r443, %r289;
	mov.b32 	%r2240, 0;
	@%p127 bra 	$L__BB100_203;
	shl.b32 	%r1349, %r1331, 2;
	add.s32 	%r1350, %r219, %r1349;
	atom.shared.add.u32 	%r2240, [%r1350], %r290;
$L__BB100_203:
	ld.param.u32 	%r2107, [_ZN3cub18CUB_300001_SM_10006detail10radix_sort29DeviceRadixSortOnesweepKernelINS1_5radix10policy_hubIiiyE10Policy1000ELNS0_9SortOrderE0EiiyiiNS1_21identity_decomposer_tEEEvPT5_SB_PT3_PKSC_PT1_PKSG_PT2_PKSK_T4_iiT6__param_9];
	shfl.sync.idx.b32	%r1376|%p128, %r2240, %r289, 31, -1;
	add.s32 	%r293, %r290, %r1376;
	shr.u32 	%r1377, %r2216, %r2107;
	and.b32  	%r1373, %r1377, %r221;
	mov.b32 	%r1353, 1;
	// begin inline asm
	{
    .reg .pred p;
    and.b32 %r1351, %r1373, %r1353;    setp.ne.u32 p, %r1351, 0;
    vote.ballot.sync.b32 %r1351, p, 0xffffffff;
    @!p not.b32 %r1351, %r1351;
}

	// end inline asm
	mov.b32 	%r1356, 2;
	// begin inline asm
	{
    .reg .pred p;
    and.b32 %r1354, %r1373, %r1356;    setp.ne.u32 p, %r1354, 0;
    vote.ballot.sync.b32 %r1354, p, 0xffffffff;
    @!p not.b32 %r1354, %r1354;
}

	// end inline asm
	and.b32  	%r1378, %r1354, %r1351;
	mov.b32 	%r1359, 4;
	// begin inline asm
	{
    .reg .pred p;
    and.b32 %r1357, %r1373, %r1359;    setp.ne.u32 p, %r1357, 0;
    vote.ballot.sync.b32 %r1357, p, 0xffffffff;
    @!p not.b32 %r1357, %r1357;
}

	// end inline asm
	and.b32  	%r1379, %r1357, %r1378;
	mov.b32 	%r1362, 8;
	// begin inline asm
	{
    .reg .pred p;
    and.b32 %r1360, %r1373, %r1362;    setp.ne.u32 p, %r1360, 0;
    vote.ballot.sync.b32 %r1360, p, 0xffffffff;
    @!p not.b32 %r1360, %r1360;
}

	// end inline asm
	and.b32  	%r1380, %r1360, %r1379;
	mov.b32 	%r1365, 16;
	// begin inline asm
	{
    .reg .pred p;
    and.b32 %r1363, %r1373, %r1365;    setp.ne.u32 p, %r1363, 0;
    vote.ballot.sync.b32 %r1363, p, 0xffffffff;
    @!p not.b32 %r1363, %r1363;
}

	// end inline asm
	and.b32  	%r1381, %r1363, %r1380;
	mov.b32 	%r1368, 32;
	// begin inline asm
	{
    .reg .pred p;
    and.b32 %r1366, %r1373, %r1368;    setp.ne.u32 p, %r1366, 0;
    vote.ballot.sync.b32 %r1366, p, 0xffffffff;
    @!p not.b32 %r1366, %r1366;
}

	// end inline asm
	and.b32  	%r1382, %r1366, %r1381;
	mov.b32 	%r1371, 64;
	// begin inline asm
	{
    .reg .pred p;
    and.b32 %r1369, %r1373, %r1371;    setp.ne.u32 p, %r1369, 0;
    vote.ballot.sync.b32 %r1369, p, 0xffffffff;
    @!p not.b32 %r1369, %r1369;
}

	// end inline asm
	and.b32  	%r1383, %r1369, %r1382;
	mov.b32 	%r1374, 128;
	// begin inline asm
	{
    .reg .pred p;
    and.b32 %r1372, %r1373, %r1374;    setp.ne.u32 p, %r1372, 0;
    vote.ballot.sync.b32 %r1372, p, 0xffffffff;
    @!p not.b32 %r1372, %r1372;
}

	// end inline asm
	and.b32  	%r1384, %r1372, %r1383;
	clz.b32 	%r1385, %r1384;
	sub.s32 	%r295, 31, %r1385;
	and.b32  	%r1386, %r878, %r1384;
	popc.b32 	%r296, %r1386;
	setp.ne.s32 	%p129, %r443, %r295;
	mov.b32 	%r2241, 0;
	@%p129 bra 	$L__BB100_205;
	shl.b32 	%r1391, %r1373, 2;
	add.s32 	%r1392, %r219, %r1391;
	atom.shared.add.u32 	%r2241, [%r1392], %r296;
$L__BB100_205:
	ld.param.u32 	%r2108, [_ZN3cub18CUB_300001_SM_10006detail10radix_sort29DeviceRadixSortOnesweepKernelINS1_5radix10policy_hubIiiyE10Policy1000ELNS0_9SortOrderE0EiiyiiNS1_21identity_decomposer_tEEEvPT5_SB_PT3_PKSC_PT1_PKSG_PT2_PKSK_T4_iiT6__param_9];
	shfl.sync.idx.b32	%r1418|%p130, %r2241, %r295, 31, -1;
	add.s32 	%r299, %r296, %r1418;
	shr.u32 	%r1419, %r2215, %r2108;
	and.b32  	%r1415, %r1419, %r221;
	mov.b32 	%r1395, 1;
	// begin inline asm
	{
    .reg .pred p;
    and.b32 %r1393, %r1415, %r1395;    setp.ne.u32 p, %r1393, 0;
    vote.ballot.sync.b32 %r1393, p, 0xffffffff;
    @!p not.b32 %r1393, %r1393;
}

	// end inline asm
	mov.b32 	%r1398, 2;
	// begin inline asm
	{
    .reg .pred p;
    and.b32 %r1396, %r1415, %r1398;    setp.ne.u32 p, %r1396, 0;
    vote.ballot.sync.b32 %r1396, p, 0xffffffff;
    @!p not.b32 %r1396, %r1396;
}

	// end inline asm
	and.b32  	%r1420, %r1396, %r1393;
	mov.b32 	%r1401, 4;
	// begin inline asm
	{
    .reg .pred p;
    and.b32 %r1399, %r1415, %r1401;    setp.ne.u32 p, %r1399, 0;
    vote.ballot.sync.b32 %r1399, p, 0xffffffff;
    @!p not.b32 %r1399, %r1399;
}

	// end inline asm
	and.b32  	%r1421, %r1399, %r1420;
	mov.b32 	%r1404, 8;
	// begin inline asm
	{
    .reg .pred p;
    and.b32 %r1402, %r1415, %r1404;    setp.ne.u32 p, %r1402, 0;
    vote.ballot.sync.b32 %r1402, p, 0xffffffff;
    @!p not.b32 %r1402, %r1402;
}

	// end inline asm
	and.b32  	%r1422, %r1402, %r1421;
	mov.b32 	%r1407, 16;
	// begin inline asm
	{
    .reg .pred p;
    and.b32 %r1405, %r1415, %r1407;    setp.ne.u32 p, %r1405, 0;
    vote.ballot.sync.b32 %r1405, p, 0xffffffff;
    @!p not.b32 %r1405, %r1405;
}

	// end inline asm
	and.b32  	%r1423, %r1405, %r1422;
	mov.b32 	%r1410, 32;
	// begin inline asm
	{
    .reg .pred p;
    and.b32 %r1408, %r1415, %r1410;    setp.ne.u32 p, %r1408, 0;
    vote.ballot.sync.b32 %r1408, p, 0xffffffff;
    @!p not.b32 %r1408, %r1408;
}

	// end inline asm
	and.b32  	%r1424, %r1408, %r1423;
	mov.b32 	%r1413, 64;
	// begin inline asm
	{
    .reg .pred p;
    and.b32 %r1411, %r1415, %r1413;    setp.ne.u32 p, %r1411, 0;
    vote.ballot.sync.b32 %r1411, p, 0xffffffff;
    @!p not.b32 %r1411, %r1411;
}

	// end inline asm
	and.b32  	%r1425, %r1411, %r1424;
	mov.b32 	%r1416, 128;
	// begin inline asm
	{
    .reg .pred p;
    and.b32 %r1414, %r1415, %r1416;    setp.ne.u32 p, %r1414, 0;
    vote.ballot.sync.b32 %r1414, p, 0xffffffff;
    @!p not.b32 %r1414, %r1414;
}

	// end inline asm
	and.b32  	%r1426, %r1414, %r1425;
	clz.b32 	%r1427, %r1426;
	sub.s32 	%r301, 31, %r1427;
	and.b32  	%r1428, %r878, %r1426;
	popc.b32 	%r302, %r1428;
	setp.ne.s32 	%p131, %r443, %r301;
	mov.b32 	%r2242, 0;
	@%p131 bra 	$L__BB100_207;
	shl.b32 	%r1433, %r1415, 2;
	add.s32 	%r1434, %r219, %r1433;
	atom.shared.add.u32 	%r2242, [%r1434], %r302;
$L__BB100_207:
	ld.param.u32 	%r2109, [_ZN3cub18CUB_300001_SM_10006detail10radix_sort29DeviceRadixSortOnesweepKernelINS1_5radix10policy_hubIiiyE10Policy1000ELNS0_9SortOrderE0EiiyiiNS1_21identity_decomposer_tEEEvPT5_SB_PT3_PKSC_PT1_PKSG_PT2_PKSK_T4_iiT6__param_9];
	shfl.sync.idx.b32	%r1460|%p132, %r2242, %r301, 31, -1;
	add.s32 	%r305, %r302, %r1460;
	shr.u32 	%r1461, %r2214, %r2109;
	and.b32  	%r1457, %r1461, %r221;
	mov.b32 	%r1437, 1;
	// begin inline asm
	{
    .reg .pred p;
    and.b32 %r1435, %r1457, %r1437;    setp.ne.u32 p, %r1435, 0;
    vote.ballot.sync.b32 %r1435, p, 0xffffffff;
    @!p not.b32 %r1435, %r1435;
}

	// end inline asm
	mov.b32 	%r1440, 2;
	// begin inline asm
	{
    .reg .pred p;
    and.b32 %r1438, %r1457, %r1440;    setp.ne.u32 p, %r1438, 0;
    vote.ballot.sync.b32 %r1438, p, 0xffffffff;
    @!p not.b32 %r1438, %r1438;
}

	// end inline asm
	and.b32  	%r1462, %r1438, %r1435;
	mov.b32 	%r1443, 4;
	// begin inline asm
	{
    .reg .pred p;
    and.b32 %r1441, %r1457, %r1443;    setp.ne.u32 p, %r1441, 0;
    vote.ballot.sync.b32 %r1441, p, 0xffffffff;
    @!p not.b32 %r1441, %r1441;
}

	// end inline asm
	and.b32  	%r1463, %r1441, %r1462;
	mov.b32 	%r1446, 8;
	// begin inline asm
	{
    .reg .pred p;
    and.b32 %r1444, %r1457, %r1446;    setp.ne.u32 p, %r1444, 0;
    vote.ballot.sync.b32 %r1444, p, 0xffffffff;
    @!p not.b32 %r1444, %r1444;
}

	// end inline asm
	and.b32  	%r1464, %r1444, %r1463;
	mov.b32 	%r1449, 16;
	// begin inline asm
	{
    .reg .pred p;
    and.b32 %r1447, %r1457, %r1449;    setp.ne.u32 p, %r1447, 0;
    vote.ballot.sync.b32 %r1447, p, 0xffffffff;
    @!p not.b32 %r1447, %r1447;
}

	// end inline asm
	and.b32  	%r1465, %r1447, %r1464;
	mov.b32 	%r1452, 32;
	// begin inline asm
	{
    .reg .pred p;
    and.b32 %r1450, %r1457, %r1452;    setp.ne.u32 p, %r1450, 0;
    vote.ballot.sync.b32 %r1450, p, 0xffffffff;
    @!p not.b32 %r1450, %r1450;
}

	// end inline asm
	and.b32  	%r1466, %r1450, %r1465;
	mov.b32 	%r1455, 64;
	// begin inline asm
	{
    .reg .pred p;
    and.b32 %r1453, %r1457, %r1455;    setp.ne.u32 p, %r1453, 0;
    vote.ballot.sync.b32 %r1453, p, 0xffffffff;
    @!p not.b32 %r1453, %r1453;
}

	// end inline asm
	and.b32  	%r1467, %r1453, %r1466;
	mov.b32 	%r1458, 128;
	// begin inline asm
	{
    .reg .pred p;
    and.b32 %r1456, %r1457, %r1458;    setp.ne.u32 p, %r1456, 0;
    vote.ballot.sync.b32 %r1456, p, 0xffffffff;
    @!p not.b32 %r1456, %r1456;
}

	// end inline asm
	and.b32  	%r1468, %r1456, %r1467;
	clz.b32 	%r1469, %r1468;
	sub.s32 	%r307, 31, %r1469;
	and.b32  	%r1470, %r878, %r1468;
	popc.b32 	%r308, %r1470;
	setp.ne.s32 	%p133, %r443, %r307;
	mov.b32 	%r2243, 0;
	@%p133 bra 	$L__BB100_209;
	shl.b32 	%r1475, %r1457, 2;
	add.s32 	%r1476, %r219, %r1475;
	atom.shared.add.u32 	%r2243, [%r1476], %r308;
$L__BB100_209:
	ld.param.u32 	%r2110, [_ZN3cub18CUB_300001_SM_10006detail10radix_sort29DeviceRadixSortOnesweepKernelINS1_5radix10policy_hubIiiyE10Policy1000ELNS0_9SortOrderE0EiiyiiNS1_21identity_decomposer_tEEEvPT5_SB_PT3_PKSC_PT1_PKSG_PT2_PKSK_T4_iiT6__param_9];
	shfl.sync.idx.b32	%r1502|%p134, %r2243, %r307, 31, -1;
	add.s32 	%r311, %r308, %r1502;
	shr.u32 	%r1503, %r2213, %r2110;
	and.b32  	%r1499, %r1503, %r221;
	mov.b32 	%r1479, 1;
	// begin inline asm
	{
    .reg .pred p;
    and.b32 %r1477, %r1499, %r1479;    setp.ne.u32 p, %r1477, 0;
    vote.ballot.sync.b32 %r1477, p, 0xffffffff;
    @!p not.b32 %r1477, %r1477;
}

	// end inline asm
	mov.b32 	%r1482, 2;
	// begin inline asm
	{
    .reg .pred p;
    and.b32 %r1480, %r1499, %r1482;    setp.ne.u32 p, %r1480, 0;
    vote.ballot.sync.b32 %r1480, p, 0xffffffff;
    @!p not.b32 %r1480, %r1480;
}

	// end inline asm
	and.b32  	%r1504, %r1480, %r1477;
	mov.b32 	%r1485, 4;
	// begin inline asm
	{
    .reg .pred p;
    and.b32 %r1483, %r1499, %r1485;    setp.ne.u32 p, %r1483, 0;
    vote.ballot.sync.b32 %r1483, p, 0xffffffff;
    @!p not.b32 %r1483, %r1483;
}

	// end inline asm
	and.b32  	%r1505, %r1483, %r1504;
	mov.b32 	%r1488, 8;
	// begin inline asm
	{
    .reg .pred p;
    and.b32 %r1486, %r1499, %r1488;    setp.ne.u32 p, %r1486, 0;
    vote.ballot.sync.b32 %r1486, p, 0xffffffff;
    @!p not.b32 %r1486, %r1486;
}

	// end inline asm
	and.b32  	%r1506, %r1486, %r1505;
	mov.b32 	%r1491, 16;
	// begin inline asm
	{
    .reg .pred p;
    and.b32 %r1489, %r1499, %r1491;    setp.ne.u32 p, %r1489, 0;
    vote.ballot.sync.b32 %r1489, p, 0xffffffff;
    @!p not.b32 %r1489, %r1489;
}

	// end inline asm
	and.b32  	%r1507, %r1489, %r1506;
	mov.b32 	%r1494, 32;
	// begin inline asm
	{
    .reg .pred p;
    and.b32 %r1492, %r1499, %r1494;    setp.ne.u32 p, %r1492, 0;
    vote.ballot.sync.b32 %r1492, p, 0xffffffff;
    @!p not.b32 %r1492, %r1492;
}

	// end inline asm
	and.b32  	%r1508, %r1492, %r1507;
	mov.b32 	%r1497, 64;
	// begin inline asm
	{
    .reg .pred p;
    and.b32 %r1495, %r1499, %r1497;    setp.ne.u32 p, %r1495, 0;
    vote.ballot.sync.b32 %r1495, p, 0xffffffff;
    @!p not.b32 %r1495, %r1495;
}

	// end inline asm
	and.b32  	%r1509, %r1495, %r1508;
	mov.b32 	%r1500, 128;
	// begin inline asm
	{
    .reg .pred p;
    and.b32 %r1498, %r1499, %r1500;    setp.ne.u32 p, %r1498, 0;
    vote.ballot.sync.b32 %r1498, p, 0xffffffff;
    @!p not.b32 %r1498, %r1498;
}

	// end inline asm
	and.b32  	%r1510, %r1498, %r1509;
	clz.b32 	%r1511, %r1510;
	sub.s32 	%r313, 31, %r1511;
	and.b32  	%r1512, %r878, %r1510;
	popc.b32 	%r314, %r1512;
	setp.ne.s32 	%p135, %r443, %r313;
	mov.b32 	%r2244, 0;
	@%p135 bra 	$L__BB100_211;
	shl.b32 	%r1517, %r1499, 2;
	add.s32 	%r1518, %r219, %r1517;
	atom.shared.add.u32 	%r2244, [%r1518], %r314;
$L__BB100_211:
	ld.param.u32 	%r2111, [_ZN3cub18CUB_300001_SM_10006detail10radix_sort29DeviceRadixSortOnesweepKernelINS1_5radix10policy_hubIiiyE10Policy1000ELNS0_9SortOrderE0EiiyiiNS1_21identity_decomposer_tEEEvPT5_SB_PT3_PKSC_PT1_PKSG_PT2_PKSK_T4_iiT6__param_9];
	shfl.sync.idx.b32	%r1544|%p136, %r2244, %r313, 31, -1;
	add.s32 	%r317, %r314, %r1544;
	shr.u32 	%r1545, %r2212, %r2111;
	and.b32  	%r1541, %r1545, %r221;
	mov.b32 	%r1521, 1;
	// begin inline asm
	{
    .reg .pred p;
    and.b32 %r1519, %r1541, %r1521;    setp.ne.u32 p, %r1519, 0;
    vote.ballot.sync.b32 %r1519, p, 0xffffffff;
    @!p not.b32 %r1519, %r1519;
}

	// end inline asm
	mov.b32 	%r1524, 2;
	// begin inline asm
	{
    .reg .pred p;
    and.b32 %r1522, %r1541, %r1524;    setp.ne.u32 p, %r1522, 0;
    vote.ballot.sync.b32 %r1522, p, 0xffffffff;
    @!p not.b32 %r1522, %r1522;
}

	// end inline asm
	and.b32  	%r1546, %r1522, %r1519;
	mov.b32 	%r1527, 4;
	// begin inline asm
	{
    .reg .pred p;
    and.b32 %r1525, %r1541, %r1527;    setp.ne.u32 p, %r1525, 0;
    vote.ballot.sync.b32 %r1525, p, 0xffffffff;
    @!p not.b32 %r1525, %r1525;
}

	// end inline asm
	and.b32  	%r1547, %r1525, %r1546;
	mov.b32 	%r1530, 8;
	// begin inline asm
	{
    .reg .pred p;
    and.b32 %r1528, %r1541, %r1530;    setp.ne.u32 p, %r1528, 0;
    vote.ballot.sync.b32 %r1528, p, 0xffffffff;
    @!p not.b32 %r1528, %r1528;
}

	// end inline asm
	and.b32  	%r1548, %r1528, %r1547;
	mov.b32 	%r1533, 16;
	// begin inline asm
	{
    .reg .pred p;
    and.b32 %r1531, %r1541, %r1533;    setp.ne.u32 p, %r1531, 0;
    vote.ballot.sync.b32 %r1531, p, 0xffffffff;
    @!p not.b32 %r1531, %r1531;
}

	// end inline asm
	and.b32  	%r1549, %r1531, %r1548;
	mov.b32 	%r1536, 32;
	// begin inline asm
	{
    .reg .pred p;
    and.b32 %r1534, %r1541, %r1536;    setp.ne.u32 p, %r1534, 0;
    vote.ballot.sync.b32 %r1534, p, 0xffffffff;
    @!p not.b32 %r1534, %r1534;
}

	// end inline asm
	and.b32  	%r1550, %r1534, %r1549;
	mov.b32 	%r1539, 64;
	// begin inline asm
	{
    .reg .pred p;
    and.b32 %r1537, %r1541, %r1539;    setp.ne.u32 p, %r1537, 0;
    vote.ballot.sync.b32 %r1537, p, 0xffffffff;
    @!p not.b32 %r1537, %r1537;
}

	// end inline asm
	and.b32  	%r1551, %r1537, %r1550;
	mov.b32 	%r1542, 128;
	// begin inline asm
	{
    .reg .pred p;
    and.b32 %r1540, %r1541, %r1542;    setp.ne.u32 p, %r1540, 0;
    vote.ballot.sync.b32 %r1540, p, 0xffffffff;
    @!p not.b32 %r1540, %r1540;
}

	// end inline asm
	and.b32  	%r1552, %r1540, %r1551;
	clz.b32 	%r1553, %r1552;
	sub.s32 	%r319, 31, %r1553;
	and.b32  	%r1554, %r878, %r1552;
	popc.b32 	%r320, %r1554;
	setp.ne.s32 	%p137, %r443, %r319;
	mov.b32 	%r2245, 0;
	@%p137 bra 	$L__BB100_213;
	shl.b32 	%r1559, %r1541, 2;
	add.s32 	%r1560, %r219, %r1559;
	atom.shared.add.u32 	%r2245, [%r1560], %r320;
$L__BB100_213:
	setp.gt.u32 	%p138, %r1, 255;
	shfl.sync.idx.b32	%r1561|%p139, %r2245, %r319, 31, -1;
	add.s32 	%r1562, %r320, %r1561;
	bar.sync 	0;
	shl.b32 	%r1563, %r227, 2;
	add.s32 	%r323, %r783, %r1563;
	st.shared.u32 	[%r323+-4], %r2228;
	shl.b32 	%r1565, %r233, 2;
	add.s32 	%r324, %r783, %r1565;
	st.shared.u32 	[%r324+-4], %r2227;
	shl.b32 	%r1566, %r239, 2;
	add.s32 	%r325, %r783, %r1566;
	st.shared.u32 	[%r325+-4], %r2226;
	shl.b32 	%r1567, %r245, 2;
	add.s32 	%r326, %r783, %r1567;
	st.shared.u32 	[%r326+-4], %r2225;
	shl.b32 	%r1568, %r251, 2;
	add.s32 	%r327, %r783, %r1568;
	st.shared.u32 	[%r327+-4], %r2224;
	shl.b32 	%r1569, %r257, 2;
	add.s32 	%r328, %r783, %r1569;
	st.shared.u32 	[%r328+-4], %r2223;
	shl.b32 	%r1570, %r263, 2;
	add.s32 	%r329, %r783, %r1570;
	st.shared.u32 	[%r329+-4], %r2222;
	shl.b32 	%r1571, %r269, 2;
	add.s32 	%r330, %r783, %r1571;
	st.shared.u32 	[%r330+-4], %r2221;
	shl.b32 	%r1572, %r275, 2;
	add.s32 	%r331, %r783, %r1572;
	st.shared.u32 	[%r331+-4], %r2220;
	shl.b32 	%r1573, %r281, 2;
	add.s32 	%r332, %r783, %r1573;
	st.shared.u32 	[%r332+-4], %r2219;
	shl.b32 	%r1574, %r287, 2;
	add.s32 	%r333, %r783, %r1574;
	st.shared.u32 	[%r333+-4], %r2218;
	shl.b32 	%r1575, %r293, 2;
	add.s32 	%r334, %r783, %r1575;
	st.shared.u32 	[%r334+-4], %r2217;
	shl.b32 	%r1576, %r299, 2;
	add.s32 	%r335, %r783, %r1576;
	st.shared.u32 	[%r335+-4], %r2216;
	shl.b32 	%r1577, %r305, 2;
	add.s32 	%r336, %r783, %r1577;
	st.shared.u32 	[%r336+-4], %r2215;
	shl.b32 	%r1578, %r311, 2;
	add.s32 	%r337, %r783, %r1578;
	st.shared.u32 	[%r337+-4], %r2214;
	shl.b32 	%r1579, %r317, 2;
	add.s32 	%r338, %r783, %r1579;
	st.shared.u32 	[%r338+-4], %r2213;
	shl.b32 	%r1580, %r1562, 2;
	add.s32 	%r339, %r783, %r1580;
	st.shared.u32 	[%r339+-4], %r2212;
	shl.b32 	%r1581, %r1, 3;
	add.s32 	%r1582, %r783, %r1581;
	add.s32 	%r340, %r1582, 26112;
	@%p138 bra 	$L__BB100_221;
	ld.param.u64 	%rd437, [_ZN3cub18CUB_300001_SM_10006detail10radix_sort29DeviceRadixSortOnesweepKernelINS1_5radix10policy_hubIiiyE10Policy1000ELNS0_9SortOrderE0EiiyiiNS1_21identity_decomposer_tEEEvPT5_SB_PT3_PKSC_PT1_PKSG_PT2_PKSK_T4_iiT6__param_3];
	cvta.to.global.u64 	%rd93, %rd437;
	shl.b64 	%rd94, %rd9, 3;
	add.s64 	%rd95, %rd93, %rd94;
	ld.global.u64 	%rd96, [%rd95];
	cvt.s64.s32 	%rd97, %r218;
	sub.s64 	%rd456, %rd96, %rd97;
	st.shared.u64 	[%r340], %rd456;
	setp.lt.s32 	%p140, %r3, 1;
	mov.u32 	%r2249, %r2174;
	@%p140 bra 	$L__BB100_220;
	mov.b32 	%r2247, -1;
	mov.u32 	%r2246, %r3;
	mov.u32 	%r2249, %r2174;
$L__BB100_216:
	ld.param.u64 	%rd430, [_ZN3cub18CUB_300001_SM_10006detail10radix_sort29DeviceRadixSortOnesweepKernelINS1_5radix10policy_hubIiiyE10Policy1000ELNS0_9SortOrderE0EiiyiiNS1_21identity_decomposer_tEEEvPT5_SB_PT3_PKSC_PT1_PKSG_PT2_PKSK_T4_iiT6__param_0];
	add.s32 	%r344, %r2246, -1;
	shl.b32 	%r1584, %r344, 8;
	add.s32 	%r1585, %r1584, %r1;
	cvta.to.global.u64 	%rd98, %rd430;
	mul.wide.s32 	%rd99, %r1585, 4;
	add.s64 	%rd19, %rd98, %rd99;
$L__BB100_217:
	membar.cta;
	ld.volatile.global.u32 	%r345, [%rd19];
	setp.eq.s32 	%p141, %r345, 0;
	@%p141 bra 	$L__BB100_217;
	and.b32  	%r1586, %r345, 1073741823;
	add.s32 	%r2249, %r1586, %r2249;
	setp.gt.s32 	%p142, %r345, -1;
	vote.sync.ballot.b32 	%r2247, %p142, %r2247;
	setp.gt.u32 	%p144, %r2246, 1;
	and.pred  	%p145, %p142, %p144;
	mov.u32 	%r2246, %r344;
	@%p145 bra 	$L__BB100_216;
	ld.shared.u64 	%rd456, [%r340];
$L__BB100_220:
	ld.param.u64 	%rd431, [_ZN3cub18CUB_300001_SM_10006detail10radix_sort29DeviceRadixSortOnesweepKernelINS1_5radix10policy_hubIiiyE10Policy1000ELNS0_9SortOrderE0EiiyiiNS1_21identity_decomposer_tEEEvPT5_SB_PT3_PKSC_PT1_PKSG_PT2_PKSK_T4_iiT6__param_0];
	or.b32  	%r1587, %r2249, -2147483648;
	cvta.to.global.u64 	%rd100, %rd431;
	shl.b32 	%r1588, %r3, 8;
	add.s32 	%r1589, %r1588, %r1;
	mul.wide.s32 	%rd101, %r1589, 4;
	add.s64 	%rd102, %rd100, %rd101;
	st.volatile.global.u32 	[%rd102], %r1587;
	sub.s32 	%r1590, %r2249, %r2174;
	cvt.s64.s32 	%rd103, %r1590;
	add.s64 	%rd104, %rd456, %rd103;
	st.shared.u64 	[%r340], %rd104;
$L__BB100_221:
	ld.param.u32 	%r2087, [_ZN3cub18CUB_300001_SM_10006detail10radix_sort29DeviceRadixSortOnesweepKernelINS1_5radix10policy_hubIiiyE10Policy1000ELNS0_9SortOrderE0EiiyiiNS1_21identity_decomposer_tEEEvPT5_SB_PT3_PKSC_PT1_PKSG_PT2_PKSK_T4_iiT6__param_8];
	ld.param.u64 	%rd434, [_ZN3cub18CUB_300001_SM_10006detail10radix_sort29DeviceRadixSortOnesweepKernelINS1_5radix10policy_hubIiiyE10Policy1000ELNS0_9SortOrderE0EiiyiiNS1_21identity_decomposer_tEEEvPT5_SB_PT3_PKSC_PT1_PKSG_PT2_PKSK_T4_iiT6__param_2];
	setp.gt.u32 	%p146, %r1, 255;
	mad.lo.s32 	%r349, %r3, 6528, 6528;
	setp.lt.s32 	%p147, %r349, %r2087;
	setp.eq.s64 	%p148, %rd434, 0;
	or.pred  	%p149, %p148, %p147;
	or.pred  	%p150, %p146, %p149;
	@%p150 bra 	$L__BB100_223;
	ld.param.u64 	%rd435, [_ZN3cub18CUB_300001_SM_10006detail10radix_sort29DeviceRadixSortOnesweepKernelINS1_5radix10policy_hubIiiyE10Policy1000ELNS0_9SortOrderE0EiiyiiNS1_21identity_decomposer_tEEEvPT5_SB_PT3_PKSC_PT1_PKSG_PT2_PKSK_T4_iiT6__param_2];
	ld.shared.u64 	%rd105, [%r340];
	cvt.s64.s32 	%rd106, %r2174;
	cvt.s64.s32 	%rd107, %r218;
	add.s64 	%rd108, %rd107, %rd106;
	add.s64 	%rd109, %rd108, %rd105;
	cvta.to.global.u64 	%rd110, %rd435;
	shl.b64 	%rd111, %rd9, 3;
	add.s64 	%rd112, %rd110, %rd111;
	st.global.u64 	[%rd112], %rd109;
$L__BB100_223:
	ld.param.u32 	%r2088, [_ZN3cub18CUB_300001_SM_10006detail10radix_sort29DeviceRadixSortOnesweepKernelINS1_5radix10policy_hubIiiyE10Policy1000ELNS0_9SortOrderE0EiiyiiNS1_21identity_decomposer_tEEEvPT5_SB_PT3_PKSC_PT1_PKSG_PT2_PKSK_T4_iiT6__param_8];
	ld.param.u64 	%rd438, [_ZN3cub18CUB_300001_SM_10006detail10radix_sort29DeviceRadixSortOnesweepKernelINS1_5radix10policy_hubIiiyE10Policy1000ELNS0_9SortOrderE0EiiyiiNS1_21identity_decomposer_tEEEvPT5_SB_PT3_PKSC_PT1_PKSG_PT2_PKSK_T4_iiT6__param_4];
	cvta.to.global.u64 	%rd22, %rd438;
	shl.b32 	%r1591, %r1, 2;
	add.s32 	%r350, %r783, %r1591;
	setp.gt.s32 	%p151, %r349, %r2088;
	bar.sync 	0;
	@%p151 bra 	$L__BB100_225;
	ld.param.u32 	%r2112, [_ZN3cub18CUB_300001_SM_10006detail10radix_sort29DeviceRadixSortOnesweepKernelINS1_5radix10policy_hubIiiyE10Policy1000ELNS0_9SortOrderE0EiiyiiNS1_21identity_decomposer_tEEEvPT5_SB_PT3_PKSC_PT1_PKSG_PT2_PKSK_T4_iiT6__param_9];
	ld.shared.u32 	%r1593, [%r350];
	shr.u32 	%r1594, %r1593, %r2112;
	and.b32  	%r1595, %r1594, %r221;
	shl.b32 	%r1596, %r1595, 3;
	add.s32 	%r1598, %r783, 26112;
	add.s32 	%r1599, %r1598, %r1596;
	ld.shared.u64 	%rd113, [%r1599];
	add.s64 	%rd114, %rd113, %rd9;
	xor.b32  	%r1600, %r1593, -2147483648;
	shl.b64 	%rd115, %rd114, 2;
	add.s64 	%rd116, %rd22, %rd115;
	st.global.u32 	[%rd116], %r1600;
	bar.warp.sync 	-1;
	ld.shared.u32 	%r1601, [%r350+1536];
	shr.u32 	%r1602, %r1601, %r2112;
	and.b32  	%r1603, %r1602, %r221;
	shl.b32 	%r1604, %r1603, 3;
	add.s32 	%r1605, %r1598, %r1604;
	ld.shared.u64 	%rd117, [%r1605];
	add.s64 	%rd118, %rd117, %rd9;
	xor.b32  	%r1606, %r1601, -2147483648;
	shl.b64 	%rd119, %rd118, 2;
	add.s64 	%rd120, %rd22, %rd119;
	st.global.u32 	[%rd120+1536], %r1606;
	bar.warp.sync 	-1;
	ld.shared.u32 	%r1607, [%r350+3072];
	shr.u32 	%r1608, %r1607, %r2112;
	and.b32  	%r1609, %r1608, %r221;
	shl.b32 	%r1610, %r1609, 3;
	add.s32 	%r1611, %r1598, %r1610;
	ld.shared.u64 	%rd121, [%r1611];
	add.s64 	%rd122, %rd121, %rd9;
	xor.b32  	%r1612, %r1607, -2147483648;
	shl.b64 	%rd123, %rd122, 2;
	add.s64 	%rd124, %rd22, %rd123;
	st.global.u32 	[%rd124+3072], %r1612;
	bar.warp.sync 	-1;
	ld.shared.u32 	%r1613, [%r350+4608];
	shr.u32 	%r1614, %r1613, %r2112;
	and.b32  	%r1615, %r1614, %r221;
	shl.b32 	%r1616, %r1615, 3;
	add.s32 	%r1617, %r1598, %r1616;
	ld.shared.u64 	%rd125, [%r1617];
	add.s64 	%rd126, %rd125, %rd9;
	xor.b32  	%r1618, %r1613, -2147483648;
	shl.b64 	%rd127, %rd126, 2;
	add.s64 	%rd128, %rd22, %rd127;
	st.global.u32 	[%rd128+4608], %r1618;
	bar.warp.sync 	-1;
	ld.shared.u32 	%r1619, [%r350+6144];
	shr.u32 	%r1620, %r1619, %r2112;
	and.b32  	%r1621, %r1620, %r221;
	shl.b32 	%r1622, %r1621, 3;
	add.s32 	%r1623, %r1598, %r1622;
	ld.shared.u64 	%rd129, [%r1623];
	add.s64 	%rd130, %rd129, %rd9;
	xor.b32  	%r1624, %r1619, -2147483648;
	shl.b64 	%rd131, %rd130, 2;
	add.s64 	%rd132, %rd22, %rd131;
	st.global.u32 	[%rd132+6144], %r1624;
	bar.warp.sync 	-1;
	ld.shared.u32 	%r1625, [%r350+7680];
	shr.u32 	%r1626, %r1625, %r2112;
	and.b32  	%r1627, %r1626, %r221;
	shl.b32 	%r1628, %r1627, 3;
	add.s32 	%r1629, %r1598, %r1628;
	ld.shared.u64 	%rd133, [%r1629];
	add.s64 	%rd134, %rd133, %rd9;
	xor.b32  	%r1630, %r1625, -2147483648;
	shl.b64 	%rd135, %rd134, 2;
	add.s64 	%rd136, %rd22, %rd135;
	st.global.u32 	[%rd136+7680], %r1630;
	bar.warp.sync 	-1;
	ld.shared.u32 	%r1631, [%r350+9216];
	shr.u32 	%r1632, %r1631, %r2112;
	and.b32  	%r1633, %r1632, %r221;
	shl.b32 	%r1634, %r1633, 3;
	add.s32 	%r1635, %r1598, %r1634;
	ld.shared.u64 	%rd137, [%r1635];
	add.s64 	%rd138, %rd137, %rd9;
	xor.b32  	%r1636, %r1631, -2147483648;
	shl.b64 	%rd139, %rd138, 2;
	add.s64 	%rd140, %rd22, %rd139;
	st.global.u32 	[%rd140+9216], %r1636;
	bar.warp.sync 	-1;
	ld.shared.u32 	%r1637, [%r350+10752];
	shr.u32 	%r1638, %r1637, %r2112;
	and.b32  	%r1639, %r1638, %r221;
	shl.b32 	%r1640, %r1639, 3;
	add.s32 	%r1641, %r1598, %r1640;
	ld.shared.u64 	%rd141, [%r1641];
	add.s64 	%rd142, %rd141, %rd9;
	xor.b32  	%r1642, %r1637, -2147483648;
	shl.b64 	%rd143, %rd142, 2;
	add.s64 	%rd144, %rd22, %rd143;
	st.global.u32 	[%rd144+10752], %r1642;
	bar.warp.sync 	-1;
	ld.shared.u32 	%r1643, [%r350+12288];
	shr.u32 	%r1644, %r1643, %r2112;
	and.b32  	%r1645, %r1644, %r221;
	shl.b32 	%r1646, %r1645, 3;
	add.s32 	%r1647, %r1598, %r1646;
	ld.shared.u64 	%rd145, [%r1647];
	add.s64 	%rd146, %rd145, %rd9;
	xor.b32  	%r1648, %r1643, -2147483648;
	shl.b64 	%rd147, %rd146, 2;
	add.s64 	%rd148, %rd22, %rd147;
	st.global.u32 	[%rd148+12288], %r1648;
	bar.warp.sync 	-1;
	ld.shared.u32 	%r1649, [%r350+13824];
	shr.u32 	%r1650, %r1649, %r2112;
	and.b32  	%r1651, %r1650, %r221;
	shl.b32 	%r1652, %r1651, 3;
	add.s32 	%r1653, %r1598, %r1652;
	ld.shared.u64 	%rd149, [%r1653];
	add.s64 	%rd150, %rd149, %rd9;
	xor.b32  	%r1654, %r1649, -2147483648;
	shl.b64 	%rd151, %rd150, 2;
	add.s64 	%rd152, %rd22, %rd151;
	st.global.u32 	[%rd152+13824], %r1654;
	bar.warp.sync 	-1;
	ld.shared.u32 	%r1655, [%r350+15360];
	shr.u32 	%r1656, %r1655, %r2112;
	and.b32  	%r1657, %r1656, %r221;
	shl.b32 	%r1658, %r1657, 3;
	add.s32 	%r1659, %r1598, %r1658;
	ld.shared.u64 	%rd153, [%r1659];
	add.s64 	%rd154, %rd153, %rd9;
	xor.b32  	%r1660, %r1655, -2147483648;
	shl.b64 	%rd155, %rd154, 2;
	add.s64 	%rd156, %rd22, %rd155;
	st.global.u32 	[%rd156+15360], %r1660;
	bar.warp.sync 	-1;
	ld.shared.u32 	%r1661, [%r350+16896];
	shr.u32 	%r1662, %r1661, %r2112;
	and.b32  	%r1663, %r1662, %r221;
	shl.b32 	%r1664, %r1663, 3;
	add.s32 	%r1665, %r1598, %r1664;
	ld.shared.u64 	%rd157, [%r1665];
	add.s64 	%rd158, %rd157, %rd9;
	xor.b32  	%r1666, %r1661, -2147483648;
	shl.b64 	%rd159, %rd158, 2;
	add.s64 	%rd160, %rd22, %rd159;
	st.global.u32 	[%rd160+16896], %r1666;
	bar.warp.sync 	-1;
	ld.shared.u32 	%r1667, [%r350+18432];
	shr.u32 	%r1668, %r1667, %r2112;
	and.b32  	%r1669, %r1668, %r221;
	shl.b32 	%r1670, %r1669, 3;
	add.s32 	%r1671, %r1598, %r1670;
	ld.shared.u64 	%rd161, [%r1671];
	add.s64 	%rd162, %rd161, %rd9;
	xor.b32  	%r1672, %r1667, -2147483648;
	shl.b64 	%rd163, %rd162, 2;
	add.s64 	%rd164, %rd22, %rd163;
	st.global.u32 	[%rd164+18432], %r1672;
	bar.warp.sync 	-1;
	ld.shared.u32 	%r1673, [%r350+19968];
	shr.u32 	%r1674, %r1673, %r2112;
	and.b32  	%r1675, %r1674, %r221;
	shl.b32 	%r1676, %r1675, 3;
	add.s32 	%r1677, %r1598, %r1676;
	ld.shared.u64 	%rd165, [%r1677];
	add.s64 	%rd166, %rd165, %rd9;
	xor.b32  	%r1678, %r1673, -2147483648;
	shl.b64 	%rd167, %rd166, 2;
	add.s64 	%rd168, %rd22, %rd167;
	st.global.u32 	[%rd168+19968], %r1678;
	bar.warp.sync 	-1;
	ld.shared.u32 	%r1679, [%r350+21504];
	shr.u32 	%r1680, %r1679, %r2112;
	and.b32  	%r1681, %r1680, %r221;
	shl.b32 	%r1682, %r1681, 3;
	add.s32 	%r1683, %r1598, %r1682;
	ld.shared.u64 	%rd169, [%r1683];
	add.s64 	%rd170, %rd169, %rd9;
	xor.b32  	%r1684, %r1679, -2147483648;
	shl.b64 	%rd171, %rd170, 2;
	add.s64 	%rd172, %rd22, %rd171;
	st.global.u32 	[%rd172+21504], %r1684;
	bar.warp.sync 	-1;
	ld.shared.u32 	%r1685, [%r350+23040];
	shr.u32 	%r1686, %r1685, %r2112;
	and.b32  	%r1687, %r1686, %r221;
	shl.b32 	%r1688, %r1687, 3;
	add.s32 	%r1689, %r1598, %r1688;
	ld.shared.u64 	%rd173, [%r1689];
	add.s64 	%rd174, %rd173, %rd9;
	xor.b32  	%r1690, %r1685, -2147483648;
	shl.b64 	%rd175, %rd174, 2;
	add.s64 	%rd176, %rd22, %rd175;
	st.global.u32 	[%rd176+23040], %r1690;
	bar.warp.sync 	-1;
	ld.shared.u32 	%r1691, [%r350+24576];
	shr.u32 	%r1692, %r1691, %r2112;
	and.b32  	%r1693, %r1692, %r221;
	shl.b32 	%r1694, %r1693, 3;
	add.s32 	%r1695, %r1598, %r1694;
	ld.shared.u64 	%rd177, [%r1695];
	add.s64 	%rd178, %rd177, %rd9;
	xor.b32  	%r1696, %r1691, -2147483648;
	shl.b64 	%rd179, %rd178, 2;
	add.s64 	%rd180, %rd22, %rd179;
	st.global.u32 	[%rd180+24576], %r1696;
	bar.warp.sync 	-1;
	bra.uni 	$L__BB100_260;
$L__BB100_225:
	ld.param.u32 	%r2089, [_ZN3cub18CUB_300001_SM_10006detail10radix_sort29DeviceRadixSortOnesweepKernelINS1_5radix10policy_hubIiiyE10Policy1000ELNS0_9SortOrderE0EiiyiiNS1_21identity_decomposer_tEEEvPT5_SB_PT3_PKSC_PT1_PKSG_PT2_PKSK_T4_iiT6__param_8];
	mad.lo.s32 	%r351, %r3, -6528, %r2089;
	setp.ge.s32 	%p152, %r1, %r351;
	@%p152 bra 	$L__BB100_227;
	ld.param.u32 	%r2113, [_ZN3cub18CUB_300001_SM_10006detail10radix_sort29DeviceRadixSortOnesweepKernelINS1_5radix10policy_hubIiiyE10Policy1000ELNS0_9SortOrderE0EiiyiiNS1_21identity_decomposer_tEEEvPT5_SB_PT3_PKSC_PT1_PKSG_PT2_PKSK_T4_iiT6__param_9];
	ld.shared.u32 	%r1697, [%r350];
	shr.u32 	%r1698, %r1697, %r2113;
	and.b32  	%r1699, %r1698, %r221;
	shl.b32 	%r1700, %r1699, 3;
	add.s32 	%r1702, %r783, %r1700;
	ld.shared.u64 	%rd181, [%r1702+26112];
	xor.b32  	%r1703, %r1697, -2147483648;
	add.s64 	%rd182, %rd181, %rd9;
	shl.b64 	%rd183, %rd182, 2;
	add.s64 	%rd184, %rd22, %rd183;
	st.global.u32 	[%rd184], %r1703;
$L__BB100_227:
	bar.warp.sync 	-1;
	add.s32 	%r1704, %r1, 384;
	setp.ge.s32 	%p153, %r1704, %r351;
	@%p153 bra 	$L__BB100_229;
	ld.param.u32 	%r2114, [_ZN3cub18CUB_300001_SM_10006detail10radix_sort29DeviceRadixSortOnesweepKernelINS1_5radix10policy_hubIiiyE10Policy1000ELNS0_9SortOrderE0EiiyiiNS1_21identity_decomposer_tEEEvPT5_SB_PT3_PKSC_PT1_PKSG_PT2_PKSK_T4_iiT6__param_9];
	ld.shared.u32 	%r1705, [%r350+1536];
	shr.u32 	%r1706, %r1705, %r2114;
	and.b32  	%r1707, %r1706, %r221;
	shl.b32 	%r1708, %r1707, 3;
	add.s32 	%r1710, %r783, %r1708;
	ld.shared.u64 	%rd185, [%r1710+26112];
	xor.b32  	%r1711, %r1705, -2147483648;
	add.s64 	%rd186, %rd185, %rd9;
	shl.b64 	%rd187, %rd186, 2;
	add.s64 	%rd188, %rd22, %rd187;
	st.global.u32 	[%rd188+1536], %r1711;
$L__BB100_229:
	bar.warp.sync 	-1;
	add.s32 	%r1712, %r1, 768;
	setp.ge.s32 	%p154, %r1712, %r351;
	@%p154 bra 	$L__BB100_231;
	ld.param.u32 	%r2115, [_ZN3cub18CUB_300001_SM_10006detail10radix_sort29DeviceRadixSortOnesweepKernelINS1_5radix10policy_hubIiiyE10Policy1000ELNS0_9SortOrderE0EiiyiiNS1_21identity_decomposer_tEEEvPT5_SB_PT3_PKSC_PT1_PKSG_PT2_PKSK_T4_iiT6__param_9];
	ld.shared.u32 	%r1713, [%r350+3072];
	shr.u32 	%r1714, %r1713, %r2115;
	and.b32  	%r1715, %r1714, %r221;
	shl.b32 	%r1716, %r1715, 3;
	add.s32 	%r1718, %r783, %r1716;
	ld.shared.u64 	%rd189, [%r1718+26112];
	xor.b32  	%r1719, %r1713, -2147483648;
	add.s64 	%rd190, %rd189, %rd9;
	shl.b64 	%rd191, %rd190, 2;
	add.s64 	%rd192, %rd22, %rd191;
	st.global.u32 	[%rd192+3072], %r1719;
$L__BB100_231:
	bar.warp.sync 	-1;
	add.s32 	%r1720, %r1, 1152;
	setp.ge.s32 	%p155, %r1720, %r351;
	@%p155 bra 	$L__BB100_233;
	ld.param.u32 	%r2116, [_ZN3cub18CUB_300001_SM_10006detail10radix_sort29DeviceRadixSortOnesweepKernelINS1_5radix10policy_hubIiiyE10Policy1000ELNS0_9SortOrderE0EiiyiiNS1_21identity_decomposer_tEEEvPT5_SB_PT3_PKSC_PT1_PKSG_PT2_PKSK_T4_iiT6__param_9];
	ld.shared.u32 	%r1721, [%r350+4608];
	shr.u32 	%r1722, %r1721, %r2116;
	and.b32  	%r1723, %r1722, %r221;
	shl.b32 	%r1724, %r1723, 3;
	add.s32 	%r1726, %r783, %r1724;
	ld.shared.u64 	%rd193, [%r1726+26112];
	xor.b32  	%r1727, %r1721, -2147483648;
	add.s64 	%rd194, %rd193, %rd9;
	shl.b64 	%rd195, %rd194, 2;
	add.s64 	%rd196, %rd22, %rd195;
	st.global.u32 	[%rd196+4608], %r1727;
$L__BB100_233:
	bar.warp.sync 	-1;
	add.s32 	%r1728, %r1, 1536;
	setp.ge.s32 	%p156, %r1728, %r351;
	@%p156 bra 	$L__BB100_235;
	ld.param.u32 	%r2117, [_ZN3cub18CUB_300001_SM_10006detail10radix_sort29DeviceRadixSortOnesweepKernelINS1_5radix10policy_hubIiiyE10Policy1000ELNS0_9SortOrderE0EiiyiiNS1_21identity_decomposer_tEEEvPT5_SB_PT3_PKSC_PT1_PKSG_PT2_PKSK_T4_iiT6__param_9];
	ld.shared.u32 	%r1729, [%r350+6144];
	shr.u32 	%r1730, %r1729, %r2117;
	and.b32  	%r1731, %r1730, %r221;
	shl.b32 	%r1732, %r1731, 3;
	add.s32 	%r1734, %r783, %r1732;
	ld.shared.u64 	%rd197, [%r1734+26112];
	xor.b32  	%r1735, %r1729, -2147483648;
	add.s64 	%rd198, %rd197, %rd9;
	shl.b64 	%rd199, %rd198, 2;
	add.s64 	%rd200, %rd22, %rd199;
	st.global.u32 	[%rd200+6144], %r1735;
$L__BB100_235:
	bar.warp.sync 	-1;
	add.s32 	%r1736, %r1, 1920;
	setp.ge.s32 	%p157, %r1736, %r351;
	@%p157 bra 	$L__BB100_237;
	ld.param.u32 	%r2118, [_ZN3cub18CUB_300001_SM_10006detail10radix_sort29DeviceRadixSortOnesweepKernelINS1_5radix10policy_hubIiiyE10Policy1000ELNS0_9SortOrderE0EiiyiiNS1_21identity_decomposer_tEEEvPT5_SB_PT3_PKSC_PT1_PKSG_PT2_PKSK_T4_iiT6__param_9];
	ld.shared.u32 	%r1737, [%r350+7680];
	shr.u32 	%r1738, %r1737, %r2118;
	and.b32  	%r1739, %r1738, %r221;
	shl.b32 	%r1740, %r1739, 3;
	add.s32 	%r1742, %r783, %r1740;
	ld.shared.u64 	%rd201, [%r1742+26112];
	xor.b32  	%r1743, %r1737, -2147483648;
	add.s64 	%rd202, %rd201, %rd9;
	shl.b64 	%rd203, %rd202, 2;
	add.s64 	%rd204, %rd22, %rd203;
	st.global.u32 	[%rd204+7680], %r1743;
$L__BB100_237:
	bar.warp.sync 	-1;
	add.s32 	%r1744, %r1, 2304;
	setp.ge.s32 	%p158, %r1744, %r351;
	@%p158 bra 	$L__BB100_239;
	ld.param.u32 	%r2119, [_ZN3cub18CUB_300001_SM_10006detail10radix_sort29DeviceRadixSortOnesweepKernelINS1_5radix10policy_hubIiiyE10Policy1000ELNS0_9SortOrderE0EiiyiiNS1_21identity_decomposer_tEEEvPT5_SB_PT3_PKSC_PT1_PKSG_PT2_PKSK_T4_iiT6__param_9];
	ld.shared.u32 	%r1745, [%r350+9216];
	shr.u32 	%r1746, %r1745, %r2119;
	and.b32  	%r1747, %r1746, %r221;
	shl.b32 	%r1748, %r1747, 3;
	add.s32 	%r1750, %r783, %r1748;
	ld.shared.u64 	%rd205, [%r1750+26112];
	xor.b32  	%r1751, %r1745, -2147483648;
	add.s64 	%rd206, %rd205, %rd9;
	shl.b64 	%rd207, %rd206, 2;
	add.s64 	%rd208, %rd22, %rd207;
	st.global.u32 	[%rd208+9216], %r1751;
$L__BB100_239:
	bar.warp.sync 	-1;
	add.s32 	%r1752, %r1, 2688;
	setp.ge.s32 	%p159, %r1752, %r351;
	@%p159 bra 	$L__BB100_241;
	ld.param.u32 	%r2120, [_ZN3cub18CUB_300001_SM_10006detail10radix_sort29DeviceRadixSortOnesweepKernelINS1_5radix10policy_hubIiiyE10Policy1000ELNS0_9SortOrderE0EiiyiiNS1_21identity_decomposer_tEEEvPT5_SB_PT3_PKSC_PT1_PKSG_PT2_PKSK_T4_iiT6__param_9];
	ld.shared.u32 	%r1753, [%r350+10752];
	shr.u32 	%r1754, %r1753, %r2120;
	and.b32  	%r1755, %r1754, %r221;
	shl.b32 	%r1756, %r1755, 3;
	add.s32 	%r1758, %r783, %r1756;
	ld.shared.u64 	%rd209, [%r1758+26112];
	xor.b32  	%r1759, %r1753, -2147483648;
	add.s64 	%rd210, %rd209, %rd9;
	shl.b64 	%rd211, %rd210, 2;
	add.s64 	%rd212, %rd22, %rd211;
	st.global.u32 	[%rd212+10752], %r1759;
$L__BB100_241:
	bar.warp.sync 	-1;
	or.b32  	%r1760, %r1, 3072;
	setp.ge.s32 	%p160, %r1760, %r351;
	@%p160 bra 	$L__BB100_243;
	ld.param.u32 	%r2121, [_ZN3cub18CUB_300001_SM_10006detail10radix_sort29DeviceRadixSortOnesweepKernelINS1_5radix10policy_hubIiiyE10Policy1000ELNS0_9SortOrderE0EiiyiiNS1_21identity_decomposer_tEEEvPT5_SB_PT3_PKSC_PT1_PKSG_PT2_PKSK_T4_iiT6__param_9];
	ld.shared.u32 	%r1761, [%r350+12288];
	shr.u32 	%r1762, %r1761, %r2121;
	and.b32  	%r1763, %r1762, %r221;
	shl.b32 	%r1764, %r1763, 3;
	add.s32 	%r1766, %r783, %r1764;
	ld.shared.u64 	%rd213, [%r1766+26112];
	xor.b32  	%r1767, %r1761, -2147483648;
	add.s64 	%rd214, %rd213, %rd9;
	shl.b64 	%rd215, %rd214, 2;
	add.s64 	%rd216, %rd22, %rd215;
	st.global.u32 	[%rd216+12288], %r1767;
$L__BB100_243:
	bar.warp.sync 	-1;
	add.s32 	%r1768, %r1, 3456;
	setp.ge.s32 	%p161, %r1768, %r351;
	@%p161 bra 	$L__BB100_245;
	ld.param.u32 	%r2122, [_ZN3cub18CUB_300001_SM_10006detail10radix_sort29DeviceRadixSortOnesweepKernelINS1_5radix10policy_hubIiiyE10Policy1000ELNS0_9SortOrderE0EiiyiiNS1_21identity_decomposer_tEEEvPT5_SB_PT3_PKSC_PT1_PKSG_PT2_PKSK_T4_iiT6__param_9];
	ld.shared.u32 	%r1769, [%r350+13824];
	shr.u32 	%r1770, %r1769, %r2122;
	and.b32  	%r1771, %r1770, %r221;
	shl.b32 	%r1772, %r1771, 3;
	add.s32 	%r1774, %r783, %r1772;
	ld.shared.u64 	%rd217, [%r1774+26112];
	xor.b32  	%r1775, %r1769, -2147483648;
	add.s64 	%rd218, %rd217, %rd9;
	shl.b64 	%rd219, %rd218, 2;
	add.s64 	%rd220, %rd22, %rd219;
	st.global.u32 	[%rd220+13824], %r1775;
$L__BB100_245:
	bar.warp.sync 	-1;
	add.s32 	%r1776, %r1, 3840;
	setp.ge.s32 	%p162, %r1776, %r351;
	@%p162 bra 	$L__BB100_247;
	ld.param.u32 	%r2123, [_ZN3cub18CUB_300001_SM_10006detail10radix_sort29DeviceRadixSortOnesweepKernelINS1_5radix10policy_hubIiiyE10Policy1000ELNS0_9SortOrderE0EiiyiiNS1_21identity_decomposer_tEEEvPT5_SB_PT3_PKSC_PT1_PKSG_PT2_PKSK_T4_iiT6__param_9];
	ld.shared.u32 	%r1777, [%r350+15360];
	shr.u32 	%r1778, %r1777, %r2123;
	and.b32  	%r1779, %r1778, %r221;
	shl.b32 	%r1780, %r1779, 3;
	add.s32 	%r1782, %r783, %r1780;
	ld.shared.u64 	%rd221, [%r1782+26112];
	xor.b32  	%r1783, %r1777, -2147483648;
	add.s64 	%rd222, %rd221, %rd9;
	shl.b64 	%rd223, %rd222, 2;
	add.s64 	%rd224, %rd22, %rd223;
	st.global.u32 	[%rd224+15360], %r1783;
$L__BB100_247:
	bar.warp.sync 	-1;
	add.s32 	%r1784, %r1, 4224;
	setp.ge.s32 	%p163, %r1784, %r351;
	@%p163 bra 	$L__BB100_249;
	ld.param.u32 	%r2124, [_ZN3cub18CUB_300001_SM_10006detail10radix_sort29DeviceRadixSortOnesweepKernelINS1_5radix10policy_hubIiiyE10Policy1000ELNS0_9SortOrderE0EiiyiiNS1_21identity_decomposer_tEEEvPT5_SB_PT3_PKSC_PT1_PKSG_PT2_PKSK_T4_iiT6__param_9];
	ld.shared.u32 	%r1785, [%r350+16896];
	shr.u32 	%r1786, %r1785, %r2124;
	and.b32  	%r1787, %r1786, %r221;
	shl.b32 	%r1788, %r1787, 3;
	add.s32 	%r1790, %r783, %r1788;
	ld.shared.u64 	%rd225, [%r1790+26112];
	xor.b32  	%r1791, %r1785, -2147483648;
	add.s64 	%rd226, %rd225, %rd9;
	shl.b64 	%rd227, %rd226, 2;
	add.s64 	%rd228, %rd22, %rd227;
	st.global.u32 	[%rd228+16896], %r1791;
$L__BB100_249:
	bar.warp.sync 	-1;
	add.s32 	%r1792, %r1, 4608;
	setp.ge.s32 	%p164, %r1792, %r351;
	@%p164 bra 	$L__BB100_251;
	ld.param.u32 	%r2125, [_ZN3cub18CUB_300001_SM_10006detail10radix_sort29DeviceRadixSortOnesweepKernelINS1_5radix10policy_hubIiiyE10Policy1000ELNS0_9SortOrderE0EiiyiiNS1_21identity_decomposer_tEEEvPT5_SB_PT3_PKSC_PT1_PKSG_PT2_PKSK_T4_iiT6__param_9];
	ld.shared.u32 	%r1793, [%r350+18432];
	shr.u32 	%r1794, %r1793, %r2125;
	and.b32  	%r1795, %r1794, %r221;
	shl.b32 	%r1796, %r1795, 3;
	add.s32 	%r1798, %r783, %r1796;
	ld.shared.u64 	%rd229, [%r1798+26112];
	xor.b32  	%r1799, %r1793, -2147483648;
	add.s64 	%rd230, %rd229, %rd9;
	shl.b64 	%rd231, %rd230, 2;
	add.s64 	%rd232, %rd22, %rd231;
	st.global.u32 	[%rd232+18432], %r1799;
$L__BB100_251:
	bar.warp.sync 	-1;
	add.s32 	%r1800, %r1, 4992;
	setp.ge.s32 	%p165, %r1800, %r351;
	@%p165 bra 	$L__BB100_253;
	ld.param.u32 	%r2126, [_ZN3cub18CUB_300001_SM_10006detail10radix_sort29DeviceRadixSortOnesweepKernelINS1_5radix10policy_hubIiiyE10Policy1000ELNS0_9SortOrderE0EiiyiiNS1_21identity_decomposer_tEEEvPT5_SB_PT3_PKSC_PT1_PKSG_PT2_PKSK_T4_iiT6__param_9];
	ld.shared.u32 	%r1801, [%r350+19968];
	shr.u32 	%r1802, %r1801, %r2126;
	and.b32  	%r1803, %r1802, %r221;
	shl.b32 	%r1804, %r1803, 3;
	add.s32 	%r1806, %r783, %r1804;
	ld.shared.u64 	%rd233, [%r1806+26112];
	xor.b32  	%r1807, %r1801, -2147483648;
	add.s64 	%rd234, %rd233, %rd9;
	shl.b64 	%rd235, %rd234, 2;
	add.s64 	%rd236, %rd22, %rd235;
	st.global.u32 	[%rd236+19968], %r1807;
$L__BB100_253:
	bar.warp.sync 	-1;
	add.s32 	%r1808, %r1, 5376;
	setp.ge.s32 	%p166, %r1808, %r351;
	@%p166 bra 	$L__BB100_255;
	ld.param.u32 	%r2127, [_ZN3cub18CUB_300001_SM_10006detail10radix_sort29DeviceRadixSortOnesweepKernelINS1_5radix10policy_hubIiiyE10Policy1000ELNS0_9SortOrderE0EiiyiiNS1_21identity_decomposer_tEEEvPT5_SB_PT3_PKSC_PT1_PKSG_PT2_PKSK_T4_iiT6__param_9];
	ld.shared.u32 	%r1809, [%r350+21504];
	shr.u32 	%r1810, %r1809, %r2127;
	and.b32  	%r1811, %r1810, %r221;
	shl.b32 	%r1812, %r1811, 3;
	add.s32 	%r1814, %r783, %r1812;
	ld.shared.u64 	%rd237, [%r1814+26112];
	xor.b32  	%r1815, %r1809, -2147483648;
	add.s64 	%rd238, %rd237, %rd9;
	shl.b64 	%rd239, %rd238, 2;
	add.s64 	%rd240, %rd22, %rd239;
	st.global.u32 	[%rd240+21504], %r1815;
$L__BB100_255:
	bar.warp.sync 	-1;
	add.s32 	%r1816, %r1, 5760;
	setp.ge.s32 	%p167, %r1816, %r351;
	@%p167 bra 	$L__BB100_257;
	ld.param.u32 	%r2128, [_ZN3cub18CUB_300001_SM_10006detail10radix_sort29DeviceRadixSortOnesweepKernelINS1_5radix10policy_hubIiiyE10Policy1000ELNS0_9SortOrderE0EiiyiiNS1_21identity_decomposer_tEEEvPT5_SB_PT3_PKSC_PT1_PKSG_PT2_PKSK_T4_iiT6__param_9];
	ld.shared.u32 	%r1817, [%r350+23040];
	shr.u32 	%r1818, %r1817, %r2128;
	and.b32  	%r1819, %r1818, %r221;
	shl.b32 	%r1820, %r1819, 3;
	add.s32 	%r1822, %r783, %r1820;
	ld.shared.u64 	%rd241, [%r1822+26112];
	xor.b32  	%r1823, %r1817, -2147483648;
	add.s64 	%rd242, %rd241, %rd9;
	shl.b64 	%rd243, %rd242, 2;
	add.s64 	%rd244, %rd22, %rd243;
	st.global.u32 	[%rd244+23040], %r1823;
$L__BB100_257:
	bar.warp.sync 	-1;
	or.b32  	%r1824, %r1, 6144;
	setp.ge.s32 	%p168, %r1824, %r351;
	@%p168 bra 	$L__BB100_259;
	ld.param.u32 	%r2129, [_ZN3cub18CUB_300001_SM_10006detail10radix_sort29DeviceRadixSortOnesweepKernelINS1_5radix10policy_hubIiiyE10Policy1000ELNS0_9SortOrderE0EiiyiiNS1_21identity_decomposer_tEEEvPT5_SB_PT3_PKSC_PT1_PKSG_PT2_PKSK_T4_iiT6__param_9];
	ld.shared.u32 	%r1825, [%r350+24576];
	shr.u32 	%r1826, %r1825, %r2129;
	and.b32  	%r1827, %r1826, %r221;
	shl.b32 	%r1828, %r1827, 3;
	add.s32 	%r1830, %r783, %r1828;
	ld.shared.u64 	%rd245, [%r1830+26112];
	xor.b32  	%r1831, %r1825, -2147483648;
	add.s64 	%rd246, %rd245, %rd9;
	shl.b64 	%rd247, %rd246, 2;
	add.s64 	%rd248, %rd22, %rd247;
	st.global.u32 	[%rd248+24576], %r1831;
$L__BB100_259:
	bar.warp.sync 	-1;
$L__BB100_260:
	ld.param.u32 	%r2130, [_ZN3cub18CUB_300001_SM_10006detail10radix_sort29DeviceRadixSortOnesweepKernelINS1_5radix10policy_hubIiiyE10Policy1000ELNS0_9SortOrderE0EiiyiiNS1_21identity_decomposer_tEEEvPT5_SB_PT3_PKSC_PT1_PKSG_PT2_PKSK_T4_iiT6__param_9];
	ld.param.u32 	%r2090, [_ZN3cub18CUB_300001_SM_10006detail10radix_sort29DeviceRadixSortOnesweepKernelINS1_5radix10policy_hubIiiyE10Policy1000ELNS0_9SortOrderE0EiiyiiNS1_21identity_decomposer_tEEEvPT5_SB_PT3_PKSC_PT1_PKSG_PT2_PKSK_T4_iiT6__param_8];
	setp.gt.s32 	%p169, %r349, %r2090;
	ld.shared.u32 	%r1832, [%r350];
	shr.u32 	%r1833, %r1832, %r2130;
	and.b32  	%r352, %r1833, %r221;
	ld.shared.u32 	%r1834, [%r350+1536];
	shr.u32 	%r1835, %r1834, %r2130;
	and.b32  	%r353, %r1835, %r221;
	ld.shared.u32 	%r1836, [%r350+3072];
	shr.u32 	%r1837, %r1836, %r2130;
	and.b32  	%r354, %r1837, %r221;
	ld.shared.u32 	%r1838, [%r350+4608];
	shr.u32 	%r1839, %r1838, %r2130;
	and.b32  	%r355, %r1839, %r221;
	ld.shared.u32 	%r1840, [%r350+6144];
	shr.u32 	%r1841, %r1840, %r2130;
	and.b32  	%r356, %r1841, %r221;
	ld.shared.u32 	%r1842, [%r350+7680];
	shr.u32 	%r1843, %r1842, %r2130;
	and.b32  	%r357, %r1843, %r221;
	ld.shared.u32 	%r1844, [%r350+9216];
	shr.u32 	%r1845, %r1844, %r2130;
	and.b32  	%r358, %r1845, %r221;
	ld.shared.u32 	%r1846, [%r350+10752];
	shr.u32 	%r1847, %r1846, %r2130;
	and.b32  	%r359, %r1847, %r221;
	ld.shared.u32 	%r1848, [%r350+12288];
	shr.u32 	%r1849, %r1848, %r2130;
	and.b32  	%r360, %r1849, %r221;
	ld.shared.u32 	%r1850, [%r350+13824];
	shr.u32 	%r1851, %r1850, %r2130;
	and.b32  	%r361, %r1851, %r221;
	ld.shared.u32 	%r1852, [%r350+15360];
	shr.u32 	%r1853, %r1852, %r2130;
	and.b32  	%r362, %r1853, %r221;
	ld.shared.u32 	%r1854, [%r350+16896];
	shr.u32 	%r1855, %r1854, %r2130;
	and.b32  	%r363, %r1855, %r221;
	ld.shared.u32 	%r1856, [%r350+18432];
	shr.u32 	%r1857, %r1856, %r2130;
	and.b32  	%r364, %r1857, %r221;
	ld.shared.u32 	%r1858, [%r350+19968];
	shr.u32 	%r1859, %r1858, %r2130;
	and.b32  	%r365, %r1859, %r221;
	ld.shared.u32 	%r1860, [%r350+21504];
	shr.u32 	%r1861, %r1860, %r2130;
	and.b32  	%r366, %r1861, %r221;
	ld.shared.u32 	%r1862, [%r350+23040];
	shr.u32 	%r1863, %r1862, %r2130;
	and.b32  	%r367, %r1863, %r221;
	ld.shared.u32 	%r1864, [%r350+24576];
	shr.u32 	%r1865, %r1864, %r2130;
	and.b32  	%r368, %r1865, %r221;
	@%p169 bra 	$L__BB100_262;
	ld.param.u64 	%rd443, [_ZN3cub18CUB_300001_SM_10006detail10radix_sort29DeviceRadixSortOnesweepKernelINS1_5radix10policy_hubIiiyE10Policy1000ELNS0_9SortOrderE0EiiyiiNS1_21identity_decomposer_tEEEvPT5_SB_PT3_PKSC_PT1_PKSG_PT2_PKSK_T4_iiT6__param_7];
	cvta.to.global.u64 	%rd249, %rd443;
	and.b32  	%r1869, %r1, 31;
	or.b32  	%r1870, %r647, %r1869;
	cvt.u64.u32 	%rd250, %r1870;
	mul.lo.s32 	%r1871, %r3, 6528;
	cvt.s64.s32 	%rd251, %r1871;
	add.s64 	%rd252, %rd250, %rd251;
	shl.b64 	%rd253, %rd252, 2;
	add.s64 	%rd254, %rd249, %rd253;
	ld.global.u32 	%r2266, [%rd254];
	ld.global.u32 	%r2267, [%rd254+128];
	ld.global.u32 	%r2268, [%rd254+256];
	ld.global.u32 	%r2269, [%rd254+384];
	ld.global.u32 	%r2270, [%rd254+512];
	ld.global.u32 	%r2271, [%rd254+640];
	ld.global.u32 	%r2272, [%rd254+768];
	ld.global.u32 	%r2273, [%rd254+896];
	ld.global.u32 	%r2274, [%rd254+1024];
	ld.global.u32 	%r2275, [%rd254+1152];
	ld.global.u32 	%r2276, [%rd254+1280];
	ld.global.u32 	%r2277, [%rd254+1408];
	ld.global.u32 	%r2278, [%rd254+1536];
	ld.global.u32 	%r2279, [%rd254+1664];
	ld.global.u32 	%r2280, [%rd254+1792];
	ld.global.u32 	%r2281, [%rd254+1920];
	ld.global.u32 	%r2282, [%rd254+2048];
	bra.uni 	$L__BB100_296;
$L__BB100_262:
	ld.param.u32 	%r2091, [_ZN3cub18CUB_300001_SM_10006detail10radix_sort29DeviceRadixSortOnesweepKernelINS1_5radix10policy_hubIiiyE10Policy1000ELNS0_9SortOrderE0EiiyiiNS1_21identity_decomposer_tEEEvPT5_SB_PT3_PKSC_PT1_PKSG_PT2_PKSK_T4_iiT6__param_8];
	ld.param.u64 	%rd444, [_ZN3cub18CUB_300001_SM_10006detail10radix_sort29DeviceRadixSortOnesweepKernelINS1_5radix10policy_hubIiiyE10Policy1000ELNS0_9SortOrderE0EiiyiiNS1_21identity_decomposer_tEEEvPT5_SB_PT3_PKSC_PT1_PKSG_PT2_PKSK_T4_iiT6__param_7];
	cvta.to.global.u64 	%rd255, %rd444;
	add.s64 	%rd23, %rd255, %rd63;
	cvt.u32.u64 	%r1874, %rd7;
	sub.s32 	%r386, %r2091, %r649;
	setp.ge.s32 	%p170, %r1874, %r386;
	@%p170 bra 	$L__BB100_264;
	ld.global.u32 	%r2266, [%rd23];
$L__BB100_264:
	add.s32 	%r1877, %r1874, 32;
	setp.ge.s32 	%p171, %r1877, %r386;
	@%p171 bra 	$L__BB100_266;
	ld.global.u32 	%r2267, [%rd23+128];
$L__BB100_266:
	add.s32 	%r1880, %r1874, 64;
	setp.ge.s32 	%p172, %r1880, %r386;
	@%p172 bra 	$L__BB100_268;
	ld.global.u32 	%r2268, [%rd23+256];
$L__BB100_268:
	add.s32 	%r1883, %r1874, 96;
	setp.ge.s32 	%p173, %r1883, %r386;
	@%p173 bra 	$L__BB100_270;
	ld.global.u32 	%r2269, [%rd23+384];
$L__BB100_270:
	add.s32 	%r1886, %r1874, 128;
	setp.ge.s32 	%p174, %r1886, %r386;
	@%p174 bra 	$L__BB100_272;
	ld.global.u32 	%r2270, [%rd23+512];
$L__BB100_272:
	add.s32 	%r1889, %r1874, 160;
	setp.ge.s32 	%p175, %r1889, %r386;
	@%p175 bra 	$L__BB100_274;
	ld.global.u32 	%r2271, [%rd23+640];
$L__BB100_274:
	add.s32 	%r1892, %r1874, 192;
	setp.ge.s32 	%p176, %r1892, %r386;
	@%p176 bra 	$L__BB100_276;
	ld.global.u32 	%r2272, [%rd23+768];
$L__BB100_276:
	add.s32 	%r1895, %r1874, 224;
	setp.ge.s32 	%p177, %r1895, %r386;
	@%p177 bra 	$L__BB100_278;
	ld.param.u64 	%rd445, [_ZN3cub18CUB_300001_SM_10006detail10radix_sort29DeviceRadixSortOnesweepKernelINS1_5radix10policy_hubIiiyE10Policy1000ELNS0_9SortOrderE0EiiyiiNS1_21identity_decomposer_tEEEvPT5_SB_PT3_PKSC_PT1_PKSG_PT2_PKSK_T4_iiT6__param_7];
	cvta.to.global.u64 	%rd259, %rd445;
	cvt.s64.s32 	%rd260, %r649;
	add.s64 	%rd261, %rd7, %rd260;
	shl.b64 	%rd262, %rd261, 2;
	add.s64 	%rd263, %rd259, %rd262;
	ld.global.u32 	%r2273, [%rd263+896];
$L__BB100_278:
	add.s32 	%r1899, %r1874, 256;
	setp.ge.s32 	%p178, %r1899, %r386;
	@%p178 bra 	$L__BB100_280;
	ld.param.u64 	%rd446, [_ZN3cub18CUB_300001_SM_10006detail10radix_sort29DeviceRadixSortOnesweepKernelINS1_5radix10policy_hubIiiyE10Policy1000ELNS0_9SortOrderE0EiiyiiNS1_21identity_decomposer_tEEEvPT5_SB_PT3_PKSC_PT1_PKSG_PT2_PKSK_T4_iiT6__param_7];
	cvta.to.global.u64 	%rd264, %rd446;
	cvt.s64.s32 	%rd265, %r649;
	add.s64 	%rd266, %rd7, %rd265;
	shl.b64 	%rd267, %rd266, 2;
	add.s64 	%rd268, %rd264, %rd267;
	ld.global.u32 	%r2274, [%rd268+1024];
$L__BB100_280:
	add.s32 	%r1903, %r1874, 288;
	setp.ge.s32 	%p179, %r1903, %r386;
	@%p179 bra 	$L__BB100_282;
	ld.param.u64 	%rd447, [_ZN3cub18CUB_300001_SM_10006detail10radix_sort29DeviceRadixSortOnesweepKernelINS1_5radix10policy_hubIiiyE10Policy1000ELNS0_9SortOrderE0EiiyiiNS1_21identity_decomposer_tEEEvPT5_SB_PT3_PKSC_PT1_PKSG_PT2_PKSK_T4_iiT6__param_7];
	cvta.to.global.u64 	%rd269, %rd447;
	cvt.s64.s32 	%rd270, %r649;
	add.s64 	%rd271, %rd7, %rd270;
	shl.b64 	%rd272, %rd271, 2;
	add.s64 	%rd273, %rd269, %rd272;
	ld.global.u32 	%r2275, [%rd273+1152];
$L__BB100_282:
	add.s32 	%r1907, %r1874, 320;
	setp.ge.s32 	%p180, %r1907, %r386;
	@%p180 bra 	$L__BB100_284;
	ld.param.u64 	%rd448, [_ZN3cub18CUB_300001_SM_10006detail10radix_sort29DeviceRadixSortOnesweepKernelINS1_5radix10policy_hubIiiyE10Policy1000ELNS0_9SortOrderE0EiiyiiNS1_21identity_decomposer_tEEEvPT5_SB_PT3_PKSC_PT1_PKSG_PT2_PKSK_T4_iiT6__param_7];
	cvta.to.global.u64 	%rd274, %rd448;
	cvt.s64.s32 	%rd275, %r649;
	add.s64 	%rd276, %rd7, %rd275;
	shl.b64 	%rd277, %rd276, 2;
	add.s64 	%rd278, %rd274, %rd277;
	ld.global.u32 	%r2276, [%rd278+1280];
$L__BB100_284:
	add.s32 	%r1911, %r1874, 352;
	setp.ge.s32 	%p181, %r1911, %r386;
	@%p181 bra 	$L__BB100_286;
	ld.param.u64 	%rd449, [_ZN3cub18CUB_300001_SM_10006detail10radix_sort29DeviceRadixSortOnesweepKernelINS1_5radix10policy_hubIiiyE10Policy1000ELNS0_9SortOrderE0EiiyiiNS1_21identity_decomposer_tEEEvPT5_SB_PT3_PKSC_PT1_PKSG_PT2_PKSK_T4_iiT6__param_7];
	cvta.to.global.u64 	%rd279, %rd449;
	mul.lo.s32 	%r1912, %r3, 6528;
	cvt.s64.s32 	%rd280, %r1912;
	add.s64 	%rd281, %rd7, %rd280;
	shl.b64 	%rd282, %rd281, 2;
	add.s64 	%rd283, %rd279, %rd282;
	ld.global.u32 	%r2277, [%rd283+1408];
$L__BB100_286:
	add.s32 	%r1915, %r1874, 384;
	setp.ge.s32 	%p182, %r1915, %r386;
	@%p182 bra 	$L__BB100_288;
	ld.param.u64 	%rd450, [_ZN3cub18CUB_300001_SM_10006detail10radix_sort29DeviceRadixSortOnesweepKernelINS1_5radix10policy_hubIiiyE10Policy1000ELNS0_9SortOrderE0EiiyiiNS1_21identity_decomposer_tEEEvPT5_SB_PT3_PKSC_PT1_PKSG_PT2_PKSK_T4_iiT6__param_7];
	cvta.to.global.u64 	%rd284, %rd450;
	mul.lo.s32 	%r1916, %r3, 6528;
	cvt.s64.s32 	%rd285, %r1916;
	add.s64 	%rd286, %rd7, %rd285;
	shl.b64 	%rd287, %rd286, 2;
	add.s64 	%rd288, %rd284, %rd287;
	ld.global.u32 	%r2278, [%rd288+1536];
$L__BB100_288:
	cvt.u32.u64 	%r1918, %rd7;
	add.s32 	%r1919, %r1918, 416;
	setp.ge.s32 	%p183, %r1919, %r386;
	@%p183 bra 	$L__BB100_290;
	ld.param.u64 	%rd451, [_ZN3cub18CUB_300001_SM_10006detail10radix_sort29DeviceRadixSortOnesweepKernelINS1_5radix10policy_hubIiiyE10Policy1000ELNS0_9SortOrderE0EiiyiiNS1_21identity_decomposer_tEEEvPT5_SB_PT3_PKSC_PT1_PKSG_PT2_PKSK_T4_iiT6__param_7];
	cvta.to.global.u64 	%rd289, %rd451;
	mul.lo.s32 	%r1920, %r3, 6528;
	cvt.s64.s32 	%rd290, %r1920;
	add.s64 	%rd291, %rd7, %rd290;
	shl.b64 	%rd292, %rd291, 2;
	add.s64 	%rd293, %rd289, %rd292;
	ld.global.u32 	%r2279, [%rd293+1664];
$L__BB100_290:
	cvt.u32.u64 	%r1922, %rd7;
	add.s32 	%r1923, %r1922, 448;
	setp.ge.s32 	%p184, %r1923, %r386;
	@%p184 bra 	$L__BB100_292;
	ld.param.u64 	%rd452, [_ZN3cub18CUB_300001_SM_10006detail10radix_sort29DeviceRadixSortOnesweepKernelINS1_5radix10policy_hubIiiyE10Policy1000ELNS0_9SortOrderE0EiiyiiNS1_21identity_decomposer_tEEEvPT5_SB_PT3_PKSC_PT1_PKSG_PT2_PKSK_T4_iiT6__param_7];
	cvta.to.global.u64 	%rd294, %rd452;
	mul.lo.s32 	%r1924, %r3, 6528;
	cvt.s64.s32 	%rd295, %r1924;
	add.s64 	%rd296, %rd7, %rd295;
	shl.b64 	%rd297, %rd296, 2;
	add.s64 	%rd298, %rd294, %rd297;
	ld.global.u32 	%r2280, [%rd298+1792];
$L__BB100_292:
	cvt.u32.u64 	%r1926, %rd7;
	add.s32 	%r1927, %r1926, 480;
	setp.ge.s32 	%p185, %r1927, %r386;
	@%p185 bra 	$L__BB100_294;
	ld.param.u64 	%rd453, [_ZN3cub18CUB_300001_SM_10006detail10radix_sort29DeviceRadixSortOnesweepKernelINS1_5radix10policy_hubIiiyE10Policy1000ELNS0_9SortOrderE0EiiyiiNS1_21identity_decomposer_tEEEvPT5_SB_PT3_PKSC_PT1_PKSG_PT2_PKSK_T4_iiT6__param_7];
	cvta.to.global.u64 	%rd299, %rd453;
	mul.lo.s32 	%r1928, %r3, 6528;
	cvt.s64.s32 	%rd300, %r1928;
	add.s64 	%rd301, %rd7, %rd300;
	shl.b64 	%rd302, %rd301, 2;
	add.s64 	%rd303, %rd299, %rd302;
	ld.global.u32 	%r2281, [%rd303+1920];
$L__BB100_294:
	cvt.u32.u64 	%r1930, %rd7;
	add.s32 	%r1931, %r1930, 512;
	setp.ge.s32 	%p186, %r1931, %r386;
	@%p186 bra 	$L__BB100_296;
	ld.param.u64 	%rd454, [_ZN3cub18CUB_300001_SM_10006detail10radix_sort29DeviceRadixSortOnesweepKernelINS1_5radix10policy_hubIiiyE10Policy1000ELNS0_9SortOrderE0EiiyiiNS1_21identity_decomposer_tEEEvPT5_SB_PT3_PKSC_PT1_PKSG_PT2_PKSK_T4_iiT6__param_7];
	cvta.to.global.u64 	%rd304, %rd454;
	mov.u32 	%r1932, %tid.x;
	and.b32  	%r1933, %r1932, 992;
	mul.lo.s32 	%r1934, %r1933, 17;
	and.b32  	%r1935, %r1932, 31;
	or.b32  	%r1936, %r1934, %r1935;
	cvt.u64.u32 	%rd305, %r1936;
	mul.lo.s32 	%r1937, %r3, 6528;
	cvt.s64.s32 	%rd306, %r1937;
	add.s64 	%rd307, %rd305, %rd306;
	shl.b64 	%rd308, %rd307, 2;
	add.s64 	%rd309, %rd304, %rd308;
	ld.global.u32 	%r2282, [%rd309+2048];
$L__BB100_296:
	ld.param.u32 	%r2092, [_ZN3cub18CUB_300001_SM_10006detail10radix_sort29DeviceRadixSortOnesweepKernelINS1_5radix10policy_hubIiiyE10Policy1000ELNS0_9SortOrderE0EiiyiiNS1_21identity_decomposer_tEEEvPT5_SB_PT3_PKSC_PT1_PKSG_PT2_PKSK_T4_iiT6__param_8];
	ld.param.u64 	%rd441, [_ZN3cub18CUB_300001_SM_10006detail10radix_sort29DeviceRadixSortOnesweepKernelINS1_5radix10policy_hubIiiyE10Policy1000ELNS0_9SortOrderE0EiiyiiNS1_21identity_decomposer_tEEEvPT5_SB_PT3_PKSC_PT1_PKSG_PT2_PKSK_T4_iiT6__param_6];
	cvta.to.global.u64 	%rd24, %rd441;
	mov.u32 	%r437, %tid.x;
	cvt.u64.u32 	%rd25, %r437;
	shl.b32 	%r1938, %r437, 2;
	mov.u32 	%r1939, _ZZN3cub18CUB_300001_SM_10006detail10radix_sort29DeviceRadixSortOnesweepKernelINS1_5radix10policy_hubIiiyE10Policy1000ELNS0_9SortOrderE0EiiyiiNS1_21identity_decomposer_tEEEvPT5_SB_PT3_PKSC_PT1_PKSG_PT2_PKSK_T4_iiT6_E1s;
	add.s32 	%r438, %r1939, %r1938;
	mad.lo.s32 	%r1940, %r3, 6528, 6528;
	setp.gt.s32 	%p187, %r1940, %r2092;
	bar.sync 	0;
	st.shared.u32 	[%r323+-4], %r2266;
	st.shared.u32 	[%r324+-4], %r2267;
	st.shared.u32 	[%r325+-4], %r2268;
	st.shared.u32 	[%r326+-4], %r2269;
	st.shared.u32 	[%r327+-4], %r2270;
	st.shared.u32 	[%r328+-4], %r2271;
	st.shared.u32 	[%r329+-4], %r2272;
	st.shared.u32 	[%r330+-4], %r2273;
	st.shared.u32 	[%r331+-4], %r2274;
	st.shared.u32 	[%r332+-4], %r2275;
	st.shared.u32 	[%r333+-4], %r2276;
	st.shared.u32 	[%r334+-4], %r2277;
	st.shared.u32 	[%r335+-4], %r2278;
	st.shared.u32 	[%r336+-4], %r2279;
	st.shared.u32 	[%r337+-4], %r2280;
	st.shared.u32 	[%r338+-4], %r2281;
	st.shared.u32 	[%r339+-4], %r2282;
	bar.sync 	0;
	@%p187 bra 	$L__BB100_298;
	ld.shared.u32 	%r1941, [%r438];
	shl.b32 	%r1942, %r352, 3;
	add.s32 	%r1944, %r1939, 26112;
	add.s32 	%r1945, %r1944, %r1942;
	ld.shared.u64 	%rd310, [%r1945];
	add.s64 	%rd311, %rd310, %rd25;
	shl.b64 	%rd312, %rd311, 2;
	add.s64 	%rd313, %rd24, %rd312;
	st.global.u32 	[%rd313], %r1941;
	bar.warp.sync 	-1;
	ld.shared.u32 	%r1946, [%r438+1536];
	shl.b32 	%r1947, %r353, 3;
	add.s32 	%r1948, %r1944, %r1947;
	ld.shared.u64 	%rd314, [%r1948];
	add.s64 	%rd315, %rd314, %rd25;
	shl.b64 	%rd316, %rd315, 2;
	add.s64 	%rd317, %rd24, %rd316;
	st.global.u32 	[%rd317+1536], %r1946;
	bar.warp.sync 	-1;
	ld.shared.u32 	%r1949, [%r438+3072];
	shl.b32 	%r1950, %r354, 3;
	add.s32 	%r1951, %r1944, %r1950;
	ld.shared.u64 	%rd318, [%r1951];
	add.s64 	%rd319, %rd318, %rd25;
	shl.b64 	%rd320, %rd319, 2;
	add.s64 	%rd321, %rd24, %rd320;
	st.global.u32 	[%rd321+3072], %r1949;
	bar.warp.sync 	-1;
	ld.shared.u32 	%r1952, [%r438+4608];
	shl.b32 	%r1953, %r355, 3;
	add.s32 	%r1954, %r1944, %r1953;
	ld.shared.u64 	%rd322, [%r1954];
	add.s64 	%rd323, %rd322, %rd25;
	shl.b64 	%rd324, %rd323, 2;
	add.s64 	%rd325, %rd24, %rd324;
	st.global.u32 	[%rd325+4608], %r1952;
	bar.warp.sync 	-1;
	ld.shared.u32 	%r1955, [%r438+6144];
	shl.b32 	%r1956, %r356, 3;
	add.s32 	%r1957, %r1944, %r1956;
	ld.shared.u64 	%rd326, [%r1957];
	add.s64 	%rd327, %rd326, %rd25;
	shl.b64 	%rd328, %rd327, 2;
	add.s64 	%rd329, %rd24, %rd328;
	st.global.u32 	[%rd329+6144], %r1955;
	bar.warp.sync 	-1;
	ld.shared.u32 	%r1958, [%r438+7680];
	shl.b32 	%r1959, %r357, 3;
	add.s32 	%r1960, %r1944, %r1959;
	ld.shared.u64 	%rd330, [%r1960];
	add.s64 	%rd331, %rd330, %rd25;
	shl.b64 	%rd332, %rd331, 2;
	add.s64 	%rd333, %rd24, %rd332;
	st.global.u32 	[%rd333+7680], %r1958;
	bar.warp.sync 	-1;
	ld.shared.u32 	%r1961, [%r438+9216];
	shl.b32 	%r1962, %r358, 3;
	add.s32 	%r1963, %r1944, %r1962;
	ld.shared.u64 	%rd334, [%r1963];
	add.s64 	%rd335, %rd334, %rd25;
	shl.b64 	%rd336, %rd335, 2;
	add.s64 	%rd337, %rd24, %rd336;
	st.global.u32 	[%rd337+9216], %r1961;
	bar.warp.sync 	-1;
	ld.shared.u32 	%r1964, [%r438+10752];
	shl.b32 	%r1965, %r359, 3;
	add.s32 	%r1966, %r1944, %r1965;
	ld.shared.u64 	%rd338, [%r1966];
	add.s64 	%rd339, %rd338, %rd25;
	shl.b64 	%rd340, %rd339, 2;
	add.s64 	%rd341, %rd24, %rd340;
	st.global.u32 	[%rd341+10752], %r1964;
	bar.warp.sync 	-1;
	ld.shared.u32 	%r1967, [%r438+12288];
	shl.b32 	%r1968, %r360, 3;
	add.s32 	%r1969, %r1944, %r1968;
	ld.shared.u64 	%rd342, [%r1969];
	add.s64 	%rd343, %rd342, %rd25;
	shl.b64 	%rd344, %rd343, 2;
	add.s64 	%rd345, %rd24, %rd344;
	st.global.u32 	[%rd345+12288], %r1967;
	bar.warp.sync 	-1;
	ld.shared.u32 	%r1970, [%r438+13824];
	shl.b32 	%r1971, %r361, 3;
	add.s32 	%r1972, %r1944, %r1971;
	ld.shared.u64 	%rd346, [%r1972];
	add.s64 	%rd347, %rd346, %rd25;
	shl.b64 	%rd348, %rd347, 2;
	add.s64 	%rd349, %rd24, %rd348;
	st.global.u32 	[%rd349+13824], %r1970;
	bar.warp.sync 	-1;
	ld.shared.u32 	%r1973, [%r438+15360];
	shl.b32 	%r1974, %r362, 3;
	add.s32 	%r1975, %r1944, %r1974;
	ld.shared.u64 	%rd350, [%r1975];
	add.s64 	%rd351, %rd350, %rd25;
	shl.b64 	%rd352, %rd351, 2;
	add.s64 	%rd353, %rd24, %rd352;
	st.global.u32 	[%rd353+15360], %r1973;
	bar.warp.sync 	-1;
	ld.shared.u32 	%r1976, [%r438+16896];
	shl.b32 	%r1977, %r363, 3;
	add.s32 	%r1978, %r1944, %r1977;
	ld.shared.u64 	%rd354, [%r1978];
	add.s64 	%rd355, %rd354, %rd25;
	shl.b64 	%rd356, %rd355, 2;
	add.s64 	%rd357, %rd24, %rd356;
	st.global.u32 	[%rd357+16896], %r1976;
	bar.warp.sync 	-1;
	ld.shared.u32 	%r1979, [%r438+18432];
	shl.b32 	%r1980, %r364, 3;
	add.s32 	%r1981, %r1944, %r1980;
	ld.shared.u64 	%rd358, [%r1981];
	add.s64 	%rd359, %rd358, %rd25;
	shl.b64 	%rd360, %rd359, 2;
	add.s64 	%rd361, %rd24, %rd360;
	st.global.u32 	[%rd361+18432], %r1979;
	bar.warp.sync 	-1;
	ld.shared.u32 	%r1982, [%r438+19968];
	shl.b32 	%r1983, %r365, 3;
	add.s32 	%r1984, %r1944, %r1983;
	ld.shared.u64 	%rd362, [%r1984];
	add.s64 	%rd363, %rd362, %rd25;
	shl.b64 	%rd364, %rd363, 2;
	add.s64 	%rd365, %rd24, %rd364;
	st.global.u32 	[%rd365+19968], %r1982;
	bar.warp.sync 	-1;
	ld.shared.u32 	%r1985, [%r438+21504];
	shl.b32 	%r1986, %r366, 3;
	add.s32 	%r1987, %r1944, %r1986;
	ld.shared.u64 	%rd366, [%r1987];
	add.s64 	%rd367, %rd366, %rd25;
	shl.b64 	%rd368, %rd367, 2;
	add.s64 	%rd369, %rd24, %rd368;
	st.global.u32 	[%rd369+21504], %r1985;
	bar.warp.sync 	-1;
	ld.shared.u32 	%r1988, [%r438+23040];
	shl.b32 	%r1989, %r367, 3;
	add.s32 	%r1990, %r1944, %r1989;
	ld.shared.u64 	%rd370, [%r1990];
	add.s64 	%rd371, %rd370, %rd25;
	shl.b64 	%rd372, %rd371, 2;
	add.s64 	%rd373, %rd24, %rd372;
	st.global.u32 	[%rd373+23040], %r1988;
	bar.warp.sync 	-1;
	ld.shared.u32 	%r1991, [%r438+24576];
	shl.b32 	%r1992, %r368, 3;
	add.s32 	%r1993, %r1944, %r1992;
	ld.shared.u64 	%rd374, [%r1993];
	add.s64 	%rd375, %rd374, %rd25;
	shl.b64 	%rd376, %rd375, 2;
	add.s64 	%rd377, %rd24, %rd376;
	st.global.u32 	[%rd377+24576], %r1991;
	bar.warp.sync 	-1;
	bra.uni 	$L__BB100_333;
$L__BB100_298:
	ld.param.u32 	%r2093, [_ZN3cub18CUB_300001_SM_10006detail10radix_sort29DeviceRadixSortOnesweepKernelINS1_5radix10policy_hubIiiyE10Policy1000ELNS0_9SortOrderE0EiiyiiNS1_21identity_decomposer_tEEEvPT5_SB_PT3_PKSC_PT1_PKSG_PT2_PKSK_T4_iiT6__param_8];
	mad.lo.s32 	%r439, %r3, -6528, %r2093;
	shl.b32 	%r1994, %r352, 3;
	add.s32 	%r1996, %r1939, %r1994;
	ld.shared.u64 	%rd26, [%r1996+26112];
	setp.ge.s32 	%p188, %r437, %r439;
	@%p188 bra 	$L__BB100_300;
	ld.shared.u32 	%r1997, [%r438];
	add.s64 	%rd378, %rd26, %rd25;
	shl.b64 	%rd379, %rd378, 2;
	add.s64 	%rd380, %rd24, %rd379;
	st.global.u32 	[%rd380], %r1997;
$L__BB100_300:
	bar.warp.sync 	-1;
	shl.b32 	%r1998, %r353, 3;
	add.s32 	%r2000, %r1939, %r1998;
	ld.shared.u64 	%rd27, [%r2000+26112];
	add.s32 	%r2001, %r437, 384;
	setp.ge.s32 	%p189, %r2001, %r439;
	@%p189 bra 	$L__BB100_302;
	ld.shared.u32 	%r2002, [%r438+1536];
	add.s64 	%rd381, %rd27, %rd25;
	shl.b64 	%rd382, %rd381, 2;
	add.s64 	%rd383, %rd24, %rd382;
	st.global.u32 	[%rd383+1536], %r2002;
$L__BB100_302:
	bar.warp.sync 	-1;
	shl.b32 	%r2003, %r354, 3;
	add.s32 	%r2005, %r1939, %r2003;
	ld.shared.u64 	%rd28, [%r2005+26112];
	add.s32 	%r2006, %r437, 768;
	setp.ge.s32 	%p190, %r2006, %r439;
	@%p190 bra 	$L__BB100_304;
	ld.shared.u32 	%r2007, [%r438+3072];
	add.s64 	%rd384, %rd28, %rd25;
	shl.b64 	%rd385, %rd384, 2;
	add.s64 	%rd386, %rd24, %rd385;
	st.global.u32 	[%rd386+3072], %r2007;
$L__BB100_304:
	bar.warp.sync 	-1;
	shl.b32 	%r2008, %r355, 3;
	add.s32 	%r2010, %r1939, %r2008;
	ld.shared.u64 	%rd29, [%r2010+26112];
	add.s32 	%r2011, %r437, 1152;
	setp.ge.s32 	%p191, %r2011, %r439;
	@%p191 bra 	$L__BB100_306;
	ld.shared.u32 	%r2012, [%r438+4608];
	add.s64 	%rd387, %rd29, %rd25;
	shl.b64 	%rd388, %rd387, 2;
	add.s64 	%rd389, %rd24, %rd388;
	st.global.u32 	[%rd389+4608], %r2012;
$L__BB100_306:
	bar.warp.sync 	-1;
	shl.b32 	%r2013, %r356, 3;
	add.s32 	%r2015, %r1939, %r2013;
	ld.shared.u64 	%rd30, [%r2015+26112];
	add.s32 	%r2016, %r437, 1536;
	setp.ge.s32 	%p192, %r2016, %r439;
	@%p192 bra 	$L__BB100_308;
	ld.shared.u32 	%r2017, [%r438+6144];
	add.s64 	%rd390, %rd30, %rd25;
	shl.b64 	%rd391, %rd390, 2;
	add.s64 	%rd392, %rd24, %rd391;
	st.global.u32 	[%rd392+6144], %r2017;
$L__BB100_308:
	bar.warp.sync 	-1;
	shl.b32 	%r2018, %r357, 3;
	add.s32 	%r2020, %r1939, %r2018;
	ld.shared.u64 	%rd31, [%r2020+26112];
	add.s32 	%r2021, %r437, 1920;
	setp.ge.s32 	%p193, %r2021, %r439;
	@%p193 bra 	$L__BB100_310;
	ld.shared.u32 	%r2022, [%r438+7680];
	add.s64 	%rd393, %rd31, %rd25;
	shl.b64 	%rd394, %rd393, 2;
	add.s64 	%rd395, %rd24, %rd394;
	st.global.u32 	[%rd395+7680], %r2022;
$L__BB100_310:
	bar.warp.sync 	-1;
	shl.b32 	%r2023, %r358, 3;
	add.s32 	%r2025, %r1939, %r2023;
	ld.shared.u64 	%rd32, [%r2025+26112];
	add.s32 	%r2026, %r437, 2304;
	setp.ge.s32 	%p194, %r2026, %r439;
	@%p194 bra 	$L__BB100_312;
	ld.shared.u32 	%r2027, [%r438+9216];
	add.s64 	%rd396, %rd32, %rd25;
	shl.b64 	%rd397, %rd396, 2;
	add.s64 	%rd398, %rd24, %rd397;
	st.global.u32 	[%rd398+9216], %r2027;
$L__BB100_312:
	bar.warp.sync 	-1;
	shl.b32 	%r2028, %r359, 3;
	add.s32 	%r2030, %r1939, %r2028;
	ld.shared.u64 	%rd33, [%r2030+26112];
	add.s32 	%r2031, %r437, 2688;
	setp.ge.s32 	%p195, %r2031, %r439;
	@%p195 bra 	$L__BB100_314;
	ld.shared.u32 	%r2032, [%r438+10752];
	add.s64 	%rd399, %rd33, %rd25;
	shl.b64 	%rd400, %rd399, 2;
	add.s64 	%rd401, %rd24, %rd400;
	st.global.u32 	[%rd401+10752], %r2032;
$L__BB100_314:
	bar.warp.sync 	-1;
	shl.b32 	%r2033, %r360, 3;
	add.s32 	%r2035, %r1939, %r2033;
	ld.shared.u64 	%rd34, [%r2035+26112];
	or.b32  	%r2036, %r437, 3072;
	setp.ge.s32 	%p196, %r2036, %r439;
	@%p196 bra 	$L__BB100_316;
	ld.shared.u32 	%r2037, [%r438+12288];
	add.s64 	%rd402, %rd34, %rd25;
	shl.b64 	%rd403, %rd402, 2;
	add.s64 	%rd404, %rd24, %rd403;
	st.global.u32 	[%rd404+12288], %r2037;
$L__BB100_316:
	bar.warp.sync 	-1;
	shl.b32 	%r2038, %r361, 3;
	add.s32 	%r2040, %r1939, %r2038;
	ld.shared.u64 	%rd35, [%r2040+26112];
	add.s32 	%r2041, %r437, 3456;
	setp.ge.s32 	%p197, %r2041, %r439;
	@%p197 bra 	$L__BB100_318;
	ld.shared.u32 	%r2042, [%r438+13824];
	add.s64 	%rd405, %rd35, %rd25;
	shl.b64 	%rd406, %rd405, 2;
	add.s64 	%rd407, %rd24, %rd406;
	st.global.u32 	[%rd407+13824], %r2042;
$L__BB100_318:
	bar.warp.sync 	-1;
	shl.b32 	%r2043, %r362, 3;
	add.s32 	%r2045, %r1939, %r2043;
	ld.shared.u64 	%rd36, [%r2045+26112];
	add.s32 	%r2046, %r437, 3840;
	setp.ge.s32 	%p198, %r2046, %r439;
	@%p198 bra 	$L__BB100_320;
	ld.shared.u32 	%r2047, [%r438+15360];
	add.s64 	%rd408, %rd36, %rd25;
	shl.b64 	%rd409, %rd408, 2;
	add.s64 	%rd410, %rd24, %rd409;
	st.global.u32 	[%rd410+15360], %r2047;
$L__BB100_320:
	bar.warp.sync 	-1;
	shl.b32 	%r2048, %r363, 3;
	add.s32 	%r2050, %r1939, %r2048;
	ld.shared.u64 	%rd37, [%r2050+26112];
	add.s32 	%r2051, %r437, 4224;
	setp.ge.s32 	%p199, %r2051, %r439;
	@%p199 bra 	$L__BB100_322;
	ld.shared.u32 	%r2052, [%r438+16896];
	add.s64 	%rd411, %rd37, %rd25;
	shl.b64 	%rd412, %rd411, 2;
	add.s64 	%rd413, %rd24, %rd412;
	st.global.u32 	[%rd413+16896], %r2052;
$L__BB100_322:
	bar.warp.sync 	-1;
	shl.b32 	%r2053, %r364, 3;
	add.s32 	%r2055, %r1939, %r2053;
	ld.shared.u64 	%rd38, [%r2055+26112];
	add.s32 	%r2056, %r437, 4608;
	setp.ge.s32 	%p200, %r2056, %r439;
	@%p200 bra 	$L__BB100_324;
	ld.shared.u32 	%r2057, [%r438+18432];
	add.s64 	%rd414, %rd38, %rd25;
	shl.b64 	%rd415, %rd414, 2;
	add.s64 	%rd416, %rd24, %rd415;
	st.global.u32 	[%rd416+18432], %r2057;
$L__BB100_324:
	bar.warp.sync 	-1;
	shl.b32 	%r2058, %r365, 3;
	add.s32 	%r2060, %r1939, %r2058;
	ld.shared.u64 	%rd39, [%r2060+26112];
	add.s32 	%r2061, %r437, 4992;
	setp.ge.s32 	%p201, %r2061, %r439;
	@%p201 bra 	$L__BB100_326;
	ld.shared.u32 	%r2062, [%r438+19968];
	add.s64 	%rd417, %rd39, %rd25;
	shl.b64 	%rd418, %rd417, 2;
	add.s64 	%rd419, %rd24, %rd418;
	st.global.u32 	[%rd419+19968], %r2062;
$L__BB100_326:
	bar.warp.sync 	-1;
	shl.b32 	%r2063, %r366, 3;
	add.s32 	%r2065, %r1939, %r2063;
	ld.shared.u64 	%rd40, [%r2065+26112];
	add.s32 	%r2066, %r437, 5376;
	setp.ge.s32 	%p202, %r2066, %r439;
	@%p202 bra 	$L__BB100_328;
	ld.shared.u32 	%r2067, [%r438+21504];
	add.s64 	%rd420, %rd40, %rd25;
	shl.b64 	%rd421, %rd420, 2;
	add.s64 	%rd422, %rd24, %rd421;
	st.global.u32 	[%rd422+21504], %r2067;
$L__BB100_328:
	bar.warp.sync 	-1;
	shl.b32 	%r2068, %r367, 3;
	add.s32 	%r2070, %r1939, %r2068;
	ld.shared.u64 	%rd41, [%r2070+26112];
	add.s32 	%r2071, %r437, 5760;
	setp.ge.s32 	%p203, %r2071, %r439;
	@%p203 bra 	$L__BB100_330;
	ld.shared.u32 	%r2072, [%r438+23040];
	add.s64 	%rd423, %rd41, %rd25;
	shl.b64 	%rd424, %rd423, 2;
	add.s64 	%rd425, %rd24, %rd424;
	st.global.u32 	[%rd425+23040], %r2072;
$L__BB100_330:
	bar.warp.sync 	-1;
	shl.b32 	%r2073, %r368, 3;
	add.s32 	%r2075, %r1939, %r2073;
	ld.shared.u64 	%rd426, [%r2075+26112];
	add.s64 	%rd42, %rd426, %rd25;
	or.b32  	%r2076, %r437, 6144;
	setp.ge.s32 	%p204, %r2076, %r439;
	@%p204 bra 	$L__BB100_332;
	ld.shared.u32 	%r2077, [%r438+24576];
	shl.b64 	%rd427, %rd42, 2;
	add.s64 	%rd428, %rd24, %rd427;
	st.global.u32 	[%rd428+24576], %r2077;
$L__BB100_332:
	bar.warp.sync 	-1;
$L__BB100_333:
	ret;

}


// ===== COMPILED SASS (sm_100) =====

	.target	sm_100

	.elftype	@"ET_EXEC"


//--------------------- .note.nv.tkinfo           --------------------------
	.section	.note.nv.tkinfo,"",@"SHT_NOTE"
	.sectionflags	@"SHF_NOTE_NV_TKINFO"
	.tkinfo
        /*0018*/ 	.word	0x00000002
        /*0030*/ 	.string	""
        /*0030*/ 	.string	"ptxas"
        /*0030*/ 	.string	"Cuda compilation tools, release 13.0, V13.0.88"
        /*0030*/ 	.string	"Build cuda_13.0.r13.0/compiler.36424714_0"
        /*0030*/ 	.string	"-arch sm_100 -m 64 "



//--------------------- .note.nv.cuinfo           --------------------------
	.section	.note.nv.cuinfo,"",@"SHT_NOTE"
	.sectionflags	@"SHF_NOTE_NV_CUINFO"
        /*0018*/ 	.short	0x0002
        /*001a*/ 	.short	0x0064
        /*001c*/ 	.short	0x0082
	.zero		2


//--------------------- .nv.info                  --------------------------
	.section	.nv.info,"",@"SHT_CUDA_INFO"
	.align	4


	//----- nvinfo : EIATTR_REGCOUNT
	.align		4
        /*0000*/ 	.byte	0x04, 0x2f
        /*0002*/ 	.short	(.L_46 - .L_45)
	.align		4
.L_45:
        /*0004*/ 	.word	index@(_Z16packToBlobKernelPK16SerializedHeaderPKiS3_S3_PKdS3_PKlPKxPKjimPh)
        /*0008*/ 	.word	0x00000016


	//----- nvinfo : EIATTR_FRAME_SIZE
	.align		4
.L_46:
        /*000c*/ 	.byte	0x04, 0x11
        /*000e*/ 	.short	(.L_48 - .L_47)
	.align		4
.L_47:
        /*0010*/ 	.word	index@(_Z16packToBlobKernelPK16SerializedHeaderPKiS3_S3_PKdS3_PKlPKxPKjimPh)
        /*0014*/ 	.word	0x00000000


	//----- nvinfo : EIATTR_REGCOUNT
	.align		4
.L_48:
        /*0018*/ 	.byte	0x04, 0x2f
        /*001a*/ 	.short	(.L_50 - .L_49)
	.align		4
.L_49:
        /*001c*/ 	.word	index@(_Z20unpackFromBlobKernelPKhimPiS1_S1_PdS1_PlPxPj)
        /*0020*/ 	.word	0x00000020


	//----- nvinfo : EIATTR_FRAME_SIZE
	.align		4
.L_50:
        /*0024*/ 	.byte	0x04, 0x11
        /*0026*/ 	.short	(.L_52 - .L_51)
	.align		4
.L_51:
        /*0028*/ 	.word	index@(_Z20unpackFromBlobKernelPKhimPiS1_S1_PdS1_PlPxPj)
        /*002c*/ 	.word	0x00000000


	//----- nvinfo : EIATTR_REGCOUNT
	.align		4
.L_52:
        /*0030*/ 	.byte	0x04, 0x2f
        /*0032*/ 	.short	(.L_54 - .L_53)
	.align		4
.L_53:
        /*0034*/ 	.word	index@(_Z25packToBlobKernelOptimizedPK16SerializedHeaderPKiS3_S3_PKdS3_PKlPKxPKjimPh)
        /*0038*/ 	.word	0x00000019


	//----- nvinfo : EIATTR_FRAME_SIZE
	.align		4
.L_54:
        /*003c*/ 	.byte	0x04, 0x11
        /*003e*/ 	.short	(.L_56 - .L_55)
	.align		4
.L_55:
        /*0040*/ 	.word	index@($__internal_15_$__cuda_sm20_div_u64)
        /*0044*/ 	.word	0x00000000


	//----- nvinfo : EIATTR_FRAME_SIZE
	.align		4
.L_56:
        /*0048*/ 	.byte	0x04, 0x11
        /*004a*/ 	.short	(.L_58 - .L_57)
	.align		4
.L_57:
        /*004c*/ 	.word	index@(_Z25packToBlobKernelOptimizedPK16SerializedHeaderPKiS3_S3_PKdS3_PKlPKxPKjimPh)
        /*0050*/ 	.word	0x00000000


	//----- nvinfo : EIATTR_REGCOUNT
	.align		4
.L_58:
        /*0054*/ 	.byte	0x04, 0x2f
        /*0056*/ 	.short	(.L_60 - .L_59)
	.align		4
.L_59:
        /*0058*/ 	.word	index@(_Z19setBitOffsetsKernelPiS_S_Pli)
        /*005c*/ 	.word	0x0000001e


	//----- nvinfo : EIATTR_FRAME_SIZE
	.align		4
.L_60:
        /*0060*/ 	.byte	0x04, 0x11
        /*0062*/ 	.short	(.L_62 - .L_61)
	.align		4
.L_61:
        /*0064*/ 	.word	index@(_Z19setBitOffsetsKernelPiS_S_Pli)
        /*0068*/ 	.word	0x00000000


	//----- nvinfo : EIATTR_REGCOUNT
	.align		4
.L_62:
        /*006c*/ 	.byte	0x04, 0x2f
        /*006e*/ 	.short	(.L_64 - .L_63)
	.align		4
.L_63:
        /*0070*/ 	.word	index@(_Z27initWorkStealingQueueKernel17WorkStealingQueuei)
        /*0074*/ 	.word	0x0000001c


	//----- nvinfo : EIATTR_FRAME_SIZE
	.align		4
.L_64:
        /*0078*/ 	.byte	0x04, 0x11
        /*007a*/ 	.short	(.L_66 - .L_65)
	.align		4
.L_65:
        /*007c*/ 	.word	index@(_Z27initWorkStealingQueueKernel17WorkStealingQueuei)
        /*0080*/ 	.word	0x00000000


	//----- nvinfo : EIATTR_REGCOUNT
	.align		4
.L_66:
        /*0084*/ 	.byte	0x04, 0x2f
        /*0086*/ 	.short	(.L_68 - .L_67)
	.align		4
.L_67:
        /*0088*/ 	.word	index@(_Z23workStealingMergeKernelP21PartitionCandidateGPUPiPbi)
        /*008c*/ 	.word	0x00000012


	//----- nvinfo : EIATTR_FRAME_SIZE
	.align		4
.L_68:
        /*0090*/ 	.byte	0x04, 0x11
        /*0092*/ 	.short	(.L_70 - .L_69)
	.align		4
.L_69:
        /*0094*/ 	.word	index@(_Z23workStealingMergeKernelP21PartitionCandidateGPUPiPbi)
        /*0098*/ 	.word	0x00000000


	//----- nvinfo : EIATTR_REGCOUNT
	.align		4
.L_70:
        /*009c*/ 	.byte	0x04, 0x2f
        /*009e*/ 	.short	(.L_72 - .L_71)
	.align		4
.L_71:
        /*00a0*/ 	.word	index@(_Z17applyMergesKernelPiS_PdS_Pbi)
        /*00a4*/ 	.word	0x00000010


	//----- nvinfo : EIATTR_FRAME_SIZE
	.align		4
.L_72:
        /*00a8*/ 	.byte	0x04, 0x11
        /*00aa*/ 	.short	(.L_74 - .L_73)
	.align		4
.L_73:
        /*00ac*/ 	.word	index@(_Z17applyMergesKernelPiS_PdS_Pbi)
        /*00b0*/ 	.word	0x00000000


	//----- nvinfo : EIATTR_REGCOUNT
	.align		4
.L_74:
        /*00b4*/ 	.byte	0x04, 0x2f
        /*00b6*/ 	.short	(.L_76 - .L_75)
	.align		4
.L_75:
        /*00b8*/ 	.word	index@(_Z23analyzeDataVarianceFastIiEvPKT_iiPfi)
        /*00bc*/ 	.word	0x00000020


	//----- nvinfo : EIATTR_FRAME_SIZE
	.align		4
.L_76:
        /*00c0*/ 	.byte	0x04, 0x11
        /*00c2*/ 	.short	(.L_78 - .L_77)
	.align		4
.L_77:
        /*00c4*/ 	.word	index@($__internal_14_$__cuda_sm20_div_rn_f64_full)
        /*00c8*/ 	.word	0x00000000


	//----- nvinfo : EIATTR_FRAME_SIZE
	.align		4
.L_78:
        /*00cc*/ 	.byte	0x04, 0x11
        /*00ce*/ 	.short	(.L_80 - .L_79)
	.align		4
.L_79:
        /*00d0*/ 	.word	index@(_Z23analyzeDataVarianceFastIiEvPKT_iiPfi)
        /*00d4*/ 	.word	0x00000000


	//----- nvinfo : EIATTR_REGCOUNT
	.align		4
.L_80:
        /*00d8*/ 	.byte	0x04, 0x2f
        /*00da*/ 	.short	(.L_82 - .L_81)
	.align		4
.L_81:
        /*00dc*/ 	.word	index@(_Z20createPartitionsFastIiEviiPKfiPiS2_S2_S1_)
        /*00e0*/ 	.word	0x0000001e


	//----- nvinfo : EIATTR_FRAME_SIZE
	.align		4
.L_82:
        /*00e4*/ 	.byte	0x04, 0x11
        /*00e6*/ 	.short	(.L_84 - .L_83)
	.align		4
.L_83:
        /*00e8*/ 	.word	index@(_Z20createPartitionsFastIiEviiPKfiPiS2_S2_S1_)
        /*00ec*/ 	.word	0x00000000


	//----- nvinfo : EIATTR_REGCOUNT
	.align		4
.L_84:
        /*00f0*/ 	.byte	0x04, 0x2f
        /*00f2*/ 	.short	(.L_86 - .L_85)
	.align		4
.L_85:
        /*00f4*/ 	.word	index@(_Z30fitPartitionsBatched_OptimizedIiEvPKT_PKiS4_PiPdS6_S5_PxS6_i)
        /*00f8*/ 	.word	0x00000025


	//----- nvinfo : EIATTR_FRAME_SIZE
	.align		4
.L_86:
        /*00fc*/ 	.byte	0x04, 0x11
        /*00fe*/ 	.short	(.L_88 - .L_87)
	.align		4
.L_87:
        /*0100*/ 	.word	index@($__internal_13_$__cuda_sm20_div_rn_f64_full)
        /*0104*/ 	.word	0x00000000


	//----- nvinfo : EIATTR_FRAME_SIZE
	.align		4
.L_88:
        /*0108*/ 	.byte	0x04, 0x11
        /*010a*/ 	.short	(.L_90 - .L_89)
	.align		4
.L_89:
        /*010c*/ 	.word	index@(_Z30fitPartitionsBatched_OptimizedIiEvPKT_PKiS4_PiPdS6_S5_PxS6_i)
        /*0110*/ 	.word	0x00000000


	//----- nvinfo : EIATTR_REGCOUNT
	.align		4
.L_90:
        /*0114*/ 	.byte	0x04, 0x2f
        /*0116*/ 	.short	(.L_92 - .L_91)
	.align		4
.L_91:
        /*0118*/ 	.word	index@(_Z24wprocessPartitionsKernelIiEvPKT_PiS3_S3_PdS3_PxiPl)
        /*011c*/ 	.word	0x0000001f


	//----- nvinfo : EIATTR_FRAME_SIZE
	.align		4
.L_92:
        /*0120*/ 	.byte	0x04, 0x11
        /*0122*/ 	.short	(.L_94 - .L_93)
	.align		4
.L_93:
        /*0124*/ 	.word	index@($__internal_12_$__cuda_sm20_div_rn_f64_full)
        /*0128*/ 	.word	0x00000000


	//----- nvinfo : EIATTR_FRAME_SIZE
	.align		4
.L_94:
        /*012c*/ 	.byte	0x04, 0x11
        /*012e*/ 	.short	(.L_96 - .L_95)
	.align		4
.L_95:
        /*0130*/ 	.word	index@(_Z24wprocessPartitionsKernelIiEvPKT_PiS3_S3_PdS3_PxiPl)
        /*0134*/ 	.word	0x00000000


	//----- nvinfo : EIATTR_REGCOUNT
	.align		4
.L_96:
        /*0138*/ 	.byte	0x04, 0x2f
        /*013a*/ 	.short	(.L_98 - .L_97)
	.align		4
.L_97:
        /*013c*/ 	.word	index@(_Z25packDeltasKernelOptimizedIiEvPKT_PKiS4_S4_PKdS4_PKliPj)
        /*0140*/ 	.word	0x00000018


	//----- nvinfo : EIATTR_FRAME_SIZE
	.align		4
.L_98:
        /*0144*/ 	.byte	0x04, 0x11
        /*0146*/ 	.short	(.L_100 - .L_99)
	.align		4
.L_99:
        /*0148*/ 	.word	index@(_Z25packDeltasKernelOptimizedIiEvPKT_PKiS4_S4_PKdS4_PKliPj)
        /*014c*/ 	.word	0x00000000


	//----- nvinfo : EIATTR_REGCOUNT
	.align		4
.L_100:
        /*0150*/ 	.byte	0x04, 0x2f
        /*0152*/ 	.short	(.L_102 - .L_101)
	.align		4
.L_101:
        /*0154*/ 	.word	index@(_Z25decompressOptimizedKernelIiEvPK14CompressedDataIT_EPS1_PKii)
        /*0158*/ 	.word	0x0000001a


	//----- nvinfo : EIATTR_FRAME_SIZE
	.align		4
.L_102:
        /*015c*/ 	.byte	0x04, 0x11
        /*015e*/ 	.short	(.L_104 - .L_103)
	.align		4
.L_103:
        /*0160*/ 	.word	index@(_Z25decompressOptimizedKernelIiEvPK14CompressedDataIT_EPS1_PKii)
        /*0164*/ 	.word	0x00000000


	//----- nvinfo : EIATTR_REGCOUNT
	.align		4
.L_104:
        /*0168*/ 	.byte	0x04, 0x2f
        /*016a*/ 	.short	(.L_106 - .L_105)
	.align		4
.L_105:
        /*016c*/ 	.word	index@(_Z32randomAccessFixedPartitionKernelIiEvPKiS1_PKdS1_PKlPKjS1_PT_ii)
        /*0170*/ 	.word	0x00000016


	//----- nvinfo : EIATTR_FRAME_SIZE
	.align		4
.L_106:
        /*0174*/ 	.byte	0x04, 0x11
        /*0176*/ 	.short	(.L_108 - .L_107)
	.align		4
.L_107:
        /*0178*/ 	.word	index@(_Z32randomAccessFixedPartitionKernelIiEvPKiS1_PKdS1_PKlPKjS1_PT_ii)
        /*017c*/ 	.word	0x00000000


	//----- nvinfo : EIATTR_REGCOUNT
	.align		4
.L_108:
        /*0180*/ 	.byte	0x04, 0x2f
        /*0182*/ 	.short	(.L_110 - .L_109)
	.align		4
.L_109:
        /*0184*/ 	.word	index@(_Z21unpackAllDeltasKernelIiEvPKiS1_S1_S1_PKlPKjPxii)
        /*0188*/ 	.word	0x00000012


	//----- nvinfo : EIATTR_FRAME_SIZE
	.align		4
.L_110:
        /*018c*/ 	.byte	0x04, 0x11
        /*018e*/ 	.short	(.L_112 - .L_111)
	.align		4
.L_111:
        /*0190*/ 	.word	index@(_Z21unpackAllDeltasKernelIiEvPKiS1_S1_S1_PKlPKjPxii)
        /*0194*/ 	.word	0x00000000


	//----- nvinfo : EIATTR_REGCOUNT
	.align		4
.L_112:
        /*0198*/ 	.byte	0x04, 0x2f
        /*019a*/ 	.short	(.L_114 - .L_113)
	.align		4
.L_113:
        /*019c*/ 	.word	index@(_Z34randomAccessFixedPreUnpackedKernelIiEvPKiPKdPKxS1_PT_ii)
        /*01a0*/ 	.word	0x0000001f


	//----- nvinfo : EIATTR_FRAME_SIZE
	.align		4
.L_114:
        /*01a4*/ 	.byte	0x04, 0x11
        /*01a6*/ 	.short	(.L_116 - .L_115)
	.align		4
.L_115:
        /*01a8*/ 	.word	index@(_Z34randomAccessFixedPreUnpackedKernelIiEvPKiPKdPKxS1_PT_ii)
        /*01ac*/ 	.word	0x00000000


	//----- nvinfo : EIATTR_REGCOUNT
	.align		4
.L_116:
        /*01b0*/ 	.byte	0x04, 0x2f
        /*01b2*/ 	.short	(.L_118 - .L_117)
	.align		4
.L_117:
        /*01b4*/ 	.word	index@(_Z29randomAccessPreUnpackedKernelIiEvPKiS1_S1_PKdPKxS1_PT_ii)
        /*01b8*/ 	.word	0x00000014


	//----- nvinfo : EIATTR_FRAME_SIZE
	.align		4
.L_118:
        /*01bc*/ 	.byte	0x04, 0x11
        /*01be*/ 	.short	(.L_120 - .L_119)
	.align		4
.L_119:
        /*01c0*/ 	.word	index@(_Z29randomAccessPreUnpackedKernelIiEvPKiS1_S1_PKdPKxS1_PT_ii)
        /*01c4*/ 	.word	0x00000000


	//----- nvinfo : EIATTR_REGCOUNT
	.align		4
.L_120:
        /*01c8*/ 	.byte	0x04, 0x2f
        /*01ca*/ 	.short	(.L_122 - .L_121)
	.align		4
.L_121:
        /*01cc*/ 	.word	index@(_Z30decompressFullFile_PreUnpackedIiEvPK14CompressedDataIT_EPS1_i)
        /*01d0*/ 	.word	0x00000020


	//----- nvinfo : EIATTR_FRAME_SIZE
	.align		4
.L_122:
        /*01d4*/ 	.byte	0x04, 0x11
        /*01d6*/ 	.short	(.L_124 - .L_123)
	.align		4
.L_123:
        /*01d8*/ 	.word	index@(_Z30decompressFullFile_PreUnpackedIiEvPK14CompressedDataIT_EPS1_i)
        /*01dc*/ 	.word	0x00000000


	//----- nvinfo : EIATTR_REGCOUNT
	.align		4
.L_124:
        /*01e0*/ 	.byte	0x04, 0x2f
        /*01e2*/ 	.short	(.L_126 - .L_125)
	.align		4
.L_125:
        /*01e4*/ 	.word	index@(_Z28decompressFullFile_BitPackedIiEvPK14CompressedDataIT_EPS1_i)
        /*01e8*/ 	.word	0x00000020


	//----- nvinfo : EIATTR_FRAME_SIZE
	.align		4
.L_126:
        /*01ec*/ 	.byte	0x04, 0x11
        /*01ee*/ 	.short	(.L_128 - .L_127)
	.align		4
.L_127:
        /*01f0*/ 	.word	index@(_Z28decompressFullFile_BitPackedIiEvPK14CompressedDataIT_EPS1_i)
        /*01f4*/ 	.word	0x00000000


	//----- nvinfo : EIATTR_REGCOUNT
	.align		4
.L_128:
        /*01f8*/ 	.byte	0x04, 0x2f
        /*01fa*/ 	.short	(.L_130 - .L_129)
	.align		4
.L_129:
        /*01fc*/ 	.word	index@(_Z21decompressFullFileFixIiEvPK14CompressedDataIT_EPS1_ii)
        /*0200*/ 	.word	0x00000020


	//----- nvinfo : EIATTR_FRAME_SIZE
	.align		4
.L_130:
        /*0204*/ 	.byte	0x04, 0x11
        /*0206*/ 	.short	(.L_132 - .L_131)
	.align		4
.L_131:
        /*0208*/ 	.word	index@(_Z21decompressFullFileFixIiEvPK14CompressedDataIT_EPS1_ii)
        /*020c*/ 	.word	0x00000000


	//----- nvinfo : EIATTR_REGCOUNT
	.align		4
.L_132:
        /*0210*/ 	.byte	0x04, 0x2f
        /*0212*/ 	.short	(.L_134 - .L_133)
	.align		4
.L_133:
        /*0214*/ 	.word	index@(_Z40decompressFullFile_OnTheFly_Optimized_V2IiEvPK14CompressedDataIT_EPS1_i)
        /*0218*/ 	.word	0x00000017


	//----- nvinfo : EIATTR_FRAME_SIZE
	.align		4
.L_134:
        /*021c*/ 	.byte	0x04, 0x11
        /*021e*/ 	.short	(.L_136 - .L_135)
	.align		4
.L_135:
        /*0220*/ 	.word	index@(_Z40decompressFullFile_OnTheFly_Optimized_V2IiEvPK14CompressedDataIT_EPS1_i)
        /*0224*/ 	.word	0x00000000


	//----- nvinfo : EIATTR_REGCOUNT
	.align		4
.L_136:
        /*0228*/ 	.byte	0x04, 0x2f
        /*022a*/ 	.short	(.L_138 - .L_137)
	.align		4
.L_137:
        /*022c*/ 	.word	index@(_Z31decompressFullFile_WorkStealingIiEvPK14CompressedDataIT_EPS1_iPi)
        /*0230*/ 	.word	0x0000002f


	//----- nvinfo : EIATTR_FRAME_SIZE
	.align		4
.L_138:
        /*0234*/ 	.byte	0x04, 0x11
        /*0236*/ 	.short	(.L_140 - .L_139)
	.align		4
.L_139:
        /*0238*/ 	.word	index@(_Z31decompressFullFile_WorkStealingIiEvPK14CompressedDataIT_EPS1_iPi)
        /*023c*/ 	.word	0x00000000


	//----- nvinfo : EIATTR_REGCOUNT
	.align		4
.L_140:
        /*0240*/ 	.byte	0x04, 0x2f
        /*0242*/ 	.short	(.L_142 - .L_141)
	.align		4
.L_141:
        /*0244*/ 	.word	index@(_Z39decompressFullFile_WorkStealingAdvancedIiEvPK14CompressedDataIT_EPS1_iPi)
        /*0248*/ 	.word	0x0000002c


	//----- nvinfo : EIATTR_FRAME_SIZE
	.align		4
.L_142:
        /*024c*/ 	.byte	0x04, 0x11
        /*024e*/ 	.short	(.L_144 - .L_143)
	.align		4
.L_143:
        /*0250*/ 	.word	index@(_Z39decompressFullFile_WorkStealingAdvancedIiEvPK14CompressedDataIT_EPS1_iPi)
        /*0254*/ 	.word	0x00000000


	//----- nvinfo : EIATTR_REGCOUNT
	.align		4
.L_144:
        /*0258*/ 	.byte	0x04, 0x2f
        /*025a*/ 	.short	(.L_146 - .L_145)
	.align		4
.L_145:
        /*025c*/ 	.word	index@(_Z24directRandomAccessKernelIiEvPKiS1_S1_PKdS1_PKlPKjS1_PT_ii)
        /*0260*/ 	.word	0x00000016


	//----- nvinfo : EIATTR_FRAME_SIZE
	.align		4
.L_146:
        /*0264*/ 	.byte	0x04, 0x11
        /*0266*/ 	.short	(.L_148 - .L_147)
	.align		4
.L_147:
        /*0268*/ 	.word	index@(_Z24directRandomAccessKernelIiEvPKiS1_S1_PKdS1_PKlPKjS1_PT_ii)
        /*026c*/ 	.word	0x00000000


	//----- nvinfo : EIATTR_REGCOUNT
	.align		4
.L_148:
        /*0270*/ 	.byte	0x04, 0x2f
        /*0272*/ 	.short	(.L_150 - .L_149)
	.align		4
.L_149:
        /*0274*/ 	.word	index@(_Z23analyzeDataVarianceFastIlEvPKT_iiPfi)
        /*0278*/ 	.word	0x00000020


	//----- nvinfo : EIATTR_FRAME_SIZE
	.align		4
.L_150:
        /*027c*/ 	.byte	0x04, 0x11
        /*027e*/ 	.short	(.L_152 - .L_151)
	.align		4
.L_151:
        /*0280*/ 	.word	index@($__internal_11_$__cuda_sm20_div_rn_f64_full)
        /*0284*/ 	.word	0x00000000


	//----- nvinfo : EIATTR_FRAME_SIZE
	.align		4
.L_152:
        /*0288*/ 	.byte	0x04, 0x11
        /*028a*/ 	.short	(.L_154 - .L_153)
	.align		4
.L_153:
        /*028c*/ 	.word	index@(_Z23analyzeDataVarianceFastIlEvPKT_iiPfi)
        /*0290*/ 	.word	0x00000000


	//----- nvinfo : EIATTR_REGCOUNT
	.align		4
.L_154:
        /*0294*/ 	.byte	0x04, 0x2f
        /*0296*/ 	.short	(.L_156 - .L_155)
	.align		4
.L_155:
        /*0298*/ 	.word	index@(_Z20createPartitionsFastIlEviiPKfiPiS2_S2_S1_)
        /*029c*/ 	.word	0x0000001e


	//----- nvinfo : EIATTR_FRAME_SIZE
	.align		4
.L_156:
        /*02a0*/ 	.byte	0x04, 0x11
        /*02a2*/ 	.short	(.L_158 - .L_157)
	.align		4
.L_157:
        /*02a4*/ 	.word	index@(_Z20createPartitionsFastIlEviiPKfiPiS2_S2_S1_)
        /*02a8*/ 	.word	0x00000000


	//----- nvinfo : EIATTR_REGCOUNT
	.align		4
.L_158:
        /*02ac*/ 	.byte	0x04, 0x2f
        /*02ae*/ 	.short	(.L_160 - .L_159)
	.align		4
.L_159:
        /*02b0*/ 	.word	index@(_Z30fitPartitionsBatched_OptimizedIlEvPKT_PKiS4_PiPdS6_S5_PxS6_i)
        /*02b4*/ 	.word	0x00000025


	//----- nvinfo : EIATTR_FRAME_SIZE
	.align		4
.L_160:
        /*02b8*/ 	.byte	0x04, 0x11
        /*02ba*/ 	.short	(.L_162 - .L_161)
	.align		4
.L_161:
        /*02bc*/ 	.word	index@($__internal_10_$__cuda_sm20_div_rn_f64_full)
        /*02c0*/ 	.word	0x00000000


	//----- nvinfo : EIATTR_FRAME_SIZE
	.align		4
.L_162:
        /*02c4*/ 	.byte	0x04, 0x11
        /*02c6*/ 	.short	(.L_164 - .L_163)
	.align		4
.L_163:
        /*02c8*/ 	.word	index@(_Z30fitPartitionsBatched_OptimizedIlEvPKT_PKiS4_PiPdS6_S5_PxS6_i)
        /*02cc*/ 	.word	0x00000000


	//----- nvinfo : EIATTR_REGCOUNT
	.align		4
.L_164:
        /*02d0*/ 	.byte	0x04, 0x2f
        /*02d2*/ 	.short	(.L_166 - .L_165)
	.align		4
.L_165:
        /*02d4*/ 	.word	index@(_Z24wprocessPartitionsKernelIlEvPKT_PiS3_S3_PdS3_PxiPl)
        /*02d8*/ 	.word	0x0000001f


	//----- nvinfo : EIATTR_FRAME_SIZE
	.align		4
.L_166:
        /*02dc*/ 	.byte	0x04, 0x11
        /*02de*/ 	.short	(.L_168 - .L_167)
	.align		4
.L_167:
        /*02e0*/ 	.word	index@($__internal_9_$__cuda_sm20_div_rn_f64_full)
        /*02e4*/ 	.word	0x00000000


	//----- nvinfo : EIATTR_FRAME_SIZE
	.align		4
.L_168:
        /*02e8*/ 	.byte	0x04, 0x11
        /*02ea*/ 	.short	(.L_170 - .L_169)
	.align		4
.L_169:
        /*02ec*/ 	.word	index@(_Z24wprocessPartitionsKernelIlEvPKT_PiS3_S3_PdS3_PxiPl)
        /*02f0*/ 	.word	0x00000000


	//----- nvinfo : EIATTR_REGCOUNT
	.align		4
.L_170:
        /*02f4*/ 	.byte	0x04, 0x2f
        /*02f6*/ 	.short	(.L_172 - .L_171)
	.align		4
.L_171:
        /*02f8*/ 	.word	index@(_Z25packDeltasKernelOptimizedIlEvPKT_PKiS4_S4_PKdS4_PKliPj)
        /*02fc*/ 	.word	0x00000018


	//----- nvinfo : EIATTR_FRAME_SIZE
	.align		4
.L_172:
        /*0300*/ 	.byte	0x04, 0x11
        /*0302*/ 	.short	(.L_174 - .L_173)
	.align		4
.L_173:
        /*0304*/ 	.word	index@(_Z25packDeltasKernelOptimizedIlEvPKT_PKiS4_S4_PKdS4_PKliPj)
        /*0308*/ 	.word	0x00000000


	//----- nvinfo : EIATTR_REGCOUNT
	.align		4
.L_174:
        /*030c*/ 	.byte	0x04, 0x2f
        /*030e*/ 	.short	(.L_176 - .L_175)
	.align		4
.L_175:
        /*0310*/ 	.word	index@(_Z25decompressOptimizedKernelIlEvPK14CompressedDataIT_EPS1_PKii)
        /*0314*/ 	.word	0x0000001a


	//----- nvinfo : EIATTR_FRAME_SIZE
	.align		4
.L_176:
        /*0318*/ 	.byte	0x04, 0x11
        /*031a*/ 	.short	(.L_178 - .L_177)
	.align		4
.L_177:
        /*031c*/ 	.word	index@(_Z25decompressOptimizedKernelIlEvPK14CompressedDataIT_EPS1_PKii)
        /*0320*/ 	.word	0x00000000


	//----- nvinfo : EIATTR_REGCOUNT
	.align		4
.L_178:
        /*0324*/ 	.byte	0x04, 0x2f
        /*0326*/ 	.short	(.L_180 - .L_179)
	.align		4
.L_179:
        /*0328*/ 	.word	index@(_Z32randomAccessFixedPartitionKernelIlEvPKiS1_PKdS1_PKlPKjS1_PT_ii)
        /*032c*/ 	.word	0x00000016


	//----- nvinfo : EIATTR_FRAME_SIZE
	.align		4
.L_180:
        /*0330*/ 	.byte	0x04, 0x11
        /*0332*/ 	.short	(.L_182 - .L_181)
	.align		4
.L_181:
        /*0334*/ 	.word	index@(_Z32randomAccessFixedPartitionKernelIlEvPKiS1_PKdS1_PKlPKjS1_PT_ii)
        /*0338*/ 	.word	0x00000000


	//----- nvinfo : EIATTR_REGCOUNT
	.align		4
.L_182:
        /*033c*/ 	.byte	0x04, 0x2f
        /*033e*/ 	.short	(.L_184 - .L_183)
	.align		4
.L_183:
        /*0340*/ 	.word	index@(_Z21unpackAllDeltasKernelIlEvPKiS1_S1_S1_PKlPKjPxii)
        /*0344*/ 	.word	0x00000012


	//----- nvinfo : EIATTR_FRAME_SIZE
	.align		4
.L_184:
        /*0348*/ 	.byte	0x04, 0x11
        /*034a*/ 	.short	(.L_186 - .L_185)
	.align		4
.L_185:
        /*034c*/ 	.word	index@(_Z21unpackAllDeltasKernelIlEvPKiS1_S1_S1_PKlPKjPxii)
        /*0350*/ 	.word	0x00000000


	//----- nvinfo : EIATTR_REGCOUNT
	.align		4
.L_186:
        /*0354*/ 	.byte	0x04, 0x2f
        /*0356*/ 	.short	(.L_188 - .L_187)
	.align		4
.L_187:
        /*0358*/ 	.word	index@(_Z34randomAccessFixedPreUnpackedKernelIlEvPKiPKdPKxS1_PT_ii)
        /*035c*/ 	.word	0x0000001f


	//----- nvinfo : EIATTR_FRAME_SIZE
	.align		4
.L_188:
        /*0360*/ 	.byte	0x04, 0x11
        /*0362*/ 	.short	(.L_190 - .L_189)
	.align		4
.L_189:
        /*0364*/ 	.word	index@(_Z34randomAccessFixedPreUnpackedKernelIlEvPKiPKdPKxS1_PT_ii)
        /*0368*/ 	.word	0x00000000


	//----- nvinfo : EIATTR_REGCOUNT
	.align		4
.L_190:
        /*036c*/ 	.byte	0x04, 0x2f
        /*036e*/ 	.short	(.L_192 - .L_191)
	.align		4
.L_191:
        /*0370*/ 	.word	index@(_Z29randomAccessPreUnpackedKernelIlEvPKiS1_S1_PKdPKxS1_PT_ii)
        /*0374*/ 	.word	0x00000013


	//----- nvinfo : EIATTR_FRAME_SIZE
	.align		4
.L_192:
        /*0378*/ 	.byte	0x04, 0x11
        /*037a*/ 	.short	(.L_194 - .L_193)
	.align		4
.L_193:
        /*037c*/ 	.word	index@(_Z29randomAccessPreUnpackedKernelIlEvPKiS1_S1_PKdPKxS1_PT_ii)
        /*0380*/ 	.word	0x00000000


	//----- nvinfo : EIATTR_REGCOUNT
	.align		4
.L_194:
        /*0384*/ 	.byte	0x04, 0x2f
        /*0386*/ 	.short	(.L_196 - .L_195)
	.align		4
.L_195:
        /*0388*/ 	.word	index@(_Z30decompressFullFile_PreUnpackedIlEvPK14CompressedDataIT_EPS1_i)
        /*038c*/ 	.word	0x00000020


	//----- nvinfo : EIATTR_FRAME_SIZE
	.align		4
.L_196:
        /*0390*/ 	.byte	0x04, 0x11
        /*0392*/ 	.short	(.L_198 - .L_197)
	.align		4
.L_197:
        /*0394*/ 	.word	index@(_Z30decompressFullFile_PreUnpackedIlEvPK14CompressedDataIT_EPS1_i)
        /*0398*/ 	.word	0x00000000


	//----- nvinfo : EIATTR_REGCOUNT
	.align		4
.L_198:
        /*039c*/ 	.byte	0x04, 0x2f
        /*039e*/ 	.short	(.L_200 - .L_199)
	.align		4
.L_199:
        /*03a0*/ 	.word	index@(_Z28decompressFullFile_BitPackedIlEvPK14CompressedDataIT_EPS1_i)
        /*03a4*/ 	.word	0x00000020


	//----- nvinfo : EIATTR_FRAME_SIZE
	.align		4
.L_200:
        /*03a8*/ 	.byte	0x04, 0x11
        /*03aa*/ 	.short	(.L_202 - .L_201)
	.align		4
.L_201:
        /*03ac*/ 	.word	index@(_Z28decompressFullFile_BitPackedIlEvPK14CompressedDataIT_EPS1_i)
        /*03b0*/ 	.word	0x00000000


	//----- nvinfo : EIATTR_REGCOUNT
	.align		4
.L_202:
        /*03b4*/ 	.byte	0x04, 0x2f
        /*03b6*/ 	.short	(.L_204 - .L_203)
	.align		4
.L_203:
        /*03b8*/ 	.word	index@(_Z21decompressFullFileFixIlEvPK14CompressedDataIT_EPS1_ii)
        /*03bc*/ 	.word	0x0000001e


	//----- nvinfo : EIATTR_FRAME_SIZE
	.align		4
.L_204:
        /*03c0*/ 	.byte	0x04, 0x11
        /*03c2*/ 	.short	(.L_206 - .L_205)
	.align		4
.L_205:
        /*03c4*/ 	.word	index@(_Z21decompressFullFileFixIlEvPK14CompressedDataIT_EPS1_ii)
        /*03c8*/ 	.word	0x00000000


	//----- nvinfo : EIATTR_REGCOUNT
	.align		4
.L_206:
        /*03cc*/ 	.byte	0x04, 0x2f
        /*03ce*/ 	.short	(.L_208 - .L_207)
	.align		4
.L_207:
        /*03d0*/ 	.word	index@(_Z40decompressFullFile_OnTheFly_Optimized_V2IlEvPK14CompressedDataIT_EPS1_i)
        /*03d4*/ 	.word	0x00000015


	//----- nvinfo : EIATTR_FRAME_SIZE
	.align		4
.L_208:
        /*03d8*/ 	.byte	0x04, 0x11
        /*03da*/ 	.short	(.L_210 - .L_209)
	.align		4
.L_209:
        /*03dc*/ 	.word	index@(_Z40decompressFullFile_OnTheFly_Optimized_V2IlEvPK14CompressedDataIT_EPS1_i)
        /*03e0*/ 	.word	0x00000000


	//----- nvinfo : EIATTR_REGCOUNT
	.align		4
.L_210:
        /*03e4*/ 	.byte	0x04, 0x2f
        /*03e6*/ 	.short	(.L_212 - .L_211)
	.align		4
.L_211:
        /*03e8*/ 	.word	index@(_Z31decompressFullFile_WorkStealingIlEvPK14CompressedDataIT_EPS1_iPi)
        /*03ec*/ 	.word	0x00000030


	//----- nvinfo : EIATTR_FRAME_SIZE
	.align		4
.L_212:
        /*03f0*/ 	.byte	0x04, 0x11
        /*03f2*/ 	.short	(.L_214 - .L_213)
	.align		4
.L_213:
        /*03f4*/ 	.word	index@(_Z31decompressFullFile_WorkStealingIlEvPK14CompressedDataIT_EPS1_iPi)
        /*03f8*/ 	.word	0x00000000


	//----- nvinfo : EIATTR_REGCOUNT
	.align		4
.L_214:
        /*03fc*/ 	.byte	0x04, 0x2f
        /*03fe*/ 	.short	(.L_216 - .L_215)
	.align		4
.L_215:
        /*0400*/ 	.word	index@(_Z39decompressFullFile_WorkStealingAdvancedIlEvPK14CompressedDataIT_EPS1_iPi)
        /*0404*/ 	.word	0x0000002c


	//----- nvinfo : EIATTR_FRAME_SIZE
	.align		4
.L_216:
        /*0408*/ 	.byte	0x04, 0x11
        /*040a*/ 	.short	(.L_218 - .L_217)
	.align		4
.L_217:
        /*040c*/ 	.word	index@(_Z39decompressFullFile_WorkStealingAdvancedIlEvPK14CompressedDataIT_EPS1_iPi)
        /*0410*/ 	.word	0x00000000


	//----- nvinfo : EIATTR_REGCOUNT
	.align		4
.L_218:
        /*0414*/ 	.byte	0x04, 0x2f
        /*0416*/ 	.short	(.L_220 - .L_219)
	.align		4
.L_219:
        /*0418*/ 	.word	index@(_Z24directRandomAccessKernelIlEvPKiS1_S1_PKdS1_PKlPKjS1_PT_ii)
        /*041c*/ 	.word	0x00000016


	//----- nvinfo : EIATTR_FRAME_SIZE
	.align		4
.L_220:
        /*0420*/ 	.byte	0x04, 0x11
        /*0422*/ 	.short	(.L_222 - .L_221)
	.align		4
.L_221:
        /*0424*/ 	.word	index@(_Z24directRandomAccessKernelIlEvPKiS1_S1_PKdS1_PKlPKjS1_PT_ii)
        /*0428*/ 	.word	0x00000000


	//----- nvinfo : EIATTR_REGCOUNT
	.align		4
.L_222:
        /*042c*/ 	.byte	0x04, 0x2f
        /*042e*/ 	.short	(.L_224 - .L_223)
	.align		4
.L_223:
        /*0430*/ 	.word	index@(_Z23analyzeDataVarianceFastIxEvPKT_iiPfi)
        /*0434*/ 	.word	0x00000020


	//----- nvinfo : EIATTR_FRAME_SIZE
	.align		4
.L_224:
        /*0438*/ 	.byte	0x04, 0x11
        /*043a*/ 	.short	(.L_226 - .L_225)
	.align		4
.L_225:
        /*043c*/ 	.word	index@($__internal_8_$__cuda_sm20_div_rn_f64_full)
        /*0440*/ 	.word	0x00000000


	//----- nvinfo : EIATTR_FRAME_SIZE
	.align		4
.L_226:
        /*0444*/ 	.byte	0x04, 0x11
        /*0446*/ 	.short	(.L_228 - .L_227)
	.align		4
.L_227:
        /*0448*/ 	.word	index@(_Z23analyzeDataVarianceFastIxEvPKT_iiPfi)
        /*044c*/ 	.word	0x00000000


	//----- nvinfo : EIATTR_REGCOUNT
	.align		4
.L_228:
        /*0450*/ 	.byte	0x04, 0x2f
        /*0452*/ 	.short	(.L_230 - .L_229)
	.align		4
.L_229:
        /*0454*/ 	.word	index@(_Z20createPartitionsFastIxEviiPKfiPiS2_S2_S1_)
        /*0458*/ 	.word	0x0000001e


	//----- nvinfo : EIATTR_FRAME_SIZE
	.align		4
.L_230:
        /*045c*/ 	.byte	0x04, 0x11
        /*045e*/ 	.short	(.L_232 - .L_231)
	.align		4
.L_231:
        /*0460*/ 	.word	index@(_Z20createPartitionsFastIxEviiPKfiPiS2_S2_S1_)
        /*0464*/ 	.word	0x00000000


	//----- nvinfo : EIATTR_REGCOUNT
	.align		4
.L_232:
        /*0468*/ 	.byte	0x04, 0x2f
        /*046a*/ 	.short	(.L_234 - .L_233)
	.align		4
.L_233:
        /*046c*/ 	.word	index@(_Z30fitPartitionsBatched_OptimizedIxEvPKT_PKiS4_PiPdS6_S5_PxS6_i)
        /*0470*/ 	.word	0x00000025


	//----- nvinfo : EIATTR_FRAME_SIZE
	.align		4
.L_234:
        /*0474*/ 	.byte	0x04, 0x11
        /*0476*/ 	.short	(.L_236 - .L_235)
	.align		4
.L_235:
        /*0478*/ 	.word	index@($__internal_7_$__cuda_sm20_div_rn_f64_full)
        /*047c*/ 	.word	0x00000000


	//----- nvinfo : EIATTR_FRAME_SIZE
	.align		4
.L_236:
        /*0480*/ 	.byte	0x04, 0x11
        /*0482*/ 	.short	(.L_238 - .L_237)
	.align		4
.L_237:
        /*0484*/ 	.word	index@(_Z30fitPartitionsBatched_OptimizedIxEvPKT_PKiS4_PiPdS6_S5_PxS6_i)
        /*0488*/ 	.word	0x00000000


	//----- nvinfo : EIATTR_REGCOUNT
	.align		4
.L_238:
        /*048c*/ 	.byte	0x04, 0x2f
        /*048e*/ 	.short	(.L_240 - .L_239)
	.align		4
.L_239:
        /*0490*/ 	.word	index@(_Z24wprocessPartitionsKernelIxEvPKT_PiS3_S3_PdS3_PxiPl)
        /*0494*/ 	.word	0x0000001f


	//----- nvinfo : EIATTR_FRAME_SIZE
	.align		4
.L_240:
        /*0498*/ 	.byte	0x04, 0x11
        /*049a*/ 	.short	(.L_242 - .L_241)
	.align		4
.L_241:
        /*049c*/ 	.word	index@($__internal_6_$__cuda_sm20_div_rn_f64_full)
        /*04a0*/ 	.word	0x00000000


	//----- nvinfo : EIATTR_FRAME_SIZE
	.align		4
.L_242:
        /*04a4*/ 	.byte	0x04, 0x11
        /*04a6*/ 	.short	(.L_244 - .L_243)
	.align		4
.L_243:
        /*04a8*/ 	.word	index@(_Z24wprocessPartitionsKernelIxEvPKT_PiS3_S3_PdS3_PxiPl)
        /*04ac*/ 	.word	0x00000000


	//----- nvinfo : EIATTR_REGCOUNT
	.align		4
.L_244:
        /*04b0*/ 	.byte	0x04, 0x2f
        /*04b2*/ 	.short	(.L_246 - .L_245)
	.align		4
.L_245:
        /*04b4*/ 	.word	index@(_Z25packDeltasKernelOptimizedIxEvPKT_PKiS4_S4_PKdS4_PKliPj)
        /*04b8*/ 	.word	0x00000018


	//----- nvinfo : EIATTR_FRAME_SIZE
	.align		4
.L_246:
        /*04bc*/ 	.byte	0x04, 0x11
        /*04be*/ 	.short	(.L_248 - .L_247)
	.align		4
.L_247:
        /*04c0*/ 	.word	index@(_Z25packDeltasKernelOptimizedIxEvPKT_PKiS4_S4_PKdS4_PKliPj)
        /*04c4*/ 	.word	0x00000000


	//----- nvinfo : EIATTR_REGCOUNT
	.align		4
.L_248:
        /*04c8*/ 	.byte	0x04, 0x2f
        /*04ca*/ 	.short	(.L_250 - .L_249)
	.align		4
.L_249:
        /*04cc*/ 	.word	index@(_Z25decompressOptimizedKernelIxEvPK14CompressedDataIT_EPS1_PKii)
        /*04d0*/ 	.word	0x0000001a


	//----- nvinfo : EIATTR_FRAME_SIZE
	.align		4
.L_250:
        /*04d4*/ 	.byte	0x04, 0x11
        /*04d6*/ 	.short	(.L_252 - .L_251)
	.align		4
.L_251:
        /*04d8*/ 	.word	index@(_Z25decompressOptimizedKernelIxEvPK14CompressedDataIT_EPS1_PKii)
        /*04dc*/ 	.word	0x00000000


	//----- nvinfo : EIATTR_REGCOUNT
	.align		4
.L_252:
        /*04e0*/ 	.byte	0x04, 0x2f
        /*04e2*/ 	.short	(.L_254 - .L_253)
	.align		4
.L_253:
        /*04e4*/ 	.word	index@(_Z32randomAccessFixedPartitionKernelIxEvPKiS1_PKdS1_PKlPKjS1_PT_ii)
        /*04e8*/ 	.word	0x00000016


	//----- nvinfo : EIATTR_FRAME_SIZE
	.align		4
.L_254:
        /*04ec*/ 	.byte	0x04, 0x11
        /*04ee*/ 	.short	(.L_256 - .L_255)
	.align		4
.L_255:
        /*04f0*/ 	.word	index@(_Z32randomAccessFixedPartitionKernelIxEvPKiS1_PKdS1_PKlPKjS1_PT_ii)
        /*04f4*/ 	.word	0x00000000


	//----- nvinfo : EIATTR_REGCOUNT
	.align		4
.L_256:
        /*04f8*/ 	.byte	0x04, 0x2f
        /*04fa*/ 	.short	(.L_258 - .L_257)
	.align		4
.L_257:
        /*04fc*/ 	.word	index@(_Z21unpackAllDeltasKernelIxEvPKiS1_S1_S1_PKlPKjPxii)
        /*0500*/ 	.word	0x00000012


	//----- nvinfo : EIATTR_FRAME_SIZE
	.align		4
.L_258:
        /*0504*/ 	.byte	0x04, 0x11
        /*0506*/ 	.short	(.L_260 - .L_259)
	.align		4
.L_259:
        /*0508*/ 	.word	index@(_Z21unpackAllDeltasKernelIxEvPKiS1_S1_S1_PKlPKjPxii)
        /*050c*/ 	.word	0x00000000


	//----- nvinfo : EIATTR_REGCOUNT
	.align		4
.L_260:
        /*0510*/ 	.byte	0x04, 0x2f
        /*0512*/ 	.short	(.L_262 - .L_261)
	.align		4
.L_261:
        /*0514*/ 	.word	index@(_Z34randomAccessFixedPreUnpackedKernelIxEvPKiPKdPKxS1_PT_ii)
        /*0518*/ 	.word	0x0000001f


	//----- nvinfo : EIATTR_FRAME_SIZE
	.align		4
.L_262:
        /*051c*/ 	.byte	0x04, 0x11
        /*051e*/ 	.short	(.L_264 - .L_263)
	.align		4
.L_263:
        /*0520*/ 	.word	index@(_Z34randomAccessFixedPreUnpackedKernelIxEvPKiPKdPKxS1_PT_ii)
        /*0524*/ 	.word	0x00000000


	//----- nvinfo : EIATTR_REGCOUNT
	.align		4
.L_264:
        /*0528*/ 	.byte	0x04, 0x2f
        /*052a*/ 	.short	(.L_266 - .L_265)
	.align		4
.L_265:
        /*052c*/ 	.word	index@(_Z29randomAccessPreUnpackedKernelIxEvPKiS1_S1_PKdPKxS1_PT_ii)
        /*0530*/ 	.word	0x00000013


	//----- nvinfo : EIATTR_FRAME_SIZE
	.align		4
.L_266:
        /*0534*/ 	.byte	0x04, 0x11
        /*0536*/ 	.short	(.L_268 - .L_267)
	.align		4
.L_267:
        /*0538*/ 	.word	index@(_Z29randomAccessPreUnpackedKernelIxEvPKiS1_S1_PKdPKxS1_PT_ii)
        /*053c*/ 	.word	0x00000000


	//----- nvinfo : EIATTR_REGCOUNT
	.align		4
.L_268:
        /*0540*/ 	.byte	0x04, 0x2f
        /*0542*/ 	.short	(.L_270 - .L_269)
	.align		4
.L_269:
        /*0544*/ 	.word	index@(_Z30decompressFullFile_PreUnpackedIxEvPK14CompressedDataIT_EPS1_i)
        /*0548*/ 	.word	0x00000020


	//----- nvinfo : EIATTR_FRAME_SIZE
	.align		4
.L_270:
        /*054c*/ 	.byte	0x04, 0x11
        /*054e*/ 	.short	(.L_272 - .L_271)
	.align		4
.L_271:
        /*0550*/ 	.word	index@(_Z30decompressFullFile_PreUnpackedIxEvPK14CompressedDataIT_EPS1_i)
        /*0554*/ 	.word	0x00000000


	//----- nvinfo : EIATTR_REGCOUNT
	.align		4
.L_272:
        /*0558*/ 	.byte	0x04, 0x2f
        /*055a*/ 	.short	(.L_274 - .L_273)
	.align		4
.L_273:
        /*055c*/ 	.word	index@(_Z28decompressFullFile_BitPackedIxEvPK14CompressedDataIT_EPS1_i)
        /*0560*/ 	.word	0x00000020


	//----- nvinfo : EIATTR_FRAME_SIZE
	.align		4
.L_274:
        /*0564*/ 	.byte	0x04, 0x11
        /*0566*/ 	.short	(.L_276 - .L_275)
	.align		4
.L_275:
        /*0568*/ 	.word	index@(_Z28decompressFullFile_BitPackedIxEvPK14CompressedDataIT_EPS1_i)
        /*056c*/ 	.word	0x00000000


	//----- nvinfo : EIATTR_REGCOUNT
	.align		4
.L_276:
        /*0570*/ 	.byte	0x04, 0x2f
        /*0572*/ 	.short	(.L_278 - .L_277)
	.align		4
.L_277:
        /*0574*/ 	.word	index@(_Z21decompressFullFileFixIxEvPK14CompressedDataIT_EPS1_ii)
        /*0578*/ 	.word	0x0000001e


	//----- nvinfo : EIATTR_FRAME_SIZE
	.align		4
.L_278:
        /*057c*/ 	.byte	0x04, 0x11
        /*057e*/ 	.short	(.L_280 - .L_279)
	.align		4
.L_279:
        /*0580*/ 	.word	index@(_Z21decompressFullFileFixIxEvPK14CompressedDataIT_EPS1_ii)
        /*0584*/ 	.word	0x00000000


	//----- nvinfo : EIATTR_REGCOUNT
	.align		4
.L_280:
        /*0588*/ 	.byte	0x04, 0x2f
        /*058a*/ 	.short	(.L_282 - .L_281)
	.align		4
.L_281:
        /*058c*/ 	.word	index@(_Z40decompressFullFile_OnTheFly_Optimized_V2IxEvPK14CompressedDataIT_EPS1_i)
        /*0590*/ 	.word	0x00000015


	//----- nvinfo : EIATTR_FRAME_SIZE
	.align		4
.L_282:
        /*0594*/ 	.byte	0x04, 0x11
        /*0596*/ 	.short	(.L_284 - .L_283)
	.align		4
.L_283:
        /*0598*/ 	.word	index@(_Z40decompressFullFile_OnTheFly_Optimized_V2IxEvPK14CompressedDataIT_EPS1_i)
        /*059c*/ 	.word	0x00000000


	//----- nvinfo : EIATTR_REGCOUNT
	.align		4
.L_284:
        /*05a0*/ 	.byte	0x04, 0x2f
        /*05a2*/ 	.short	(.L_286 - .L_285)
	.align		4
.L_285:
        /*05a4*/ 	.word	index@(_Z31decompressFullFile_WorkStealingIxEvPK14CompressedDataIT_EPS1_iPi)
        /*05a8*/ 	.word	0x00000030


	//----- nvinfo : EIATTR_FRAME_SIZE
	.align		4
.L_286:
        /*05ac*/ 	.byte	0x04, 0x11
        /*05ae*/ 	.short	(.L_288 - .L_287)
	.align		4
.L_287:
        /*05b0*/ 	.word	index@(_Z31decompressFullFile_WorkStealingIxEvPK14CompressedDataIT_EPS1_iPi)
        /*05b4*/ 	.word	0x00000000


	//----- nvinfo : EIATTR_REGCOUNT
	.align		4
.L_288:
        /*05b8*/ 	.byte	0x04, 0x2f
        /*05ba*/ 	.short	(.L_290 - .L_289)
	.align		4
.L_289:
        /*05bc*/ 	.word	index@(_Z39decompressFullFile_WorkStealingAdvancedIxEvPK14CompressedDataIT_EPS1_iPi)
        /*05c0*/ 	.word	0x0000002c


	//----- nvinfo : EIATTR_FRAME_SIZE
	.align		4
.L_290:
        /*05c4*/ 	.byte	0x04, 0x11
        /*05c6*/ 	.short	(.L_292 - .L_291)
	.align		4
.L_291:
        /*05c8*/ 	.word	index@(_Z39decompressFullFile_WorkStealingAdvancedIxEvPK14CompressedDataIT_EPS1_iPi)
        /*05cc*/ 	.word	0x00000000


	//----- nvinfo : EIATTR_REGCOUNT
	.align		4
.L_292:
        /*05d0*/ 	.byte	0x04, 0x2f
        /*05d2*/ 	.short	(.L_294 - .L_293)
	.align		4
.L_293:
        /*05d4*/ 	.word	index@(_Z24directRandomAccessKernelIxEvPKiS1_S1_PKdS1_PKlPKjS1_PT_ii)
        /*05d8*/ 	.word	0x00000016


	//----- nvinfo : EIATTR_FRAME_SIZE
	.align		4
.L_294:
        /*05dc*/ 	.byte	0x04, 0x11
        /*05de*/ 	.short	(.L_296 - .L_295)
	.align		4
.L_295:
        /*05e0*/ 	.word	index@(_Z24directRandomAccessKernelIxEvPKiS1_S1_PKdS1_PKlPKjS1_PT_ii)
        /*05e4*/ 	.word	0x00000000


	//----- nvinfo : EIATTR_REGCOUNT
	.align		4
.L_296:
        /*05e8*/ 	.byte	0x04, 0x2f
        /*05ea*/ 	.short	(.L_298 - .L_297)
	.align		4
.L_297:
        /*05ec*/ 	.word	index@(_Z23analyzeDataVarianceFastIyEvPKT_iiPfi)
        /*05f0*/ 	.word	0x00000020


	//----- nvinfo : EIATTR_FRAME_SIZE
	.align		4
.L_298:
        /*05f4*/ 	.byte	0x04, 0x11
        /*05f6*/ 	.short	(.L_300 - .L_299)
	.align		4
.L_299:
        /*05f8*/ 	.word	index@($__internal_5_$__cuda_sm20_div_rn_f64_full)
        /*05fc*/ 	.word	0x00000000


	//----- nvinfo : EIATTR_FRAME_SIZE
	.align		4
.L_300:
        /*0600*/ 	.byte	0x04, 0x11
        /*0602*/ 	.short	(.L_302 - .L_301)
	.align		4
.L_301:
        /*0604*/ 	.word	index@(_Z23analyzeDataVarianceFastIyEvPKT_iiPfi)
        /*0608*/ 	.word	0x00000000


	//----- nvinfo : EIATTR_REGCOUNT
	.align		4
.L_302:
        /*060c*/ 	.byte	0x04, 0x2f
        /*060e*/ 	.short	(.L_304 - .L_303)
	.align		4
.L_303:
        /*0610*/ 	.word	index@(_Z20createPartitionsFastIyEviiPKfiPiS2_S2_S1_)
        /*0614*/ 	.word	0x0000001e


	//----- nvinfo : EIATTR_FRAME_SIZE
	.align		4
.L_304:
        /*0618*/ 	.byte	0x04, 0x11
        /*061a*/ 	.short	(.L_306 - .L_305)
	.align		4
.L_305:
        /*061c*/ 	.word	index@(_Z20createPartitionsFastIyEviiPKfiPiS2_S2_S1_)
        /*0620*/ 	.word	0x00000000


	//----- nvinfo : EIATTR_REGCOUNT
	.align		4
.L_306:
        /*0624*/ 	.byte	0x04, 0x2f
        /*0626*/ 	.short	(.L_308 - .L_307)
	.align		4
.L_307:
        /*0628*/ 	.word	index@(_Z30fitPartitionsBatched_OptimizedIyEvPKT_PKiS4_PiPdS6_S5_PxS6_i)
        /*062c*/ 	.word	0x00000025


	//----- nvinfo : EIATTR_FRAME_SIZE
	.align		4
.L_308:
        /*0630*/ 	.byte	0x04, 0x11
        /*0632*/ 	.short	(.L_310 - .L_309)
	.align		4
.L_309:
        /*0634*/ 	.word	index@($__internal_4_$__cuda_sm20_div_rn_f64_full)
        /*0638*/ 	.word	0x00000000


	//----- nvinfo : EIATTR_FRAME_SIZE
	.align		4
.L_310:
        /*063c*/ 	.byte	0x04, 0x11
        /*063e*/ 	.short	(.L_312 - .L_311)
	.align		4
.L_311:
        /*0640*/ 	.word	index@(_Z30fitPartitionsBatched_OptimizedIyEvPKT_PKiS4_PiPdS6_S5_PxS6_i)
        /*0644*/ 	.word	0x00000000


	//----- nvinfo : EIATTR_REGCOUNT
	.align		4
.L_312:
        /*0648*/ 	.byte	0x04, 0x2f
        /*064a*/ 	.short	(.L_314 - .L_313)
	.align		4
.L_313:
        /*064c*/ 	.word	index@(_Z24wprocessPartitionsKernelIyEvPKT_PiS3_S3_PdS3_PxiPl)
        /*0650*/ 	.word	0x0000001e


	//----- nvinfo : EIATTR_FRAME_SIZE
	.align		4
.L_314:
        /*0654*/ 	.byte	0x04, 0x11
        /*0656*/ 	.short	(.L_316 - .L_315)
	.align		4
.L_315:
        /*0658*/ 	.word	index@($__internal_3_$__cuda_sm20_div_rn_f64_full)
        /*065c*/ 	.word	0x00000000


	//----- nvinfo : EIATTR_FRAME_SIZE
	.align		4
.L_316:
        /*0660*/ 	.byte	0x04, 0x11
        /*0662*/ 	.short	(.L_318 - .L_317)
	.align		4
.L_317:
        /*0664*/ 	.word	index@(_Z24wprocessPartitionsKernelIyEvPKT_PiS3_S3_PdS3_PxiPl)
        /*0668*/ 	.word	0x00000000


	//----- nvinfo : EIATTR_REGCOUNT
	.align		4
.L_318:
        /*066c*/ 	.byte	0x04, 0x2f
        /*066e*/ 	.short	(.L_320 - .L_319)
	.align		4
.L_319:
        /*0670*/ 	.word	index@(_Z25packDeltasKernelOptimizedIyEvPKT_PKiS4_S4_PKdS4_PKliPj)
        /*0674*/ 	.word	0x00000018


	//----- nvinfo : EIATTR_FRAME_SIZE
	.align		4
.L_320:
        /*0678*/ 	.byte	0x04, 0x11
        /*067a*/ 	.short	(.L_322 - .L_321)
	.align		4
.L_321:
        /*067c*/ 	.word	index@(_Z25packDeltasKernelOptimizedIyEvPKT_PKiS4_S4_PKdS4_PKliPj)
        /*0680*/ 	.word	0x00000000


	//----- nvinfo : EIATTR_REGCOUNT
	.align		4
.L_322:
        /*0684*/ 	.byte	0x04, 0x2f
        /*0686*/ 	.short	(.L_324 - .L_323)
	.align		4
.L_323:
        /*0688*/ 	.word	index@(_Z25decompressOptimizedKernelIyEvPK14CompressedDataIT_EPS1_PKii)
        /*068c*/ 	.word	0x0000001a


	//----- nvinfo : EIATTR_FRAME_SIZE
	.align		4
.L_324:
        /*0690*/ 	.byte	0x04, 0x11
        /*0692*/ 	.short	(.L_326 - .L_325)
	.align		4
.L_325:
        /*0694*/ 	.word	index@(_Z25decompressOptimizedKernelIyEvPK14CompressedDataIT_EPS1_PKii)
        /*0698*/ 	.word	0x00000000


	//----- nvinfo : EIATTR_REGCOUNT
	.align		4
.L_326:
        /*069c*/ 	.byte	0x04, 0x2f
        /*069e*/ 	.short	(.L_328 - .L_327)
	.align		4
.L_327:
        /*06a0*/ 	.word	index@(_Z32randomAccessFixedPartitionKernelIyEvPKiS1_PKdS1_PKlPKjS1_PT_ii)
        /*06a4*/ 	.word	0x00000016


	//----- nvinfo : EIATTR_FRAME_SIZE
	.align		4
.L_328:
        /*06a8*/ 	.byte	0x04, 0x11
        /*06aa*/ 	.short	(.L_330 - .L_329)
	.align		4
.L_329:
        /*06ac*/ 	.word	index@(_Z32randomAccessFixedPartitionKernelIyEvPKiS1_PKdS1_PKlPKjS1_PT_ii)
        /*06b0*/ 	.word	0x00000000


	//----- nvinfo : EIATTR_REGCOUNT
	.align		4
.L_330:
        /*06b4*/ 	.byte	0x04, 0x2f
        /*06b6*/ 	.short	(.L_332 - .L_331)
	.align		4
.L_331:
        /*06b8*/ 	.word	index@(_Z21unpackAllDeltasKernelIyEvPKiS1_S1_S1_PKlPKjPxii)
        /*06bc*/ 	.word	0x00000012


	//----- nvinfo : EIATTR_FRAME_SIZE
	.align		4
.L_332:
        /*06c0*/ 	.byte	0x04, 0x11
        /*06c2*/ 	.short	(.L_334 - .L_333)
	.align		4
.L_333:
        /*06c4*/ 	.word	index@(_Z21unpackAllDeltasKernelIyEvPKiS1_S1_S1_PKlPKjPxii)
        /*06c8*/ 	.word	0x00000000


	//----- nvinfo : EIATTR_REGCOUNT
	.align		4
.L_334:
        /*06cc*/ 	.byte	0x04, 0x2f
        /*06ce*/ 	.short	(.L_336 - .L_335)
	.align		4
.L_335:
        /*06d0*/ 	.word	index@(_Z34randomAccessFixedPreUnpackedKernelIyEvPKiPKdPKxS1_PT_ii)
        /*06d4*/ 	.word	0x0000001f


	//----- nvinfo : EIATTR_FRAME_SIZE
	.align		4
.L_336:
        /*06d8*/ 	.byte	0x04, 0x11
        /*06da*/ 	.short	(.L_338 - .L_337)
	.align		4
.L_337:
        /*06dc*/ 	.word	index@(_Z34randomAccessFixedPreUnpackedKernelIyEvPKiPKdPKxS1_PT_ii)
        /*06e0*/ 	.word	0x00000000


	//----- nvinfo : EIATTR_REGCOUNT
	.align		4
.L_338:
        /*06e4*/ 	.byte	0x04, 0x2f
        /*06e6*/ 	.short	(.L_340 - .L_339)
	.align		4
.L_339:
        /*06e8*/ 	.word	index@(_Z29randomAccessPreUnpackedKernelIyEvPKiS1_S1_PKdPKxS1_PT_ii)
        /*06ec*/ 	.word	0x00000013


	//----- nvinfo : EIATTR_FRAME_SIZE
	.align		4
.L_340:
        /*06f0*/ 	.byte	0x04, 0x11
        /*06f2*/ 	.short	(.L_342 - .L_341)
	.align		4
.L_341:
        /*06f4*/ 	.word	index@(_Z29randomAccessPreUnpackedKernelIyEvPKiS1_S1_PKdPKxS1_PT_ii)
        /*06f8*/ 	.word	0x00000000


	//----- nvinfo : EIATTR_REGCOUNT
	.align		4
.L_342:
        /*06fc*/ 	.byte	0x04, 0x2f
        /*06fe*/ 	.short	(.L_344 - .L_343)
	.align		4
.L_343:
        /*0700*/ 	.word	index@(_Z30decompressFullFile_PreUnpackedIyEvPK14CompressedDataIT_EPS1_i)
        /*0704*/ 	.word	0x00000020


	//----- nvinfo : EIATTR_FRAME_SIZE
	.align		4
.L_344:
        /*0708*/ 	.byte	0x04, 0x11
        /*070a*/ 	.short	(.L_346 - .L_345)
	.align		4
.L_345:
        /*070c*/ 	.word	index@(_Z30decompressFullFile_PreUnpackedIyEvPK14CompressedDataIT_EPS1_i)
        /*0710*/ 	.word	0x00000000


	//----- nvinfo : EIATTR_REGCOUNT
	.align		4
.L_346:
        /*0714*/ 	.byte	0x04, 0x2f
        /*0716*/ 	.short	(.L_348 - .L_347)
	.align		4
.L_347:
        /*0718*/ 	.word	index@(_Z28decompressFullFile_BitPackedIyEvPK14CompressedDataIT_EPS1_i)
        /*071c*/ 	.word	0x00000020


	//----- nvinfo : EIATTR_FRAME_SIZE
	.align		4
.L_348:
        /*0720*/ 	.byte	0x04, 0x11
        /*0722*/ 	.short	(.L_350 - .L_349)
	.align		4
.L_349:
        /*0724*/ 	.word	index@(_Z28decompressFullFile_BitPackedIyEvPK14CompressedDataIT_EPS1_i)
        /*0728*/ 	.word	0x00000000


	//----- nvinfo : EIATTR_REGCOUNT
	.align		4
.L_350:
        /*072c*/ 	.byte	0x04, 0x2f
        /*072e*/ 	.short	(.L_352 - .L_351)
	.align		4
.L_351:
        /*0730*/ 	.word	index@(_Z21decompressFullFileFixIyEvPK14CompressedDataIT_EPS1_ii)
        /*0734*/ 	.word	0x0000001e


	//----- nvinfo : EIATTR_FRAME_SIZE
	.align		4
.L_352:
        /*0738*/ 	.byte	0x04, 0x11
        /*073a*/ 	.short	(.L_354 - .L_353)
	.align		4
.L_353:
        /*073c*/ 	.word	index@(_Z21decompressFullFileFixIyEvPK14CompressedDataIT_EPS1_ii)
        /*0740*/ 	.word	0x00000000


	//----- nvinfo : EIATTR_REGCOUNT
	.align		4
.L_354:
        /*0744*/ 	.byte	0x04, 0x2f
        /*0746*/ 	.short	(.L_356 - .L_355)
	.align		4
.L_355:
        /*0748*/ 	.word	index@(_Z40decompressFullFile_OnTheFly_Optimized_V2IyEvPK14CompressedDataIT_EPS1_i)
        /*074c*/ 	.word	0x00000015


	//----- nvinfo : EIATTR_FRAME_SIZE
	.align		4
.L_356:
        /*0750*/ 	.byte	0x04, 0x11
        /*0752*/ 	.short	(.L_358 - .L_357)
	.align		4
.L_357:
        /*0754*/ 	.word	index@(_Z40decompressFullFile_OnTheFly_Optimized_V2IyEvPK14CompressedDataIT_EPS1_i)
        /*0758*/ 	.word	0x00000000


	//----- nvinfo : EIATTR_REGCOUNT
	.align		4
.L_358:
        /*075c*/ 	.byte	0x04, 0x2f
        /*075e*/ 	.short	(.L_360 - .L_359)
	.align		4
.L_359:
        /*0760*/ 	.word	index@(_Z31decompressFullFile_WorkStealingIyEvPK14CompressedDataIT_EPS1_iPi)
        /*0764*/ 	.word	0x00000030


	//----- nvinfo : EIATTR_FRAME_SIZE
	.align		4
.L_360:
        /*0768*/ 	.byte	0x04, 0x11
        /*076a*/ 	.short	(.L_362 - .L_361)
	.align		4
.L_361:
        /*076c*/ 	.word	index@(_Z31decompressFullFile_WorkStealingIyEvPK14CompressedDataIT_EPS1_iPi)
        /*0770*/ 	.word	0x00000000


	//----- nvinfo : EIATTR_REGCOUNT
	.align		4
.L_362:
        /*0774*/ 	.byte	0x04, 0x2f
        /*0776*/ 	.short	(.L_364 - .L_363)
	.align		4
.L_363:
        /*0778*/ 	.word	index@(_Z39decompressFullFile_WorkStealingAdvancedIyEvPK14CompressedDataIT_EPS1_iPi)
        /*077c*/ 	.word	0x0000002c


	//----- nvinfo : EIATTR_FRAME_SIZE
	.align		4
.L_364:
        /*0780*/ 	.byte	0x04, 0x11
        /*0782*/ 	.short	(.L_366 - .L_365)
	.align		4
.L_365:
        /*0784*/ 	.word	index@(_Z39decompressFullFile_WorkStealingAdvancedIyEvPK14CompressedDataIT_EPS1_iPi)
        /*0788*/ 	.word	0x00000000


	//----- nvinfo : EIATTR_REGCOUNT
	.align		4
.L_366:
        /*078c*/ 	.byte	0x04, 0x2f
        /*078e*/ 	.short	(.L_368 - .L_367)
	.align		4
.L_367:
        /*0790*/ 	.word	index@(_Z24directRandomAccessKernelIyEvPKiS1_S1_PKdS1_PKlPKjS1_PT_ii)
        /*0794*/ 	.word	0x00000016


	//----- nvinfo : EIATTR_FRAME_SIZE
	.align		4
.L_368:
        /*0798*/ 	.byte	0x04, 0x11
        /*079a*/ 	.short	(.L_370 - .L_369)
	.align		4
.L_369:
        /*079c*/ 	.word	index@(_Z24directRandomAccessKernelIyEvPKiS1_S1_PKdS1_PKlPKjS1_PT_ii)
        /*07a0*/ 	.word	0x00000000


	//----- nvinfo : EIATTR_REGCOUNT
	.align		4
.L_370:
        /*07a4*/ 	.byte	0x04, 0x2f
        /*07a6*/ 	.short	(.L_372 - .L_371)
	.align		4
.L_371:
        /*07a8*/ 	.word	index@(_Z23analyzeDataVarianceFastIjEvPKT_iiPfi)
        /*07ac*/ 	.word	0x00000020


	//----- nvinfo : EIATTR_FRAME_SIZE
	.align		4
.L_372:
        /*07b0*/ 	.byte	0x04, 0x11
        /*07b2*/ 	.short	(.L_374 - .L_373)
	.align		4
.L_373:
        /*07b4*/ 	.word	index@($__internal_2_$__cuda_sm20_div_rn_f64_full)
        /*07b8*/ 	.word	0x00000000


	//----- nvinfo : EIATTR_FRAME_SIZE
	.align		4
.L_374:
        /*07bc*/ 	.byte	0x04, 0x11
        /*07be*/ 	.short	(.L_376 - .L_375)
	.align		4
.L_375:
        /*07c0*/ 	.word	index@(_Z23analyzeDataVarianceFastIjEvPKT_iiPfi)
        /*07c4*/ 	.word	0x00000000


	//----- nvinfo : EIATTR_REGCOUNT
	.align		4
.L_376:
        /*07c8*/ 	.byte	0x04, 0x2f
        /*07ca*/ 	.short	(.L_378 - .L_377)
	.align		4
.L_377:
        /*07cc*/ 	.word	index@(_Z20createPartitionsFastIjEviiPKfiPiS2_S2_S1_)
        /*07d0*/ 	.word	0x0000001e


	//----- nvinfo : EIATTR_FRAME_SIZE
	.align		4
.L_378:
        /*07d4*/ 	.byte	0x04, 0x11
        /*07d6*/ 	.short	(.L_380 - .L_379)
	.align		4
.L_379:
        /*07d8*/ 	.word	index@(_Z20createPartitionsFastIjEviiPKfiPiS2_S2_S1_)
        /*07dc*/ 	.word	0x00000000


	//----- nvinfo : EIATTR_REGCOUNT
	.align		4
.L_380:
        /*07e0*/ 	.byte	0x04, 0x2f
        /*07e2*/ 	.short	(.L_382 - .L_381)
	.align		4
.L_381:
        /*07e4*/ 	.word	index@(_Z30fitPartitionsBatched_OptimizedIjEvPKT_PKiS4_PiPdS6_S5_PxS6_i)
        /*07e8*/ 	.word	0x00000025


	//----- nvinfo : EIATTR_FRAME_SIZE
	.align		4
.L_382:
        /*07ec*/ 	.byte	0x04, 0x11
        /*07ee*/ 	.short	(.L_384 - .L_383)
	.align		4
.L_383:
        /*07f0*/ 	.word	index@($__internal_1_$__cuda_sm20_div_rn_f64_full)
        /*07f4*/ 	.word	0x00000000


	//----- nvinfo : EIATTR_FRAME_SIZE
	.align		4
.L_384:
        /*07f8*/ 	.byte	0x04, 0x11
        /*07fa*/ 	.short	(.L_386 - .L_385)
	.align		4
.L_385:
        /*07fc*/ 	.word	index@(_Z30fitPartitionsBatched_OptimizedIjEvPKT_PKiS4_PiPdS6_S5_PxS6_i)
        /*0800*/ 	.word	0x00000000


	//----- nvinfo : EIATTR_REGCOUNT
	.align		4
.L_386:
        /*0804*/ 	.byte	0x04, 0x2f
        /*0806*/ 	.short	(.L_388 - .L_387)
	.align		4
.L_387:
        /*0808*/ 	.word	index@(_Z24wprocessPartitionsKernelIjEvPKT_PiS3_S3_PdS3_PxiPl)
        /*080c*/ 	.word	0x0000001f


	//----- nvinfo : EIATTR_FRAME_SIZE
	.align		4
.L_388:
        /*0810*/ 	.byte	0x04, 0x11
        /*0812*/ 	.short	(.L_390 - .L_389)
	.align		4
.L_389:
        /*0814*/ 	.word	index@($__internal_0_$__cuda_sm20_div_rn_f64_full)
        /*0818*/ 	.word	0x00000000


	//----- nvinfo : EIATTR_FRAME_SIZE
	.align		4
.L_390:
        /*081c*/ 	.byte	0x04, 0x11
        /*081e*/ 	.short	(.L_392 - .L_391)
	.align		4
.L_391:
        /*0820*/ 	.word	index@(_Z24wprocessPartitionsKernelIjEvPKT_PiS3_S3_PdS3_PxiPl)
        /*0824*/ 	.word	0x00000000


	//----- nvinfo : EIATTR_REGCOUNT
	.align		4
.L_392:
        /*0828*/ 	.byte	0x04, 0x2f
        /*082a*/ 	.short	(.L_394 - .L_393)
	.align		4
.L_393:
        /*082c*/ 	.word	index@(_Z25packDeltasKernelOptimizedIjEvPKT_PKiS4_S4_PKdS4_PKliPj)
        /*0830*/ 	.word	0x00000018


	//----- nvinfo : EIATTR_FRAME_SIZE
	.align		4
.L_394:
        /*0834*/ 	.byte	0x04, 0x11
        /*0836*/ 	.short	(.L_396 - .L_395)
	.align		4
.L_395:
        /*0838*/ 	.word	index@(_Z25packDeltasKernelOptimizedIjEvPKT_PKiS4_S4_PKdS4_PKliPj)
        /*083c*/ 	.word	0x00000000


	//----- nvinfo : EIATTR_REGCOUNT
	.align		4
.L_396:
        /*0840*/ 	.byte	0x04, 0x2f
        /*0842*/ 	.short	(.L_398 - .L_397)
	.align		4
.L_397:
        /*0844*/ 	.word	index@(_Z25decompressOptimizedKernelIjEvPK14CompressedDataIT_EPS1_PKii)
        /*0848*/ 	.word	0x0000001a


	//----- nvinfo : EIATTR_FRAME_SIZE
	.align		4
.L_398:
        /*084c*/ 	.byte	0x04, 0x11
        /*084e*/ 	.short	(.L_400 - .L_399)
	.align		4
.L_399:
        /*0850*/ 	.word	index@(_Z25decompressOptimizedKernelIjEvPK14CompressedDataIT_EPS1_PKii)
        /*0854*/ 	.word	0x00000000


	//----- nvinfo : EIATTR_REGCOUNT
	.align		4
.L_400:
        /*0858*/ 	.byte	0x04, 0x2f
        /*085a*/ 	.short	(.L_402 - .L_401)
	.align		4
.L_401:
        /*085c*/ 	.word	index@(_Z32randomAccessFixedPartitionKernelIjEvPKiS1_PKdS1_PKlPKjS1_PT_ii)
        /*0860*/ 	.word	0x00000016


	//----- nvinfo : EIATTR_FRAME_SIZE
	.align		4
.L_402:
        /*0864*/ 	.byte	0x04, 0x11
        /*0866*/ 	.short	(.L_404 - .L_403)
	.align		4
.L_403:
        /*0868*/ 	.word	index@(_Z32randomAccessFixedPartitionKernelIjEvPKiS1_PKdS1_PKlPKjS1_PT_ii)
        /*086c*/ 	.word	0x00000000


	//----- nvinfo : EIATTR_REGCOUNT
	.align		4
.L_404:
        /*0870*/ 	.byte	0x04, 0x2f
        /*0872*/ 	.short	(.L_406 - .L_405)
	.align		4
.L_405:
        /*0874*/ 	.word	index@(_Z21unpackAllDeltasKernelIjEvPKiS1_S1_S1_PKlPKjPxii)
        /*0878*/ 	.word	0x00000012


	//----- nvinfo : EIATTR_FRAME_SIZE
	.align		4
.L_406:
        /*087c*/ 	.byte	0x04, 0x11
        /*087e*/ 	.short	(.L_408 - .L_407)
	.align		4
.L_407:
        /*0880*/ 	.word	index@(_Z21unpackAllDeltasKernelIjEvPKiS1_S1_S1_PKlPKjPxii)
        /*0884*/ 	.word	0x00000000


	//----- nvinfo : EIATTR_REGCOUNT
	.align		4
.L_408:
        /*0888*/ 	.byte	0x04, 0x2f
        /*088a*/ 	.short	(.L_410 - .L_409)
	.align		4
.L_409:
        /*088c*/ 	.word	index@(_Z34randomAccessFixedPreUnpackedKernelIjEvPKiPKdPKxS1_PT_ii)
        /*0890*/ 	.word	0x0000001f


	//----- nvinfo : EIATTR_FRAME_SIZE
	.align		4
.L_410:
        /*0894*/ 	.byte	0x04, 0x11
        /*0896*/ 	.short	(.L_412 - .L_411)
	.align		4
.L_411:
        /*0898*/ 	.word	index@(_Z34randomAccessFixedPreUnpackedKernelIjEvPKiPKdPKxS1_PT_ii)
        /*089c*/ 	.word	0x00000000


	//----- nvinfo : EIATTR_REGCOUNT
	.align		4
.L_412:
        /*08a0*/ 	.byte	0x04, 0x2f
        /*08a2*/ 	.short	(.L_414 - .L_413)
	.align		4
.L_413:
        /*08a4*/ 	.word	index@(_Z29randomAccessPreUnpackedKernelIjEvPKiS1_S1_PKdPKxS1_PT_ii)
        /*08a8*/ 	.word	0x00000014


	//----- nvinfo : EIATTR_FRAME_SIZE
	.align		4
.L_414:
        /*08ac*/ 	.byte	0x04, 0x11
        /*08ae*/ 	.short	(.L_416 - .L_415)
	.align		4
.L_415:
        /*08b0*/ 	.word	index@(_Z29randomAccessPreUnpackedKernelIjEvPKiS1_S1_PKdPKxS1_PT_ii)
        /*08b4*/ 	.word	0x00000000


	//----- nvinfo : EIATTR_REGCOUNT
	.align		4
.L_416:
        /*08b8*/ 	.byte	0x04, 0x2f
        /*08ba*/ 	.short	(.L_418 - .L_417)
	.align		4
.L_417:
        /*08bc*/ 	.word	index@(_Z30decompressFullFile_PreUnpackedIjEvPK14CompressedDataIT_EPS1_i)
        /*08c0*/ 	.word	0x00000020


	//----- nvinfo : EIATTR_FRAME_SIZE
	.align		4
.L_418:
        /*08c4*/ 	.byte	0x04, 0x11
        /*08c6*/ 	.short	(.L_420 - .L_419)
	.align		4
.L_419:
        /*08c8*/ 	.word	index@(_Z30decompressFullFile_PreUnpackedIjEvPK14CompressedDataIT_EPS1_i)
        /*08cc*/ 	.word	0x00000000


	//----- nvinfo : EIATTR_REGCOUNT
	.align		4
.L_420:
        /*08d0*/ 	.byte	0x04, 0x2f
        /*08d2*/ 	.short	(.L_422 - .L_421)
	.align		4
.L_421:
        /*08d4*/ 	.word	index@(_Z28decompressFullFile_BitPackedIjEvPK14CompressedDataIT_EPS1_i)
        /*08d8*/ 	.word	0x00000020


	//----- nvinfo : EIATTR_FRAME_SIZE
	.align		4
.L_422:
        /*08dc*/ 	.byte	0x04, 0x11
        /*08de*/ 	.short	(.L_424 - .L_423)
	.align		4
.L_423:
        /*08e0*/ 	.word	index@(_Z28decompressFullFile_BitPackedIjEvPK14CompressedDataIT_EPS1_i)
        /*08e4*/ 	.word	0x00000000


	//----- nvinfo : EIATTR_REGCOUNT
	.align		4
.L_424:
        /*08e8*/ 	.byte	0x04, 0x2f
        /*08ea*/ 	.short	(.L_426 - .L_425)
	.align		4
.L_425:
        /*08ec*/ 	.word	index@(_Z21decompressFullFileFixIjEvPK14CompressedDataIT_EPS1_ii)
        /*08f0*/ 	.word	0x00000020


	//----- nvinfo : EIATTR_FRAME_SIZE
	.align		4
.L_426:
        /*08f4*/ 	.byte	0x04, 0x11
        /*08f6*/ 	.short	(.L_428 - .L_427)
	.align		4
.L_427:
        /*08f8*/ 	.word	index@(_Z21decompressFullFileFixIjEvPK14CompressedDataIT_EPS1_ii)
        /*08fc*/ 	.word	0x00000000


	//----- nvinfo : EIATTR_REGCOUNT
	.align		4
.L_428:
        /*0900*/ 	.byte	0x04, 0x2f
        /*0902*/ 	.short	(.L_430 - .L_429)
	.align		4
.L_429:
        /*0904*/ 	.word	index@(_Z40decompressFullFile_OnTheFly_Optimized_V2IjEvPK14CompressedDataIT_EPS1_i)
        /*0908*/ 	.word	0x00000017


	//----- nvinfo : EIATTR_FRAME_SIZE
	.align		4
.L_430:
        /*090c*/ 	.byte	0x04, 0x11
        /*090e*/ 	.short	(.L_432 - .L_431)
	.align		4
.L_431:
        /*0910*/ 	.word	index@(_Z40decompressFullFile_OnTheFly_Optimized_V2IjEvPK14CompressedDataIT_EPS1_i)
        /*0914*/ 	.word	0x00000000


	//----- nvinfo : EIATTR_REGCOUNT
	.align		4
.L_432:
        /*0918*/ 	.byte	0x04, 0x2f
        /*091a*/ 	.short	(.L_434 - .L_433)
	.align		4
.L_433:
        /*091c*/ 	.word	index@(_Z31decompressFullFile_WorkStealingIjEvPK14CompressedDataIT_EPS1_iPi)
        /*0920*/ 	.word	0x00000030


	//----- nvinfo : EIATTR_FRAME_SIZE
	.align		4
.L_434:
        /*0924*/ 	.byte	0x04, 0x11
        /*0926*/ 	.short	(.L_436 - .L_435)
	.align		4
.L_435:
        /*0928*/ 	.word	index@(_Z31decompressFullFile_WorkStealingIjEvPK14CompressedDataIT_EPS1_iPi)
        /*092c*/ 	.word	0x00000000


	//----- nvinfo : EIATTR_REGCOUNT
	.align		4
.L_436:
        /*0930*/ 	.byte	0x04, 0x2f
        /*0932*/ 	.short	(.L_438 - .L_437)
	.align		4
.L_437:
        /*0934*/ 	.word	index@(_Z39decompressFullFile_WorkStealingAdvancedIjEvPK14CompressedDataIT_EPS1_iPi)
        /*0938*/ 	.word	0x0000002c


	//----- nvinfo : EIATTR_FRAME_SIZE
	.align		4
.L_438:
        /*093c*/ 	.byte	0x04, 0x11
        /*093e*/ 	.short	(.L_440 - .L_439)
	.align		4
.L_439:
        /*0940*/ 	.word	index@(_Z39decompressFullFile_WorkStealingAdvancedIjEvPK14CompressedDataIT_EPS1_iPi)
        /*0944*/ 	.word	0x00000000


	//----- nvinfo : EIATTR_REGCOUNT
	.align		4
.L_440:
        /*0948*/ 	.byte	0x04, 0x2f
        /*094a*/ 	.short	(.L_442 - .L_441)
	.align		4
.L_441:
        /*094c*/ 	.word	index@(_Z24directRandomAccessKernelIjEvPKiS1_S1_PKdS1_PKlPKjS1_PT_ii)
        /*0950*/ 	.word	0x00000016


	//----- nvinfo : EIATTR_FRAME_SIZE
	.align		4
.L_442:
        /*0954*/ 	.byte	0x04, 0x11
        /*0956*/ 	.short	(.L_444 - .L_443)
	.align		4
.L_443:
        /*0958*/ 	.word	index@(_Z24directRandomAccessKernelIjEvPKiS1_S1_PKdS1_PKlPKjS1_PT_ii)
        /*095c*/ 	.word	0x00000000


	//----- nvinfo : EIATTR_REGCOUNT
	.align		4
.L_444:
        /*0960*/ 	.byte	0x04, 0x2f
        /*0962*/ 	.short	(.L_446 - .L_445)
	.align		4
.L_445:
        /*0964*/ 	.word	index@(_ZN3cub18CUB_300001_SM_10006detail11EmptyKernelIvEEvv)
        /*0968*/ 	.word	0x00000004


	//----- nvinfo : EIATTR_FRAME_SIZE
	.align		4
.L_446:
        /*096c*/ 	.byte	0x04, 0x11
        /*096e*/ 	.short	(.L_448 - .L_447)
	.align		4
.L_447:
        /*0970*/ 	.word	index@(_ZN3cub18CUB_300001_SM_10006detail11EmptyKernelIvEEvv)
        /*0974*/ 	.word	0x00000000


	//----- nvinfo : EIATTR_REGCOUNT
	.align		4
.L_448:
        /*0978*/ 	.byte	0x04, 0x2f
        /*097a*/ 	.short	(.L_450 - .L_449)
	.align		4
.L_449:
        /*097c*/ 	.word	index@(_ZN3cub18CUB_300001_SM_10006detail10radix_sort31DeviceRadixSortSingleTileKernelINS1_5radix10policy_hubIfNS0_8NullTypeEyE10Policy1000ELNS0_9SortOrderE0EfS6_yNS1_21identity_decomposer_tEEEvPKT1_PSB_PKT2_PSF_T3_iiT4_)
        /*0980*/ 	.word	0x0000007f


	//----- nvinfo : EIATTR_FRAME_SIZE
	.align		4
.L_450:
        /*0984*/ 	.byte	0x04, 0x11
        /*0986*/ 	.short	(.L_452 - .L_451)
	.align		4
.L_451:
        /*0988*/ 	.word	index@(_ZN3cub18CUB_300001_SM_10006detail10radix_sort31DeviceRadixSortSingleTileKernelINS1_5radix10policy_hubIfNS0_8NullTypeEyE10Policy1000ELNS0_9SortOrderE0EfS6_yNS1_21identity_decomposer_tEEEvPKT1_PSB_PKT2_PSF_T3_iiT4_)
        /*098c*/ 	.word	0x00000000


	//----- nvinfo : EIATTR_REGCOUNT
	.align		4
.L_452:
        /*0990*/ 	.byte	0x04, 0x2f
        /*0992*/ 	.short	(.L_454 - .L_453)
	.align		4
.L_453:
        /*0994*/ 	.word	index@(_ZN3cub18CUB_300001_SM_10006detail10radix_sort30DeviceRadixSortHistogramKernelINS1_5radix10policy_hubIfNS0_8NullTypeEyE10Policy1000ELNS0_9SortOrderE0EfyNS1_21identity_decomposer_tEEEvPT2_PKT1_SB_iiT3_)
        /*0998*/ 	.word	0x00000020


	//----- nvinfo : EIATTR_FRAME_SIZE
	.align		4
.L_454:
        /*099c*/ 	.byte	0x04, 0x11
        /*099e*/ 	.short	(.L_456 - .L_455)
	.align		4
.L_455:
        /*09a0*/ 	.word	index@(_ZN3cub18CUB_300001_SM_10006detail10radix_sort30DeviceRadixSortHistogramKernelINS1_5radix10policy_hubIfNS0_8NullTypeEyE10Policy1000ELNS0_9SortOrderE0EfyNS1_21identity_decomposer_tEEEvPT2_PKT1_SB_iiT3_)
        /*09a4*/ 	.word	0x00000000


	//----- nvinfo : EIATTR_REGCOUNT
	.align		4
.L_456:
        /*09a8*/ 	.byte	0x04, 0x2f
        /*09aa*/ 	.short	(.L_458 - .L_457)
	.align		4
.L_457:
        /*09ac*/ 	.word	index@(_ZN3cub18CUB_300001_SM_10006detail10radix_sort33DeviceRadixSortExclusiveSumKernelINS1_5radix10policy_hubIfNS0_8NullTypeEyE10Policy1000EyEEvPT0_)
        /*09b0*/ 	.word	0x00000020


	//----- nvinfo : EIATTR_FRAME_SIZE
	.align		4
.L_458:
        /*09b4*/ 	.byte	0x04, 0x11
        /*09b6*/ 	.short	(.L_460 - .L_459)
	.align		4
.L_459:
        /*09b8*/ 	.word	index@(_ZN3cub18CUB_300001_SM_10006detail10radix_sort33DeviceRadixSortExclusiveSumKernelINS1_5radix10policy_hubIfNS0_8NullTypeEyE10Policy1000EyEEvPT0_)
        /*09bc*/ 	.word	0x00000000


	//----- nvinfo : EIATTR_REGCOUNT
	.align		4
.L_460:
        /*09c0*/ 	.byte	0x04, 0x2f
        /*09c2*/ 	.short	(.L_462 - .L_461)
	.align		4
.L_461:
        /*09c4*/ 	.word	index@(_ZN3cub18CUB_300001_SM_10006detail10radix_sort29DeviceRadixSortOnesweepKernelINS1_5radix10policy_hubIfNS0_8NullTypeEyE10Policy1000ELNS0_9SortOrderE0EfS6_yiiNS1_21identity_decomposer_tEEEvPT5_SC_PT3_PKSD_PT1_PKSH_PT2_PKSL_T4_iiT6_)
        /*09c8*/ 	.word	0x00000038


	//----- nvinfo : EIATTR_FRAME_SIZE
	.align		4
.L_462:
        /*09cc*/ 	.byte	0x04, 0x11
        /*09ce*/ 	.short	(.L_464 - .L_463)
	.align		4
.L_463:
        /*09d0*/ 	.word	index@(_ZN3cub18CUB_300001_SM_10006detail10radix_sort29DeviceRadixSortOnesweepKernelINS1_5radix10policy_hubIfNS0_8NullTypeEyE10Policy1000ELNS0_9SortOrderE0EfS6_yiiNS1_21identity_decomposer_tEEEvPT5_SC_PT3_PKSD_PT1_PKSH_PT2_PKSL_T4_iiT6_)
        /*09d4*/ 	.word	0x00000000


	//----- nvinfo : EIATTR_REGCOUNT
	.align		4
.L_464:
        /*09d8*/ 	.byte	0x04, 0x2f
        /*09da*/ 	.short	(.L_466 - .L_465)
	.align		4
.L_465:
        /*09dc*/ 	.word	index@(_ZN3cub18CUB_300001_SM_10006detail10radix_sort31DeviceRadixSortSingleTileKernelINS1_5radix10policy_hubIiiyE10Policy1000ELNS0_9SortOrderE0EiiyNS1_21identity_decomposer_tEEEvPKT1_PSA_PKT2_PSE_T3_iiT4_)
        /*09e0*/ 	.word	0x00000099


	//----- nvinfo : EIATTR_FRAME_SIZE
	.align		4
.L_466:
        /*09e4*/ 	.byte	0x04, 0x11
        /*09e6*/ 	.short	(.L_468 - .L_467)
	.align		4
.L_467:
        /*09e8*/ 	.word	index@(_ZN3cub18CUB_300001_SM_10006detail10radix_sort31DeviceRadixSortSingleTileKernelINS1_5radix10policy_hubIiiyE10Policy1000ELNS0_9SortOrderE0EiiyNS1_21identity_decomposer_tEEEvPKT1_PSA_PKT2_PSE_T3_iiT4_)
        /*09ec*/ 	.word	0x00000000


	//----- nvinfo : EIATTR_REGCOUNT
	.align		4
.L_468:
        /*09f0*/ 	.byte	0x04, 0x2f
        /*09f2*/ 	.short	(.L_470 - .L_469)
	.align		4
.L_469:
        /*09f4*/ 	.word	index@(_ZN3cub18CUB_300001_SM_10006detail10radix_sort30DeviceRadixSortHistogramKernelINS1_5radix10policy_hubIiiyE10Policy1000ELNS0_9SortOrderE0EiyNS1_21identity_decomposer_tEEEvPT2_PKT1_SA_iiT3_)
        /*09f8*/ 	.word	0x00000020


	//----- nvinfo : EIATTR_FRAME_SIZE
	.align		4
.L_470:
        /*09fc*/ 	.byte	0x04, 0x11
        /*09fe*/ 	.short	(.L_472 - .L_471)
	.align		4
.L_471:
        /*0a00*/ 	.word	index@(_ZN3cub18CUB_300001_SM_10006detail10radix_sort30DeviceRadixSortHistogramKernelINS1_5radix10policy_hubIiiyE10Policy1000ELNS0_9SortOrderE0EiyNS1_21identity_decomposer_tEEEvPT2_PKT1_SA_iiT3_)
        /*0a04*/ 	.word	0x00000000


	//----- nvinfo : EIATTR_REGCOUNT
	.align		4
.L_472:
        /*0a08*/ 	.byte	0x04, 0x2f
        /*0a0a*/ 	.short	(.L_474 - .L_473)
	.align		4
.L_473:
        /*0a0c*/ 	.word	index@(_ZN3cub18CUB_300001_SM_10006detail10radix_sort33DeviceRadixSortExclusiveSumKernelINS1_5radix10policy_hubIiiyE10Policy1000EyEEvPT0_)
        /*0a10*/ 	.word	0x00000020


	//----- nvinfo : EIATTR_FRAME_SIZE
	.align		4
.L_474:
        /*0a14*/ 	.byte	0x04, 0x11
        /*0a16*/ 	.short	(.L_476 - .L_475)
	.align		4
.L_475:
        /*0a18*/ 	.word	index@(_ZN3cub18CUB_300001_SM_10006detail10radix_sort33DeviceRadixSortExclusiveSumKernelINS1_5radix10policy_hubIiiyE10Policy1000EyEEvPT0_)
        /*0a1c*/ 	.word	0x00000000


	//----- nvinfo : EIATTR_REGCOUNT
	.align		4
.L_476:
        /*0a20*/ 	.byte	0x04, 0x2f
        /*0a22*/ 	.short	(.L_478 - .L_477)
	.align		4
.L_477:
        /*0a24*/ 	.word	index@(_ZN3cub18CUB_300001_SM_10006detail10radix_sort29DeviceRadixSortOnesweepKernelINS1_5radix10policy_hubIiiyE10Policy1000ELNS0_9SortOrderE0EiiyiiNS1_21identity_decomposer_tEEEvPT5_SB_PT3_PKSC_PT1_PKSG_PT2_PKSK_T4_iiT6_)
        /*0a28*/ 	.word	0x00000049


	//----- nvinfo : EIATTR_FRAME_SIZE
	.align		4
.L_478:
        /*0a2c*/ 	.byte	0x04, 0x11
        /*0a2e*/ 	.short	(.L_480 - .L_479)
	.align		4
.L_479:
        /*0a30*/ 	.word	index@(_ZN3cub18CUB_300001_SM_10006detail10radix_sort29DeviceRadixSortOnesweepKernelINS1_5radix10policy_hubIiiyE10Policy1000ELNS0_9SortOrderE0EiiyiiNS1_21identity_decomposer_tEEEvPT5_SB_PT3_PKSC_PT1_PKSG_PT2_PKSK_T4_iiT6_)
        /*0a34*/ 	.word	0x00000000


	//----- nvinfo : EIATTR_MIN_STACK_SIZE
	.align		4
.L_480:
        /*0a38*/ 	.byte	0x04, 0x12
        /*0a3a*/ 	.short	(.L_482 - .L_481)
	.align		4
.L_481:
        /*0a3c*/ 	.word	index@(_ZN3cub18CUB_300001_SM_10006detail10radix_sort29DeviceRadixSortOnesweepKernelINS1_5radix10policy_hubIiiyE10Policy1000ELNS0_9SortOrderE0EiiyiiNS1_21identity_decomposer_tEEEvPT5_SB_PT3_PKSC_PT1_PKSG_PT2_PKSK_T4_iiT6_)
        /*0a40*/ 	.word	0x00000000


	//----- nvinfo : EIATTR_MIN_STACK_SIZE
	.align		4
.L_482:
        /*0a44*/ 	.byte	0x04, 0x12
        /*0a46*/ 	.short	(.L_484 - .L_483)
	.align		4
.L_483:
        /*0a48*/ 	.word	index@(_ZN3cub18CUB_300001_SM_10006detail10radix_sort33DeviceRadixSortExclusiveSumKernelINS1_5radix10policy_hubIiiyE10Policy1000EyEEvPT0_)
        /*0a4c*/ 	.word	0x00000000


	//----- nvinfo : EIATTR_MIN_STACK_SIZE
	.align		4
.L_484:
        /*0a50*/ 	.byte	0x04, 0x12
        /*0a52*/ 	.short	(.L_486 - .L_485)
	.align		4
.L_485:
        /*0a54*/ 	.word	index@(_ZN3cub18CUB_300001_SM_10006detail10radix_sort30DeviceRadixSortHistogramKernelINS1_5radix10policy_hubIiiyE10Policy1000ELNS0_9SortOrderE0EiyNS1_21identity_decomposer_tEEEvPT2_PKT1_SA_iiT3_)
        /*0a58*/ 	.word	0x00000000


	//----- nvinfo : EIATTR_MIN_STACK_SIZE
	.align		4
.L_486:
        /*0a5c*/ 	.byte	0x04, 0x12
        /*0a5e*/ 	.short	(.L_488 - .L_487)
	.align		4
.L_487:
        /*0a60*/ 	.word	index@(_ZN3cub18CUB_300001_SM_10006detail10radix_sort31DeviceRadixSortSingleTileKernelINS1_5radix10policy_hubIiiyE10Policy1000ELNS0_9SortOrderE0EiiyNS1_21identity_decomposer_tEEEvPKT1_PSA_PKT2_PSE_T3_iiT4_)
        /*0a64*/ 	.word	0x00000000


	//----- nvinfo : EIATTR_MIN_STACK_SIZE
	.align		4
.L_488:
        /*0a68*/ 	.byte	0x04, 0x12
        /*0a6a*/ 	.short	(.L_490 - .L_489)
	.align		4
.L_489:
        /*0a6c*/ 	.word	index@(_ZN3cub18CUB_300001_SM_10006detail10radix_sort29DeviceRadixSortOnesweepKernelINS1_5radix10policy_hubIfNS0_8NullTypeEyE10Policy1000ELNS0_9SortOrderE0EfS6_yiiNS1_21identity_decomposer_tEEEvPT5_SC_PT3_PKSD_PT1_PKSH_PT2_PKSL_T4_iiT6_)
        /*0a70*/ 	.word	0x00000000


	//----- nvinfo : EIATTR_MIN_STACK_SIZE
	.align		4
.L_490:
        /*0a74*/ 	.byte	0x04, 0x12
        /*0a76*/ 	.short	(.L_492 - .L_491)
	.align		4
.L_491:
        /*0a78*/ 	.word	index@(_ZN3cub18CUB_300001_SM_10006detail10radix_sort33DeviceRadixSortExclusiveSumKernelINS1_5radix10policy_hubIfNS0_8NullTypeEyE10Policy1000EyEEvPT0_)
        /*0a7c*/ 	.word	0x00000000


	//----- nvinfo : EIATTR_MIN_STACK_SIZE
	.align		4
.L_492:
        /*0a80*/ 	.byte	0x04, 0x12
        /*0a82*/ 	.short	(.L_494 - .L_493)
	.align		4
.L_493:
        /*0a84*/ 	.word	index@(_ZN3cub18CUB_300001_SM_10006detail10radix_sort30DeviceRadixSortHistogramKernelINS1_5radix10policy_hubIfNS0_8NullTypeEyE10Policy1000ELNS0_9SortOrderE0EfyNS1_21identity_decomposer_tEEEvPT2_PKT1_SB_iiT3_)
        /*0a88*/ 	.word	0x00000000


	//----- nvinfo : EIATTR_MIN_STACK_SIZE
	.align		4
.L_494:
        /*0a8c*/ 	.byte	0x04, 0x12
        /*0a8e*/ 	.short	(.L_496 - .L_495)
	.align		4
.L_495:
        /*0a90*/ 	.word	index@(_ZN3cub18CUB_300001_SM_10006detail10radix_sort31DeviceRadixSortSingleTileKernelINS1_5radix10policy_hubIfNS0_8NullTypeEyE10Policy1000ELNS0_9SortOrderE0EfS6_yNS1_21identity_decomposer_tEEEvPKT1_PSB_PKT2_PSF_T3_iiT4_)
        /*0a94*/ 	.word	0x00000000


	//----- nvinfo : EIATTR_MIN_STACK_SIZE
	.align		4
.L_496:
        /*0a98*/ 	.byte	0x04, 0x12
        /*0a9a*/ 	.short	(.L_498 - .L_497)
	.align		4
.L_497:
        /*0a9c*/ 	.word	index@(_ZN3cub18CUB_300001_SM_10006detail11EmptyKernelIvEEvv)
        /*0aa0*/ 	.word	0x00000000


	//----- nvinfo : EIATTR_MIN_STACK_SIZE
	.align		4
.L_498:
        /*0aa4*/ 	.byte	0x04, 0x12
        /*0aa6*/ 	.short	(.L_500 - .L_499)
	.align		4
.L_499:
        /*0aa8*/ 	.word	index@(_Z24directRandomAccessKernelIjEvPKiS1_S1_PKdS1_PKlPKjS1_PT_ii)
        /*0aac*/ 	.word	0x00000000


	//----- nvinfo : EIATTR_MIN_STACK_SIZE
	.align		4
.L_500:
        /*0ab0*/ 	.byte	0x04, 0x12
        /*0ab2*/ 	.short	(.L_502 - .L_501)
	.align		4
.L_501:
        /*0ab4*/ 	.word	index@(_Z39decompressFullFile_WorkStealingAdvancedIjEvPK14CompressedDataIT_EPS1_iPi)
        /*0ab8*/ 	.word	0x00000000


	//----- nvinfo : EIATTR_MIN_STACK_SIZE
	.align		4
.L_502:
        /*0abc*/ 	.byte	0x04, 0x12
        /*0abe*/ 	.short	(.L_504 - .L_503)
	.align		4
.L_503:
        /*0ac0*/ 	.word	index@(_Z31decompressFullFile_WorkStealingIjEvPK14CompressedDataIT_EPS1_iPi)
        /*0ac4*/ 	.word	0x00000000


	//----- nvinfo : EIATTR_MIN_STACK_SIZE
	.align		4
.L_504:
        /*0ac8*/ 	.byte	0x04, 0x12
        /*0aca*/ 	.short	(.L_506 - .L_505)
	.align		4
.L_505:
        /*0acc*/ 	.word	index@(_Z40decompressFullFile_OnTheFly_Optimized_V2IjEvPK14CompressedDataIT_EPS1_i)
        /*0ad0*/ 	.word	0x00000000


	//----- nvinfo : EIATTR_MIN_STACK_SIZE
	.align		4
.L_506:
        /*0ad4*/ 	.byte	0x04, 0x12
        /*0ad6*/ 	.short	(.L_508 - .L_507)
	.align		4
.L_507:
        /*0ad8*/ 	.word	index@(_Z21decompressFullFileFixIjEvPK14CompressedDataIT_EPS1_ii)
        /*0adc*/ 	.word	0x00000000


	//----- nvinfo : EIATTR_MIN_STACK_SIZE
	.align		4
.L_508:
        /*0ae0*/ 	.byte	0x04, 0x12
        /*0ae2*/ 	.short	(.L_510 - .L_509)
	.align		4
.L_509:
        /*0ae4*/ 	.word	index@(_Z28decompressFullFile_BitPackedIjEvPK14CompressedDataIT_EPS1_i)
        /*0ae8*/ 	.word	0x00000000


	//----- nvinfo : EIATTR_MIN_STACK_SIZE
	.align		4
.L_510:
        /*0aec*/ 	.byte	0x04, 0x12
        /*0aee*/ 	.short	(.L_512 - .L_511)
	.align		4
.L_511:
        /*0af0*/ 	.word	index@(_Z30decompressFullFile_PreUnpackedIjEvPK14CompressedDataIT_EPS1_i)
        /*0af4*/ 	.word	0x00000000


	//----- nvinfo : EIATTR_MIN_STACK_SIZE
	.align		4
.L_512:
        /*0af8*/ 	.byte	0x04, 0x12
        /*0afa*/ 	.short	(.L_514 - .L_513)
	.align		4
.L_513:
        /*0afc*/ 	.word	index@(_Z29randomAccessPreUnpackedKernelIjEvPKiS1_S1_PKdPKxS1_PT_ii)
        /*0b00*/ 	.word	0x00000000


	//----- nvinfo : EIATTR_MIN_STACK_SIZE
	.align		4
.L_514:
        /*0b04*/ 	.byte	0x04, 0x12
        /*0b06*/ 	.short	(.L_516 - .L_515)
	.align		4
.L_515:
        /*0b08*/ 	.word	index@(_Z34randomAccessFixedPreUnpackedKernelIjEvPKiPKdPKxS1_PT_ii)
        /*0b0c*/ 	.word	0x00000000


	//----- nvinfo : EIATTR_MIN_STACK_SIZE
	.align		4
.L_516:
        /*0b10*/ 	.byte	0x04, 0x12
        /*0b12*/ 	.short	(.L_518 - .L_517)
	.align		4
.L_517:
        /*0b14*/ 	.word	index@(_Z21unpackAllDeltasKernelIjEvPKiS1_S1_S1_PKlPKjPxii)
        /*0b18*/ 	.word	0x00000000


	//----- nvinfo : EIATTR_MIN_STACK_SIZE
	.align		4
.L_518:
        /*0b1c*/ 	.byte	0x04, 0x12
        /*0b1e*/ 	.short	(.L_520 - .L_519)
	.align		4
.L_519:
        /*0b20*/ 	.word	index@(_Z32randomAccessFixedPartitionKernelIjEvPKiS1_PKdS1_PKlPKjS1_PT_ii)
        /*0b24*/ 	.word	0x00000000


	//----- nvinfo : EIATTR_MIN_STACK_SIZE
	.align		4
.L_520:
        /*0b28*/ 	.byte	0x04, 0x12
        /*0b2a*/ 	.short	(.L_522 - .L_521)
	.align		4
.L_521:
        /*0b2c*/ 	.word	index@(_Z25decompressOptimizedKernelIjEvPK14CompressedDataIT_EPS1_PKii)
        /*0b30*/ 	.word	0x00000000


	//----- nvinfo : EIATTR_MIN_STACK_SIZE
	.align		4
.L_522:
        /*0b34*/ 	.byte	0x04, 0x12
        /*0b36*/ 	.short	(.L_524 - .L_523)
	.align		4
.L_523:
        /*0b38*/ 	.word	index@(_Z25packDeltasKernelOptimizedIjEvPKT_PKiS4_S4_PKdS4_PKliPj)
        /*0b3c*/ 	.word	0x00000000


	//----- nvinfo : EIATTR_MIN_STACK_SIZE
	.align		4
.L_524:
        /*0b40*/ 	.byte	0x04, 0x12
        /*0b42*/ 	.short	(.L_526 - .L_525)
	.align		4
.L_525:
        /*0b44*/ 	.word	index@(_Z24wprocessPartitionsKernelIjEvPKT_PiS3_S3_PdS3_PxiPl)
        /*0b48*/ 	.word	0x00000000


	//----- nvinfo : EIATTR_MIN_STACK_SIZE
	.align		4
.L_526:
        /*0b4c*/ 	.byte	0x04, 0x12
        /*0b4e*/ 	.short	(.L_528 - .L_527)
	.align		4
.L_527:
        /*0b50*/ 	.word	index@(_Z30fitPartitionsBatched_OptimizedIjEvPKT_PKiS4_PiPdS6_S5_PxS6_i)
        /*0b54*/ 	.word	0x00000000


	//----- nvinfo : EIATTR_MIN_STACK_SIZE
	.align		4
.L_528:
        /*0b58*/ 	.byte	0x04, 0x12
        /*0b5a*/ 	.short	(.L_530 - .L_529)
	.align		4
.L_529:
        /*0b5c*/ 	.word	index@(_Z20createPartitionsFastIjEviiPKfiPiS2_S2_S1_)
        /*0b60*/ 	.word	0x00000000


	//----- nvinfo : EIATTR_MIN_STACK_SIZE
	.align		4
.L_530:
        /*0b64*/ 	.byte	0x04, 0x12
        /*0b66*/ 	.short	(.L_532 - .L_531)
	.align		4
.L_531:
        /*0b68*/ 	.word	index@(_Z23analyzeDataVarianceFastIjEvPKT_iiPfi)
        /*0b6c*/ 	.word	0x00000000


	//----- nvinfo : EIATTR_MIN_STACK_SIZE
	.align		4
.L_532:
        /*0b70*/ 	.byte	0x04, 0x12
        /*0b72*/ 	.short	(.L_534 - .L_533)
	.align		4
.L_533:
        /*0b74*/ 	.word	index@(_Z24directRandomAccessKernelIyEvPKiS1_S1_PKdS1_PKlPKjS1_PT_ii)
        /*0b78*/ 	.word	0x00000000


	//----- nvinfo : EIATTR_MIN_STACK_SIZE
	.align		4
.L_534:
        /*0b7c*/ 	.byte	0x04, 0x12
        /*0b7e*/ 	.short	(.L_536 - .L_535)
	.align		4
.L_535:
        /*0b80*/ 	.word	index@(_Z39decompressFullFile_WorkStealingAdvancedIyEvPK14CompressedDataIT_EPS1_iPi)
        /*0b84*/ 	.word	0x00000000


	//----- nvinfo : EIATTR_MIN_STACK_SIZE
	.align		4
.L_536:
        /*0b88*/ 	.byte	0x04, 0x12
        /*0b8a*/ 	.short	(.L_538 - .L_537)
	.align		4
.L_537:
        /*0b8c*/ 	.word	index@(_Z31decompressFullFile_WorkStealingIyEvPK14CompressedDataIT_EPS1_iPi)
        /*0b90*/ 	.word	0x00000000


	//----- nvinfo : EIATTR_MIN_STACK_SIZE
	.align		4
.L_538:
        /*0b94*/ 	.byte	0x04, 0x12
        /*0b96*/ 	.short	(.L_540 - .L_539)
	.align		4
.L_539:
        /*0b98*/ 	.word	index@(_Z40decompressFullFile_OnTheFly_Optimized_V2IyEvPK14CompressedDataIT_EPS1_i)
        /*0b9c*/ 	.word	0x00000000


	//----- nvinfo : EIATTR_MIN_STACK_SIZE
	.align		4
.L_540:
        /*0ba0*/ 	.byte	0x04, 0x12
        /*0ba2*/ 	.short	(.L_542 - .L_541)
	.align		4
.L_541:
        /*0ba4*/ 	.word	index@(_Z21decompressFullFileFixIyEvPK14CompressedDataIT_EPS1_ii)
        /*0ba8*/ 	.word	0x00000000


	//----- nvinfo : EIATTR_MIN_STACK_SIZE
	.align		4
.L_542:
        /*0bac*/ 	.byte	0x04, 0x12
        /*0bae*/ 	.short	(.L_544 - .L_543)
	.align		4
.L_543:
        /*0bb0*/ 	.word	index@(_Z28decompressFullFile_BitPackedIyEvPK14CompressedDataIT_EPS1_i)
        /*0bb4*/ 	.word	0x00000000


	//----- nvinfo : EIATTR_MIN_STACK_SIZE
	.align		4
.L_544:
        /*0bb8*/ 	.byte	0x04, 0x12
        /*0bba*/ 	.short	(.L_546 - .L_545)
	.align		4
.L_545:
        /*0bbc*/ 	.word	index@(_Z30decompressFullFile_PreUnpackedIyEvPK14CompressedDataIT_EPS1_i)
        /*0bc0*/ 	.word	0x00000000


	//----- nvinfo : EIATTR_MIN_STACK_SIZE
	.align		4
.L_546:
        /*0bc4*/ 	.byte	0x04, 0x12
        /*0bc6*/ 	.short	(.L_548 - .L_547)
	.align		4
.L_547:
        /*0bc8*/ 	.word	index@(_Z29randomAccessPreUnpackedKernelIyEvPKiS1_S1_PKdPKxS1_PT_ii)
        /*0bcc*/ 	.word	0x00000000


	//----- nvinfo : EIATTR_MIN_STACK_SIZE
	.align		4
.L_548:
        /*0bd0*/ 	.byte	0x04, 0x12
        /*0bd2*/ 	.short	(.L_550 - .L_549)
	.align		4
.L_549:
        /*0bd4*/ 	.word	index@(_Z34randomAccessFixedPreUnpackedKernelIyEvPKiPKdPKxS1_PT_ii)
        /*0bd8*/ 	.word	0x00000000


	//----- nvinfo : EIATTR_MIN_STACK_SIZE
	.align		4
.L_550:
        /*0bdc*/ 	.byte	0x04, 0x12
        /*0bde*/ 	.short	(.L_552 - .L_551)
	.align		4
.L_551:
        /*0be0*/ 	.word	index@(_Z21unpackAllDeltasKernelIyEvPKiS1_S1_S1_PKlPKjPxii)
        /*0be4*/ 	.word	0x00000000


	//----- nvinfo : EIATTR_MIN_STACK_SIZE
	.align		4
.L_552:
        /*0be8*/ 	.byte	0x04, 0x12
        /*0bea*/ 	.short	(.L_554 - .L_553)
	.align		4
.L_553:
        /*0bec*/ 	.word	index@(_Z32randomAccessFixedPartitionKernelIyEvPKiS1_PKdS1_PKlPKjS1_PT_ii)
        /*0bf0*/ 	.word	0x00000000


	//----- nvinfo : EIATTR_MIN_STACK_SIZE
	.align		4
.L_554:
        /*0bf4*/ 	.byte	0x04, 0x12
        /*0bf6*/ 	.short	(.L_556 - .L_555)
	.align		4
.L_555:
        /*0bf8*/ 	.word	index@(_Z25decompressOptimizedKernelIyEvPK14CompressedDataIT_EPS1_PKii)
        /*0bfc*/ 	.word	0x00000000


	//----- nvinfo : EIATTR_MIN_STACK_SIZE
	.align		4
.L_556:
        /*0c00*/ 	.byte	0x04, 0x12
        /*0c02*/ 	.short	(.L_558 - .L_557)
	.align		4
.L_557:
        /*0c04*/ 	.word	index@(_Z25packDeltasKernelOptimizedIyEvPKT_PKiS4_S4_PKdS4_PKliPj)
        /*0c08*/ 	.word	0x00000000


	//----- nvinfo : EIATTR_MIN_STACK_SIZE
	.align		4
.L_558:
        /*0c0c*/ 	.byte	0x04, 0x12
        /*0c0e*/ 	.short	(.L_560 - .L_559)
	.align		4
.L_559:
        /*0c10*/ 	.word	index@(_Z24wprocessPartitionsKernelIyEvPKT_PiS3_S3_PdS3_PxiPl)
        /*0c14*/ 	.word	0x00000000


	//----- nvinfo : EIATTR_MIN_STACK_SIZE
	.align		4
.L_560:
        /*0c18*/ 	.byte	0x04, 0x12
        /*0c1a*/ 	.short	(.L_562 - .L_561)
	.align		4
.L_561:
        /*0c1c*/ 	.word	index@(_Z30fitPartitionsBatched_OptimizedIyEvPKT_PKiS4_PiPdS6_S5_PxS6_i)
        /*0c20*/ 	.word	0x00000000


	//----- nvinfo : EIATTR_MIN_STACK_SIZE
	.align		4
.L_562:
        /*0c24*/ 	.byte	0x04, 0x12
        /*0c26*/ 	.short	(.L_564 - .L_563)
	.align		4
.L_563:
        /*0c28*/ 	.word	index@(_Z20createPartitionsFastIyEviiPKfiPiS2_S2_S1_)
        /*0c2c*/ 	.word	0x00000000


	//----- nvinfo : EIATTR_MIN_STACK_SIZE
	.align		4
.L_564:
        /*0c30*/ 	.byte	0x04, 0x12
        /*0c32*/ 	.short	(.L_566 - .L_565)
	.align		4
.L_565:
        /*0c34*/ 	.word	index@(_Z23analyzeDataVarianceFastIyEvPKT_iiPfi)
        /*0c38*/ 	.word	0x00000000


	//----- nvinfo : EIATTR_MIN_STACK_SIZE
	.align		4
.L_566:
        /*0c3c*/ 	.byte	0x04, 0x12
        /*0c3e*/ 	.short	(.L_568 - .L_567)
	.align		4
.L_567:
        /*0c40*/ 	.word	index@(_Z24directRandomAccessKernelIxEvPKiS1_S1_PKdS1_PKlPKjS1_PT_ii)
        /*0c44*/ 	.word	0x00000000


	//----- nvinfo : EIATTR_MIN_STACK_SIZE
	.align		4
.L_568:
        /*0c48*/ 	.byte	0x04, 0x12
        /*0c4a*/ 	.short	(.L_570 - .L_569)
	.align		4
.L_569:
        /*0c4c*/ 	.word	index@(_Z39decompressFullFile_WorkStealingAdvancedIxEvPK14CompressedDataIT_EPS1_iPi)
        /*0c50*/ 	.word	0x00000000


	//----- nvinfo : EIATTR_MIN_STACK_SIZE
	.align		4
.L_570:
        /*0c54*/ 	.byte	0x04, 0x12
        /*0c56*/ 	.short	(.L_572 - .L_571)
	.align		4
.L_571:
        /*0c58*/ 	.word	index@(_Z31decompressFullFile_WorkStealingIxEvPK14CompressedDataIT_EPS1_iPi)
        /*0c5c*/ 	.word	0x00000000


	//----- nvinfo : EIATTR_MIN_STACK_SIZE
	.align		4
.L_572:
        /*0c60*/ 	.byte	0x04, 0x12
        /*0c62*/ 	.short	(.L_574 - .L_573)
	.align		4
.L_573:
        /*0c64*/ 	.word	index@(_Z40decompressFullFile_OnTheFly_Optimized_V2IxEvPK14CompressedDataIT_EPS1_i)
        /*0c68*/ 	.word	0x00000000


	//----- nvinfo : EIATTR_MIN_STACK_SIZE
	.align		4
.L_574:
        /*0c6c*/ 	.byte	0x04, 0x12
        /*0c6e*/ 	.short	(.L_576 - .L_575)
	.align		4
.L_575:
        /*0c70*/ 	.word	index@(_Z21decompressFullFileFixIxEvPK14CompressedDataIT_EPS1_ii)
        /*0c74*/ 	.word	0x00000000


	//----- nvinfo : EIATTR_MIN_STACK_SIZE
	.align		4
.L_576:
        /*0c78*/ 	.byte	0x04, 0x12
        /*0c7a*/ 	.short	(.L_578 - .L_577)
	.align		4
.L_577:
        /*0c7c*/ 	.word	index@(_Z28decompressFullFile_BitPackedIxEvPK14CompressedDataIT_EPS1_i)
        /*0c80*/ 	.word	0x00000000


	//----- nvinfo : EIATTR_MIN_STACK_SIZE
	.align		4
.L_578:
        /*0c84*/ 	.byte	0x04, 0x12
        /*0c86*/ 	.short	(.L_580 - .L_579)
	.align		4
.L_579:
        /*0c88*/ 	.word	index@(_Z30decompressFullFile_PreUnpackedIxEvPK14CompressedDataIT_EPS1_i)
        /*0c8c*/ 	.word	0x00000000


	//----- nvinfo : EIATTR_MIN_STACK_SIZE
	.align		4
.L_580:
        /*0c90*/ 	.byte	0x04, 0x12
        /*0c92*/ 	.short	(.L_582 - .L_581)
	.align		4
.L_581:
        /*0c94*/ 	.word	index@(_Z29randomAccessPreUnpackedKernelIxEvPKiS1_S1_PKdPKxS1_PT_ii)
        /*0c98*/ 	.word	0x00000000


	//----- nvinfo : EIATTR_MIN_STACK_SIZE
	.align		4
.L_582:
        /*0c9c*/ 	.byte	0x04, 0x12
        /*0c9e*/ 	.short	(.L_584 - .L_583)
	.align		4
.L_583:
        /*0ca0*/ 	.word	index@(_Z34randomAccessFixedPreUnpackedKernelIxEvPKiPKdPKxS1_PT_ii)
        /*0ca4*/ 	.word	0x00000000


	//----- nvinfo : EIATTR_MIN_STACK_SIZE
	.align		4
.L_584:
        /*0ca8*/ 	.byte	0x04, 0x12
        /*0caa*/ 	.short	(.L_586 - .L_585)
	.align		4
.L_585:
        /*0cac*/ 	.word	index@(_Z21unpackAllDeltasKernelIxEvPKiS1_S1_S1_PKlPKjPxii)
        /*0cb0*/ 	.word	0x00000000


	//----- nvinfo : EIATTR_MIN_STACK_SIZE
	.align		4
.L_586:
        /*0cb4*/ 	.byte	0x04, 0x12
        /*0cb6*/ 	.short	(.L_588 - .L_587)
	.align		4
.L_587:
        /*0cb8*/ 	.word	index@(_Z32randomAccessFixedPartitionKernelIxEvPKiS1_PKdS1_PKlPKjS1_PT_ii)
        /*0cbc*/ 	.word	0x00000000


	//----- nvinfo : EIATTR_MIN_STACK_SIZE
	.align		4
.L_588:
        /*0cc0*/ 	.byte	0x04, 0x12
        /*0cc2*/ 	.short	(.L_590 - .L_589)
	.align		4
.L_589:
        /*0cc4*/ 	.word	index@(_Z25decompressOptimizedKernelIxEvPK14CompressedDataIT_EPS1_PKii)
        /*0cc8*/ 	.word	0x00000000


	//----- nvinfo : EIATTR_MIN_STACK_SIZE
	.align		4
.L_590:
        /*0ccc*/ 	.byte	0x04, 0x12
        /*0cce*/ 	.short	(.L_592 - .L_591)
	.align		4
.L_591:
        /*0cd0*/ 	.word	index@(_Z25packDeltasKernelOptimizedIxEvPKT_PKiS4_S4_PKdS4_PKliPj)
        /*0cd4*/ 	.word	0x00000000


	//----- nvinfo : EIATTR_MIN_STACK_SIZE
	.align		4
.L_592:
        /*0cd8*/ 	.byte	0x04, 0x12
        /*0cda*/ 	.short	(.L_594 - .L_593)
	.align		4
.L_593:
        /*0cdc*/ 	.word	index@(_Z24wprocessPartitionsKernelIxEvPKT_PiS3_S3_PdS3_PxiPl)
        /*0ce0*/ 	.word	0x00000000


	//----- nvinfo : EIATTR_MIN_STACK_SIZE
	.align		4
.L_594:
        /*0ce4*/ 	.byte	0x04, 0x12
        /*0ce6*/ 	.short	(.L_596 - .L_595)
	.align		4
.L_595:
        /*0ce8*/ 	.word	index@(_Z30fitPartitionsBatched_OptimizedIxEvPKT_PKiS4_PiPdS6_S5_PxS6_i)
        /*0cec*/ 	.word	0x00000000


	//----- nvinfo : EIATTR_MIN_STACK_SIZE
	.align		4
.L_596:
        /*0cf0*/ 	.byte	0x04, 0x12
        /*0cf2*/ 	.short	(.L_598 - .L_597)
	.align		4
.L_597:
        /*0cf4*/ 	.word	index@(_Z20createPartitionsFastIxEviiPKfiPiS2_S2_S1_)
        /*0cf8*/ 	.word	0x00000000


	//----- nvinfo : EIATTR_MIN_STACK_SIZE
	.align		4
.L_598:
        /*0cfc*/ 	.byte	0x04, 0x12
        /*0cfe*/ 	.short	(.L_600 - .L_599)
	.align		4
.L_599:
        /*0d00*/ 	.word	index@(_Z23analyzeDataVarianceFastIxEvPKT_iiPfi)
        /*0d04*/ 	.word	0x00000000


	//----- nvinfo : EIATTR_MIN_STACK_SIZE
	.align		4
.L_600:
        /*0d08*/ 	.byte	0x04, 0x12
        /*0d0a*/ 	.short	(.L_602 - .L_601)
	.align		4
.L_601:
        /*0d0c*/ 	.word	index@(_Z24directRandomAccessKernelIlEvPKiS1_S1_PKdS1_PKlPKjS1_PT_ii)
        /*0d10*/ 	.word	0x00000000


	//----- nvinfo : EIATTR_MIN_STACK_SIZE
	.align		4
.L_602:
        /*0d14*/ 	.byte	0x04, 0x12
        /*0d16*/ 	.short	(.L_604 - .L_603)
	.align		4
.L_603:
        /*0d18*/ 	.word	index@(_Z39decompressFullFile_WorkStealingAdvancedIlEvPK14CompressedDataIT_EPS1_iPi)
        /*0d1c*/ 	.word	0x00000000


	//----- nvinfo : EIATTR_MIN_STACK_SIZE
	.align		4
.L_604:
        /*0d20*/ 	.byte	0x04, 0x12
        /*0d22*/ 	.short	(.L_606 - .L_605)
	.align		4
.L_605:
        /*0d24*/ 	.word	index@(_Z31decompressFullFile_WorkStealingIlEvPK14CompressedDataIT_EPS1_iPi)
        /*0d28*/ 	.word	0x00000000


	//----- nvinfo : EIATTR_MIN_STACK_SIZE
	.align		4
.L_606:
        /*0d2c*/ 	.byte	0x04, 0x12
        /*0d2e*/ 	.short	(.L_608 - .L_607)
	.align		4
.L_607:
        /*0d30*/ 	.word	index@(_Z40decompressFullFile_OnTheFly_Optimized_V2IlEvPK14CompressedDataIT_EPS1_i)
        /*0d34*/ 	.word	0x00000000


	//----- nvinfo : EIATTR_MIN_STACK_SIZE
	.align		4
.L_608:
        /*0d38*/ 	.byte	0x04, 0x12
        /*0d3a*/ 	.short	(.L_610 - .L_609)
	.align		4
.L_609:
        /*0d3c*/ 	.word	index@(_Z21decompressFullFileFixIlEvPK14CompressedDataIT_EPS1_ii)
        /*0d40*/ 	.word	0x00000000


	//----- nvinfo : EIATTR_MIN_STACK_SIZE
	.align		4
.L_610:
        /*0d44*/ 	.byte	0x04, 0x12
        /*0d46*/ 	.short	(.L_612 - .L_611)
	.align		4
.L_611:
        /*0d48*/ 	.word	index@(_Z28decompressFullFile_BitPackedIlEvPK14CompressedDataIT_EPS1_i)
        /*0d4c*/ 	.word	0x00000000


	//----- nvinfo : EIATTR_MIN_STACK_SIZE
	.align		4
.L_612:
        /*0d50*/ 	.byte	0x04, 0x12
        /*0d52*/ 	.short	(.L_614 - .L_613)
	.align		4
.L_613:
        /*0d54*/ 	.word	index@(_Z30decompressFullFile_PreUnpackedIlEvPK14CompressedDataIT_EPS1_i)
        /*0d58*/ 	.word	0x00000000


	//----- nvinfo : EIATTR_MIN_STACK_SIZE
	.align		4
.L_614:
        /*0d5c*/ 	.byte	0x04, 0x12
        /*0d5e*/ 	.short	(.L_616 - .L_615)
	.align		4
.L_615:
        /*0d60*/ 	.word	index@(_Z29randomAccessPreUnpackedKernelIlEvPKiS1_S1_PKdPKxS1_PT_ii)
        /*0d64*/ 	.word	0x00000000


	//----- nvinfo : EIATTR_MIN_STACK_SIZE
	.align		4
.L_616:
        /*0d68*/ 	.byte	0x04, 0x12
        /*0d6a*/ 	.short	(.L_618 - .L_617)
	.align		4
.L_617:
        /*0d6c*/ 	.word	index@(_Z34randomAccessFixedPreUnpackedKernelIlEvPKiPKdPKxS1_PT_ii)
        /*0d70*/ 	.word	0x00000000


	//----- nvinfo : EIATTR_MIN_STACK_SIZE
	.align		4
.L_618:
        /*0d74*/ 	.byte	0x04, 0x12
        /*0d76*/ 	.short	(.L_620 - .L_619)
	.align		4
.L_619:
        /*0d78*/ 	.word	index@(_Z21unpackAllDeltasKernelIlEvPKiS1_S1_S1_PKlPKjPxii)
        /*0d7c*/ 	.word	0x00000000


	//----- nvinfo : EIATTR_MIN_STACK_SIZE
	.align		4
.L_620:
        /*0d80*/ 	.byte	0x04, 0x12
        /*0d82*/ 	.short	(.L_622 - .L_621)
	.align		4
.L_621:
        /*0d84*/ 	.word	index@(_Z32randomAccessFixedPartitionKernelIlEvPKiS1_PKdS1_PKlPKjS1_PT_ii)
        /*0d88*/ 	.word	0x00000000


	//----- nvinfo : EIATTR_MIN_STACK_SIZE
	.align		4
.L_622:
        /*0d8c*/ 	.byte	0x04, 0x12
        /*0d8e*/ 	.short	(.L_624 - .L_623)
	.align		4
.L_623:
        /*0d90*/ 	.word	index@(_Z25decompressOptimizedKernelIlEvPK14CompressedDataIT_EPS1_PKii)
        /*0d94*/ 	.word	0x00000000


	//----- nvinfo : EIATTR_MIN_STACK_SIZE
	.align		4
.L_624:
        /*0d98*/ 	.byte	0x04, 0x12
        /*0d9a*/ 	.short	(.L_626 - .L_625)
	.align		4
.L_625:
        /*0d9c*/ 	.word	index@(_Z25packDeltasKernelOptimizedIlEvPKT_PKiS4_S4_PKdS4_PKliPj)
        /*0da0*/ 	.word	0x00000000


	//----- nvinfo : EIATTR_MIN_STACK_SIZE
	.align		4
.L_626:
        /*0da4*/ 	.byte	0x04, 0x12
        /*0da6*/ 	.short	(.L_628 - .L_627)
	.align		4
.L_627:
        /*0da8*/ 	.word	index@(_Z24wprocessPartitionsKernelIlEvPKT_PiS3_S3_PdS3_PxiPl)
        /*0dac*/ 	.word	0x00000000


	//----- nvinfo : EIATTR_MIN_STACK_SIZE
	.align		4
.L_628:
        /*0db0*/ 	.byte	0x04, 0x12
        /*0db2*/ 	.short	(.L_630 - .L_629)
	.align		4
.L_629:
        /*0db4*/ 	.word	index@(_Z30fitPartitionsBatched_OptimizedIlEvPKT_PKiS4_PiPdS6_S5_PxS6_i)
        /*0db8*/ 	.word	0x00000000


	//----- nvinfo : EIATTR_MIN_STACK_SIZE
	.align		4
.L_630:
        /*0dbc*/ 	.byte	0x04, 0x12
        /*0dbe*/ 	.short	(.L_632 - .L_631)
	.align		4
.L_631:
        /*0dc0*/ 	.word	index@(_Z20createPartitionsFastIlEviiPKfiPiS2_S2_S1_)
        /*0dc4*/ 	.word	0x00000000


	//----- nvinfo : EIATTR_MIN_STACK_SIZE
	.align		4
.L_632:
        /*0dc8*/ 	.byte	0x04, 0x12
        /*0dca*/ 	.short	(.L_634 - .L_633)
	.align		4
.L_633:
        /*0dcc*/ 	.word	index@(_Z23analyzeDataVarianceFastIlEvPKT_iiPfi)
        /*0dd0*/ 	.word	0x00000000


	//----- nvinfo : EIATTR_MIN_STACK_SIZE
	.align		4
.L_634:
        /*0dd4*/ 	.byte	0x04, 0x12
        /*0dd6*/ 	.short	(.L_636 - .L_635)
	.align		4
.L_635:
        /*0dd8*/ 	.word	index@(_Z24directRandomAccessKernelIiEvPKiS1_S1_PKdS1_PKlPKjS1_PT_ii)
        /*0ddc*/ 	.word	0x00000000


	//----- nvinfo : EIATTR_MIN_STACK_SIZE
	.align		4
.L_636:
        /*0de0*/ 	.byte	0x04, 0x12
        /*0de2*/ 	.short	(.L_638 - .L_637)
	.align		4
.L_637:
        /*0de4*/ 	.word	index@(_Z39decompressFullFile_WorkStealingAdvancedIiEvPK14CompressedDataIT_EPS1_iPi)
        /*0de8*/ 	.word	0x00000000


	//----- nvinfo : EIATTR_MIN_STACK_SIZE
	.align		4
.L_638:
        /*0dec*/ 	.byte	0x04, 0x12
        /*0dee*/ 	.short	(.L_640 - .L_639)
	.align		4
.L_639:
        /*0df0*/ 	.word	index@(_Z31decompressFullFile_WorkStealingIiEvPK14CompressedDataIT_EPS1_iPi)
        /*0df4*/ 	.word	0x00000000


	//----- nvinfo : EIATTR_MIN_STACK_SIZE
	.align		4
.L_640:
        /*0df8*/ 	.byte	0x04, 0x12
        /*0dfa*/ 	.short	(.L_642 - .L_641)
	.align		4
.L_641:
        /*0dfc*/ 	.word	index@(_Z40decompressFullFile_OnTheFly_Optimized_V2IiEvPK14CompressedDataIT_EPS1_i)
        /*0e00*/ 	.word	0x00000000


	//----- nvinfo : EIATTR_MIN_STACK_SIZE
	.align		4
.L_642:
        /*0e04*/ 	.byte	0x04, 0x12
        /*0e06*/ 	.short	(.L_644 - .L_643)
	.align		4
.L_643:
        /*0e08*/ 	.word	index@(_Z21decompressFullFileFixIiEvPK14CompressedDataIT_EPS1_ii)
        /*0e0c*/ 	.word	0x00000000


	//----- nvinfo : EIATTR_MIN_STACK_SIZE
	.align		4
.L_644:
        /*0e10*/ 	.byte	0x04, 0x12
        /*0e12*/ 	.short	(.L_646 - .L_645)
	.align		4
.L_645:
        /*0e14*/ 	.word	index@(_Z28decompressFullFile_BitPackedIiEvPK14CompressedDataIT_EPS1_i)
        /*0e18*/ 	.word	0x00000000


	//----- nvinfo : EIATTR_MIN_STACK_SIZE
	.align		4
.L_646:
        /*0e1c*/ 	.byte	0x04, 0x12
        /*0e1e*/ 	.short	(.L_648 - .L_647)
	.align		4
.L_647:
        /*0e20*/ 	.word	index@(_Z30decompressFullFile_PreUnpackedIiEvPK14CompressedDataIT_EPS1_i)
        /*0e24*/ 	.word	0x00000000


	//----- nvinfo : EIATTR_MIN_STACK_SIZE
	.align		4
.L_648:
        /*0e28*/ 	.byte	0x04, 0x12
        /*0e2a*/ 	.short	(.L_650 - .L_649)
	.align		4
.L_649:
        /*0e2c*/ 	.word	index@(_Z29randomAccessPreUnpackedKernelIiEvPKiS1_S1_PKdPKxS1_PT_ii)
        /*0e30*/ 	.word	0x00000000


	//----- nvinfo : EIATTR_MIN_STACK_SIZE
	.align		4
.L_650:
        /*0e34*/ 	.byte	0x04, 0x12
        /*0e36*/ 	.short	(.L_652 - .L_651)
	.align		4
.L_651:
        /*0e38*/ 	.word	index@(_Z34randomAccessFixedPreUnpackedKernelIiEvPKiPKdPKxS1_PT_ii)
        /*0e3c*/ 	.word	0x00000000


	//----- nvinfo : EIATTR_MIN_STACK_SIZE
	.align		4
.L_652:
        /*0e40*/ 	.byte	0x04, 0x12
        /*0e42*/ 	.short	(.L_654 - .L_653)
	.align		4
.L_653:
        /*0e44*/ 	.word	index@(_Z21unpackAllDeltasKernelIiEvPKiS1_S1_S1_PKlPKjPxii)
        /*0e48*/ 	.word	0x00000000


	//----- nvinfo : EIATTR_MIN_STACK_SIZE
	.align		4
.L_654:
        /*0e4c*/ 	.byte	0x04, 0x12
        /*0e4e*/ 	.short	(.L_656 - .L_655)
	.align		4
.L_655:
        /*0e50*/ 	.word	index@(_Z32randomAccessFixedPartitionKernelIiEvPKiS1_PKdS1_PKlPKjS1_PT_ii)
        /*0e54*/ 	.word	0x00000000


	//----- nvinfo : EIATTR_MIN_STACK_SIZE
	.align		4
.L_656:
        /*0e58*/ 	.byte	0x04, 0x12
        /*0e5a*/ 	.short	(.L_658 - .L_657)
	.align		4
.L_657:
        /*0e5c*/ 	.word	index@(_Z25decompressOptimizedKernelIiEvPK14CompressedDataIT_EPS1_PKii)
        /*0e60*/ 	.word	0x00000000


	//----- nvinfo : EIATTR_MIN_STACK_SIZE
	.align		4
.L_658:
        /*0e64*/ 	.byte	0x04, 0x12
        /*0e66*/ 	.short	(.L_660 - .L_659)
	.align		4
.L_659:
        /*0e68*/ 	.word	index@(_Z25packDeltasKernelOptimizedIiEvPKT_PKiS4_S4_PKdS4_PKliPj)
        /*0e6c*/ 	.word	0x00000000


	//----- nvinfo : EIATTR_MIN_STACK_SIZE
	.align		4
.L_660:
        /*0e70*/ 	.byte	0x04, 0x12
        /*0e72*/ 	.short	(.L_662 - .L_661)
	.align		4
.L_661:
        /*0e74*/ 	.word	index@(_Z24wprocessPartitionsKernelIiEvPKT_PiS3_S3_PdS3_PxiPl)
        /*0e78*/ 	.word	0x00000000


	//----- nvinfo : EIATTR_MIN_STACK_SIZE
	.align		4
.L_662:
        /*0e7c*/ 	.byte	0x04, 0x12
        /*0e7e*/ 	.short	(.L_664 - .L_663)
	.align		4
.L_663:
        /*0e80*/ 	.word	index@(_Z30fitPartitionsBatched_OptimizedIiEvPKT_PKiS4_PiPdS6_S5_PxS6_i)
        /*0e84*/ 	.word	0x00000000


	//----- nvinfo : EIATTR_MIN_STACK_SIZE
	.align		4
.L_664:
        /*0e88*/ 	.byte	0x04, 0x12
        /*0e8a*/ 	.short	(.L_666 - .L_665)
	.align		4
.L_665:
        /*0e8c*/ 	.word	index@(_Z20createPartitionsFastIiEviiPKfiPiS2_S2_S1_)
        /*0e90*/ 	.word	0x00000000


	//----- nvinfo : EIATTR_MIN_STACK_SIZE
	.align		4
.L_666:
        /*0e94*/ 	.byte	0x04, 0x12
        /*0e96*/ 	.short	(.L_668 - .L_667)
	.align		4
.L_667:
        /*0e98*/ 	.word	index@(_Z23analyzeDataVarianceFastIiEvPKT_iiPfi)
        /*0e9c*/ 	.word	0x00000000


	//----- nvinfo : EIATTR_MIN_STACK_SIZE
	.align		4
.L_668:
        /*0ea0*/ 	.byte	0x04, 0x12
        /*0ea2*/ 	.short	(.L_670 - .L_669)
	.align		4
.L_669:
        /*0ea4*/ 	.word	index@(_Z17applyMergesKernelPiS_PdS_Pbi)
        /*0ea8*/ 	.word	0x00000000


	//----- nvinfo : EIATTR_MIN_STACK_SIZE
	.align		4
.L_670:
        /*0eac*/ 	.byte	0x04, 0x12
        /*0eae*/ 	.short	(.L_672 - .L_671)
	.align		4
.L_671:
        /*0eb0*/ 	.word	index@(_Z23workStealingMergeKernelP21PartitionCandidateGPUPiPbi)
        /*0eb4*/ 	.word	0x00000000


	//----- nvinfo : EIATTR_MIN_STACK_SIZE
	.align		4
.L_672:
        /*0eb8*/ 	.byte	0x04, 0x12
        /*0eba*/ 	.short	(.L_674 - .L_673)
	.align		4
.L_673:
        /*0ebc*/ 	.word	index@(_Z27initWorkStealingQueueKernel17WorkStealingQueuei)
        /*0ec0*/ 	.word	0x00000000


	//----- nvinfo : EIATTR_MIN_STACK_SIZE
	.align		4
.L_674:
        /*0ec4*/ 	.byte	0x04, 0x12
        /*0ec6*/ 	.short	(.L_676 - .L_675)
	.align		4
.L_675:
        /*0ec8*/ 	.word	index@(_Z19setBitOffsetsKernelPiS_S_Pli)
        /*0ecc*/ 	.word	0x00000000


	//----- nvinfo : EIATTR_MIN_STACK_SIZE
	.align		4
.L_676:
        /*0ed0*/ 	.byte	0x04, 0x12
        /*0ed2*/ 	.short	(.L_678 - .L_677)
	.align		4
.L_677:
        /*0ed4*/ 	.word	index@(_Z25packToBlobKernelOptimizedPK16SerializedHeaderPKiS3_S3_PKdS3_PKlPKxPKjimPh)
        /*0ed8*/ 	.word	0x00000000


	//----- nvinfo : EIATTR_MIN_STACK_SIZE
	.align		4
.L_678:
        /*0edc*/ 	.byte	0x04, 0x12
        /*0ede*/ 	.short	(.L_680 - .L_679)
	.align		4
.L_679:
        /*0ee0*/ 	.word	index@(_Z20unpackFromBlobKernelPKhimPiS1_S1_PdS1_PlPxPj)
        /*0ee4*/ 	.word	0x00000000


	//----- nvinfo : EIATTR_MIN_STACK_SIZE
	.align		4
.L_680:
        /*0ee8*/ 	.byte	0x04, 0x12
        /*0eea*/ 	.short	(.L_682 - .L_681)
	.align		4
.L_681:
        /*0eec*/ 	.word	index@(_Z16packToBlobKernelPK16SerializedHeaderPKiS3_S3_PKdS3_PKlPKxPKjimPh)
        /*0ef0*/ 	.word	0x00000000
.L_682:


//--------------------- .nv.compat                --------------------------
	.section	.nv.compat,"",@"SHT_CUDA_COMPAT_INFO"
	.align	4
        /*0000*/ 	.byte	0x02, 0x09, 0x00, 0x00, 0x02, 0x02, 0x01, 0x00, 0x02, 0x05, 0x05, 0x00, 0x03, 0x07, 0x01, 0x01
        /*0010*/ 	.byte	0x02, 0x03, 0x00, 0x00, 0x02, 0x06, 0x01, 0x00, 0x04, 0x0b, 0x08, 0x00, 0x01, 0x00, 0x00, 0x00
        /*0020*/ 	.byte	0x00, 0x00, 0x00, 0x00


//--------------------- .nv.info._ZN3cub18CUB_300001_SM_10006detail10radix_sort29DeviceRadixSortOnesweepKernelINS1_5radix10policy_hubIiiyE10Policy1000ELNS0_9SortOrderE0EiiyiiNS1_21identity_decomposer_tEEEvPT5_SB_PT3_PKSC_PT1_PKSG_PT2_PKSK_T4_iiT6_ --------------------------
	.section	.nv.info._ZN3cub18CUB_300001_SM_10006detail10radix_sort29DeviceRadixSortOnesweepKernelINS1_5radix10policy_hubIiiyE10Policy1000ELNS0_9SortOrderE0EiiyiiNS1_21identity_decomposer_tEEEvPT5_SB_PT3_PKSC_PT1_PKSG_PT2_PKSK_T4_iiT6_,"",@"SHT_CUDA_INFO"
	.sectionflags	@""
	.align	4


	//----- nvinfo : EIATTR_CUDA_API_VERSION
	.align		4
        /*0000*/ 	.byte	0x04, 0x37
        /*0002*/ 	.short	(.L_684 - .L_683)
.L_683:
        /*0004*/ 	.word	0x00000082


	//----- nvinfo : EIATTR_KPARAM_INFO
	.align		4
.L_684:
        /*0008*/ 	.byte	0x04, 0x17
        /*000a*/ 	.short	(.L_686 - .L_685)
.L_685:
        /*000c*/ 	.word	0x00000000
        /*0010*/ 	.short	0x000b
        /*0012*/ 	.short	0x004c
        /*0014*/ 	.byte	0x00, 0xf0, 0x05, 0x00


	//----- nvinfo : EIATTR_KPARAM_INFO
	.align		4
.L_686:
        /*0018*/ 	.byte	0x04, 0x17
        /*001a*/ 	.short	(.L_688 - .L_687)
.L_687:
        /*001c*/ 	.word	0x00000000
        /*0020*/ 	.short	0x000a
        /*0022*/ 	.short	0x0048
        /*0024*/ 	.byte	0x00, 0xf0, 0x11, 0x00


	//----- nvinfo : EIATTR_KPARAM_INFO
	.align		4
.L_688:
        /*0028*/ 	.byte	0x04, 0x17
        /*002a*/ 	.short	(.L_690 - .L_689)
.L_689:
        /*002c*/ 	.word	0x00000000
        /*0030*/ 	.short	0x0009
        /*0032*/ 	.short	0x0044
        /*0034*/ 	.byte	0x00, 0xf0, 0x11, 0x00


	//----- nvinfo : EIATTR_KPARAM_INFO
	.align		4
.L_690:
        /*0038*/ 	.byte	0x04, 0x17
        /*003a*/ 	.short	(.L_692 - .L_691)
.L_691:
        /*003c*/ 	.word	0x00000000
        /*0040*/ 	.short	0x0008
        /*0042*/ 	.short	0x0040
        /*0044*/ 	.byte	0x00, 0xf0, 0x11, 0x00


	//----- nvinfo : EIATTR_KPARAM_INFO
	.align		4
.L_692:
        /*0048*/ 	.byte	0x04, 0x17
        /*004a*/ 	.short	(.L_694 - .L_693)
.L_693:
        /*004c*/ 	.word	0x00000000
        /*0050*/ 	.short	0x0007
        /*0052*/ 	.short	0x0038
        /*0054*/ 	.byte	0x00, 0xf5, 0x21, 0x00


	//----- nvinfo : EIATTR_KPARAM_INFO
	.align		4
.L_694:
        /*0058*/ 	.byte	0x04, 0x17
        /*005a*/ 	.short	(.L_696 - .L_695)
.L_695:
        /*005c*/ 	.word	0x00000000
        /*0060*/ 	.short	0x0006
        /*0062*/ 	.short	0x0030
        /*0064*/ 	.byte	0x00, 0xf5, 0x21, 0x00


	//----- nvinfo : EIATTR_KPARAM_INFO
	.align		4
.L_696:
        /*0068*/ 	.byte	0x04, 0x17
        /*006a*/ 	.short	(.L_698 - .L_697)
.L_697:
        /*006c*/ 	.word	0x00000000
        /*0070*/ 	.short	0x0005
        /*0072*/ 	.short	0x0028
        /*0074*/ 	.byte	0x00, 0xf5, 0x21, 0x00


	//----- nvinfo : EIATTR_KPARAM_INFO
	.align		4
.L_698:
        /*0078*/ 	.byte	0x04, 0x17
        /*007a*/ 	.short	(.L_700 - .L_699)
.L_699:
        /*007c*/ 	.word	0x00000000
        /*0080*/ 	.short	0x0004
        /*0082*/ 	.short	0x0020
        /*0084*/ 	.byte	0x00, 0xf5, 0x21, 0x00


	//----- nvinfo : EIATTR_KPARAM_INFO
	.align		4
.L_700:
        /*0088*/ 	.byte	0x04, 0x17
        /*008a*/ 	.short	(.L_702 - .L_701)
.L_701:
        /*008c*/ 	.word	0x00000000
        /*0090*/ 	.short	0x0003
        /*0092*/ 	.short	0x0018
        /*0094*/ 	.byte	0x00, 0xf5, 0x21, 0x00


	//----- nvinfo : EIATTR_KPARAM_INFO
	.align		4
.L_702:
        /*0098*/ 	.byte	0x04, 0x17
        /*009a*/ 	.short	(.L_704 - .L_703)
.L_703:
        /*009c*/ 	.word	0x00000000
        /*00a0*/ 	.short	0x0002
        /*00a2*/ 	.short	0x0010
        /*00a4*/ 	.byte	0x00, 0xf5, 0x21, 0x00


	//----- nvinfo : EIATTR_KPARAM_INFO
	.align		4
.L_704:
        /*00a8*/ 	.byte	0x04, 0x17
        /*00aa*/ 	.short	(.L_706 - .L_705)
.L_705:
        /*00ac*/ 	.word	0x00000000
        /*00b0*/ 	.short	0x0001
        /*00b2*/ 	.short	0x0008
        /*00b4*/ 	.byte	0x00, 0xf5, 0x21, 0x00


	//----- nvinfo : EIATTR_KPARAM_INFO
	.align		4
.L_706:
        /*00b8*/ 	.byte	0x04, 0x17
        /*00ba*/ 	.short	(.L_708 - .L_707)
.L_707:
        /*00bc*/ 	.word	0x00000000
        /*00c0*/ 	.short	0x0000
        /*00c2*/ 	.short	0x0000
        /*00c4*/ 	.byte	0x00, 0xf5, 0x21, 0x00


	//----- nvinfo : EIATTR_SPARSE_MMA_MASK
	.align		4
.L_708:
        /*00c8*/ 	.byte	0x03, 0x50
        /*00ca*/ 	.short	0x0000


	//----- nvinfo : EIATTR_MAXREG_COUNT
	.align		4
        /*00cc*/ 	.byte	0x03, 0x1b
        /*00ce*/ 	.short	0x00a8


	//----- nvinfo : EIATTR_NUM_BARRIERS
	.align		4
        /*00d0*/ 	.byte	0x02, 0x4c
        /*00d2*/ 	.byte	0x01
	.zero		1


	//----- nvinfo : EIATTR_MERCURY_ISA_VERSION
	.align		4
        /*00d4*/ 	.byte	0x03, 0x5f
        /*00d6*/ 	.short	0x0101


	//----- nvinfo : EIATTR_COOP_GROUP_MASK_REGIDS
	.align		4
        /*00d8*/ 	.byte	0x04, 0x29
        /*00da*/ 	.short	(.L_710 - .L_709)


	//   ....[0]....
.L_709:
        /*00dc*/ 	.word	0xffffffff


	//   ....[1]....
        /*00e0*/ 	.word	0x05000006


	//   ....[2]....
        /*00e4*/ 	.word	0xffffffff


	//   ....[3]....
        /*00e8*/ 	.word	0xffffffff


	//   ....[4]....
        /*00ec*/ 	.word	0xffffffff


	//   ....[5]....
        /*00f0*/ 	.word	0xffffffff


	//   ....[6]....
        /*00f4*/ 	.word	0xffffffff


	//   ....[7]....
        /*00f8*/ 	.word	0xffffffff


	//   ....[8]....
        /*00fc*/ 	.word	0xffffffff


	//   ....[9]....
        /*0100*/ 	.word	0xffffffff


	//   ....[10]....
        /*0104*/ 	.word	0xffffffff


	//   ....[11]....
        /*0108*/ 	.word	0xffffffff


	//   ....[12]....
        /*010c*/ 	.word	0xffffffff


	//   ....[13]....
        /*0110*/ 	.word	0xffffffff


	//   ....[14]....
        /*0114*/ 	.word	0xffffffff


	//   ....[15]....
        /*0118*/ 	.word	0xffffffff


	//   ....[16]....
        /*011c*/ 	.word	0xffffffff


	//   ....[17]....
        /*0120*/ 	.word	0xffffffff


	//   ....[18]....
        /*0124*/ 	.word	0xffffffff


	//   ....[19]....
        /*0128*/ 	.word	0xffffffff


	//   ....[20]....
        /*012c*/ 	.word	0xffffffff


	//   ....[21]....
        /*0130*/ 	.word	0xffffffff


	//   ....[22]....
        /*0134*/ 	.word	0xffffffff


	//   ....[23]....
        /*0138*/ 	.word	0xffffffff


	//   ....[24]....
        /*013c*/ 	.word	0xffffffff


	//   ....[25]....
        /*0140*/ 	.word	0xffffffff


	//   ....[26]....
        /*0144*/ 	.word	0xffffffff


	//   ....[27]....
        /*0148*/ 	.word	0xffffffff


	//   ....[28]....
        /*014c*/ 	.word	0xffffffff


	//   ....[29]....
        /*0150*/ 	.word	0xffffffff


	//   ....[30]....
        /*0154*/ 	.word	0xffffffff


	//   ....[31]....
        /*0158*/ 	.word	0xffffffff


	//   ....[32]....
        /*015c*/ 	.word	0xffffffff


	//   ....[33]....
        /*0160*/ 	.word	0xffffffff


	//   ....[34]....
        /*0164*/ 	.word	0xffffffff


	//   ....[35]....
        /*0168*/ 	.word	0xffffffff


	//   ....[36]....
        /*016c*/ 	.word	0xffffffff


	//   ....[37]....
        /*0170*/ 	.word	0xffffffff


	//   ....[38]....
        /*0174*/ 	.word	0xffffffff


	//   ....[39]....
        /*0178*/ 	.word	0xffffffff


	//   ....[40]....
        /*017c*/ 	.word	0xffffffff


	//   ....[41]....
        /*0180*/ 	.word	0xffffffff


	//   ....[42]....
        /*0184*/ 	.word	0xffffffff


	//   ....[43]....
        /*0188*/ 	.word	0xffffffff


	//   ....[44]....
        /*018c*/ 	.word	0xffffffff


	//   ....[45]....
        /*0190*/ 	.word	0xffffffff


	//   ....[46]....
        /*0194*/ 	.word	0xffffffff


	//   ....[47]....
        /*0198*/ 	.word	0xffffffff


	//   ....[48]....
        /*019c*/ 	.word	0xffffffff


	//   ....[49]....
        /*01a0*/ 	.word	0xffffffff


	//   ....[50]....
        /*01a4*/ 	.word	0xffffffff


	//   ....[51]....
        /*01a8*/ 	.word	0xffffffff


	//   ....[52]....
        /*01ac*/ 	.word	0xffffffff


	//   ....[53]....
        /*01b0*/ 	.word	0xffffffff


	//   ....[54]....
        /*01b4*/ 	.word	0xffffffff


	//   ....[55]....
        /*01b8*/ 	.word	0xffffffff


	//   ....[56]....
        /*01bc*/ 	.word	0xffffffff


	//   ....[57]....
        /*01c0*/ 	.word	0xffffffff


	//   ....[58]....
        /*01c4*/ 	.word	0xffffffff


	//   ....[59]....
        /*01c8*/ 	.word	0xffffffff


	//   ....[60]....
        /*01cc*/ 	.word	0xffffffff


	//   ....[61]....
        /*01d0*/ 	.word	0xffffffff


	//   ....[62]....
        /*01d4*/ 	.word	0xffffffff


	//   ....[63]....
        /*01d8*/ 	.word	0xffffffff


	//   ....[64]....
        /*01dc*/ 	.word	0xffffffff


	//   ....[65]....
        /*01e0*/ 	.word	0xffffffff


	//   ....[66]....
        /*01e4*/ 	.word	0xffffffff


	//   ....[67]....
        /*01e8*/ 	.word	0xffffffff


	//   ....[68]....
        /*01ec*/ 	.word	0xffffffff


	//   ....[69]....
        /*01f0*/ 	.word	0xffffffff


	//   ....[70]....
        /*01f4*/ 	.word	0xffffffff


	//   ....[71]....
        /*01f8*/ 	.word	0xffffffff


	//   ....[72]....
        /*01fc*/ 	.word	0xffffffff


	//   ....[73]....
        /*0200*/ 	.word	0xffffffff


	//   ....[74]....
        /*0204*/ 	.word	0xffffffff


	//   ....[75]....
        /*0208*/ 	.word	0xffffffff


	//   ....[76]....
        /*020c*/ 	.word	0xffffffff


	//   ....[77]....
        /*0210*/ 	.word	0xffffffff


	//   ....[78]....
        /*0214*/ 	.word	0xffffffff


	//   ....[79]....
        /*0218*/ 	.word	0xffffffff


	//   ....[80]....
        /*021c*/ 	.word	0xffffffff


	//   ....[81]....
        /*0220*/ 	.word	0xffffffff


	//   ....[82]....
        /*0224*/ 	.word	0xffffffff


	//   ....[83]....
        /*0228*/ 	.word	0xffffffff


	//   ....[84]....
        /*022c*/ 	.word	0xffffffff


	//   ....[85]....
        /*0230*/ 	.word	0xffffffff


	//   ....[86]....
        /*0234*/ 	.word	0xffffffff


	//   ....[87]....
        /*0238*/ 	.word	0xffffffff


	//   ....[88]....
        /*023c*/ 	.word	0xffffffff


	//   ....[89]....
        /*0240*/ 	.word	0xffffffff


	//   ....[90]....
        /*0244*/ 	.word	0xffffffff


	//   ....[91]....
        /*0248*/ 	.word	0xffffffff


	//   ....[92]....
        /*024c*/ 	.word	0xffffffff


	//   ....[93]....
        /*0250*/ 	.word	0xffffffff


	//   ....[94]....
        /*0254*/ 	.word	0xffffffff


	//   ....[95]....
        /*0258*/ 	.word	0xffffffff


	//   ....[96]....
        /*025c*/ 	.word	0xffffffff


	//   ....[97]....
        /*0260*/ 	.word	0xffffffff


	//   ....[98]....
        /*0264*/ 	.word	0xffffffff


	//   ....[99]....
        /*0268*/ 	.word	0xffffffff


	//   ....[100]....
        /*026c*/ 	.word	0xffffffff


	//   ....[101]....
        /*0270*/ 	.word	0xffffffff


	//   ....[102]....
        /*0274*/ 	.word	0xffffffff


	//   ....[103]....
        /*0278*/ 	.word	0xffffffff


	//   ....[104]....
        /*027c*/ 	.word	0xffffffff


	//   ....[105]....
        /*0280*/ 	.word	0xffffffff


	//   ....[106]....
        /*0284*/ 	.word	0xffffffff


	//   ....[107]....
        /*0288*/ 	.word	0xffffffff


	//   ....[108]....
        /*028c*/ 	.word	0xffffffff


	//   ....[109]....
        /*0290*/ 	.word	0xffffffff


	//   ....[110]....
        /*0294*/ 	.word	0xffffffff


	//   ....[111]....
        /*0298*/ 	.word	0xffffffff


	//   ....[112]....
        /*029c*/ 	.word	0xffffffff


	//   ....[113]....
        /*02a0*/ 	.word	0xffffffff


	//   ....[114]....
        /*02a4*/ 	.word	0xffffffff


	//   ....[115]....
        /*02a8*/ 	.word	0xffffffff


	//   ....[116]....
        /*02ac*/ 	.word	0xffffffff


	//   ....[117]....
        /*02b0*/ 	.word	0xffffffff


	//   ....[118]....
        /*02b4*/ 	.word	0xffffffff


	//   ....[119]....
        /*02b8*/ 	.word	0xffffffff


	//   ....[120]....
        /*02bc*/ 	.word	0xffffffff


	//   ....[121]....
        /*02c0*/ 	.word	0xffffffff


	//   ....[122]....
        /*02c4*/ 	.word	0xffffffff


	//   ....[123]....
        /*02c8*/ 	.word	0xffffffff


	//   ....[124]....
        /*02cc*/ 	.word	0xffffffff


	//   ....[125]....
        /*02d0*/ 	.word	0xffffffff


	//   ....[126]....
        /*02d4*/ 	.word	0xffffffff


	//   ....[127]....
        /*02d8*/ 	.word	0xffffffff


	//   ....[128]....
        /*02dc*/ 	.word	0xffffffff


	//   ....[129]....
        /*02e0*/ 	.word	0xffffffff


	//   ....[130]....
        /*02e4*/ 	.word	0xffffffff


	//   ....[131]....
        /*02e8*/ 	.word	0xffffffff


	//   ....[132]....
        /*02ec*/ 	.word	0xffffffff


	//   ....[133]....
        /*02f0*/ 	.word	0xffffffff


	//   ....[134]....
        /*02f4*/ 	.word	0xffffffff


	//   ....[135]....
        /*02f8*/ 	.word	0xffffffff


	//   ....[136]....
        /*02fc*/ 	.word	0xffffffff


	//   ....[137]....
        /*0300*/ 	.word	0xffffffff


	//   ....[138]....
        /*0304*/ 	.word	0xffffffff


	//   ....[139]....
        /*0308*/ 	.word	0xffffffff


	//   ....[140]....
        /*030c*/ 	.word	0xffffffff


	//   ....[141]....
        /*0310*/ 	.word	0xffffffff


	//   ....[142]....
        /*0314*/ 	.word	0xffffffff


	//   ....[143]....
        /*0318*/ 	.word	0xffffffff


	//   ....[144]....
        /*031c*/ 	.word	0xffffffff


	//   ....[145]....
        /*0320*/ 	.word	0xffffffff


	//   ....[146]....
        /*0324*/ 	.word	0xffffffff


	//   ....[147]....
        /*0328*/ 	.word	0xffffffff


	//   ....[148]....
        /*032c*/ 	.word	0xffffffff


	//   ....[149]....
        /*0330*/ 	.word	0xffffffff


	//   ....[150]....
        /*0334*/ 	.word	0xffffffff


	//   ....[151]....
        /*0338*/ 	.word	0xffffffff


	//   ....[152]....
        /*033c*/ 	.word	0xffffffff


	//   ....[153]....
        /*0340*/ 	.word	0xffffffff


	//   ....[154]....
        /*0344*/ 	.word	0xffffffff


	//   ....[155]....
        /*0348*/ 	.word	0xffffffff


	//   ....[156]....
        /*034c*/ 	.word	0xffffffff


	//   ....[157]....
        /*0350*/ 	.word	0xffffffff


	//   ....[158]....
        /*0354*/ 	.word	0xffffffff


	//   ....[159]....
        /*0358*/ 	.word	0xffffffff


	//   ....[160]....
        /*035c*/ 	.word	0x05000006


	//   ....[161]....
        /*0360*/ 	.word	0xffffffff


	//   ....[162]....
        /*0364*/ 	.word	0xffffffff


	//   ....[163]....
        /*0368*/ 	.word	0xffffffff


	//   ....[164]....
        /*036c*/ 	.word	0xffffffff


	//   ....[165]....
        /*0370*/ 	.word	0xffffffff


	//   ....[166]....
        /*0374*/ 	.word	0xffffffff


	//   ....[167]....
        /*0378*/ 	.word	0xffffffff


	//   ....[168]....
        /*037c*/ 	.word	0xffffffff


	//   ....[169]....
        /*0380*/ 	.word	0xffffffff


	//   ....[170]....
        /*0384*/ 	.word	0xffffffff


	//   ....[171]....
        /*0388*/ 	.word	0xffffffff


	//   ....[172]....
        /*038c*/ 	.word	0xffffffff


	//   ....[173]....
        /*0390*/ 	.word	0xffffffff


	//   ....[174]....
        /*0394*/ 	.word	0xffffffff


	//   ....[175]....
        /*0398*/ 	.word	0xffffffff


	//   ....[176]....
        /*039c*/ 	.word	0xffffffff


	//   ....[177]....
        /*03a0*/ 	.word	0xffffffff


	//   ....[178]....
        /*03a4*/ 	.word	0xffffffff


	//   ....[179]....
        /*03a8*/ 	.word	0xffffffff


	//   ....[180]....
        /*03ac*/ 	.word	0xffffffff


	//   ....[181]....
        /*03b0*/ 	.word	0xffffffff


	//   ....[182]....
        /*03b4*/ 	.word	0xffffffff


	//   ....[183]....
        /*03b8*/ 	.word	0xffffffff


	//   ....[184]....
        /*03bc*/ 	.word	0xffffffff


	//   ....[185]....
        /*03c0*/ 	.word	0xffffffff


	//   ....[186]....
        /*03c4*/ 	.word	0xffffffff


	//   ....[187]....
        /*03c8*/ 	.word	0xffffffff


	//   ....[188]....
        /*03cc*/ 	.word	0xffffffff


	//   ....[189]....
        /*03d0*/ 	.word	0xffffffff


	//   ....[190]....
        /*03d4*/ 	.word	0xffffffff


	//   ....[191]....
        /*03d8*/ 	.word	0xffffffff


	//   ....[192]....
        /*03dc*/ 	.word	0xffffffff


	//   ....[193]....
        /*03e0*/ 	.word	0xffffffff


	//   ....[194]....
        /*03e4*/ 	.word	0xffffffff


	//   ....[195]....
        /*03e8*/ 	.word	0xffffffff


	//   ....[196]....
        /*03ec*/ 	.word	0xffffffff


	//   ....[197]....
        /*03f0*/ 	.word	0xffffffff


	//   ....[198]....
        /*03f4*/ 	.word	0xffffffff


	//   ....[199]....
        /*03f8*/ 	.word	0xffffffff


	//   ....[200]....
        /*03fc*/ 	.word	0xffffffff


	//   ....[201]....
        /*0400*/ 	.word	0xffffffff


	//   ....[202]....
        /*0404*/ 	.word	0xffffffff


	//   ....[203]....
        /*0408*/ 	.word	0xffffffff


	//   ....[204]....
        /*040c*/ 	.word	0xffffffff


	//   ....[205]....
        /*0410*/ 	.word	0xffffffff


	//   ....[206]....
        /*0414*/ 	.word	0xffffffff


	//   ....[207]....
        /*0418*/ 	.word	0xffffffff


	//   ....[208]....
        /*041c*/ 	.word	0xffffffff


	//   ....[209]....
        /*0420*/ 	.word	0xffffffff


	//   ....[210]....
        /*0424*/ 	.word	0xffffffff


	//   ....[211]....
        /*0428*/ 	.word	0xffffffff


	//   ....[212]....
        /*042c*/ 	.word	0xffffffff


	//   ....[213]....
        /*0430*/ 	.word	0xffffffff


	//   ....[214]....
        /*0434*/ 	.word	0xffffffff


	//   ....[215]....
        /*0438*/ 	.word	0xffffffff


	//   ....[216]....
        /*043c*/ 	.word	0xffffffff


	//   ....[217]....
        /*0440*/ 	.word	0xffffffff


	//   ....[218]....
        /*0444*/ 	.word	0xffffffff


	//   ....[219]....
        /*0448*/ 	.word	0xffffffff


	//   ....[220]....
        /*044c*/ 	.word	0xffffffff


	//   ....[221]....
        /*0450*/ 	.word	0xffffffff


	//   ....[222]....
        /*0454*/ 	.word	0xffffffff


	//   ....[223]....
        /*0458*/ 	.word	0xffffffff


	//   ....[224]....
        /*045c*/ 	.word	0xffffffff


	//   ....[225]....
        /*0460*/ 	.word	0xffffffff


	//   ....[226]....
        /*0464*/ 	.word	0xffffffff


	//   ....[227]....
        /*0468*/ 	.word	0xffffffff


	//   ....[228]....
        /*046c*/ 	.word	0xffffffff


	//   ....[229]....
        /*0470*/ 	.word	0x0500002f


	//   ....[230]....
        /*0474*/ 	.word	0x0500002f


	//   ....[231]....
        /*0478*/ 	.word	0x0500002f


	//   ....[232]....
        /*047c*/ 	.word	0x0500002f


	//   ....[233]....
        /*0480*/ 	.word	0x0500002f


	//----- nvinfo : EIATTR_COOP_GROUP_INSTR_OFFSETS
	.align		4
.L_710:
        /*0484*/ 	.byte	0x04, 0x28
        /*0486*/ 	.short	(.L_712 - .L_711)


	//   ....[0]....
.L_711:
        /*0488*/ 	.word	0x00000e40


	//   ....[1]....
        /*048c*/ 	.word	0x00001890


	//   ....[2]....
        /*0490*/ 	.word	0x00002ad0


	//   ....[3]....
        /*0494*/ 	.word	0x00002af0


	//   ....[4]....
        /*0498*/ 	.word	0x00002b10


	//   ....[5]....
        /*049c*/ 	.word	0x00002b30


	//   ....[6]....
        /*04a0*/ 	.word	0x00002b50


	//   ....[7]....
        /*04a4*/ 	.word	0x00003000


	//   ....[8]....
        /*04a8*/ 	.word	0x00003010


	//   ....[9]....
        /*04ac*/ 	.word	0x00003030


	//   ....[10]....
        /*04b0*/ 	.word	0x00003050


	//   ....[11]....
        /*04b4*/ 	.word	0x000030a0


	//   ....[12]....
        /*04b8*/ 	.word	0x000030d0


	//   ....[13]....
        /*04bc*/ 	.word	0x00003120


	//   ....[14]....
        /*04c0*/ 	.word	0x00003160


	//   ....[15]....
        /*04c4*/ 	.word	0x00003250


	//   ....[16]....
        /*04c8*/ 	.word	0x00003280


	//   ....[17]....
        /*04cc*/ 	.word	0x00003290


	//   ....[18]....
        /*04d0*/ 	.word	0x000032b0


	//   ....[19]....
        /*04d4*/ 	.word	0x000032f0


	//   ....[20]....
        /*04d8*/ 	.word	0x00003320


	//   ....[21]....
        /*04dc*/ 	.word	0x00003360


	//   ....[22]....
        /*04e0*/ 	.word	0x00003380


	//   ....[23]....
        /*04e4*/ 	.word	0x000033a0


	//   ....[24]....
        /*04e8*/ 	.word	0x00003490


	//   ....[25]....
        /*04ec*/ 	.word	0x000034c0


	//   ....[26]....
        /*04f0*/ 	.word	0x000034d0


	//   ....[27]....
        /*04f4*/ 	.word	0x000034f0


	//   ....[28]....
        /*04f8*/ 	.word	0x00003530


	//   ....[29]....
        /*04fc*/ 	.word	0x00003560


	//   ....[30]....
        /*0500*/ 	.word	0x000035a0


	//   ....[31]....
        /*0504*/ 	.word	0x000035c0


	//   ....[32]....
        /*0508*/ 	.word	0x000035e0


	//   ....[33]....
        /*050c*/ 	.word	0x000036d0


	//   ....[34]....
        /*0510*/ 	.word	0x00003700


	//   ....[35]....
        /*0514*/ 	.word	0x00003710


	//   ....[36]....
        /*0518*/ 	.word	0x00003730


	//   ....[37]....
        /*051c*/ 	.word	0x00003770


	//   ....[38]....
        /*0520*/ 	.word	0x000037a0


	//   ....[39]....
        /*0524*/ 	.word	0x000037e0


	//   ....[40]....
        /*0528*/ 	.word	0x00003800


	//   ....[41]....
        /*052c*/ 	.word	0x00003820


	//   ....[42]....
        /*0530*/ 	.word	0x00003930


	//   ....[43]....
        /*0534*/ 	.word	0x00003960


	//   ....[44]....
        /*0538*/ 	.word	0x00003970


	//   ....[45]....
        /*053c*/ 	.word	0x00003990


	//   ....[46]....
        /*0540*/ 	.word	0x000039d0


	//   ....[47]....
        /*0544*/ 	.word	0x00003a00


	//   ....[48]....
        /*0548*/ 	.word	0x00003a40


	//   ....[49]....
        /*054c*/ 	.word	0x00003a60


	//   ....[50]....
        /*0550*/ 	.word	0x00003a80


	//   ....[51]....
        /*0554*/ 	.word	0x00003b90


	//   ....[52]....
        /*0558*/ 	.word	0x00003bc0


	//   ....[53]....
        /*055c*/ 	.word	0x00003bd0


	//   ....[54]....
        /*0560*/ 	.word	0x00003bf0


	//   ....[55]....
        /*0564*/ 	.word	0x00003c30


	//   ....[56]....
        /*0568*/ 	.word	0x00003c60


	//   ....[57]....
        /*056c*/ 	.word	0x00003ca0


	//   ....[58]....
        /*0570*/ 	.word	0x00003cc0


	//   ....[59]....
        /*0574*/ 	.word	0x00003ce0


	//   ....[60]....
        /*0578*/ 	.word	0x00003df0


	//   ....[61]....
        /*057c*/ 	.word	0x00003e20


	//   ....[62]....
        /*0580*/ 	.word	0x00003e30


	//   ....[63]....
        /*0584*/ 	.word	0x00003e50


	//   ....[64]....
        /*0588*/ 	.word	0x00003e90


	//   ....[65]....
        /*058c*/ 	.word	0x00003ec0


	//   ....[66]....
        /*0590*/ 	.word	0x00003f00


	//   ....[67]....
        /*0594*/ 	.word	0x00003f20


	//   ....[68]....
        /*0598*/ 	.word	0x00003f40


	//   ....[69]....
        /*059c*/ 	.word	0x00004050


	//   ....[70]....
        /*05a0*/ 	.word	0x00004080


	//   ....[71]....
        /*05a4*/ 	.word	0x00004090


	//   ....[72]....
        /*05a8*/ 	.word	0x000040b0


	//   ....[73]....
        /*05ac*/ 	.word	0x000040f0


	//   ....[74]....
        /*05b0*/ 	.word	0x00004120


	//   ....[75]....
        /*05b4*/ 	.word	0x00004160


	//   ....[76]....
        /*05b8*/ 	.word	0x00004180


	//   ....[77]....
        /*05bc*/ 	.word	0x000041a0


	//   ....[78]....
        /*05c0*/ 	.word	0x000042b0


	//   ....[79]....
        /*05c4*/ 	.word	0x00004300


	//   ....[80]....
        /*05c8*/ 	.word	0x00004310


	//   ....[81]....
        /*05cc*/ 	.word	0x00004330


	//   ....[82]....
        /*05d0*/ 	.word	0x00004370


	//   ....[83]....
        /*05d4*/ 	.word	0x000043a0


	//   ....[84]....
        /*05d8*/ 	.word	0x000043e0


	//   ....[85]....
        /*05dc*/ 	.word	0x00004400


	//   ....[86]....
        /*05e0*/ 	.word	0x00004420


	//   ....[87]....
        /*05e4*/ 	.word	0x00004510


	//   ....[88]....
        /*05e8*/ 	.word	0x00004560


	//   ....[89]....
        /*05ec*/ 	.word	0x00004570


	//   ....[90]....
        /*05f0*/ 	.word	0x000045a0


	//   ....[91]....
        /*05f4*/ 	.word	0x000045c0


	//   ....[92]....
        /*05f8*/ 	.word	0x00004610


	//   ....[93]....
        /*05fc*/ 	.word	0x00004630


	//   ....[94]....
        /*0600*/ 	.word	0x00004670


	//   ....[95]....
        /*0604*/ 	.word	0x00004690


	//   ....[96]....
        /*0608*/ 	.word	0x00004770


	//   ....[97]....
        /*060c*/ 	.word	0x000047c0


	//   ....[98]....
        /*0610*/ 	.word	0x000047d0


	//   ....[99]....
        /*0614*/ 	.word	0x00004820


	//   ....[100]....
        /*0618*/ 	.word	0x00004850


	//   ....[101]....
        /*061c*/ 	.word	0x00004880


	//   ....[102]....
        /*0620*/ 	.word	0x000048b0


	//   ....[103]....
        /*0624*/ 	.word	0x000048e0


	//   ....[104]....
        /*0628*/ 	.word	0x00004910


	//   ....[105]....
        /*062c*/ 	.word	0x000049d0


	//   ....[106]....
        /*0630*/ 	.word	0x00004a20


	//   ....[107]....
        /*0634*/ 	.word	0x00004a30


	//   ....[108]....
        /*0638*/ 	.word	0x00004a80


	//   ....[109]....
        /*063c*/ 	.word	0x00004ab0


	//   ....[110]....
        /*0640*/ 	.word	0x00004ae0


	//   ....[111]....
        /*0644*/ 	.word	0x00004b10


	//   ....[112]....
        /*0648*/ 	.word	0x00004b40


	//   ....[113]....
        /*064c*/ 	.word	0x00004b70


	//   ....[114]....
        /*0650*/ 	.word	0x00004c60


	//   ....[115]....
        /*0654*/ 	.word	0x00004c80


	//   ....[116]....
        /*0658*/ 	.word	0x00004c90


	//   ....[117]....
        /*065c*/ 	.word	0x00004ce0


	//   ....[118]....
        /*0660*/ 	.word	0x00004d10


	//   ....[119]....
        /*0664*/ 	.word	0x00004d40


	//   ....[120]....
        /*0668*/ 	.word	0x00004d70


	//   ....[121]....
        /*066c*/ 	.word	0x00004da0


	//   ....[122]....
        /*0670*/ 	.word	0x00004dd0


	//   ....[123]....
        /*0674*/ 	.word	0x00004ec0


	//   ....[124]....
        /*0678*/ 	.word	0x00004f00


	//   ....[125]....
        /*067c*/ 	.word	0x00004f10


	//   ....[126]....
        /*0680*/ 	.word	0x00004f60


	//   ....[127]....
        /*0684*/ 	.word	0x00004f90


	//   ....[128]....
        /*0688*/ 	.word	0x00004fc0


	//   ....[129]....
        /*068c*/ 	.word	0x00004ff0


	//   ....[130]....
        /*0690*/ 	.word	0x00005020


	//   ....[131]....
        /*0694*/ 	.word	0x00005050


	//   ....[132]....
        /*0698*/ 	.word	0x00005140


	//   ....[133]....
        /*069c*/ 	.word	0x00005170


	//   ....[134]....
        /*06a0*/ 	.word	0x00005180


	//   ....[135]....
        /*06a4*/ 	.word	0x000051d0


	//   ....[136]....
        /*06a8*/ 	.word	0x00005200


	//   ....[137]....
        /*06ac*/ 	.word	0x00005230


	//   ....[138]....
        /*06b0*/ 	.word	0x00005260


	//   ....[139]....
        /*06b4*/ 	.word	0x00005290


	//   ....[140]....
        /*06b8*/ 	.word	0x000052c0


	//   ....[141]....
        /*06bc*/ 	.word	0x000053e0


	//   ....[142]....
        /*06c0*/ 	.word	0x000053f0


	//   ....[143]....
        /*06c4*/ 	.word	0x00005440


	//   ....[144]....
        /*06c8*/ 	.word	0x00005470


	//   ....[145]....
        /*06cc*/ 	.word	0x000054a0


	//   ....[146]....
        /*06d0*/ 	.word	0x000054d0


	//   ....[147]....
        /*06d4*/ 	.word	0x00005500


	//   ....[148]....
        /*06d8*/ 	.word	0x00005530


	//   ....[149]....
        /*06dc*/ 	.word	0x00005560


	//   ....[150]....
        /*06e0*/ 	.word	0x00005600


	//   ....[151]....
        /*06e4*/ 	.word	0x00005620


	//   ....[152]....
        /*06e8*/ 	.word	0x00005630


	//   ....[153]....
        /*06ec*/ 	.word	0x00005680


	//   ....[154]....
        /*06f0*/ 	.word	0x000056b0


	//   ....[155]....
        /*06f4*/ 	.word	0x000056e0


	//   ....[156]....
        /*06f8*/ 	.word	0x00005710


	//   ....[157]....
        /*06fc*/ 	.word	0x00005740


	//   ....[158]....
        /*0700*/ 	.word	0x00005770


	//   ....[159]....
        /*0704*/ 	.word	0x000058a0


	//   ....[160]....
        /*0708*/ 	.word	0x00005d40


	//   ....[161]....
        /*070c*/ 	.word	0x00006070


	//   ....[162]....
        /*0710*/ 	.word	0x00006130


	//   ....[163]....
        /*0714*/ 	.word	0x000061f0


	//   ....[164]....
        /*0718*/ 	.word	0x000062b0


	//   ....[165]....
        /*071c*/ 	.word	0x00006370


	//   ....[166]....
        /*0720*/ 	.word	0x00006430


	//   ....[167]....
        /*0724*/ 	.word	0x000064f0


	//   ....[168]....
        /*0728*/ 	.word	0x000065b0


	//   ....[169]....
        /*072c*/ 	.word	0x00006670


	//   ....[170]....
        /*0730*/ 	.word	0x00006730


	//   ....[171]....
        /*0734*/ 	.word	0x000067f0


	//   ....[172]....
        /*0738*/ 	.word	0x000068b0


	//   ....[173]....
        /*073c*/ 	.word	0x00006970


	//   ....[174]....
        /*0740*/ 	.word	0x00006a30


	//   ....[175]....
        /*0744*/ 	.word	0x00006af0


	//   ....[176]....
        /*0748*/ 	.word	0x00006bb0


	//   ....[177]....
        /*074c*/ 	.word	0x00006c70


	//   ....[178]....
        /*0750*/ 	.word	0x00006e60


	//   ....[179]....
        /*0754*/ 	.word	0x00006f90


	//   ....[180]....
        /*0758*/ 	.word	0x000070c0


	//   ....[181]....
        /*075c*/ 	.word	0x000071f0


	//   ....[182]....
        /*0760*/ 	.word	0x00007320


	//   ....[183]....
        /*0764*/ 	.word	0x00007450


	//   ....[184]....
        /*0768*/ 	.word	0x00007580


	//   ....[185]....
        /*076c*/ 	.word	0x000076b0


	//   ....[186]....
        /*0770*/ 	.word	0x000077e0


	//   ....[187]....
        /*0774*/ 	.word	0x00007910


	//   ....[188]....
        /*0778*/ 	.word	0x00007a40


	//   ....[189]....
        /*077c*/ 	.word	0x00007b60


	//   ....[190]....
        /*0780*/ 	.word	0x00007c70


	//   ....[191]....
        /*0784*/ 	.word	0x00007d80


	//   ....[192]....
        /*0788*/ 	.word	0x00007e90


	//   ....[193]....
        /*078c*/ 	.word	0x00007fa0


	//   ....[194]....
        /*0790*/ 	.word	0x000080b0


	//   ....[195]....
        /*0794*/ 	.word	0x00008eb0


	//   ....[196]....
        /*0798*/ 	.word	0x00008f40


	//   ....[197]....
        /*079c*/ 	.word	0x00008fc0


	//   ....[198]....
        /*07a0*/ 	.word	0x00009050


	//   ....[199]....
        /*07a4*/ 	.word	0x000090d0


	//   ....[200]....
        /*07a8*/ 	.word	0x00009160


	//   ....[201]....
        /*07ac*/ 	.word	0x000091e0


	//   ....[202]....
        /*07b0*/ 	.word	0x00009270


	//   ....[203]....
        /*07b4*/ 	.word	0x000092f0


	//   ....[204]....
        /*07b8*/ 	.word	0x00009380


	//   ....[205]....
        /*07bc*/ 	.word	0x00009400


	//   ....[206]....
        /*07c0*/ 	.word	0x00009490


	//   ....[207]....
        /*07c4*/ 	.word	0x00009510


	//   ....[208]....
        /*07c8*/ 	.word	0x000095a0


	//   ....[209]....
        /*07cc*/ 	.word	0x00009620


	//   ....[210]....
        /*07d0*/ 	.word	0x000096b0


	//   ....[211]....
        /*07d4*/ 	.word	0x00009730


	//   ....[212]....
        /*07d8*/ 	.word	0x00009890


	//   ....[213]....
        /*07dc*/ 	.word	0x00009960


	//   ....[214]....
        /*07e0*/ 	.word	0x00009a10


	//   ....[215]....
        /*07e4*/ 	.word	0x00009ad0


	//   ....[216]....
        /*07e8*/ 	.word	0x00009b80


	//   ....[217]....
        /*07ec*/ 	.word	0x00009c40


	//   ....[218]....
        /*07f0*/ 	.word	0x00009cf0


	//   ....[219]....
        /*07f4*/ 	.word	0x00009db0


	//   ....[220]....
        /*07f8*/ 	.word	0x00009e60


	//   ....[221]....
        /*07fc*/ 	.word	0x00009f20


	//   ....[222]....
        /*0800*/ 	.word	0x00009fd0


	//   ....[223]....
        /*0804*/ 	.word	0x0000a090


	//   ....[224]....
        /*0808*/ 	.word	0x0000a140


	//   ....[225]....
        /*080c*/ 	.word	0x0000a200


	//   ....[226]....
        /*0810*/ 	.word	0x0000a2a0


	//   ....[227]....
        /*0814*/ 	.word	0x0000a360


	//   ....[228]....
        /*0818*/ 	.word	0x0000a400


	//   ....[229]....
        /*081c*/ 	.word	0x0000a470


	//   ....[230]....
        /*0820*/ 	.word	0x0000a4e0


	//   ....[231]....
        /*0824*/ 	.word	0x0000a550


	//   ....[232]....
        /*0828*/ 	.word	0x0000a5c0


	//   ....[233]....
        /*082c*/ 	.word	0x0000a630


	//----- nvinfo : EIATTR_VRC_CTA_INIT_COUNT
	.align		4
.L_712:
        /*0830*/ 	.byte	0x02, 0x4a
	.zero		1
	.zero		1


	//----- nvinfo : EIATTR_EXIT_INSTR_OFFSETS
	.align		4
        /*0834*/ 	.byte	0x04, 0x1c
        /*0836*/ 	.short	(.L_714 - .L_713)


	//   ....[0]....
.L_713:
        /*0838*/ 	.word	0x00002570


	//   ....[1]....
        /*083c*/ 	.word	0x000028d0


	//   ....[2]....
        /*0840*/ 	.word	0x000028f0


	//   ....[3]....
        /*0844*/ 	.word	0x00009740


	//   ....[4]....
        /*0848*/ 	.word	0x0000a410


	//----- nvinfo : EIATTR_MAX_THREADS
	.align		4
.L_714:
        /*084c*/ 	.byte	0x04, 0x05
        /*084e*/ 	.short	(.L_716 - .L_715)
.L_715:
        /*0850*/ 	.word	0x00000180
        /*0854*/ 	.word	0x00000001
        /*0858*/ 	.word	0x00000001


	//----- nvinfo : EIATTR_CRS_STACK_SIZE
	.align		4
.L_716:
        /*085c*/ 	.byte	0x04, 0x1e
        /*085e*/ 	.short	(.L_718 - .L_717)
.L_717:
        /*0860*/ 	.word	0x00000000


	//----- nvinfo : EIATTR_CBANK_PARAM_SIZE
	.align		4
.L_718:
        /*0864*/ 	.byte	0x03, 0x19
        /*0866*/ 	.short	0x004d


	//----- nvinfo : EIATTR_PARAM_CBANK
	.align		4
        /*0868*/ 	.byte	0x04, 0x0a
        /*086a*/ 	.short	(.L_720 - .L_719)
	.align		4
.L_719:
        /*086c*/ 	.word	index@(.nv.constant0._ZN3cub18CUB_300001_SM_10006detail10radix_sort29DeviceRadixSortOnesweepKernelINS1_5radix10policy_hubIiiyE10Policy1000ELNS0_9SortOrderE0EiiyiiNS1_21identity_decomposer_tEEEvPT5_SB_PT3_PKSC_PT1_PKSG_PT2_PKSK_T4_iiT6_)
        /*0870*/ 	.short	0x0380
        /*0872*/ 	.short	0x004d


	//----- nvinfo : EIATTR_SW_WAR
	.align		4
.L_720:
        /*0874*/ 	.byte	0x04, 0x36
        /*0876*/ 	.short	(.L_722 - .L_721)
.L_721:
        /*0878*/ 	.word	0x00000008
.L_722:


//--------------------- .nv.info._ZN3cub18CUB_300001_SM_10006detail10radix_sort33DeviceRadixSortExclusiveSumKernelINS1_5radix10policy_hubIiiyE10Policy1000EyEEvPT0_ --------------------------
	.section	.nv.info._ZN3cub18CUB_300001_SM_10006detail10radix_sort33DeviceRadixSortExclusiveSumKernelINS1_5radix10policy_hubIiiyE10Policy1000EyEEvPT0_,"",@"SHT_CUDA_INFO"
	.sectionflags	@""
	.align	4


	//----- nvinfo : EIATTR_CUDA_API_VERSION
	.align		4
        /*0000*/ 	.byte	0x04, 0x37
        /*0002*/ 	.short	(.L_724 - .L_723)
.L_723:
        /*0004*/ 	.word	0x00000082


	//----- nvinfo : EIATTR_KPARAM_INFO
	.align		4
.L_724:
        /*0008*/ 	.byte	0x04, 0x17
        /*000a*/ 	.short	(.L_726 - .L_725)
.L_725:
        /*000c*/ 	.word	0x00000000
        /*0010*/ 	.short	0x0000
        /*0012*/ 	.short	0x0000
        /*0014*/ 	.byte	0x00, 0xf5, 0x21, 0x00


	//----- nvinfo : EIATTR_SPARSE_MMA_MASK
	.align		4
.L_726:
        /*0018*/ 	.byte	0x03, 0x50
        /*001a*/ 	.short	0x0000


	//----- nvinfo : EIATTR_MAXREG_COUNT
	.align		4
        /*001c*/ 	.byte	0x03, 0x1b
        /*001e*/ 	.short	0x00ff


	//----- nvinfo : EIATTR_NUM_BARRIERS
	.align		4
        /*0020*/ 	.byte	0x02, 0x4c
        /*0022*/ 	.byte	0x01
	.zero		1


	//----- nvinfo : EIATTR_MERCURY_ISA_VERSION
	.align		4
        /*0024*/ 	.byte	0x03, 0x5f
        /*0026*/ 	.short	0x0101


	//----- nvinfo : EIATTR_COOP_GROUP_MASK_REGIDS
	.align		4
        /*0028*/ 	.byte	0x04, 0x29
        /*002a*/ 	.short	(.L_728 - .L_727)


	//   ....[0]....
.L_727:
        /*002c*/ 	.word	0xffffffff


	//   ....[1]....
        /*0030*/ 	.word	0xffffffff


	//   ....[2]....
        /*0034*/ 	.word	0xffffffff


	//   ....[3]....
        /*0038*/ 	.word	0xffffffff


	//   ....[4]....
        /*003c*/ 	.word	0xffffffff


	//   ....[5]....
        /*0040*/ 	.word	0xffffffff


	//   ....[6]....
        /*0044*/ 	.word	0xffffffff


	//   ....[7]....
        /*0048*/ 	.word	0xffffffff


	//   ....[8]....
        /*004c*/ 	.word	0xffffffff


	//   ....[9]....
        /*0050*/ 	.word	0xffffffff


	//   ....[10]....
        /*0054*/ 	.word	0x05000015


	//   ....[11]....
        /*0058*/ 	.word	0x05000015


	//   ....[12]....
        /*005c*/ 	.word	0x05000015


	//   ....[13]....
        /*0060*/ 	.word	0x05000015


	//   ....[14]....
        /*0064*/ 	.word	0x05000015


	//   ....[15]....
        /*0068*/ 	.word	0x05000015


	//   ....[16]....
        /*006c*/ 	.word	0x05000015


	//   ....[17]....
        /*0070*/ 	.word	0x05000015


	//   ....[18]....
        /*0074*/ 	.word	0x05000015


	//   ....[19]....
        /*0078*/ 	.word	0x05000015


	//----- nvinfo : EIATTR_COOP_GROUP_INSTR_OFFSETS
	.align		4
.L_728:
        /*007c*/ 	.byte	0x04, 0x28
        /*007e*/ 	.short	(.L_730 - .L_729)


	//   ....[0]....
.L_729:
        /*0080*/ 	.word	0x00000250


	//   ....[1]....
        /*0084*/ 	.word	0x00000260


	//   ....[2]....
        /*0088*/ 	.word	0x000002a0


	//   ....[3]....
        /*008c*/ 	.word	0x000002c0


	//   ....[4]....
        /*0090*/ 	.word	0x00000310


	//   ....[5]....
        /*0094*/ 	.word	0x00000320


	//   ....[6]....
        /*0098*/ 	.word	0x00000360


	//   ....[7]....
        /*009c*/ 	.word	0x00000380


	//   ....[8]....
        /*00a0*/ 	.word	0x000003d0


	//   ....[9]....
        /*00a4*/ 	.word	0x000003e0


	//   ....[10]....
        /*00a8*/ 	.word	0x00000660


	//   ....[11]....
        /*00ac*/ 	.word	0x000006b0


	//   ....[12]....
        /*00b0*/ 	.word	0x00000740


	//   ....[13]....
        /*00b4*/ 	.word	0x00000790


	//   ....[14]....
        /*00b8*/ 	.word	0x00000820


	//   ....[15]....
        /*00bc*/ 	.word	0x00000870


	//   ....[16]....
        /*00c0*/ 	.word	0x00000900


	//   ....[17]....
        /*00c4*/ 	.word	0x00000950


	//   ....[18]....
        /*00c8*/ 	.word	0x000009e0


	//   ....[19]....
        /*00cc*/ 	.word	0x00000a30


	//----- nvinfo : EIATTR_VRC_CTA_INIT_COUNT
	.align		4
.L_730:
        /*00d0*/ 	.byte	0x02, 0x4a
	.zero		1
	.zero		1


	//----- nvinfo : EIATTR_EXIT_INSTR_OFFSETS
	.align		4
        /*00d4*/ 	.byte	0x04, 0x1c
        /*00d6*/ 	.short	(.L_732 - .L_731)


	//   ....[0]....
.L_731:
        /*00d8*/ 	.word	0x000005d0


	//   ....[1]....
        /*00dc*/ 	.word	0x00000600


	//----- nvinfo : EIATTR_CRS_STACK_SIZE
	.align		4
.L_732:
        /*00e0*/ 	.byte	0x04, 0x1e
        /*00e2*/ 	.short	(.L_734 - .L_733)
.L_733:
        /*00e4*/ 	.word	0x00000000


	//----- nvinfo : EIATTR_CBANK_PARAM_SIZE
	.align		4
.L_734:
        /*00e8*/ 	.byte	0x03, 0x19
        /*00ea*/ 	.short	0x0008


	//----- nvinfo : EIATTR_PARAM_CBANK
	.align		4
        /*00ec*/ 	.byte	0x04, 0x0a
        /*00ee*/ 	.short	(.L_736 - .L_735)
	.align		4
.L_735:
        /*00f0*/ 	.word	index@(.nv.constant0._ZN3cub18CUB_300001_SM_10006detail10radix_sort33DeviceRadixSortExclusiveSumKernelINS1_5radix10policy_hubIiiyE10Policy1000EyEEvPT0_)
        /*00f4*/ 	.short	0x0380
        /*00f6*/ 	.short	0x0008


	//----- nvinfo : EIATTR_SW_WAR
	.align		4
.L_736:
        /*00f8*/ 	.byte	0x04, 0x36
        /*00fa*/ 	.short	(.L_738 - .L_737)
.L_737:
        /*00fc*/ 	.word	0x00000008
.L_738:


//--------------------- .nv.info._ZN3cub18CUB_300001_SM_10006detail10radix_sort30DeviceRadixSortHistogramKernelINS1_5radix10policy_hubIiiyE10Policy1000ELNS0_9SortOrderE0EiyNS1_21identity_decomposer_tEEEvPT2_PKT1_SA_iiT3_ --------------------------
	.section	.nv.info._ZN3cub18CUB_300001_SM_10006detail10radix_sort30DeviceRadixSortHistogramKernelINS1_5radix10policy_hubIiiyE10Policy1000ELNS0_9SortOrderE0EiyNS1_21identity_decomposer_tEEEvPT2_PKT1_SA_iiT3_,"",@"SHT_CUDA_INFO"
	.sectionflags	@""
	.align	4


	//----- nvinfo : EIATTR_CUDA_API_VERSION
	.align		4
        /*0000*/ 	.byte	0x04, 0x37
        /*0002*/ 	.short	(.L_740 - .L_739)
.L_739:
        /*0004*/ 	.word	0x00000082


	//----- nvinfo : EIATTR_KPARAM_INFO
	.align		4
.L_740:
        /*0008*/ 	.byte	0x04, 0x17
        /*000a*/ 	.short	(.L_742 - .L_741)
.L_741:
        /*000c*/ 	.word	0x00000000
        /*0010*/ 	.short	0x0005
        /*0012*/ 	.short	0x0020
        /*0014*/ 	.byte	0x00, 0xf0, 0x05, 0x00


	//----- nvinfo : EIATTR_KPARAM_INFO
	.align		4
.L_742:
        /*0018*/ 	.byte	0x04, 0x17
        /*001a*/ 	.short	(.L_744 - .L_743)
.L_743:
        /*001c*/ 	.word	0x00000000
        /*0020*/ 	.short	0x0004
        /*0022*/ 	.short	0x001c
        /*0024*/ 	.byte	0x00, 0xf0, 0x11, 0x00


	//----- nvinfo : EIATTR_KPARAM_INFO
	.align		4
.L_744:
        /*0028*/ 	.byte	0x04, 0x17
        /*002a*/ 	.short	(.L_746 - .L_745)
.L_745:
        /*002c*/ 	.word	0x00000000
        /*0030*/ 	.short	0x0003
        /*0032*/ 	.short	0x0018
        /*0034*/ 	.byte	0x00, 0xf0, 0x11, 0x00


	//----- nvinfo : EIATTR_KPARAM_INFO
	.align		4
.L_746:
        /*0038*/ 	.byte	0x04, 0x17
        /*003a*/ 	.short	(.L_748 - .L_747)
.L_747:
        /*003c*/ 	.word	0x00000000
        /*0040*/ 	.short	0x0002
        /*0042*/ 	.short	0x0010
        /*0044*/ 	.byte	0x00, 0xf0, 0x21, 0x00


	//----- nvinfo : EIATTR_KPARAM_INFO
	.align		4
.L_748:
        /*0048*/ 	.byte	0x04, 0x17
        /*004a*/ 	.short	(.L_750 - .L_749)
.L_749:
        /*004c*/ 	.word	0x00000000
        /*0050*/ 	.short	0x0001
        /*0052*/ 	.short	0x0008
        /*0054*/ 	.byte	0x00, 0xf5, 0x21, 0x00


	//----- nvinfo : EIATTR_KPARAM_INFO
	.align		4
.L_750:
        /*0058*/ 	.byte	0x04, 0x17
        /*005a*/ 	.short	(.L_752 - .L_751)
.L_751:
        /*005c*/ 	.word	0x00000000
        /*0060*/ 	.short	0x0000
        /*0062*/ 	.short	0x0000
        /*0064*/ 	.byte	0x00, 0xf5, 0x21, 0x00


	//----- nvinfo : EIATTR_SPARSE_MMA_MASK
	.align		4
.L_752:
        /*0068*/ 	.byte	0x03, 0x50
        /*006a*/ 	.short	0x0000


	//----- nvinfo : EIATTR_MAXREG_COUNT
	.align		4
        /*006c*/ 	.byte	0x03, 0x1b
        /*006e*/ 	.short	0x00ff


	//----- nvinfo : EIATTR_NUM_BARRIERS
	.align		4
        /*0070*/ 	.byte	0x02, 0x4c
        /*0072*/ 	.byte	0x01
	.zero		1


	//----- nvinfo : EIATTR_MERCURY_ISA_VERSION
	.align		4
        /*0074*/ 	.byte	0x03, 0x5f
        /*0076*/ 	.short	0x0101


	//----- nvinfo : EIATTR_VRC_CTA_INIT_COUNT
	.align		4
        /*0078*/ 	.byte	0x02, 0x4a
	.zero		1
	.zero		1


	//----- nvinfo : EIATTR_EXIT_INSTR_OFFSETS
	.align		4
        /*007c*/ 	.byte	0x04, 0x1c
        /*007e*/ 	.short	(.L_754 - .L_753)


	//   ....[0]....
.L_753:
        /*0080*/ 	.word	0x00000040


	//   ....[1]....
        /*0084*/ 	.word	0x00002ee0


	//----- nvinfo : EIATTR_MAX_THREADS
	.align		4
.L_754:
        /*0088*/ 	.byte	0x04, 0x05
        /*008a*/ 	.short	(.L_756 - .L_755)
.L_755:
        /*008c*/ 	.word	0x00000080
        /*0090*/ 	.word	0x00000001
        /*0094*/ 	.word	0x00000001


	//----- nvinfo : EIATTR_CRS_STACK_SIZE
	.align		4
.L_756:
        /*0098*/ 	.byte	0x04, 0x1e
        /*009a*/ 	.short	(.L_758 - .L_757)
.L_757:
        /*009c*/ 	.word	0x00000000


	//----- nvinfo : EIATTR_CBANK_PARAM_SIZE
	.align		4
.L_758:
        /*00a0*/ 	.byte	0x03, 0x19
        /*00a2*/ 	.short	0x0021


	//----- nvinfo : EIATTR_PARAM_CBANK
	.align		4
        /*00a4*/ 	.byte	0x04, 0x0a
        /*00a6*/ 	.short	(.L_760 - .L_759)
	.align		4
.L_759:
        /*00a8*/ 	.word	index@(.nv.constant0._ZN3cub18CUB_300001_SM_10006detail10radix_sort30DeviceRadixSortHistogramKernelINS1_5radix10policy_hubIiiyE10Policy1000ELNS0_9SortOrderE0EiyNS1_21identity_decomposer_tEEEvPT2_PKT1_SA_iiT3_)
        /*00ac*/ 	.short	0x0380
        /*00ae*/ 	.short	0x0021


	//----- nvinfo : EIATTR_SW_WAR
	.align		4
.L_760:
        /*00b0*/ 	.byte	0x04, 0x36
        /*00b2*/ 	.short	(.L_762 - .L_761)
.L_761:
        /*00b4*/ 	.word	0x00000008
.L_762:


//--------------------- .nv.info._ZN3cub18CUB_300001_SM_10006detail10radix_sort31DeviceRadixSortSingleTileKernelINS1_5radix10policy_hubIiiyE10Policy1000ELNS0_9SortOrderE0EiiyNS1_21identity_decomposer_tEEEvPKT1_PSA_PKT2_PSE_T3_iiT4_ --------------------------
	.section	.nv.info._ZN3cub18CUB_300001_SM_10006detail10radix_sort31DeviceRadixSortSingleTileKernelINS1_5radix10policy_hubIiiyE10Policy1000ELNS0_9SortOrderE0EiiyNS1_21identity_decomposer_tEEEvPKT1_PSA_PKT2_PSE_T3_iiT4_,"",@"SHT_CUDA_INFO"
	.sectionflags	@""
	.align	4


	//----- nvinfo : EIATTR_CUDA_API_VERSION
	.align		4
        /*0000*/ 	.byte	0x04, 0x37
        /*0002*/ 	.short	(.L_764 - .L_763)
.L_763:
        /*0004*/ 	.word	0x00000082


	//----- nvinfo : EIATTR_KPARAM_INFO
	.align		4
.L_764:
        /*0008*/ 	.byte	0x04, 0x17
        /*000a*/ 	.short	(.L_766 - .L_765)
.L_765:
        /*000c*/ 	.word	0x00000000
        /*0010*/ 	.short	0x0007
        /*0012*/ 	.short	0x0030
        /*0014*/ 	.byte	0x00, 0xf0, 0x05, 0x00


	//----- nvinfo : EIATTR_KPARAM_INFO
	.align		4
.L_766:
        /*0018*/ 	.byte	0x04, 0x17
        /*001a*/ 	.short	(.L_768 - .L_767)
.L_767:
        /*001c*/ 	.word	0x00000000
        /*0020*/ 	.short	0x0006
        /*0022*/ 	.short	0x002c
        /*0024*/ 	.byte	0x00, 0xf0, 0x11, 0x00


	//----- nvinfo : EIATTR_KPARAM_INFO
	.align		4
.L_768:
        /*0028*/ 	.byte	0x04, 0x17
        /*002a*/ 	.short	(.L_770 - .L_769)
.L_769:
        /*002c*/ 	.word	0x00000000
        /*0030*/ 	.short	0x0005
        /*0032*/ 	.short	0x0028
        /*0034*/ 	.byte	0x00, 0xf0, 0x11, 0x00


	//----- nvinfo : EIATTR_KPARAM_INFO
	.align		4
.L_770:
        /*0038*/ 	.byte	0x04, 0x17
        /*003a*/ 	.short	(.L_772 - .L_771)
.L_771:
        /*003c*/ 	.word	0x00000000
        /*0040*/ 	.short	0x0004
        /*0042*/ 	.short	0x0020
        /*0044*/ 	.byte	0x00, 0xf0, 0x21, 0x00


	//----- nvinfo : EIATTR_KPARAM_INFO
	.align		4
.L_772:
        /*0048*/ 	.byte	0x04, 0x17
        /*004a*/ 	.short	(.L_774 - .L_773)
.L_773:
        /*004c*/ 	.word	0x00000000
        /*0050*/ 	.short	0x0003
        /*0052*/ 	.short	0x0018
        /*0054*/ 	.byte	0x00, 0xf5, 0x21, 0x00


	//----- nvinfo : EIATTR_KPARAM_INFO
	.align		4
.L_774:
        /*0058*/ 	.byte	0x04, 0x17
        /*005a*/ 	.short	(.L_776 - .L_775)
.L_775:
        /*005c*/ 	.word	0x00000000
        /*0060*/ 	.short	0x0002
        /*0062*/ 	.short	0x0010
        /*0064*/ 	.byte	0x00, 0xf5, 0x21, 0x00


	//----- nvinfo : EIATTR_KPARAM_INFO
	.align		4
.L_776:
        /*0068*/ 	.byte	0x04, 0x17
        /*006a*/ 	.short	(.L_778 - .L_777)
.L_777:
        /*006c*/ 	.word	0x00000000
        /*0070*/ 	.short	0x0001
        /*0072*/ 	.short	0x0008
        /*0074*/ 	.byte	0x00, 0xf5, 0x21, 0x00


	//----- nvinfo : EIATTR_KPARAM_INFO
	.align		4
.L_778:
        /*0078*/ 	.byte	0x04, 0x17
        /*007a*/ 	.short	(.L_780 - .L_779)
.L_779:
        /*007c*/ 	.word	0x00000000
        /*0080*/ 	.short	0x0000
        /*0082*/ 	.short	0x0000
        /*0084*/ 	.byte	0x00, 0xf5, 0x21, 0x00


	//----- nvinfo : EIATTR_SPARSE_MMA_MASK
	.align		4
.L_780:
        /*0088*/ 	.byte	0x03, 0x50
        /*008a*/ 	.short	0x0000


	//----- nvinfo : EIATTR_MAXREG_COUNT
	.align		4
        /*008c*/ 	.byte	0x03, 0x1b
        /*008e*/ 	.short	0x00ff


	//----- nvinfo : EIATTR_NUM_BARRIERS
	.align		4
        /*0090*/ 	.byte	0x02, 0x4c
        /*0092*/ 	.byte	0x01
	.zero		1


	//----- nvinfo : EIATTR_MERCURY_ISA_VERSION
	.align		4
        /*0094*/ 	.byte	0x03, 0x5f
        /*0096*/ 	.short	0x0101


	//----- nvinfo : EIATTR_COOP_GROUP_MASK_REGIDS
	.align		4
        /*0098*/ 	.byte	0x04, 0x29
        /*009a*/ 	.short	(.L_782 - .L_781)


	//   ....[0]....
.L_781:
        /*009c*/ 	.word	0xffffffff


	//   ....[1]....
        /*00a0*/ 	.word	0xffffffff


	//   ....[2]....
        /*00a4*/ 	.word	0xffffffff


	//   ....[3]....
        /*00a8*/ 	.word	0xffffffff


	//   ....[4]....
        /*00ac*/ 	.word	0xffffffff


	//----- nvinfo : EIATTR_COOP_GROUP_INSTR_OFFSETS
	.align		4
.L_782:
        /*00b0*/ 	.byte	0x04, 0x28
        /*00b2*/ 	.short	(.L_784 - .L_783)


	//   ....[0]....
.L_783:
        /*00b4*/ 	.word	0x00001e20


	//   ....[1]....
        /*00b8*/ 	.word	0x00001e40


	//   ....[2]....
        /*00bc*/ 	.word	0x00001e60


	//   ....[3]....
        /*00c0*/ 	.word	0x00001e80


	//   ....[4]....
        /*00c4*/ 	.word	0x00001ea0


	//----- nvinfo : EIATTR_VRC_CTA_INIT_COUNT
	.align		4
.L_784:
        /*00c8*/ 	.byte	0x02, 0x4a
	.zero		1
	.zero		1


	//----- nvinfo : EIATTR_EXIT_INSTR_OFFSETS
	.align		4
        /*00cc*/ 	.byte	0x04, 0x1c
        /*00ce*/ 	.short	(.L_786 - .L_785)


	//   ....[0]....
.L_785:
        /*00d0*/ 	.word	0x00003bf0


	//   ....[1]....
        /*00d4*/ 	.word	0x00003c40


	//----- nvinfo : EIATTR_MAX_THREADS
	.align		4
.L_786:
        /*00d8*/ 	.byte	0x04, 0x05
        /*00da*/ 	.short	(.L_788 - .L_787)
.L_787:
        /*00dc*/ 	.word	0x00000100
        /*00e0*/ 	.word	0x00000001
        /*00e4*/ 	.word	0x00000001


	//----- nvinfo : EIATTR_CBANK_PARAM_SIZE
	.align		4
.L_788:
        /*00e8*/ 	.byte	0x03, 0x19
        /*00ea*/ 	.short	0x0031


	//----- nvinfo : EIATTR_PARAM_CBANK
	.align		4
        /*00ec*/ 	.byte	0x04, 0x0a
        /*00ee*/ 	.short	(.L_790 - .L_789)
	.align		4
.L_789:
        /*00f0*/ 	.word	index@(.nv.constant0._ZN3cub18CUB_300001_SM_10006detail10radix_sort31DeviceRadixSortSingleTileKernelINS1_5radix10policy_hubIiiyE10Policy1000ELNS0_9SortOrderE0EiiyNS1_21identity_decomposer_tEEEvPKT1_PSA_PKT2_PSE_T3_iiT4_)
        /*00f4*/ 	.short	0x0380
        /*00f6*/ 	.short	0x0031


	//----- nvinfo : EIATTR_SW_WAR
	.align		4
.L_790:
        /*00f8*/ 	.byte	0x04, 0x36
        /*00fa*/ 	.short	(.L_792 - .L_791)
.L_791:
        /*00fc*/ 	.word	0x00000008
.L_792:


//--------------------- .nv.info._ZN3cub18CUB_300001_SM_10006detail10radix_sort29DeviceRadixSortOnesweepKernelINS1_5radix10policy_hubIfNS0_8NullTypeEyE10Policy1000ELNS0_9SortOrderE0EfS6_yiiNS1_21identity_decomposer_tEEEvPT5_SC_PT3_PKSD_PT1_PKSH_PT2_PKSL_T4_iiT6_ --------------------------
	.section	.nv.info._ZN3cub18CUB_300001_SM_10006detail10radix_sort29DeviceRadixSortOnesweepKernelINS1_5radix10policy_hubIfNS0_8NullTypeEyE10Policy1000ELNS0_9SortOrderE0EfS6_yiiNS1_21identity_decomposer_tEEEvPT5_SC_PT3_PKSD_PT1_PKSH_PT2_PKSL_T4_iiT6_,"",@"SHT_CUDA_INFO"
	.sectionflags	@""
	.align	4


	//----- nvinfo : EIATTR_CUDA_API_VERSION
	.align		4
        /*0000*/ 	.byte	0x04, 0x37
        /*0002*/ 	.short	(.L_794 - .L_793)
.L_793:
        /*0004*/ 	.word	0x00000082


	//----- nvinfo : EIATTR_KPARAM_INFO
	.align		4
.L_794:
        /*0008*/ 	.byte	0x04, 0x17
        /*000a*/ 	.short	(.L_796 - .L_795)
.L_795:
        /*000c*/ 	.word	0x00000000
        /*0010*/ 	.short	0x000b
        /*0012*/ 	.short	0x004c
        /*0014*/ 	.byte	0x00, 0xf0, 0x05, 0x00


	//----- nvinfo : EIATTR_KPARAM_INFO
	.align		4
.L_796:
        /*0018*/ 	.byte	0x04, 0x17
        /*001a*/ 	.short	(.L_798 - .L_797)
.L_797:
        /*001c*/ 	.word	0x00000000
        /*0020*/ 	.short	0x000a
        /*0022*/ 	.short	0x0048
        /*0024*/ 	.byte	0x00, 0xf0, 0x11, 0x00


	//----- nvinfo : EIATTR_KPARAM_INFO
	.align		4
.L_798:
        /*0028*/ 	.byte	0x04, 0x17
        /*002a*/ 	.short	(.L_800 - .L_799)
.L_799:
        /*002c*/ 	.word	0x00000000
        /*0030*/ 	.short	0x0009
        /*0032*/ 	.short	0x0044
        /*0034*/ 	.byte	0x00, 0xf0, 0x11, 0x00


	//----- nvinfo : EIATTR_KPARAM_INFO
	.align		4
.L_800:
        /*0038*/ 	.byte	0x04, 0x17
        /*003a*/ 	.short	(.L_802 - .L_801)
.L_801:
        /*003c*/ 	.word	0x00000000
        /*0040*/ 	.short	0x0008
        /*0042*/ 	.short	0x0040
        /*0044*/ 	.byte	0x00, 0xf0, 0x11, 0x00


	//----- nvinfo : EIATTR_KPARAM_INFO
	.align		4
.L_802:
        /*0048*/ 	.byte	0x04, 0x17
        /*004a*/ 	.short	(.L_804 - .L_803)
.L_803:
        /*004c*/ 	.word	0x00000000
        /*0050*/ 	.short	0x0007
        /*0052*/ 	.short	0x0038
        /*0054*/ 	.byte	0x00, 0xf5, 0x21, 0x00


	//----- nvinfo : EIATTR_KPARAM_INFO
	.align		4
.L_804:
        /*0058*/ 	.byte	0x04, 0x17
        /*005a*/ 	.short	(.L_806 - .L_805)
.L_805:
        /*005c*/ 	.word	0x00000000
        /*0060*/ 	.short	0x0006
        /*0062*/ 	.short	0x0030
        /*0064*/ 	.byte	0x00, 0xf5, 0x21, 0x00


	//----- nvinfo : EIATTR_KPARAM_INFO
	.align		4
.L_806:
        /*0068*/ 	.byte	0x04, 0x17
        /*006a*/ 	.short	(.L_808 - .L_807)
.L_807:
        /*006c*/ 	.word	0x00000000
        /*0070*/ 	.short	0x0005
        /*0072*/ 	.short	0x0028
        /*0074*/ 	.byte	0x00, 0xf5, 0x21, 0x00


	//----- nvinfo : EIATTR_KPARAM_INFO
	.align		4
.L_808:
        /*0078*/ 	.byte	0x04, 0x17
        /*007a*/ 	.short	(.L_810 - .L_809)
.L_809:
        /*007c*/ 	.word	0x00000000
        /*0080*/ 	.short	0x0004
        /*0082*/ 	.short	0x0020
        /*0084*/ 	.byte	0x00, 0xf5, 0x21, 0x00


	//----- nvinfo : EIATTR_KPARAM_INFO
	.align		4
.L_810:
        /*0088*/ 	.byte	0x04, 0x17
        /*008a*/ 	.short	(.L_812 - .L_811)
.L_811:
        /*008c*/ 	.word	0x00000000
        /*0090*/ 	.short	0x0003
        /*0092*/ 	.short	0x0018
        /*0094*/ 	.byte	0x00, 0xf5, 0x21, 0x00


	//----- nvinfo : EIATTR_KPARAM_INFO
	.align		4
.L_812:
        /*0098*/ 	.byte	0x04, 0x17
        /*009a*/ 	.short	(.L_814 - .L_813)
.L_813:
        /*009c*/ 	.word	0x00000000
        /*00a0*/ 	.short	0x0002
        /*00a2*/ 	.short	0x0010
        /*00a4*/ 	.byte	0x00, 0xf5, 0x21, 0x00


	//----- nvinfo : EIATTR_KPARAM_INFO
	.align		4
.L_814:
        /*00a8*/ 	.byte	0x04, 0x17
        /*00aa*/ 	.short	(.L_816 - .L_815)
.L_815:
        /*00ac*/ 	.word	0x00000000
        /*00b0*/ 	.short	0x0001
        /*00b2*/ 	.short	0x0008
        /*00b4*/ 	.byte	0x00, 0xf5, 0x21, 0x00


	//----- nvinfo : EIATTR_KPARAM_INFO
	.align		4
.L_816:
        /*00b8*/ 	.byte	0x04, 0x17
        /*00ba*/ 	.short	(.L_818 - .L_817)
.L_817:
        /*00bc*/ 	.word	0x00000000
        /*00c0*/ 	.short	0x0000
        /*00c2*/ 	.short	0x0000
        /*00c4*/ 	.byte	0x00, 0xf5, 0x21, 0x00


	//----- nvinfo : EIATTR_SPARSE_MMA_MASK
	.align		4
.L_818:
        /*00c8*/ 	.byte	0x03, 0x50
        /*00ca*/ 	.short	0x0000


	//----- nvinfo : EIATTR_MAXREG_COUNT
	.align		4
        /*00cc*/ 	.byte	0x03, 0x1b
        /*00ce*/ 	.short	0x00a8


	//----- nvinfo : EIATTR_NUM_BARRIERS
	.align		4
        /*00d0*/ 	.byte	0x02, 0x4c
        /*00d2*/ 	.byte	0x01
	.zero		1


	//----- nvinfo : EIATTR_MERCURY_ISA_VERSION
	.align		4
        /*00d4*/ 	.byte	0x03, 0x5f
        /*00d6*/ 	.short	0x0101


	//----- nvinfo : EIATTR_COOP_GROUP_MASK_REGIDS
	.align		4
        /*00d8*/ 	.byte	0x04, 0x29
        /*00da*/ 	.short	(.L_820 - .L_819)


	//   ....[0]....
.L_819:
        /*00dc*/ 	.word	0xffffffff


	//   ....[1]....
        /*00e0*/ 	.word	0x0500001a


	//   ....[2]....
        /*00e4*/ 	.word	0xffffffff


	//   ....[3]....
        /*00e8*/ 	.word	0xffffffff


	//   ....[4]....
        /*00ec*/ 	.word	0xffffffff


	//   ....[5]....
        /*00f0*/ 	.word	0xffffffff


	//   ....[6]....
        /*00f4*/ 	.word	0xffffffff


	//   ....[7]....
        /*00f8*/ 	.word	0xffffffff


	//   ....[8]....
        /*00fc*/ 	.word	0xffffffff


	//   ....[9]....
        /*0100*/ 	.word	0xffffffff


	//   ....[10]....
        /*0104*/ 	.word	0xffffffff


	//   ....[11]....
        /*0108*/ 	.word	0xffffffff


	//   ....[12]....
        /*010c*/ 	.word	0xffffffff


	//   ....[13]....
        /*0110*/ 	.word	0xffffffff


	//   ....[14]....
        /*0114*/ 	.word	0xffffffff


	//   ....[15]....
        /*0118*/ 	.word	0xffffffff


	//   ....[16]....
        /*011c*/ 	.word	0xffffffff


	//   ....[17]....
        /*0120*/ 	.word	0xffffffff


	//   ....[18]....
        /*0124*/ 	.word	0xffffffff


	//   ....[19]....
        /*0128*/ 	.word	0xffffffff


	//   ....[20]....
        /*012c*/ 	.word	0xffffffff


	//   ....[21]....
        /*0130*/ 	.word	0xffffffff


	//   ....[22]....
        /*0134*/ 	.word	0xffffffff


	//   ....[23]....
        /*0138*/ 	.word	0xffffffff


	//   ....[24]....
        /*013c*/ 	.word	0xffffffff


	//   ....[25]....
        /*0140*/ 	.word	0xffffffff


	//   ....[26]....
        /*0144*/ 	.word	0xffffffff


	//   ....[27]....
        /*0148*/ 	.word	0xffffffff


	//   ....[28]....
        /*014c*/ 	.word	0xffffffff


	//   ....[29]....
        /*0150*/ 	.word	0xffffffff


	//   ....[30]....
        /*0154*/ 	.word	0xffffffff


	//   ....[31]....
        /*0158*/ 	.word	0xffffffff


	//   ....[32]....
        /*015c*/ 	.word	0xffffffff


	//   ....[33]....
        /*0160*/ 	.word	0xffffffff


	//   ....[34]....
        /*0164*/ 	.word	0xffffffff


	//   ....[35]....
        /*0168*/ 	.word	0xffffffff


	//   ....[36]....
        /*016c*/ 	.word	0xffffffff


	//   ....[37]....
        /*0170*/ 	.word	0xffffffff


	//   ....[38]....
        /*0174*/ 	.word	0xffffffff


	//   ....[39]....
        /*0178*/ 	.word	0xffffffff


	//   ....[40]....
        /*017c*/ 	.word	0xffffffff


	//   ....[41]....
        /*0180*/ 	.word	0xffffffff


	//   ....[42]....
        /*0184*/ 	.word	0xffffffff


	//   ....[43]....
        /*0188*/ 	.word	0xffffffff


	//   ....[44]....
        /*018c*/ 	.word	0xffffffff


	//   ....[45]....
        /*0190*/ 	.word	0xffffffff


	//   ....[46]....
        /*0194*/ 	.word	0xffffffff


	//   ....[47]....
        /*0198*/ 	.word	0xffffffff


	//   ....[48]....
        /*019c*/ 	.word	0xffffffff


	//   ....[49]....
        /*01a0*/ 	.word	0xffffffff


	//   ....[50]....
        /*01a4*/ 	.word	0xffffffff


	//   ....[51]....
        /*01a8*/ 	.word	0xffffffff


	//   ....[52]....
        /*01ac*/ 	.word	0xffffffff


	//   ....[53]....
        /*01b0*/ 	.word	0xffffffff


	//   ....[54]....
        /*01b4*/ 	.word	0xffffffff


	//   ....[55]....
        /*01b8*/ 	.word	0xffffffff


	//   ....[56]....
        /*01bc*/ 	.word	0xffffffff


	//   ....[57]....
        /*01c0*/ 	.word	0xffffffff


	//   ....[58]....
        /*01c4*/ 	.word	0xffffffff


	//   ....[59]....
        /*01c8*/ 	.word	0xffffffff


	//   ....[60]....
        /*01cc*/ 	.word	0xffffffff


	//   ....[61]....
        /*01d0*/ 	.word	0xffffffff


	//   ....[62]....
        /*01d4*/ 	.word	0xffffffff


	//   ....[63]....
        /*01d8*/ 	.word	0xffffffff


	//   ....[64]....
        /*01dc*/ 	.word	0xffffffff


	//   ....[65]....
        /*01e0*/ 	.word	0xffffffff


	//   ....[66]....
        /*01e4*/ 	.word	0xffffffff


	//   ....[67]....
        /*01e8*/ 	.word	0xffffffff


	//   ....[68]....
        /*01ec*/ 	.word	0xffffffff


	//   ....[69]....
        /*01f0*/ 	.word	0xffffffff


	//   ....[70]....
        /*01f4*/ 	.word	0xffffffff


	//   ....[71]....
        /*01f8*/ 	.word	0xffffffff


	//   ....[72]....
        /*01fc*/ 	.word	0xffffffff


	//   ....[73]....
        /*0200*/ 	.word	0xffffffff


	//   ....[74]....
        /*0204*/ 	.word	0xffffffff


	//   ....[75]....
        /*0208*/ 	.word	0xffffffff


	//   ....[76]....
        /*020c*/ 	.word	0xffffffff


	//   ....[77]....
        /*0210*/ 	.word	0xffffffff


	//   ....[78]....
        /*0214*/ 	.word	0xffffffff


	//   ....[79]....
        /*0218*/ 	.word	0xffffffff


	//   ....[80]....
        /*021c*/ 	.word	0xffffffff


	//   ....[81]....
        /*0220*/ 	.word	0xffffffff


	//   ....[82]....
        /*0224*/ 	.word	0xffffffff


	//   ....[83]....
        /*0228*/ 	.word	0xffffffff


	//   ....[84]....
        /*022c*/ 	.word	0xffffffff


	//   ....[85]....
        /*0230*/ 	.word	0xffffffff


	//   ....[86]....
        /*0234*/ 	.word	0xffffffff


	//   ....[87]....
        /*0238*/ 	.word	0xffffffff


	//   ....[88]....
        /*023c*/ 	.word	0xffffffff


	//   ....[89]....
        /*0240*/ 	.word	0xffffffff


	//   ....[90]....
        /*0244*/ 	.word	0xffffffff


	//   ....[91]....
        /*0248*/ 	.word	0xffffffff


	//   ....[92]....
        /*024c*/ 	.word	0xffffffff


	//   ....[93]....
        /*0250*/ 	.word	0xffffffff


	//   ....[94]....
        /*0254*/ 	.word	0xffffffff


	//   ....[95]....
        /*0258*/ 	.word	0xffffffff


	//   ....[96]....
        /*025c*/ 	.word	0xffffffff


	//   ....[97]....
        /*0260*/ 	.word	0xffffffff


	//   ....[98]....
        /*0264*/ 	.word	0xffffffff


	//   ....[99]....
        /*0268*/ 	.word	0xffffffff


	//   ....[100]....
        /*026c*/ 	.word	0xffffffff


	//   ....[101]....
        /*0270*/ 	.word	0xffffffff


	//   ....[102]....
        /*0274*/ 	.word	0xffffffff


	//   ....[103]....
        /*0278*/ 	.word	0xffffffff


	//   ....[104]....
        /*027c*/ 	.word	0xffffffff


	//   ....[105]....
        /*0280*/ 	.word	0xffffffff


	//   ....[106]....
        /*0284*/ 	.word	0xffffffff


	//   ....[107]....
        /*0288*/ 	.word	0xffffffff


	//   ....[108]....
        /*028c*/ 	.word	0xffffffff


	//   ....[109]....
        /*0290*/ 	.word	0xffffffff


	//   ....[110]....
        /*0294*/ 	.word	0xffffffff


	//   ....[111]....
        /*0298*/ 	.word	0xffffffff


	//   ....[112]....
        /*029c*/ 	.word	0xffffffff


	//   ....[113]....
        /*02a0*/ 	.word	0xffffffff


	//   ....[114]....
        /*02a4*/ 	.word	0xffffffff


	//   ....[115]....
        /*02a8*/ 	.word	0xffffffff


	//   ....[116]....
        /*02ac*/ 	.word	0xffffffff


	//   ....[117]....
        /*02b0*/ 	.word	0xffffffff


	//   ....[118]....
        /*02b4*/ 	.word	0xffffffff


	//   ....[119]....
        /*02b8*/ 	.word	0xffffffff


	//   ....[120]....
        /*02bc*/ 	.word	0xffffffff


	//   ....[121]....
        /*02c0*/ 	.word	0xffffffff


	//   ....[122]....
        /*02c4*/ 	.word	0xffffffff


	//   ....[123]....
        /*02c8*/ 	.word	0xffffffff


	//   ....[124]....
        /*02cc*/ 	.word	0xffffffff


	//   ....[125]....
        /*02d0*/ 	.word	0xffffffff


	//   ....[126]....
        /*02d4*/ 	.word	0xffffffff


	//   ....[127]....
        /*02d8*/ 	.word	0xffffffff


	//   ....[128]....
        /*02dc*/ 	.word	0xffffffff


	//   ....[129]....
        /*02e0*/ 	.word	0xffffffff


	//   ....[130]....
        /*02e4*/ 	.word	0xffffffff


	//   ....[131]....
        /*02e8*/ 	.word	0xffffffff


	//   ....[132]....
        /*02ec*/ 	.word	0xffffffff


	//   ....[133]....
        /*02f0*/ 	.word	0xffffffff


	//   ....[134]....
        /*02f4*/ 	.word	0xffffffff


	//   ....[135]....
        /*02f8*/ 	.word	0xffffffff


	//   ....[136]....
        /*02fc*/ 	.word	0xffffffff


	//   ....[137]....
        /*0300*/ 	.word	0xffffffff


	//   ....[138]....
        /*0304*/ 	.word	0xffffffff


	//   ....[139]....
        /*0308*/ 	.word	0xffffffff


	//   ....[140]....
        /*030c*/ 	.word	0xffffffff


	//   ....[141]....
        /*0310*/ 	.word	0xffffffff


	//   ....[142]....
        /*0314*/ 	.word	0xffffffff


	//   ....[143]....
        /*0318*/ 	.word	0xffffffff


	//   ....[144]....
        /*031c*/ 	.word	0xffffffff


	//   ....[145]....
        /*0320*/ 	.word	0xffffffff


	//   ....[146]....
        /*0324*/ 	.word	0xffffffff


	//   ....[147]....
        /*0328*/ 	.word	0xffffffff


	//   ....[148]....
        /*032c*/ 	.word	0xffffffff


	//   ....[149]....
        /*0330*/ 	.word	0xffffffff


	//   ....[150]....
        /*0334*/ 	.word	0xffffffff


	//   ....[151]....
        /*0338*/ 	.word	0xffffffff


	//   ....[152]....
        /*033c*/ 	.word	0xffffffff


	//   ....[153]....
        /*0340*/ 	.word	0xffffffff


	//   ....[154]....
        /*0344*/ 	.word	0xffffffff


	//   ....[155]....
        /*0348*/ 	.word	0xffffffff


	//   ....[156]....
        /*034c*/ 	.word	0xffffffff


	//   ....[157]....
        /*0350*/ 	.word	0xffffffff


	//   ....[158]....
        /*0354*/ 	.word	0xffffffff


	//   ....[159]....
        /*0358*/ 	.word	0xffffffff


	//   ....[160]....
        /*035c*/ 	.word	0xffffffff


	//   ....[161]....
        /*0360*/ 	.word	0xffffffff


	//   ....[162]....
        /*0364*/ 	.word	0xffffffff


	//   ....[163]....
        /*0368*/ 	.word	0xffffffff


	//   ....[164]....
        /*036c*/ 	.word	0xffffffff


	//   ....[165]....
        /*0370*/ 	.word	0xffffffff


	//   ....[166]....
        /*0374*/ 	.word	0xffffffff


	//   ....[167]....
        /*0378*/ 	.word	0xffffffff


	//   ....[168]....
        /*037c*/ 	.word	0xffffffff


	//   ....[169]....
        /*0380*/ 	.word	0x05000004


	//   ....[170]....
        /*0384*/ 	.word	0xffffffff


	//   ....[171]....
        /*0388*/ 	.word	0xffffffff


	//   ....[172]....
        /*038c*/ 	.word	0xffffffff


	//   ....[173]....
        /*0390*/ 	.word	0xffffffff


	//   ....[174]....
        /*0394*/ 	.word	0xffffffff


	//   ....[175]....
        /*0398*/ 	.word	0xffffffff


	//   ....[176]....
        /*039c*/ 	.word	0xffffffff


	//   ....[177]....
        /*03a0*/ 	.word	0xffffffff


	//   ....[178]....
        /*03a4*/ 	.word	0xffffffff


	//   ....[179]....
        /*03a8*/ 	.word	0xffffffff


	//   ....[180]....
        /*03ac*/ 	.word	0xffffffff


	//   ....[181]....
        /*03b0*/ 	.word	0xffffffff


	//   ....[182]....
        /*03b4*/ 	.word	0xffffffff


	//   ....[183]....
        /*03b8*/ 	.word	0xffffffff


	//   ....[184]....
        /*03bc*/ 	.word	0xffffffff


	//   ....[185]....
        /*03c0*/ 	.word	0xffffffff


	//   ....[186]....
        /*03c4*/ 	.word	0xffffffff


	//   ....[187]....
        /*03c8*/ 	.word	0xffffffff


	//   ....[188]....
        /*03cc*/ 	.word	0xffffffff


	//   ....[189]....
        /*03d0*/ 	.word	0xffffffff


	//   ....[190]....
        /*03d4*/ 	.word	0xffffffff


	//   ....[191]....
        /*03d8*/ 	.word	0xffffffff


	//   ....[192]....
        /*03dc*/ 	.word	0xffffffff


	//   ....[193]....
        /*03e0*/ 	.word	0xffffffff


	//   ....[194]....
        /*03e4*/ 	.word	0xffffffff


	//   ....[195]....
        /*03e8*/ 	.word	0xffffffff


	//   ....[196]....
        /*03ec*/ 	.word	0xffffffff


	//   ....[197]....
        /*03f0*/ 	.word	0xffffffff


	//   ....[198]....
        /*03f4*/ 	.word	0xffffffff


	//   ....[199]....
        /*03f8*/ 	.word	0xffffffff


	//   ....[200]....
        /*03fc*/ 	.word	0xffffffff


	//   ....[201]....
        /*0400*/ 	.word	0xffffffff


	//   ....[202]....
        /*0404*/ 	.word	0xffffffff


	//   ....[203]....
        /*0408*/ 	.word	0xffffffff


	//   ....[204]....
        /*040c*/ 	.word	0xffffffff


	//   ....[205]....
        /*0410*/ 	.word	0xffffffff


	//   ....[206]....
        /*0414*/ 	.word	0x0500002e


	//   ....[207]....
        /*0418*/ 	.word	0x0500002e


	//   ....[208]....
        /*041c*/ 	.word	0x0500002e


	//   ....[209]....
        /*0420*/ 	.word	0x0500002e


	//   ....[210]....
        /*0424*/ 	.word	0x0500002e


	//----- nvinfo : EIATTR_COOP_GROUP_INSTR_OFFSETS
	.align		4
.L_820:
        /*0428*/ 	.byte	0x04, 0x28
        /*042a*/ 	.short	(.L_822 - .L_821)


	//   ....[0]....
.L_821:
        /*042c*/ 	.word	0x00001220


	//   ....[1]....
        /*0430*/ 	.word	0x00001d00


	//   ....[2]....
        /*0434*/ 	.word	0x00002a50


	//   ....[3]....
        /*0438*/ 	.word	0x00002a70


	//   ....[4]....
        /*043c*/ 	.word	0x00002a90


	//   ....[5]....
        /*0440*/ 	.word	0x00002ab0


	//   ....[6]....
        /*0444*/ 	.word	0x00002ad0


	//   ....[7]....
        /*0448*/ 	.word	0x00002fa0


	//   ....[8]....
        /*044c*/ 	.word	0x00002fb0


	//   ....[9]....
        /*0450*/ 	.word	0x00002fd0


	//   ....[10]....
        /*0454*/ 	.word	0x00002ff0


	//   ....[11]....
        /*0458*/ 	.word	0x00003040


	//   ....[12]....
        /*045c*/ 	.word	0x00003070


	//   ....[13]....
        /*0460*/ 	.word	0x000030b0


	//   ....[14]....
        /*0464*/ 	.word	0x000030f0


	//   ....[15]....
        /*0468*/ 	.word	0x000031e0


	//   ....[16]....
        /*046c*/ 	.word	0x00003240


	//   ....[17]....
        /*0470*/ 	.word	0x00003250


	//   ....[18]....
        /*0474*/ 	.word	0x00003270


	//   ....[19]....
        /*0478*/ 	.word	0x000032b0


	//   ....[20]....
        /*047c*/ 	.word	0x000032e0


	//   ....[21]....
        /*0480*/ 	.word	0x00003320


	//   ....[22]....
        /*0484*/ 	.word	0x00003340


	//   ....[23]....
        /*0488*/ 	.word	0x00003360


	//   ....[24]....
        /*048c*/ 	.word	0x000034a0


	//   ....[25]....
        /*0490*/ 	.word	0x000034d0


	//   ....[26]....
        /*0494*/ 	.word	0x000034e0


	//   ....[27]....
        /*0498*/ 	.word	0x00003500


	//   ....[28]....
        /*049c*/ 	.word	0x00003540


	//   ....[29]....
        /*04a0*/ 	.word	0x00003570


	//   ....[30]....
        /*04a4*/ 	.word	0x000035b0


	//   ....[31]....
        /*04a8*/ 	.word	0x000035d0


	//   ....[32]....
        /*04ac*/ 	.word	0x000035f0


	//   ....[33]....
        /*04b0*/ 	.word	0x00003720


	//   ....[34]....
        /*04b4*/ 	.word	0x00003740


	//   ....[35]....
        /*04b8*/ 	.word	0x00003750


	//   ....[36]....
        /*04bc*/ 	.word	0x00003770


	//   ....[37]....
        /*04c0*/ 	.word	0x000037b0


	//   ....[38]....
        /*04c4*/ 	.word	0x000037e0


	//   ....[39]....
        /*04c8*/ 	.word	0x00003820


	//   ....[40]....
        /*04cc*/ 	.word	0x00003840


	//   ....[41]....
        /*04d0*/ 	.word	0x00003860


	//   ....[42]....
        /*04d4*/ 	.word	0x000039a0


	//   ....[43]....
        /*04d8*/ 	.word	0x000039d0


	//   ....[44]....
        /*04dc*/ 	.word	0x000039e0


	//   ....[45]....
        /*04e0*/ 	.word	0x00003a00


	//   ....[46]....
        /*04e4*/ 	.word	0x00003a40


	//   ....[47]....
        /*04e8*/ 	.word	0x00003a70


	//   ....[48]....
        /*04ec*/ 	.word	0x00003ab0


	//   ....[49]....
        /*04f0*/ 	.word	0x00003ad0


	//   ....[50]....
        /*04f4*/ 	.word	0x00003af0


	//   ....[51]....
        /*04f8*/ 	.word	0x00003c20


	//   ....[52]....
        /*04fc*/ 	.word	0x00003c40


	//   ....[53]....
        /*0500*/ 	.word	0x00003c50


	//   ....[54]....
        /*0504*/ 	.word	0x00003c70


	//   ....[55]....
        /*0508*/ 	.word	0x00003cb0


	//   ....[56]....
        /*050c*/ 	.word	0x00003ce0


	//   ....[57]....
        /*0510*/ 	.word	0x00003d20


	//   ....[58]....
        /*0514*/ 	.word	0x00003d40


	//   ....[59]....
        /*0518*/ 	.word	0x00003d60


	//   ....[60]....
        /*051c*/ 	.word	0x00003ea0


	//   ....[61]....
        /*0520*/ 	.word	0x00003ed0


	//   ....[62]....
        /*0524*/ 	.word	0x00003ee0


	//   ....[63]....
        /*0528*/ 	.word	0x00003f00


	//   ....[64]....
        /*052c*/ 	.word	0x00003f40


	//   ....[65]....
        /*0530*/ 	.word	0x00003f70


	//   ....[66]....
        /*0534*/ 	.word	0x00003fb0


	//   ....[67]....
        /*0538*/ 	.word	0x00003fd0


	//   ....[68]....
        /*053c*/ 	.word	0x00003ff0


	//   ....[69]....
        /*0540*/ 	.word	0x00004120


	//   ....[70]....
        /*0544*/ 	.word	0x00004140


	//   ....[71]....
        /*0548*/ 	.word	0x00004150


	//   ....[72]....
        /*054c*/ 	.word	0x00004180


	//   ....[73]....
        /*0550*/ 	.word	0x000041a0


	//   ....[74]....
        /*0554*/ 	.word	0x000041f0


	//   ....[75]....
        /*0558*/ 	.word	0x00004210


	//   ....[76]....
        /*055c*/ 	.word	0x00004250


	//   ....[77]....
        /*0560*/ 	.word	0x00004270


	//   ....[78]....
        /*0564*/ 	.word	0x000043a0


	//   ....[79]....
        /*0568*/ 	.word	0x000043d0


	//   ....[80]....
        /*056c*/ 	.word	0x000043e0


	//   ....[81]....
        /*0570*/ 	.word	0x00004430


	//   ....[82]....
        /*0574*/ 	.word	0x00004460


	//   ....[83]....
        /*0578*/ 	.word	0x00004490


	//   ....[84]....
        /*057c*/ 	.word	0x000044c0


	//   ....[85]....
        /*0580*/ 	.word	0x000044f0


	//   ....[86]....
        /*0584*/ 	.word	0x00004520


	//   ....[87]....
        /*0588*/ 	.word	0x00004620


	//   ....[88]....
        /*058c*/ 	.word	0x00004640


	//   ....[89]....
        /*0590*/ 	.word	0x00004650


	//   ....[90]....
        /*0594*/ 	.word	0x000046a0


	//   ....[91]....
        /*0598*/ 	.word	0x000046d0


	//   ....[92]....
        /*059c*/ 	.word	0x000046e0


	//   ....[93]....
        /*05a0*/ 	.word	0x00004720


	//   ....[94]....
        /*05a4*/ 	.word	0x00004760


	//   ....[95]....
        /*05a8*/ 	.word	0x00004790


	//   ....[96]....
        /*05ac*/ 	.word	0x000048b0


	//   ....[97]....
        /*05b0*/ 	.word	0x000048e0


	//   ....[98]....
        /*05b4*/ 	.word	0x000048f0


	//   ....[99]....
        /*05b8*/ 	.word	0x00004940


	//   ....[100]....
        /*05bc*/ 	.word	0x00004970


	//   ....[101]....
        /*05c0*/ 	.word	0x000049a0


	//   ....[102]....
        /*05c4*/ 	.word	0x000049d0


	//   ....[103]....
        /*05c8*/ 	.word	0x00004a00


	//   ....[104]....
        /*05cc*/ 	.word	0x00004a30


	//   ....[105]....
        /*05d0*/ 	.word	0x00004b50


	//   ....[106]....
        /*05d4*/ 	.word	0x00004b80


	//   ....[107]....
        /*05d8*/ 	.word	0x00004b90


	//   ....[108]....
        /*05dc*/ 	.word	0x00004be0


	//   ....[109]....
        /*05e0*/ 	.word	0x00004c10


	//   ....[110]....
        /*05e4*/ 	.word	0x00004c40


	//   ....[111]....
        /*05e8*/ 	.word	0x00004c70


	//   ....[112]....
        /*05ec*/ 	.word	0x00004ca0


	//   ....[113]....
        /*05f0*/ 	.word	0x00004cd0


	//   ....[114]....
        /*05f4*/ 	.word	0x00004df0


	//   ....[115]....
        /*05f8*/ 	.word	0x00004e20


	//   ....[116]....
        /*05fc*/ 	.word	0x00004e30


	//   ....[117]....
        /*0600*/ 	.word	0x00004e80


	//   ....[118]....
        /*0604*/ 	.word	0x00004eb0


	//   ....[119]....
        /*0608*/ 	.word	0x00004ee0


	//   ....[120]....
        /*060c*/ 	.word	0x00004f10


	//   ....[121]....
        /*0610*/ 	.word	0x00004f40


	//   ....[122]....
        /*0614*/ 	.word	0x00004f70


	//   ....[123]....
        /*0618*/ 	.word	0x00005090


	//   ....[124]....
        /*061c*/ 	.word	0x000050c0


	//   ....[125]....
        /*0620*/ 	.word	0x000050d0


	//   ....[126]....
        /*0624*/ 	.word	0x00005120


	//   ....[127]....
        /*0628*/ 	.word	0x00005150


	//   ....[128]....
        /*062c*/ 	.word	0x00005180


	//   ....[129]....
        /*0630*/ 	.word	0x000051b0


	//   ....[130]....
        /*0634*/ 	.word	0x000051e0


	//   ....[131]....
        /*0638*/ 	.word	0x00005210


	//   ....[132]....
        /*063c*/ 	.word	0x00005330


	//   ....[133]....
        /*0640*/ 	.word	0x00005360


	//   ....[134]....
        /*0644*/ 	.word	0x00005370


	//   ....[135]....
        /*0648*/ 	.word	0x000053c0


	//   ....[136]....
        /*064c*/ 	.word	0x000053f0


	//   ....[137]....
        /*0650*/ 	.word	0x00005420


	//   ....[138]....
        /*0654*/ 	.word	0x00005450


	//   ....[139]....
        /*0658*/ 	.word	0x00005480


	//   ....[140]....
        /*065c*/ 	.word	0x000054b0


	//   ....[141]....
        /*0660*/ 	.word	0x000055d0


	//   ....[142]....
        /*0664*/ 	.word	0x00005600


	//   ....[143]....
        /*0668*/ 	.word	0x00005610


	//   ....[144]....
        /*066c*/ 	.word	0x00005660


	//   ....[145]....
        /*0670*/ 	.word	0x00005690


	//   ....[146]....
        /*0674*/ 	.word	0x000056c0


	//   ....[147]....
        /*0678*/ 	.word	0x000056f0


	//   ....[148]....
        /*067c*/ 	.word	0x00005720


	//   ....[149]....
        /*0680*/ 	.word	0x00005750


	//   ....[150]....
        /*0684*/ 	.word	0x00005870


	//   ....[151]....
        /*0688*/ 	.word	0x000058a0


	//   ....[152]....
        /*068c*/ 	.word	0x000058b0


	//   ....[153]....
        /*0690*/ 	.word	0x00005900


	//   ....[154]....
        /*0694*/ 	.word	0x00005930


	//   ....[155]....
        /*0698*/ 	.word	0x00005960


	//   ....[156]....
        /*069c*/ 	.word	0x00005990


	//   ....[157]....
        /*06a0*/ 	.word	0x000059c0


	//   ....[158]....
        /*06a4*/ 	.word	0x000059f0


	//   ....[159]....
        /*06a8*/ 	.word	0x00005b00


	//   ....[160]....
        /*06ac*/ 	.word	0x00005b20


	//   ....[161]....
        /*06b0*/ 	.word	0x00005b30


	//   ....[162]....
        /*06b4*/ 	.word	0x00005b60


	//   ....[163]....
        /*06b8*/ 	.word	0x00005b80


	//   ....[164]....
        /*06bc*/ 	.word	0x00005bd0


	//   ....[165]....
        /*06c0*/ 	.word	0x00005c00


	//   ....[166]....
        /*06c4*/ 	.word	0x00005c50


	//   ....[167]....
        /*06c8*/ 	.word	0x00005c80


	//   ....[168]....
        /*06cc*/ 	.word	0x00005da0


	//   ....[169]....
        /*06d0*/ 	.word	0x00006200


	//   ....[170]....
        /*06d4*/ 	.word	0x00006590


	//   ....[171]....
        /*06d8*/ 	.word	0x00006690


	//   ....[172]....
        /*06dc*/ 	.word	0x00006790


	//   ....[173]....
        /*06e0*/ 	.word	0x00006890


	//   ....[174]....
        /*06e4*/ 	.word	0x00006990


	//   ....[175]....
        /*06e8*/ 	.word	0x00006a90


	//   ....[176]....
        /*06ec*/ 	.word	0x00006b90


	//   ....[177]....
        /*06f0*/ 	.word	0x00006c90


	//   ....[178]....
        /*06f4*/ 	.word	0x00006d90


	//   ....[179]....
        /*06f8*/ 	.word	0x00006e90


	//   ....[180]....
        /*06fc*/ 	.word	0x00006f90


	//   ....[181]....
        /*0700*/ 	.word	0x00007090


	//   ....[182]....
        /*0704*/ 	.word	0x00007190


	//   ....[183]....
        /*0708*/ 	.word	0x00007290


	//   ....[184]....
        /*070c*/ 	.word	0x00007390


	//   ....[185]....
        /*0710*/ 	.word	0x00007490


	//   ....[186]....
        /*0714*/ 	.word	0x00007590


	//   ....[187]....
        /*0718*/ 	.word	0x00007690


	//   ....[188]....
        /*071c*/ 	.word	0x000078d0


	//   ....[189]....
        /*0720*/ 	.word	0x00007a50


	//   ....[190]....
        /*0724*/ 	.word	0x00007bd0


	//   ....[191]....
        /*0728*/ 	.word	0x00007d50


	//   ....[192]....
        /*072c*/ 	.word	0x00007ed0


	//   ....[193]....
        /*0730*/ 	.word	0x00008050


	//   ....[194]....
        /*0734*/ 	.word	0x000081d0


	//   ....[195]....
        /*0738*/ 	.word	0x00008350


	//   ....[196]....
        /*073c*/ 	.word	0x000084d0


	//   ....[197]....
        /*0740*/ 	.word	0x00008650


	//   ....[198]....
        /*0744*/ 	.word	0x000087d0


	//   ....[199]....
        /*0748*/ 	.word	0x00008940


	//   ....[200]....
        /*074c*/ 	.word	0x00008aa0


	//   ....[201]....
        /*0750*/ 	.word	0x00008c00


	//   ....[202]....
        /*0754*/ 	.word	0x00008d60


	//   ....[203]....
        /*0758*/ 	.word	0x00008ec0


	//   ....[204]....
        /*075c*/ 	.word	0x00009020


	//   ....[205]....
        /*0760*/ 	.word	0x000091a0


	//   ....[206]....
        /*0764*/ 	.word	0x00009210


	//   ....[207]....
        /*0768*/ 	.word	0x00009280


	//   ....[208]....
        /*076c*/ 	.word	0x000092f0


	//   ....[209]....
        /*0770*/ 	.word	0x00009360


	//   ....[210]....
        /*0774*/ 	.word	0x000093d0


	//----- nvinfo : EIATTR_VRC_CTA_INIT_COUNT
	.align		4
.L_822:
        /*0778*/ 	.byte	0x02, 0x4a
	.zero		1
	.zero		1


	//----- nvinfo : EIATTR_EXIT_INSTR_OFFSETS
	.align		4
        /*077c*/ 	.byte	0x04, 0x1c
        /*077e*/ 	.short	(.L_824 - .L_823)


	//   ....[0]....
.L_823:
        /*0780*/ 	.word	0x00002460


	//   ....[1]....
        /*0784*/ 	.word	0x00002840


	//   ....[2]....
        /*0788*/ 	.word	0x00002860


	//   ....[3]....
        /*078c*/ 	.word	0x000076a0


	//   ....[4]....
        /*0790*/ 	.word	0x000091b0


	//----- nvinfo : EIATTR_MAX_THREADS
	.align		4
.L_824:
        /*0794*/ 	.byte	0x04, 0x05
        /*0796*/ 	.short	(.L_826 - .L_825)
.L_825:
        /*0798*/ 	.word	0x00000180
        /*079c*/ 	.word	0x00000001
        /*07a0*/ 	.word	0x00000001


	//----- nvinfo : EIATTR_CRS_STACK_SIZE
	.align		4
.L_826:
        /*07a4*/ 	.byte	0x04, 0x1e
        /*07a6*/ 	.short	(.L_828 - .L_827)
.L_827:
        /*07a8*/ 	.word	0x00000000


	//----- nvinfo : EIATTR_CBANK_PARAM_SIZE
	.align		4
.L_828:
        /*07ac*/ 	.byte	0x03, 0x19
        /*07ae*/ 	.short	0x004d


	//----- nvinfo : EIATTR_PARAM_CBANK
	.align		4
        /*07b0*/ 	.byte	0x04, 0x0a
        /*07b2*/ 	.short	(.L_830 - .L_829)
	.align		4
.L_829:
        /*07b4*/ 	.word	index@(.nv.constant0._ZN3cub18CUB_300001_SM_10006detail10radix_sort29DeviceRadixSortOnesweepKernelINS1_5radix10policy_hubIfNS0_8NullTypeEyE10Policy1000ELNS0_9SortOrderE0EfS6_yiiNS1_21identity_decomposer_tEEEvPT5_SC_PT3_PKSD_PT1_PKSH_PT2_PKSL_T4_iiT6_)
        /*07b8*/ 	.short	0x0380
        /*07ba*/ 	.short	0x004d


	//----- nvinfo : EIATTR_SW_WAR
	.align		4
.L_830:
        /*07bc*/ 	.byte	0x04, 0x36
        /*07be*/ 	.short	(.L_832 - .L_831)
.L_831:
        /*07c0*/ 	.word	0x00000008
.L_832:


//--------------------- .nv.info._ZN3cub18CUB_300001_SM_10006detail10radix_sort33DeviceRadixSortExclusiveSumKernelINS1_5radix10policy_hubIfNS0_8NullTypeEyE10Policy1000EyEEvPT0_ --------------------------
	.section	.nv.info._ZN3cub18CUB_300001_SM_10006detail10radix_sort33DeviceRadixSortExclusiveSumKernelINS1_5radix10policy_hubIfNS0_8NullTypeEyE10Policy1000EyEEvPT0_,"",@"SHT_CUDA_INFO"
	.sectionflags	@""
	.align	4


	//----- nvinfo : EIATTR_CUDA_API_VERSION
	.align		4
        /*0000*/ 	.byte	0x04, 0x37
        /*0002*/ 	.short	(.L_834 - .L_833)
.L_833:
        /*0004*/ 	.word	0x00000082


	//----- nvinfo : EIATTR_KPARAM_INFO
	.align		4
.L_834:
        /*0008*/ 	.byte	0x04, 0x17
        /*000a*/ 	.short	(.L_836 - .L_835)
.L_835:
        /*000c*/ 	.word	0x00000000
        /*0010*/ 	.short	0x0000
        /*0012*/ 	.short	0x0000
        /*0014*/ 	.byte	0x00, 0xf5, 0x21, 0x00


	//----- nvinfo : EIATTR_SPARSE_MMA_MASK
	.align		4
.L_836:
        /*0018*/ 	.byte	0x03, 0x50
        /*001a*/ 	.short	0x0000


	//----- nvinfo : EIATTR_MAXREG_COUNT
	.align		4
        /*001c*/ 	.byte	0x03, 0x1b
        /*001e*/ 	.short	0x00ff


	//----- nvinfo : EIATTR_NUM_BARRIERS
	.align		4
        /*0020*/ 	.byte	0x02, 0x4c
        /*0022*/ 	.byte	0x01
	.zero		1


	//----- nvinfo : EIATTR_MERCURY_ISA_VERSION
	.align		4
        /*0024*/ 	.byte	0x03, 0x5f
        /*0026*/ 	.short	0x0101


	//----- nvinfo : EIATTR_COOP_GROUP_MASK_REGIDS
	.align		4
        /*0028*/ 	.byte	0x04, 0x29
        /*002a*/ 	.short	(.L_838 - .L_837)


	//   ....[0]....
.L_837:
        /*002c*/ 	.word	0xffffffff


	//   ....[1]....
        /*0030*/ 	.word	0xffffffff


	//   ....[2]....
        /*0034*/ 	.word	0xffffffff


	//   ....[3]....
        /*0038*/ 	.word	0xffffffff


	//   ....[4]....
        /*003c*/ 	.word	0xffffffff


	//   ....[5]....
        /*0040*/ 	.word	0xffffffff


	//   ....[6]....
        /*0044*/ 	.word	0xffffffff


	//   ....[7]....
        /*0048*/ 	.word	0xffffffff


	//   ....[8]....
        /*004c*/ 	.word	0xffffffff


	//   ....[9]....
        /*0050*/ 	.word	0xffffffff


	//   ....[10]....
        /*0054*/ 	.word	0x05000015


	//   ....[11]....
        /*0058*/ 	.word	0x05000015


	//   ....[12]....
        /*005c*/ 	.word	0x05000015


	//   ....[13]....
        /*0060*/ 	.word	0x05000015


	//   ....[14]....
        /*0064*/ 	.word	0x05000015


	//   ....[15]....
        /*0068*/ 	.word	0x05000015


	//   ....[16]....
        /*006c*/ 	.word	0x05000015


	//   ....[17]....
        /*0070*/ 	.word	0x05000015


	//   ....[18]....
        /*0074*/ 	.word	0x05000015


	//   ....[19]....
        /*0078*/ 	.word	0x05000015


	//----- nvinfo : EIATTR_COOP_GROUP_INSTR_OFFSETS
	.align		4
.L_838:
        /*007c*/ 	.byte	0x04, 0x28
        /*007e*/ 	.short	(.L_840 - .L_839)


	//   ....[0]....
.L_839:
        /*0080*/ 	.word	0x00000250


	//   ....[1]....
        /*0084*/ 	.word	0x00000260


	//   ....[2]....
        /*0088*/ 	.word	0x000002a0


	//   ....[3]....
        /*008c*/ 	.word	0x000002c0


	//   ....[4]....
        /*0090*/ 	.word	0x00000310


	//   ....[5]....
        /*0094*/ 	.word	0x00000320


	//   ....[6]....
        /*0098*/ 	.word	0x00000360


	//   ....[7]....
        /*009c*/ 	.word	0x00000380


	//   ....[8]....
        /*00a0*/ 	.word	0x000003d0


	//   ....[9]....
        /*00a4*/ 	.word	0x000003e0


	//   ....[10]....
        /*00a8*/ 	.word	0x00000660


	//   ....[11]....
        /*00ac*/ 	.word	0x000006b0


	//   ....[12]....
        /*00b0*/ 	.word	0x00000740


	//   ....[13]....
        /*00b4*/ 	.word	0x00000790


	//   ....[14]....
        /*00b8*/ 	.word	0x00000820


	//   ....[15]....
        /*00bc*/ 	.word	0x00000870


	//   ....[16]....
        /*00c0*/ 	.word	0x00000900


	//   ....[17]....
        /*00c4*/ 	.word	0x00000950


	//   ....[18]....
        /*00c8*/ 	.word	0x000009e0


	//   ....[19]....
        /*00cc*/ 	.word	0x00000a30


	//----- nvinfo : EIATTR_VRC_CTA_INIT_COUNT
	.align		4
.L_840:
        /*00d0*/ 	.byte	0x02, 0x4a
	.zero		1
	.zero		1


	//----- nvinfo : EIATTR_EXIT_INSTR_OFFSETS
	.align		4
        /*00d4*/ 	.byte	0x04, 0x1c
        /*00d6*/ 	.short	(.L_842 - .L_841)


	//   ....[0]....
.L_841:
        /*00d8*/ 	.word	0x000005d0


	//   ....[1]....
        /*00dc*/ 	.word	0x00000600


	//----- nvinfo : EIATTR_CRS_STACK_SIZE
	.align		4
.L_842:
        /*00e0*/ 	.byte	0x04, 0x1e
        /*00e2*/ 	.short	(.L_844 - .L_843)
.L_843:
        /*00e4*/ 	.word	0x00000000


	//----- nvinfo : EIATTR_CBANK_PARAM_SIZE
	.align		4
.L_844:
        /*00e8*/ 	.byte	0x03, 0x19
        /*00ea*/ 	.short	0x0008


	//----- nvinfo : EIATTR_PARAM_CBANK
	.align		4
        /*00ec*/ 	.byte	0x04, 0x0a
        /*00ee*/ 	.short	(.L_846 - .L_845)
	.align		4
.L_845:
        /*00f0*/ 	.word	index@(.nv.constant0._ZN3cub18CUB_300001_SM_10006detail10radix_sort33DeviceRadixSortExclusiveSumKernelINS1_5radix10policy_hubIfNS0_8NullTypeEyE10Policy1000EyEEvPT0_)
        /*00f4*/ 	.short	0x0380
        /*00f6*/ 	.short	0x0008


	//----- nvinfo : EIATTR_SW_WAR
	.align		4
.L_846:
        /*00f8*/ 	.byte	0x04, 0x36
        /*00fa*/ 	.short	(.L_848 - .L_847)
.L_847:
        /*00fc*/ 	.word	0x00000008
.L_848:


//--------------------- .nv.info._ZN3cub18CUB_300001_SM_10006detail10radix_sort30DeviceRadixSortHistogramKernelINS1_5radix10policy_hubIfNS0_8NullTypeEyE10Policy1000ELNS0_9SortOrderE0EfyNS1_21identity_decomposer_tEEEvPT2_PKT1_SB_iiT3_ --------------------------
	.section	.nv.info._ZN3cub18CUB_300001_SM_10006detail10radix_sort30DeviceRadixSortHistogramKernelINS1_5radix10policy_hubIfNS0_8NullTypeEyE10Policy1000ELNS0_9SortOrderE0EfyNS1_21identity_decomposer_tEEEvPT2_PKT1_SB_iiT3_,"",@"SHT_CUDA_INFO"
	.sectionflags	@""
	.align	4


	//----- nvinfo : EIATTR_CUDA_API_VERSION
	.align		4
        /*0000*/ 	.byte	0x04, 0x37
        /*0002*/ 	.short	(.L_850 - .L_849)
.L_849:
        /*0004*/ 	.word	0x00000082


	//----- nvinfo : EIATTR_KPARAM_INFO
	.align		4
.L_850:
        /*0008*/ 	.byte	0x04, 0x17
        /*000a*/ 	.short	(.L_852 - .L_851)
.L_851:
        /*000c*/ 	.word	0x00000000
        /*0010*/ 	.short	0x0005
        /*0012*/ 	.short	0x0020
        /*0014*/ 	.byte	0x00, 0xf0, 0x05, 0x00


	//----- nvinfo : EIATTR_KPARAM_INFO
	.align		4
.L_852:
        /*0018*/ 	.byte	0x04, 0x17
        /*001a*/ 	.short	(.L_854 - .L_853)
.L_853:
        /*001c*/ 	.word	0x00000000
        /*0020*/ 	.short	0x0004
        /*0022*/ 	.short	0x001c
        /*0024*/ 	.byte	0x00, 0xf0, 0x11, 0x00


	//----- nvinfo : EIATTR_KPARAM_INFO
	.align		4
.L_854:
        /*0028*/ 	.byte	0x04, 0x17
        /*002a*/ 	.short	(.L_856 - .L_855)
.L_855:
        /*002c*/ 	.word	0x00000000
        /*0030*/ 	.short	0x0003
        /*0032*/ 	.short	0x0018
        /*0034*/ 	.byte	0x00, 0xf0, 0x11, 0x00


	//----- nvinfo : EIATTR_KPARAM_INFO
	.align		4
.L_856:
        /*0038*/ 	.byte	0x04, 0x17
        /*003a*/ 	.short	(.L_858 - .L_857)
.L_857:
        /*003c*/ 	.word	0x00000000
        /*0040*/ 	.short	0x0002
        /*0042*/ 	.short	0x0010
        /*0044*/ 	.byte	0x00, 0xf0, 0x21, 0x00


	//----- nvinfo : EIATTR_KPARAM_INFO
	.align		4
.L_858:
        /*0048*/ 	.byte	0x04, 0x17
        /*004a*/ 	.short	(.L_860 - .L_859)
.L_859:
        /*004c*/ 	.word	0x00000000
        /*0050*/ 	.short	0x0001
        /*0052*/ 	.short	0x0008
        /*0054*/ 	.byte	0x00, 0xf5, 0x21, 0x00


	//----- nvinfo : EIATTR_KPARAM_INFO
	.align		4
.L_860:
        /*0058*/ 	.byte	0x04, 0x17
        /*005a*/ 	.short	(.L_862 - .L_861)
.L_861:
        /*005c*/ 	.word	0x00000000
        /*0060*/ 	.short	0x0000
        /*0062*/ 	.short	0x0000
        /*0064*/ 	.byte	0x00, 0xf5, 0x21, 0x00


	//----- nvinfo : EIATTR_SPARSE_MMA_MASK
	.align		4
.L_862:
        /*0068*/ 	.byte	0x03, 0x50
        /*006a*/ 	.short	0x0000


	//----- nvinfo : EIATTR_MAXREG_COUNT
	.align		4
        /*006c*/ 	.byte	0x03, 0x1b
        /*006e*/ 	.short	0x00ff


	//----- nvinfo : EIATTR_NUM_BARRIERS
	.align		4
        /*0070*/ 	.byte	0x02, 0x4c
        /*0072*/ 	.byte	0x01
	.zero		1


	//----- nvinfo : EIATTR_MERCURY_ISA_VERSION
	.align		4
        /*0074*/ 	.byte	0x03, 0x5f
        /*0076*/ 	.short	0x0101


	//----- nvinfo : EIATTR_VRC_CTA_INIT_COUNT
	.align		4
        /*0078*/ 	.byte	0x02, 0x4a
	.zero		1
	.zero		1


	//----- nvinfo : EIATTR_EXIT_INSTR_OFFSETS
	.align		4
        /*007c*/ 	.byte	0x04, 0x1c
        /*007e*/ 	.short	(.L_864 - .L_863)


	//   ....[0]....
.L_863:
        /*0080*/ 	.word	0x00000040


	//   ....[1]....
        /*0084*/ 	.word	0x00003310


	//----- nvinfo : EIATTR_MAX_THREADS
	.align		4
.L_864:
        /*0088*/ 	.byte	0x04, 0x05
        /*008a*/ 	.short	(.L_866 - .L_865)
.L_865:
        /*008c*/ 	.word	0x00000080
        /*0090*/ 	.word	0x00000001
        /*0094*/ 	.word	0x00000001


	//----- nvinfo : EIATTR_CRS_STACK_SIZE
	.align		4
.L_866:
        /*0098*/ 	.byte	0x04, 0x1e
        /*009a*/ 	.short	(.L_868 - .L_867)
.L_867:
        /*009c*/ 	.word	0x00000000


	//----- nvinfo : EIATTR_CBANK_PARAM_SIZE
	.align		4
.L_868:
        /*00a0*/ 	.byte	0x03, 0x19
        /*00a2*/ 	.short	0x0021


	//----- nvinfo : EIATTR_PARAM_CBANK
	.align		4
        /*00a4*/ 	.byte	0x04, 0x0a
        /*00a6*/ 	.short	(.L_870 - .L_869)
	.align		4
.L_869:
        /*00a8*/ 	.word	index@(.nv.constant0._ZN3cub18CUB_300001_SM_10006detail10radix_sort30DeviceRadixSortHistogramKernelINS1_5radix10policy_hubIfNS0_8NullTypeEyE10Policy1000ELNS0_9SortOrderE0EfyNS1_21identity_decomposer_tEEEvPT2_PKT1_SB_iiT3_)
        /*00ac*/ 	.short	0x0380
        /*00ae*/ 	.short	0x0021


	//----- nvinfo : EIATTR_SW_WAR
	.align		4
.L_870:
        /*00b0*/ 	.byte	0x04, 0x36
        /*00b2*/ 	.short	(.L_872 - .L_871)
.L_871:
        /*00b4*/ 	.word	0x00000008
.L_872:


//--------------------- .nv.info._ZN3cub18CUB_300001_SM_10006detail10radix_sort31DeviceRadixSortSingleTileKernelINS1_5radix10policy_hubIfNS0_8NullTypeEyE10Policy1000ELNS0_9SortOrderE0EfS6_yNS1_21identity_decomposer_tEEEvPKT1_PSB_PKT2_PSF_T3_iiT4_ --------------------------
	.section	.nv.info._ZN3cub18CUB_300001_SM_10006detail10radix_sort31DeviceRadixSortSingleTileKernelINS1_5radix10policy_hubIfNS0_8NullTypeEyE10Policy1000ELNS0_9SortOrderE0EfS6_yNS1_21identity_decomposer_tEEEvPKT1_PSB_PKT2_PSF_T3_iiT4_,"",@"SHT_CUDA_INFO"
	.sectionflags	@""
	.align	4


	//----- nvinfo : EIATTR_CUDA_API_VERSION
	.align		4
        /*0000*/ 	.byte	0x04, 0x37
        /*0002*/ 	.short	(.L_874 - .L_873)
.L_873:
        /*0004*/ 	.word	0x00000082


	//----- nvinfo : EIATTR_KPARAM_INFO
	.align		4
.L_874:
        /*0008*/ 	.byte	0x04, 0x17
        /*000a*/ 	.short	(.L_876 - .L_875)
.L_875:
        /*000c*/ 	.word	0x00000000
        /*0010*/ 	.short	0x0007
        /*0012*/ 	.short	0x0030
        /*0014*/ 	.byte	0x00, 0xf0, 0x05, 0x00


	//----- nvinfo : EIATTR_KPARAM_INFO
	.align		4
.L_876:
        /*0018*/ 	.byte	0x04, 0x17
        /*001a*/ 	.short	(.L_878 - .L_877)
.L_877:
        /*001c*/ 	.word	0x00000000
        /*0020*/ 	.short	0x0006
        /*0022*/ 	.short	0x002c
        /*0024*/ 	.byte	0x00, 0xf0, 0x11, 0x00


	//----- nvinfo : EIATTR_KPARAM_INFO
	.align		4
.L_878:
        /*0028*/ 	.byte	0x04, 0x17
        /*002a*/ 	.short	(.L_880 - .L_879)
.L_879:
        /*002c*/ 	.word	0x00000000
        /*0030*/ 	.short	0x0005
        /*0032*/ 	.short	0x0028
        /*0034*/ 	.byte	0x00, 0xf0, 0x11, 0x00


	//----- nvinfo : EIATTR_KPARAM_INFO
	.align		4
.L_880:
        /*0038*/ 	.byte	0x04, 0x17
        /*003a*/ 	.short	(.L_882 - .L_881)
.L_881:
        /*003c*/ 	.word	0x00000000
        /*0040*/ 	.short	0x0004
        /*0042*/ 	.short	0x0020
        /*0044*/ 	.byte	0x00, 0xf0, 0x21, 0x00


	//----- nvinfo : EIATTR_KPARAM_INFO
	.align		4
.L_882:
        /*0048*/ 	.byte	0x04, 0x17
        /*004a*/ 	.short	(.L_884 - .L_883)
.L_883:
        /*004c*/ 	.word	0x00000000
        /*0050*/ 	.short	0x0003
        /*0052*/ 	.short	0x0018
        /*0054*/ 	.byte	0x00, 0xf5, 0x21, 0x00


	//----- nvinfo : EIATTR_KPARAM_INFO
	.align		4
.L_884:
        /*0058*/ 	.byte	0x04, 0x17
        /*005a*/ 	.short	(.L_886 - .L_885)
.L_885:
        /*005c*/ 	.word	0x00000000
        /*0060*/ 	.short	0x0002
        /*0062*/ 	.short	0x0010
        /*0064*/ 	.byte	0x00, 0xf5, 0x21, 0x00


	//----- nvinfo : EIATTR_KPARAM_INFO
	.align		4
.L_886:
        /*0068*/ 	.byte	0x04, 0x17
        /*006a*/ 	.short	(.L_888 - .L_887)
.L_887:
        /*006c*/ 	.word	0x00000000
        /*0070*/ 	.short	0x0001
        /*0072*/ 	.short	0x0008
        /*0074*/ 	.byte	0x00, 0xf5, 0x21, 0x00


	//----- nvinfo : EIATTR_KPARAM_INFO
	.align		4
.L_888:
        /*0078*/ 	.byte	0x04, 0x17
        /*007a*/ 	.short	(.L_890 - .L_889)
.L_889:
        /*007c*/ 	.word	0x00000000
        /*0080*/ 	.short	0x0000
        /*0082*/ 	.short	0x0000
        /*0084*/ 	.byte	0x00, 0xf5, 0x21, 0x00


	//----- nvinfo : EIATTR_SPARSE_MMA_MASK
	.align		4
.L_890:
        /*0088*/ 	.byte	0x03, 0x50
        /*008a*/ 	.short	0x0000


	//----- nvinfo : EIATTR_MAXREG_COUNT
	.align		4
        /*008c*/ 	.byte	0x03, 0x1b
        /*008e*/ 	.short	0x00ff


	//----- nvinfo : EIATTR_NUM_BARRIERS
	.align		4
        /*0090*/ 	.byte	0x02, 0x4c
        /*0092*/ 	.byte	0x01
	.zero		1


	//----- nvinfo : EIATTR_MERCURY_ISA_VERSION
	.align		4
        /*0094*/ 	.byte	0x03, 0x5f
        /*0096*/ 	.short	0x0101


	//----- nvinfo : EIATTR_COOP_GROUP_MASK_REGIDS
	.align		4
        /*0098*/ 	.byte	0x04, 0x29
        /*009a*/ 	.short	(.L_892 - .L_891)


	//   ....[0]....
.L_891:
        /*009c*/ 	.word	0xffffffff


	//   ....[1]....
        /*00a0*/ 	.word	0xffffffff


	//   ....[2]....
        /*00a4*/ 	.word	0xffffffff


	//   ....[3]....
        /*00a8*/ 	.word	0xffffffff


	//   ....[4]....
        /*00ac*/ 	.word	0xffffffff


	//----- nvinfo : EIATTR_COOP_GROUP_INSTR_OFFSETS
	.align		4
.L_892:
        /*00b0*/ 	.byte	0x04, 0x28
        /*00b2*/ 	.short	(.L_894 - .L_893)


	//   ....[0]....
.L_893:
        /*00b4*/ 	.word	0x00001ec0


	//   ....[1]....
        /*00b8*/ 	.word	0x00001ee0


	//   ....[2]....
        /*00bc*/ 	.word	0x00001f00


	//   ....[3]....
        /*00c0*/ 	.word	0x00001f20


	//   ....[4]....
        /*00c4*/ 	.word	0x00001f40


	//----- nvinfo : EIATTR_VRC_CTA_INIT_COUNT
	.align		4
.L_894:
        /*00c8*/ 	.byte	0x02, 0x4a
	.zero		1
	.zero		1


	//----- nvinfo : EIATTR_EXIT_INSTR_OFFSETS
	.align		4
        /*00cc*/ 	.byte	0x04, 0x1c
        /*00ce*/ 	.short	(.L_896 - .L_895)


	//   ....[0]....
.L_895:
        /*00d0*/ 	.word	0x00003910


	//   ....[1]....
        /*00d4*/ 	.word	0x00003980


	//----- nvinfo : EIATTR_MAX_THREADS
	.align		4
.L_896:
        /*00d8*/ 	.byte	0x04, 0x05
        /*00da*/ 	.short	(.L_898 - .L_897)
.L_897:
        /*00dc*/ 	.word	0x00000100
        /*00e0*/ 	.word	0x00000001
        /*00e4*/ 	.word	0x00000001


	//----- nvinfo : EIATTR_CBANK_PARAM_SIZE
	.align		4
.L_898:
        /*00e8*/ 	.byte	0x03, 0x19
        /*00ea*/ 	.short	0x0031


	//----- nvinfo : EIATTR_PARAM_CBANK
	.align		4
        /*00ec*/ 	.byte	0x04, 0x0a
        /*00ee*/ 	.short	(.L_900 - .L_899)
	.align		4
.L_899:
        /*00f0*/ 	.word	index@(.nv.constant0._ZN3cub18CUB_300001_SM_10006detail10radix_sort31DeviceRadixSortSingleTileKernelINS1_5radix10policy_hubIfNS0_8NullTypeEyE10Policy1000ELNS0_9SortOrderE0EfS6_yNS1_21identity_decomposer_tEEEvPKT1_PSB_PKT2_PSF_T3_iiT4_)
        /*00f4*/ 	.short	0x0380
        /*00f6*/ 	.short	0x0031


	//----- nvinfo : EIATTR_SW_WAR
	.align		4
.L_900:
        /*00f8*/ 	.byte	0x04, 0x36
        /*00fa*/ 	.short	(.L_902 - .L_901)
.L_901:
        /*00fc*/ 	.word	0x00000008
.L_902:


//--------------------- .nv.info._ZN3cub18CUB_300001_SM_10006detail11EmptyKernelIvEEvv --------------------------
	.section	.nv.info._ZN3cub18CUB_300001_SM_10006detail11EmptyKernelIvEEvv,"",@"SHT_CUDA_INFO"
	.sectionflags	@""
	.align	4


	//----- nvinfo : EIATTR_CUDA_API_VERSION
	.align		4
        /*0000*/ 	.byte	0x04, 0x37
        /*0002*/ 	.short	(.L_904 - .L_903)
.L_903:
        /*0004*/ 	.word	0x00000082


	//----- nvinfo : EIATTR_SPARSE_MMA_MASK
	.align		4
.L_904:
        /*0008*/ 	.byte	0x03, 0x50
        /*000a*/ 	.short	0x0000


	//----- nvinfo : EIATTR_MAXREG_COUNT
	.align		4
        /*000c*/ 	.byte	0x03, 0x1b
        /*000e*/ 	.short	0x00ff


	//----- nvinfo : EIATTR_MERCURY_ISA_VERSION
	.align		4
        /*0010*/ 	.byte	0x03, 0x5f
        /*0012*/ 	.short	0x0101


	//----- nvinfo : EIATTR_VRC_CTA_INIT_COUNT
	.align		4
        /*0014*/ 	.byte	0x02, 0x4a
	.zero		1
	.zero		1


	//----- nvinfo : EIATTR_EXIT_INSTR_OFFSETS
	.align		4
        /*0018*/ 	.byte	0x04, 0x1c
        /*001a*/ 	.short	(.L_906 - .L_905)


	//   ....[0]....
.L_905:
        /*001c*/ 	.word	0x00000010


	//----- nvinfo : EIATTR_SW_WAR
	.align		4
.L_906:
        /*0020*/ 	.byte	0x04, 0x36
        /*0022*/ 	.short	(.L_908 - .L_907)
.L_907:
        /*0024*/ 	.word	0x00000008
.L_908:


//--------------------- .nv.info._Z24directRandomAccessKernelIjEvPKiS1_S1_PKdS1_PKlPKjS1_PT_ii --------------------------
	.section	.nv.info._Z24directRandomAccessKernelIjEvPKiS1_S1_PKdS1_PKlPKjS1_PT_ii,"",@"SHT_CUDA_INFO"
	.sectionflags	@""
	.align	4


	//----- nvinfo : EIATTR_CUDA_API_VERSION
	.align		4
        /*0000*/ 	.byte	0x04, 0x37
        /*0002*/ 	.short	(.L_910 - .L_909)
.L_909:
        /*0004*/ 	.word	0x00000082


	//----- nvinfo : EIATTR_KPARAM_INFO
	.align		4
.L_910:
        /*0008*/ 	.byte	0x04, 0x17
        /*000a*/ 	.short	(.L_912 - .L_911)
.L_911:
        /*000c*/ 	.word	0x00000000
        /*0010*/ 	.short	0x000a
        /*0012*/ 	.short	0x004c
        /*0014*/ 	.byte	0x00, 0xf0, 0x11, 0x00


	//----- nvinfo : EIATTR_KPARAM_INFO
	.align		4
.L_912:
        /*0018*/ 	.byte	0x04, 0x17
        /*001a*/ 	.short	(.L_914 - .L_913)
.L_913:
        /*001c*/ 	.word	0x00000000
        /*0020*/ 	.short	0x0009
        /*0022*/ 	.short	0x0048
        /*0024*/ 	.byte	0x00, 0xf0, 0x11, 0x00


	//----- nvinfo : EIATTR_KPARAM_INFO
	.align		4
.L_914:
        /*0028*/ 	.byte	0x04, 0x17
        /*002a*/ 	.short	(.L_916 - .L_915)
.L_915:
        /*002c*/ 	.word	0x00000000
        /*0030*/ 	.short	0x0008
        /*0032*/ 	.short	0x0040
        /*0034*/ 	.byte	0x00, 0xf5, 0x21, 0x00


	//----- nvinfo : EIATTR_KPARAM_INFO
	.align		4
.L_916:
        /*0038*/ 	.byte	0x04, 0x17
        /*003a*/ 	.short	(.L_918 - .L_917)
.L_917:
        /*003c*/ 	.word	0x00000000
        /*0040*/ 	.short	0x0007
        /*0042*/ 	.short	0x0038
        /*0044*/ 	.byte	0x00, 0xf5, 0x21, 0x00


	//----- nvinfo : EIATTR_KPARAM_INFO
	.align		4
.L_918:
        /*0048*/ 	.byte	0x04, 0x17
        /*004a*/ 	.short	(.L_920 - .L_919)
.L_919:
        /*004c*/ 	.word	0x00000000
        /*0050*/ 	.short	0x0006
        /*0052*/ 	.short	0x0030
        /*0054*/ 	.byte	0x00, 0xf5, 0x21, 0x00


	//----- nvinfo : EIATTR_KPARAM_INFO
	.align		4
.L_920:
        /*0058*/ 	.byte	0x04, 0x17
        /*005a*/ 	.short	(.L_922 - .L_921)
.L_921:
        /*005c*/ 	.word	0x00000000
        /*0060*/ 	.short	0x0005
        /*0062*/ 	.short	0x0028
        /*0064*/ 	.byte	0x00, 0xf5, 0x21, 0x00


	//----- nvinfo : EIATTR_KPARAM_INFO
	.align		4
.L_922:
        /*0068*/ 	.byte	0x04, 0x17
        /*006a*/ 	.short	(.L_924 - .L_923)
.L_923:
        /*006c*/ 	.word	0x00000000
        /*0070*/ 	.short	0x0004
        /*0072*/ 	.short	0x0020
        /*0074*/ 	.byte	0x00, 0xf5, 0x21, 0x00


	//----- nvinfo : EIATTR_KPARAM_INFO
	.align		4
.L_924:
        /*0078*/ 	.byte	0x04, 0x17
        /*007a*/ 	.short	(.L_926 - .L_925)
.L_925:
        /*007c*/ 	.word	0x00000000
        /*0080*/ 	.short	0x0003
        /*0082*/ 	.short	0x0018
        /*0084*/ 	.byte	0x00, 0xf5, 0x21, 0x00


	//----- nvinfo : EIATTR_KPARAM_INFO
	.align		4
.L_926:
        /*0088*/ 	.byte	0x04, 0x17
        /*008a*/ 	.short	(.L_928 - .L_927)
.L_927:
        /*008c*/ 	.word	0x00000000
        /*0090*/ 	.short	0x0002
        /*0092*/ 	.short	0x0010
        /*0094*/ 	.byte	0x00, 0xf5, 0x21, 0x00


	//----- nvinfo : EIATTR_KPARAM_INFO
	.align		4
.L_928:
        /*0098*/ 	.byte	0x04, 0x17
        /*009a*/ 	.short	(.L_930 - .L_929)
.L_929:
        /*009c*/ 	.word	0x00000000
        /*00a0*/ 	.short	0x0001
        /*00a2*/ 	.short	0x0008
        /*00a4*/ 	.byte	0x00, 0xf5, 0x21, 0x00


	//----- nvinfo : EIATTR_KPARAM_INFO
	.align		4
.L_930:
        /*00a8*/ 	.byte	0x04, 0x17
        /*00aa*/ 	.short	(.L_932 - .L_931)
.L_931:
        /*00ac*/ 	.word	0x00000000
        /*00b0*/ 	.short	0x0000
        /*00b2*/ 	.short	0x0000
        /*00b4*/ 	.byte	0x00, 0xf5, 0x21, 0x00


	//----- nvinfo : EIATTR_SPARSE_MMA_MASK
	.align		4
.L_932:
        /*00b8*/ 	.byte	0x03, 0x50
        /*00ba*/ 	.short	0x0000


	//----- nvinfo : EIATTR_MAXREG_COUNT
	.align		4
        /*00bc*/ 	.byte	0x03, 0x1b
        /*00be*/ 	.short	0x00ff


	//----- nvinfo : EIATTR_MERCURY_ISA_VERSION
	.align		4
        /*00c0*/ 	.byte	0x03, 0x5f
        /*00c2*/ 	.short	0x0101


	//----- nvinfo : EIATTR_VRC_CTA_INIT_COUNT
	.align		4
        /*00c4*/ 	.byte	0x02, 0x4a
	.zero		1
	.zero		1


	//----- nvinfo : EIATTR_EXIT_INSTR_OFFSETS
	.align		4
        /*00c8*/ 	.byte	0x04, 0x1c
        /*00ca*/ 	.short	(.L_934 - .L_933)


	//   ....[0]....
.L_933:
        /*00cc*/ 	.word	0x00000070


	//   ....[1]....
        /*00d0*/ 	.word	0x000006e0


	//   ....[2]....
        /*00d4*/ 	.word	0x00000c30


	//   ....[3]....
        /*00d8*/ 	.word	0x00000c70


	//   ....[4]....
        /*00dc*/ 	.word	0x000014c0


	//----- nvinfo : EIATTR_CRS_STACK_SIZE
	.align		4
.L_934:
        /*00e0*/ 	.byte	0x04, 0x1e
        /*00e2*/ 	.short	(.L_936 - .L_935)
.L_935:
        /*00e4*/ 	.word	0x00000000


	//----- nvinfo : EIATTR_CBANK_PARAM_SIZE
	.align		4
.L_936:
        /*00e8*/ 	.byte	0x03, 0x19
        /*00ea*/ 	.short	0x0050


	//----- nvinfo : EIATTR_PARAM_CBANK
	.align		4
        /*00ec*/ 	.byte	0x04, 0x0a
        /*00ee*/ 	.short	(.L_938 - .L_937)
	.align		4
.L_937:
        /*00f0*/ 	.word	index@(.nv.constant0._Z24directRandomAccessKernelIjEvPKiS1_S1_PKdS1_PKlPKjS1_PT_ii)
        /*00f4*/ 	.short	0x0380
        /*00f6*/ 	.short	0x0050


	//----- nvinfo : EIATTR_SW_WAR
	.align		4
.L_938:
        /*00f8*/ 	.byte	0x04, 0x36
        /*00fa*/ 	.short	(.L_940 - .L_939)
.L_939:
        /*00fc*/ 	.word	0x00000008
.L_940:


//--------------------- .nv.info._Z39decompressFullFile_WorkStealingAdvancedIjEvPK14CompressedDataIT_EPS1_iPi --------------------------
	.section	.nv.info._Z39decompressFullFile_WorkStealingAdvancedIjEvPK14CompressedDataIT_EPS1_iPi,"",@"SHT_CUDA_INFO"
	.sectionflags	@""
	.align	4


	//----- nvinfo : EIATTR_CUDA_API_VERSION
	.align		4
        /*0000*/ 	.byte	0x04, 0x37
        /*0002*/ 	.short	(.L_942 - .L_941)
.L_941:
        /*0004*/ 	.word	0x00000082


	//----- nvinfo : EIATTR_KPARAM_INFO
	.align		4
.L_942:
        /*0008*/ 	.byte	0x04, 0x17
        /*000a*/ 	.short	(.L_944 - .L_943)
.L_943:
        /*000c*/ 	.word	0x00000000
        /*0010*/ 	.short	0x0003
        /*0012*/ 	.short	0x0018
        /*0014*/ 	.byte	0x00, 0xf5, 0x21, 0x00


	//----- nvinfo : EIATTR_KPARAM_INFO
	.align		4
.L_944:
        /*0018*/ 	.byte	0x04, 0x17
        /*001a*/ 	.short	(.L_946 - .L_945)
.L_945:
        /*001c*/ 	.word	0x00000000
        /*0020*/ 	.short	0x0002
        /*0022*/ 	.short	0x0010
        /*0024*/ 	.byte	0x00, 0xf0, 0x11, 0x00


	//----- nvinfo : EIATTR_KPARAM_INFO
	.align		4
.L_946:
        /*0028*/ 	.byte	0x04, 0x17
        /*002a*/ 	.short	(.L_948 - .L_947)
.L_947:
        /*002c*/ 	.word	0x00000000
        /*0030*/ 	.short	0x0001
        /*0032*/ 	.short	0x0008
        /*0034*/ 	.byte	0x00, 0xf5, 0x21, 0x00


	//----- nvinfo : EIATTR_KPARAM_INFO
	.align		4
.L_948:
        /*0038*/ 	.byte	0x04, 0x17
        /*003a*/ 	.short	(.L_950 - .L_949)
.L_949:
        /*003c*/ 	.word	0x00000000
        /*0040*/ 	.short	0x0000
        /*0042*/ 	.short	0x0000
        /*0044*/ 	.byte	0x00, 0xf5, 0x21, 0x00


	//----- nvinfo : EIATTR_SPARSE_MMA_MASK
	.align		4
.L_950:
        /*0048*/ 	.byte	0x03, 0x50
        /*004a*/ 	.short	0x0000


	//----- nvinfo : EIATTR_MAXREG_COUNT
	.align		4
        /*004c*/ 	.byte	0x03, 0x1b
        /*004e*/ 	.short	0x00ff


	//----- nvinfo : EIATTR_NUM_BARRIERS
	.align		4
        /*0050*/ 	.byte	0x02, 0x4c
        /*0052*/ 	.byte	0x01
	.zero		1


	//----- nvinfo : EIATTR_MERCURY_ISA_VERSION
	.align		4
        /*0054*/ 	.byte	0x03, 0x5f
        /*0056*/ 	.short	0x0101


	//----- nvinfo : EIATTR_VRC_CTA_INIT_COUNT
	.align		4
        /*0058*/ 	.byte	0x02, 0x4a
	.zero		1
	.zero		1


	//----- nvinfo : EIATTR_EXIT_INSTR_OFFSETS
	.align		4
        /*005c*/ 	.byte	0x04, 0x1c
        /*005e*/ 	.short	(.L_952 - .L_951)


	//   ....[0]....
.L_951:
        /*0060*/ 	.word	0x00000430


	//----- nvinfo : EIATTR_CRS_STACK_SIZE
	.align		4
.L_952:
        /*0064*/ 	.byte	0x04, 0x1e
        /*0066*/ 	.short	(.L_954 - .L_953)
.L_953:
        /*0068*/ 	.word	0x00000000


	//----- nvinfo : EIATTR_CBANK_PARAM_SIZE
	.align		4
.L_954:
        /*006c*/ 	.byte	0x03, 0x19
        /*006e*/ 	.short	0x0020


	//----- nvinfo : EIATTR_PARAM_CBANK
	.align		4
        /*0070*/ 	.byte	0x04, 0x0a
        /*0072*/ 	.short	(.L_956 - .L_955)
	.align		4
.L_955:
        /*0074*/ 	.word	index@(.nv.constant0._Z39decompressFullFile_WorkStealingAdvancedIjEvPK14CompressedDataIT_EPS1_iPi)
        /*0078*/ 	.short	0x0380
        /*007a*/ 	.short	0x0020


	//----- nvinfo : EIATTR_SW_WAR
	.align		4
.L_956:
        /*007c*/ 	.byte	0x04, 0x36
        /*007e*/ 	.short	(.L_958 - .L_957)
.L_957:
        /*0080*/ 	.word	0x00000008
.L_958:


//--------------------- .nv.info._Z31decompressFullFile_WorkStealingIjEvPK14CompressedDataIT_EPS1_iPi --------------------------
	.section	.nv.info._Z31decompressFullFile_WorkStealingIjEvPK14CompressedDataIT_EPS1_iPi,"",@"SHT_CUDA_INFO"
	.sectionflags	@""
	.align	4


	//----- nvinfo : EIATTR_CUDA_API_VERSION
	.align		4
        /*0000*/ 	.byte	0x04, 0x37
        /*0002*/ 	.short	(.L_960 - .L_959)
.L_959:
        /*0004*/ 	.word	0x00000082


	//----- nvinfo : EIATTR_KPARAM_INFO
	.align		4
.L_960:
        /*0008*/ 	.byte	0x04, 0x17
        /*000a*/ 	.short	(.L_962 - .L_961)
.L_961:
        /*000c*/ 	.word	0x00000000
        /*0010*/ 	.short	0x0003
        /*0012*/ 	.short	0x0018
        /*0014*/ 	.byte	0x00, 0xf5, 0x21, 0x00


	//----- nvinfo : EIATTR_KPARAM_INFO
	.align		4
.L_962:
        /*0018*/ 	.byte	0x04, 0x17
        /*001a*/ 	.short	(.L_964 - .L_963)
.L_963:
        /*001c*/ 	.word	0x00000000
        /*0020*/ 	.short	0x0002
        /*0022*/ 	.short	0x0010
        /*0024*/ 	.byte	0x00, 0xf0, 0x11, 0x00


	//----- nvinfo : EIATTR_KPARAM_INFO
	.align		4
.L_964:
        /*0028*/ 	.byte	0x04, 0x17
        /*002a*/ 	.short	(.L_966 - .L_965)
.L_965:
        /*002c*/ 	.word	0x00000000
        /*0030*/ 	.short	0x0001
        /*0032*/ 	.short	0x0008
        /*0034*/ 	.byte	0x00, 0xf5, 0x21, 0x00


	//----- nvinfo : EIATTR_KPARAM_INFO
	.align		4
.L_966:
        /*0038*/ 	.byte	0x04, 0x17
        /*003a*/ 	.short	(.L_968 - .L_967)
.L_967:
        /*003c*/ 	.word	0x00000000
        /*0040*/ 	.short	0x0000
        /*0042*/ 	.short	0x0000
        /*0044*/ 	.byte	0x00, 0xf5, 0x21, 0x00


	//----- nvinfo : EIATTR_SPARSE_MMA_MASK
	.align		4
.L_968:
        /*0048*/ 	.byte	0x03, 0x50
        /*004a*/ 	.short	0x0000


	//----- nvinfo : EIATTR_MAXREG_COUNT
	.align		4
        /*004c*/ 	.byte	0x03, 0x1b
        /*004e*/ 	.short	0x00ff


	//----- nvinfo : EIATTR_NUM_BARRIERS
	.align		4
        /*0050*/ 	.byte	0x02, 0x4c
        /*0052*/ 	.byte	0x01
	.zero		1


	//----- nvinfo : EIATTR_MERCURY_ISA_VERSION
	.align		4
        /*0054*/ 	.byte	0x03, 0x5f
        /*0056*/ 	.short	0x0101


	//----- nvinfo : EIATTR_COOP_GROUP_MASK_REGIDS
	.align		4
        /*0058*/ 	.byte	0x04, 0x29
        /*005a*/ 	.short	(.L_970 - .L_969)


	//   ....[0]....
.L_969:
        /*005c*/ 	.word	0xffffffff


	//----- nvinfo : EIATTR_COOP_GROUP_INSTR_OFFSETS
	.align		4
.L_970:
        /*0060*/ 	.byte	0x04, 0x28
        /*0062*/ 	.short	(.L_972 - .L_971)


	//   ....[0]....
.L_971:
        /*0064*/ 	.word	0x00001920


	//----- nvinfo : EIATTR_VRC_CTA_INIT_COUNT
	.align		4
.L_972:
        /*0068*/ 	.byte	0x02, 0x4a
	.zero		1
	.zero		1


	//----- nvinfo : EIATTR_EXIT_INSTR_OFFSETS
	.align		4
        /*006c*/ 	.byte	0x04, 0x1c
        /*006e*/ 	.short	(.L_974 - .L_973)


	//   ....[0]....
.L_973:
        /*0070*/ 	.word	0x000004f0


	//----- nvinfo : EIATTR_CRS_STACK_SIZE
	.align		4
.L_974:
        /*0074*/ 	.byte	0x04, 0x1e
        /*0076*/ 	.short	(.L_976 - .L_975)
.L_975:
        /*0078*/ 	.word	0x00000000


	//----- nvinfo : EIATTR_CBANK_PARAM_SIZE
	.align		4
.L_976:
        /*007c*/ 	.byte	0x03, 0x19
        /*007e*/ 	.short	0x0020


	//----- nvinfo : EIATTR_PARAM_CBANK
	.align		4
        /*0080*/ 	.byte	0x04, 0x0a
        /*0082*/ 	.short	(.L_978 - .L_977)
	.align		4
.L_977:
        /*0084*/ 	.word	index@(.nv.constant0._Z31decompressFullFile_WorkStealingIjEvPK14CompressedDataIT_EPS1_iPi)
        /*0088*/ 	.short	0x0380
        /*008a*/ 	.short	0x0020


	//----- nvinfo : EIATTR_SW_WAR
	.align		4
.L_978:
        /*008c*/ 	.byte	0x04, 0x36
        /*008e*/ 	.short	(.L_980 - .L_979)
.L_979:
        /*0090*/ 	.word	0x00000008
.L_980:


//--------------------- .nv.info._Z40decompressFullFile_OnTheFly_Optimized_V2IjEvPK14CompressedDataIT_EPS1_i --------------------------
	.section	.nv.info._Z40decompressFullFile_OnTheFly_Optimized_V2IjEvPK14CompressedDataIT_EPS1_i,"",@"SHT_CUDA_INFO"
	.sectionflags	@""
	.align	4


	//----- nvinfo : EIATTR_CUDA_API_VERSION
	.align		4
        /*0000*/ 	.byte	0x04, 0x37
        /*0002*/ 	.short	(.L_982 - .L_981)
.L_981:
        /*0004*/ 	.word	0x00000082


	//----- nvinfo : EIATTR_KPARAM_INFO
	.align		4
.L_982:
        /*0008*/ 	.byte	0x04, 0x17
        /*000a*/ 	.short	(.L_984 - .L_983)
.L_983:
        /*000c*/ 	.word	0x00000000
        /*0010*/ 	.short	0x0002
        /*0012*/ 	.short	0x0010
        /*0014*/ 	.byte	0x00, 0xf0, 0x11, 0x00


	//----- nvinfo : EIATTR_KPARAM_INFO
	.align		4
.L_984:
        /*0018*/ 	.byte	0x04, 0x17
        /*001a*/ 	.short	(.L_986 - .L_985)
.L_985:
        /*001c*/ 	.word	0x00000000
        /*0020*/ 	.short	0x0001
        /*0022*/ 	.short	0x0008
        /*0024*/ 	.byte	0x00, 0xf5, 0x21, 0x00


	//----- nvinfo : EIATTR_KPARAM_INFO
	.align		4
.L_986:
        /*0028*/ 	.byte	0x04, 0x17
        /*002a*/ 	.short	(.L_988 - .L_987)
.L_987:
        /*002c*/ 	.word	0x00000000
        /*0030*/ 	.short	0x0000
        /*0032*/ 	.short	0x0000
        /*0034*/ 	.byte	0x00, 0xf5, 0x21, 0x00


	//----- nvinfo : EIATTR_SPARSE_MMA_MASK
	.align		4
.L_988:
        /*0038*/ 	.byte	0x03, 0x50
        /*003a*/ 	.short	0x0000


	//----- nvinfo : EIATTR_MAXREG_COUNT
	.align		4
        /*003c*/ 	.byte	0x03, 0x1b
        /*003e*/ 	.short	0x00ff


	//----- nvinfo : EIATTR_NUM_BARRIERS
	.align		4
        /*0040*/ 	.byte	0x02, 0x4c
        /*0042*/ 	.byte	0x01
	.zero		1


	//----- nvinfo : EIATTR_MERCURY_ISA_VERSION
	.align		4
        /*0044*/ 	.byte	0x03, 0x5f
        /*0046*/ 	.short	0x0101


	//----- nvinfo : EIATTR_UNUSED_LOAD_BYTE_OFFSET
	.align		4
        /*0048*/ 	.byte	0x04, 0x44
        /*004a*/ 	.short	(.L_990 - .L_989)


	//   ....[0]....
.L_989:
        /*004c*/ 	.word	0x00000380
        /*0050*/ 	.word	0x00000fff


	//----- nvinfo : EIATTR_VRC_CTA_INIT_COUNT
	.align		4
.L_990:
        /*0054*/ 	.byte	0x02, 0x4a
	.zero		1
	.zero		1


	//----- nvinfo : EIATTR_EXIT_INSTR_OFFSETS
	.align		4
        /*0058*/ 	.byte	0x04, 0x1c
        /*005a*/ 	.short	(.L_992 - .L_991)


	//   ....[0]....
.L_991:
        /*005c*/ 	.word	0x00000060


	//   ....[1]....
        /*0060*/ 	.word	0x00000310


	//   ....[2]....
        /*0064*/ 	.word	0x00001000


	//----- nvinfo : EIATTR_CRS_STACK_SIZE
	.align		4
.L_992:
        /*0068*/ 	.byte	0x04, 0x1e
        /*006a*/ 	.short	(.L_994 - .L_993)
.L_993:
        /*006c*/ 	.word	0x00000000


	//----- nvinfo : EIATTR_CBANK_PARAM_SIZE
	.align		4
.L_994:
        /*0070*/ 	.byte	0x03, 0x19
        /*0072*/ 	.short	0x0014


	//----- nvinfo : EIATTR_PARAM_CBANK
	.align		4
        /*0074*/ 	.byte	0x04, 0x0a
        /*0076*/ 	.short	(.L_996 - .L_995)
	.align		4
.L_995:
        /*0078*/ 	.word	index@(.nv.constant0._Z40decompressFullFile_OnTheFly_Optimized_V2IjEvPK14CompressedDataIT_EPS1_i)
        /*007c*/ 	.short	0x0380
        /*007e*/ 	.short	0x0014


	//----- nvinfo : EIATTR_SW_WAR
	.align		4
.L_996:
        /*0080*/ 	.byte	0x04, 0x36
        /*0082*/ 	.short	(.L_998 - .L_997)
.L_997:
        /*0084*/ 	.word	0x00000008
.L_998:


//--------------------- .nv.info._Z21decompressFullFileFixIjEvPK14CompressedDataIT_EPS1_ii --------------------------
	.section	.nv.info._Z21decompressFullFileFixIjEvPK14CompressedDataIT_EPS1_ii,"",@"SHT_CUDA_INFO"
	.sectionflags	@""
	.align	4


	//----- nvinfo : EIATTR_CUDA_API_VERSION
	.align		4
        /*0000*/ 	.byte	0x04, 0x37
        /*0002*/ 	.short	(.L_1000 - .L_999)
.L_999:
        /*0004*/ 	.word	0x00000082


	//----- nvinfo : EIATTR_KPARAM_INFO
	.align		4
.L_1000:
        /*0008*/ 	.byte	0x04, 0x17
        /*000a*/ 	.short	(.L_1002 - .L_1001)
.L_1001:
        /*000c*/ 	.word	0x00000000
        /*0010*/ 	.short	0x0003
        /*0012*/ 	.short	0x0014
        /*0014*/ 	.byte	0x00, 0xf0, 0x11, 0x00


	//----- nvinfo : EIATTR_KPARAM_INFO
	.align		4
.L_1002:
        /*0018*/ 	.byte	0x04, 0x17
        /*001a*/ 	.short	(.L_1004 - .L_1003)
.L_1003:
        /*001c*/ 	.word	0x00000000
        /*0020*/ 	.short	0x0002
        /*0022*/ 	.short	0x0010
        /*0024*/ 	.byte	0x00, 0xf0, 0x11, 0x00


	//----- nvinfo : EIATTR_KPARAM_INFO
	.align		4
.L_1004:
        /*0028*/ 	.byte	0x04, 0x17
        /*002a*/ 	.short	(.L_1006 - .L_1005)
.L_1005:
        /*002c*/ 	.word	0x00000000
        /*0030*/ 	.short	0x0001
        /*0032*/ 	.short	0x0008
        /*0034*/ 	.byte	0x00, 0xf5, 0x21, 0x00


	//----- nvinfo : EIATTR_KPARAM_INFO
	.align		4
.L_1006:
        /*0038*/ 	.byte	0x04, 0x17
        /*003a*/ 	.short	(.L_1008 - .L_1007)
.L_1007:
        /*003c*/ 	.word	0x00000000
        /*0040*/ 	.short	0x0000
        /*0042*/ 	.short	0x0000
        /*0044*/ 	.byte	0x00, 0xf5, 0x21, 0x00


	//----- nvinfo : EIATTR_SPARSE_MMA_MASK
	.align		4
.L_1008:
        /*0048*/ 	.byte	0x03, 0x50
        /*004a*/ 	.short	0x0000


	//----- nvinfo : EIATTR_MAXREG_COUNT
	.align		4
        /*004c*/ 	.byte	0x03, 0x1b
        /*004e*/ 	.short	0x00ff


	//----- nvinfo : EIATTR_NUM_BARRIERS
	.align		4
        /*0050*/ 	.byte	0x02, 0x4c
        /*0052*/ 	.byte	0x01
	.zero		1


	//----- nvinfo : EIATTR_MERCURY_ISA_VERSION
	.align		4
        /*0054*/ 	.byte	0x03, 0x5f
        /*0056*/ 	.short	0x0101


	//----- nvinfo : EIATTR_VRC_CTA_INIT_COUNT
	.align		4
        /*0058*/ 	.byte	0x02, 0x4a
	.zero		1
	.zero		1


	//----- nvinfo : EIATTR_EXIT_INSTR_OFFSETS
	.align		4
        /*005c*/ 	.byte	0x04, 0x1c
        /*005e*/ 	.short	(.L_1010 - .L_1009)


	//   ....[0]....
.L_1009:
        /*0060*/ 	.word	0x00000040


	//   ....[1]....
        /*0064*/ 	.word	0x00000090


	//   ....[2]....
        /*0068*/ 	.word	0x00000170


	//   ....[3]....
        /*006c*/ 	.word	0x000011d0


	//----- nvinfo : EIATTR_CRS_STACK_SIZE
	.align		4
.L_1010:
        /*0070*/ 	.byte	0x04, 0x1e
        /*0072*/ 	.short	(.L_1012 - .L_1011)
.L_1011:
        /*0074*/ 	.word	0x00000000


	//----- nvinfo : EIATTR_CBANK_PARAM_SIZE
	.align		4
.L_1012:
        /*0078*/ 	.byte	0x03, 0x19
        /*007a*/ 	.short	0x0018


	//----- nvinfo : EIATTR_PARAM_CBANK
	.align		4
        /*007c*/ 	.byte	0x04, 0x0a
        /*007e*/ 	.short	(.L_1014 - .L_1013)
	.align		4
.L_1013:
        /*0080*/ 	.word	index@(.nv.constant0._Z21decompressFullFileFixIjEvPK14CompressedDataIT_EPS1_ii)
        /*0084*/ 	.short	0x0380
        /*0086*/ 	.short	0x0018


	//----- nvinfo : EIATTR_SW_WAR
	.align		4
.L_1014:
        /*0088*/ 	.byte	0x04, 0x36
        /*008a*/ 	.short	(.L_1016 - .L_1015)
.L_1015:
        /*008c*/ 	.word	0x00000008
.L_1016:


//--------------------- .nv.info._Z28decompressFullFile_BitPackedIjEvPK14CompressedDataIT_EPS1_i --------------------------
	.section	.nv.info._Z28decompressFullFile_BitPackedIjEvPK14CompressedDataIT_EPS1_i,"",@"SHT_CUDA_INFO"
	.sectionflags	@""
	.align	4


	//----- nvinfo : EIATTR_CUDA_API_VERSION
	.align		4
        /*0000*/ 	.byte	0x04, 0x37
        /*0002*/ 	.short	(.L_1018 - .L_1017)
.L_1017:
        /*0004*/ 	.word	0x00000082


	//----- nvinfo : EIATTR_KPARAM_INFO
	.align		4
.L_1018:
        /*0008*/ 	.byte	0x04, 0x17
        /*000a*/ 	.short	(.L_1020 - .L_1019)
.L_1019:
        /*000c*/ 	.word	0x00000000
        /*0010*/ 	.short	0x0002
        /*0012*/ 	.short	0x0010
        /*0014*/ 	.byte	0x00, 0xf0, 0x11, 0x00


	//----- nvinfo : EIATTR_KPARAM_INFO
	.align		4
.L_1020:
        /*0018*/ 	.byte	0x04, 0x17
        /*001a*/ 	.short	(.L_1022 - .L_1021)
.L_1021:
        /*001c*/ 	.word	0x00000000
        /*0020*/ 	.short	0x0001
        /*0022*/ 	.short	0x0008
        /*0024*/ 	.byte	0x00, 0xf5, 0x21, 0x00


	//----- nvinfo : EIATTR_KPARAM_INFO
	.align		4
.L_1022:
        /*0028*/ 	.byte	0x04, 0x17
        /*002a*/ 	.short	(.L_1024 - .L_1023)
.L_1023:
        /*002c*/ 	.word	0x00000000
        /*0030*/ 	.short	0x0000
        /*0032*/ 	.short	0x0000
        /*0034*/ 	.byte	0x00, 0xf5, 0x21, 0x00


	//----- nvinfo : EIATTR_SPARSE_MMA_MASK
	.align		4
.L_1024:
        /*0038*/ 	.byte	0x03, 0x50
        /*003a*/ 	.short	0x0000


	//----- nvinfo : EIATTR_MAXREG_COUNT
	.align		4
        /*003c*/ 	.byte	0x03, 0x1b
        /*003e*/ 	.short	0x00ff


	//----- nvinfo : EIATTR_MERCURY_ISA_VERSION
	.align		4
        /*0040*/ 	.byte	0x03, 0x5f
        /*0042*/ 	.short	0x0101


	//----- nvinfo : EIATTR_VRC_CTA_INIT_COUNT
	.align		4
        /*0044*/ 	.byte	0x02, 0x4a
	.zero		1
	.zero		1


	//----- nvinfo : EIATTR_EXIT_INSTR_OFFSETS
	.align		4
        /*0048*/ 	.byte	0x04, 0x1c
        /*004a*/ 	.short	(.L_1026 - .L_1025)


	//   ....[0]....
.L_1025:
        /*004c*/ 	.word	0x00000040


	//   ....[1]....
        /*0050*/ 	.word	0x000000a0


	//   ....[2]....
        /*0054*/ 	.word	0x00000110


	//   ....[3]....
        /*0058*/ 	.word	0x00001000


	//----- nvinfo : EIATTR_CRS_STACK_SIZE
	.align		4
.L_1026:
        /*005c*/ 	.byte	0x04, 0x1e
        /*005e*/ 	.short	(.L_1028 - .L_1027)
.L_1027:
        /*0060*/ 	.word	0x00000000


	//----- nvinfo : EIATTR_CBANK_PARAM_SIZE
	.align		4
.L_1028:
        /*0064*/ 	.byte	0x03, 0x19
        /*0066*/ 	.short	0x0014


	//----- nvinfo : EIATTR_PARAM_CBANK
	.align		4
        /*0068*/ 	.byte	0x04, 0x0a
        /*006a*/ 	.short	(.L_1030 - .L_1029)
	.align		4
.L_1029:
        /*006c*/ 	.word	index@(.nv.constant0._Z28decompressFullFile_BitPackedIjEvPK14CompressedDataIT_EPS1_i)
        /*0070*/ 	.short	0x0380
        /*0072*/ 	.short	0x0014


	//----- nvinfo : EIATTR_SW_WAR
	.align		4
.L_1030:
        /*0074*/ 	.byte	0x04, 0x36
        /*0076*/ 	.short	(.L_1032 - .L_1031)
.L_1031:
        /*0078*/ 	.word	0x00000008
.L_1032:


//--------------------- .nv.info._Z30decompressFullFile_PreUnpackedIjEvPK14CompressedDataIT_EPS1_i --------------------------
	.section	.nv.info._Z30decompressFullFile_PreUnpackedIjEvPK14CompressedDataIT_EPS1_i,"",@"SHT_CUDA_INFO"
	.sectionflags	@""
	.align	4


	//----- nvinfo : EIATTR_CUDA_API_VERSION
	.align		4
        /*0000*/ 	.byte	0x04, 0x37
        /*0002*/ 	.short	(.L_1034 - .L_1033)
.L_1033:
        /*0004*/ 	.word	0x00000082


	//----- nvinfo : EIATTR_KPARAM_INFO
	.align		4
.L_1034:
        /*0008*/ 	.byte	0x04, 0x17
        /*000a*/ 	.short	(.L_1036 - .L_1035)
.L_1035:
        /*000c*/ 	.word	0x00000000
        /*0010*/ 	.short	0x0002
        /*0012*/ 	.short	0x0010
        /*0014*/ 	.byte	0x00, 0xf0, 0x11, 0x00


	//----- nvinfo : EIATTR_KPARAM_INFO
	.align		4
.L_1036:
        /*0018*/ 	.byte	0x04, 0x17
        /*001a*/ 	.short	(.L_1038 - .L_1037)
.L_1037:
        /*001c*/ 	.word	0x00000000
        /*0020*/ 	.short	0x0001
        /*0022*/ 	.short	0x0008
        /*0024*/ 	.byte	0x00, 0xf5, 0x21, 0x00


	//----- nvinfo : EIATTR_KPARAM_INFO
	.align		4
.L_1038:
        /*0028*/ 	.byte	0x04, 0x17
        /*002a*/ 	.short	(.L_1040 - .L_1039)
.L_1039:
        /*002c*/ 	.word	0x00000000
        /*0030*/ 	.short	0x0000
        /*0032*/ 	.short	0x0000
        /*0034*/ 	.byte	0x00, 0xf5, 0x21, 0x00


	//----- nvinfo : EIATTR_SPARSE_MMA_MASK
	.align		4
.L_1040:
        /*0038*/ 	.byte	0x03, 0x50
        /*003a*/ 	.short	0x0000


	//----- nvinfo : EIATTR_MAXREG_COUNT
	.align		4
        /*003c*/ 	.byte	0x03, 0x1b
        /*003e*/ 	.short	0x00ff


	//----- nvinfo : EIATTR_MERCURY_ISA_VERSION
	.align		4
        /*0040*/ 	.byte	0x03, 0x5f
        /*0042*/ 	.short	0x0101


	//----- nvinfo : EIATTR_VRC_CTA_INIT_COUNT
	.align		4
        /*0044*/ 	.byte	0x02, 0x4a
	.zero		1
	.zero		1


	//----- nvinfo : EIATTR_EXIT_INSTR_OFFSETS
	.align		4
        /*0048*/ 	.byte	0x04, 0x1c
        /*004a*/ 	.short	(.L_1042 - .L_1041)


	//   ....[0]....
.L_1041:
        /*004c*/ 	.word	0x00000040


	//   ....[1]....
        /*0050*/ 	.word	0x000000a0


	//   ....[2]....
        /*0054*/ 	.word	0x00000110


	//   ....[3]....
        /*0058*/ 	.word	0x000006d0


	//----- nvinfo : EIATTR_CRS_STACK_SIZE
	.align		4
.L_1042:
        /*005c*/ 	.byte	0x04, 0x1e
        /*005e*/ 	.short	(.L_1044 - .L_1043)
.L_1043:
        /*0060*/ 	.word	0x00000000


	//----- nvinfo : EIATTR_CBANK_PARAM_SIZE
	.align		4
.L_1044:
        /*0064*/ 	.byte	0x03, 0x19
        /*0066*/ 	.short	0x0014


	//----- nvinfo : EIATTR_PARAM_CBANK
	.align		4
        /*0068*/ 	.byte	0x04, 0x0a
        /*006a*/ 	.short	(.L_1046 - .L_1045)
	.align		4
.L_1045:
        /*006c*/ 	.word	index@(.nv.constant0._Z30decompressFullFile_PreUnpackedIjEvPK14CompressedDataIT_EPS1_i)
        /*0070*/ 	.short	0x0380
        /*0072*/ 	.short	0x0014


	//----- nvinfo : EIATTR_SW_WAR
	.align		4
.L_1046:
        /*0074*/ 	.byte	0x04, 0x36
        /*0076*/ 	.short	(.L_1048 - .L_1047)
.L_1047:
        /*0078*/ 	.word	0x00000008
.L_1048:


//--------------------- .nv.info._Z29randomAccessPreUnpackedKernelIjEvPKiS1_S1_PKdPKxS1_PT_ii --------------------------
	.section	.nv.info._Z29randomAccessPreUnpackedKernelIjEvPKiS1_S1_PKdPKxS1_PT_ii,"",@"SHT_CUDA_INFO"
	.sectionflags	@""
	.align	4


	//----- nvinfo : EIATTR_CUDA_API_VERSION
	.align		4
        /*0000*/ 	.byte	0x04, 0x37
        /*0002*/ 	.short	(.L_1050 - .L_1049)
.L_1049:
        /*0004*/ 	.word	0x00000082


	//----- nvinfo : EIATTR_KPARAM_INFO
	.align		4
.L_1050:
        /*0008*/ 	.byte	0x04, 0x17
        /*000a*/ 	.short	(.L_1052 - .L_1051)
.L_1051:
        /*000c*/ 	.word	0x00000000
        /*0010*/ 	.short	0x0008
        /*0012*/ 	.short	0x003c
        /*0014*/ 	.byte	0x00, 0xf0, 0x11, 0x00


	//----- nvinfo : EIATTR_KPARAM_INFO
	.align		4
.L_1052:
        /*0018*/ 	.byte	0x04, 0x17
        /*001a*/ 	.short	(.L_1054 - .L_1053)
.L_1053:
        /*001c*/ 	.word	0x00000000
        /*0020*/ 	.short	0x0007
        /*0022*/ 	.short	0x0038
        /*0024*/ 	.byte	0x00, 0xf0, 0x11, 0x00


	//----- nvinfo : EIATTR_KPARAM_INFO
	.align		4
.L_1054:
        /*0028*/ 	.byte	0x04, 0x17
        /*002a*/ 	.short	(.L_1056 - .L_1055)
.L_1055:
        /*002c*/ 	.word	0x00000000
        /*0030*/ 	.short	0x0006
        /*0032*/ 	.short	0x0030
        /*0034*/ 	.byte	0x00, 0xf5, 0x21, 0x00


	//----- nvinfo : EIATTR_KPARAM_INFO
	.align		4
.L_1056:
        /*0038*/ 	.byte	0x04, 0x17
        /*003a*/ 	.short	(.L_1058 - .L_1057)
.L_1057:
        /*003c*/ 	.word	0x00000000
        /*0040*/ 	.short	0x0005
        /*0042*/ 	.short	0x0028
        /*0044*/ 	.byte	0x00, 0xf5, 0x21, 0x00


	//----- nvinfo : EIATTR_KPARAM_INFO
	.align		4
.L_1058:
        /*0048*/ 	.byte	0x04, 0x17
        /*004a*/ 	.short	(.L_1060 - .L_1059)
.L_1059:
        /*004c*/ 	.word	0x00000000
        /*0050*/ 	.short	0x0004
        /*0052*/ 	.short	0x0020
        /*0054*/ 	.byte	0x00, 0xf5, 0x21, 0x00


	//----- nvinfo : EIATTR_KPARAM_INFO
	.align		4
.L_1060:
        /*0058*/ 	.byte	0x04, 0x17
        /*005a*/ 	.short	(.L_1062 - .L_1061)
.L_1061:
        /*005c*/ 	.word	0x00000000
        /*0060*/ 	.short	0x0003
        /*0062*/ 	.short	0x0018
        /*0064*/ 	.byte	0x00, 0xf5, 0x21, 0x00


	//----- nvinfo : EIATTR_KPARAM_INFO
	.align		4
.L_1062:
        /*0068*/ 	.byte	0x04, 0x17
        /*006a*/ 	.short	(.L_1064 - .L_1063)
.L_1063:
        /*006c*/ 	.word	0x00000000
        /*0070*/ 	.short	0x0002
        /*0072*/ 	.short	0x0010
        /*0074*/ 	.byte	0x00, 0xf5, 0x21, 0x00


	//----- nvinfo : EIATTR_KPARAM_INFO
	.align		4
.L_1064:
        /*0078*/ 	.byte	0x04, 0x17
        /*007a*/ 	.short	(.L_1066 - .L_1065)
.L_1065:
        /*007c*/ 	.word	0x00000000
        /*0080*/ 	.short	0x0001
        /*0082*/ 	.short	0x0008
        /*0084*/ 	.byte	0x00, 0xf5, 0x21, 0x00


	//----- nvinfo : EIATTR_KPARAM_INFO
	.align		4
.L_1066:
        /*0088*/ 	.byte	0x04, 0x17
        /*008a*/ 	.short	(.L_1068 - .L_1067)
.L_1067:
        /*008c*/ 	.word	0x00000000
        /*0090*/ 	.short	0x0000
        /*0092*/ 	.short	0x0000
        /*0094*/ 	.byte	0x00, 0xf5, 0x21, 0x00


	//----- nvinfo : EIATTR_SPARSE_MMA_MASK
	.align		4
.L_1068:
        /*0098*/ 	.byte	0x03, 0x50
        /*009a*/ 	.short	0x0000


	//----- nvinfo : EIATTR_MAXREG_COUNT
	.align		4
        /*009c*/ 	.byte	0x03, 0x1b
        /*009e*/ 	.short	0x00ff


	//----- nvinfo : EIATTR_MERCURY_ISA_VERSION
	.align		4
        /*00a0*/ 	.byte	0x03, 0x5f
        /*00a2*/ 	.short	0x0101


	//----- nvinfo : EIATTR_VRC_CTA_INIT_COUNT
	.align		4
        /*00a4*/ 	.byte	0x02, 0x4a
	.zero		1
	.zero		1


	//----- nvinfo : EIATTR_EXIT_INSTR_OFFSETS
	.align		4
        /*00a8*/ 	.byte	0x04, 0x1c
        /*00aa*/ 	.short	(.L_1070 - .L_1069)


	//   ....[0]....
.L_1069:
        /*00ac*/ 	.word	0x00000070


	//   ....[1]....
        /*00b0*/ 	.word	0x000006e0


	//   ....[2]....
        /*00b4*/ 	.word	0x000007a0


	//   ....[3]....
        /*00b8*/ 	.word	0x00000aa0


	//----- nvinfo : EIATTR_CRS_STACK_SIZE
	.align		4
.L_1070:
        /*00bc*/ 	.byte	0x04, 0x1e
        /*00be*/ 	.short	(.L_1072 - .L_1071)
.L_1071:
        /*00c0*/ 	.word	0x00000000


	//----- nvinfo : EIATTR_CBANK_PARAM_SIZE
	.align		4
.L_1072:
        /*00c4*/ 	.byte	0x03, 0x19
        /*00c6*/ 	.short	0x0040


	//----- nvinfo : EIATTR_PARAM_CBANK
	.align		4
        /*00c8*/ 	.byte	0x04, 0x0a
        /*00ca*/ 	.short	(.L_1074 - .L_1073)
	.align		4
.L_1073:
        /*00cc*/ 	.word	index@(.nv.constant0._Z29randomAccessPreUnpackedKernelIjEvPKiS1_S1_PKdPKxS1_PT_ii)
        /*00d0*/ 	.short	0x0380
        /*00d2*/ 	.short	0x0040


	//----- nvinfo : EIATTR_SW_WAR
	.align		4
.L_1074:
        /*00d4*/ 	.byte	0x04, 0x36
        /*00d6*/ 	.short	(.L_1076 - .L_1075)
.L_1075:
        /*00d8*/ 	.word	0x00000008
.L_1076:


//--------------------- .nv.info._Z34randomAccessFixedPreUnpackedKernelIjEvPKiPKdPKxS1_PT_ii --------------------------
	.section	.nv.info._Z34randomAccessFixedPreUnpackedKernelIjEvPKiPKdPKxS1_PT_ii,"",@"SHT_CUDA_INFO"
	.sectionflags	@""
	.align	4


	//----- nvinfo : EIATTR_CUDA_API_VERSION
	.align		4
        /*0000*/ 	.byte	0x04, 0x37
        /*0002*/ 	.short	(.L_1078 - .L_1077)
.L_1077:
        /*0004*/ 	.word	0x00000082


	//----- nvinfo : EIATTR_KPARAM_INFO
	.align		4
.L_1078:
        /*0008*/ 	.byte	0x04, 0x17
        /*000a*/ 	.short	(.L_1080 - .L_1079)
.L_1079:
        /*000c*/ 	.word	0x00000000
        /*0010*/ 	.short	0x0006
        /*0012*/ 	.short	0x002c
        /*0014*/ 	.byte	0x00, 0xf0, 0x11, 0x00


	//----- nvinfo : EIATTR_KPARAM_INFO
	.align		4
.L_1080:
        /*0018*/ 	.byte	0x04, 0x17
        /*001a*/ 	.short	(.L_1082 - .L_1081)
.L_1081:
        /*001c*/ 	.word	0x00000000
        /*0020*/ 	.short	0x0005
        /*0022*/ 	.short	0x0028
        /*0024*/ 	.byte	0x00, 0xf0, 0x11, 0x00


	//----- nvinfo : EIATTR_KPARAM_INFO
	.align		4
.L_1082:
        /*0028*/ 	.byte	0x04, 0x17
        /*002a*/ 	.short	(.L_1084 - .L_1083)
.L_1083:
        /*002c*/ 	.word	0x00000000
        /*0030*/ 	.short	0x0004
        /*0032*/ 	.short	0x0020
        /*0034*/ 	.byte	0x00, 0xf5, 0x21, 0x00


	//----- nvinfo : EIATTR_KPARAM_INFO
	.align		4
.L_1084:
        /*0038*/ 	.byte	0x04, 0x17
        /*003a*/ 	.short	(.L_1086 - .L_1085)
.L_1085:
        /*003c*/ 	.word	0x00000000
        /*0040*/ 	.short	0x0003
        /*0042*/ 	.short	0x0018
        /*0044*/ 	.byte	0x00, 0xf5, 0x21, 0x00


	//----- nvinfo : EIATTR_KPARAM_INFO
	.align		4
.L_1086:
        /*0048*/ 	.byte	0x04, 0x17
        /*004a*/ 	.short	(.L_1088 - .L_1087)
.L_1087:
        /*004c*/ 	.word	0x00000000
        /*0050*/ 	.short	0x0002
        /*0052*/ 	.short	0x0010
        /*0054*/ 	.byte	0x00, 0xf5, 0x21, 0x00


	//----- nvinfo : EIATTR_KPARAM_INFO
	.align		4
.L_1088:
        /*0058*/ 	.byte	0x04, 0x17
        /*005a*/ 	.short	(.L_1090 - .L_1089)
.L_1089:
        /*005c*/ 	.word	0x00000000
        /*0060*/ 	.short	0x0001
        /*0062*/ 	.short	0x0008
        /*0064*/ 	.byte	0x00, 0xf5, 0x21, 0x00


	//----- nvinfo : EIATTR_KPARAM_INFO
	.align		4
.L_1090:
        /*0068*/ 	.byte	0x04, 0x17
        /*006a*/ 	.short	(.L_1092 - .L_1091)
.L_1091:
        /*006c*/ 	.word	0x00000000
        /*0070*/ 	.short	0x0000
        /*0072*/ 	.short	0x0000
        /*0074*/ 	.byte	0x00, 0xf5, 0x21, 0x00


	//----- nvinfo : EIATTR_SPARSE_MMA_MASK
	.align		4
.L_1092:
        /*0078*/ 	.byte	0x03, 0x50
        /*007a*/ 	.short	0x0000


	//----- nvinfo : EIATTR_MAXREG_COUNT
	.align		4
        /*007c*/ 	.byte	0x03, 0x1b
        /*007e*/ 	.short	0x00ff


	//----- nvinfo : EIATTR_MERCURY_ISA_VERSION
	.align		4
        /*0080*/ 	.byte	0x03, 0x5f
        /*0082*/ 	.short	0x0101


	//----- nvinfo : EIATTR_VRC_CTA_INIT_COUNT
	.align		4
        /*0084*/ 	.byte	0x02, 0x4a
	.zero		1
	.zero		1


	//----- nvinfo : EIATTR_EXIT_INSTR_OFFSETS
	.align		4
        /*0088*/ 	.byte	0x04, 0x1c
        /*008a*/ 	.short	(.L_1094 - .L_1093)


	//   ....[0]....
.L_1093:
        /*008c*/ 	.word	0x00000180


	//   ....[1]....
        /*0090*/ 	.word	0x000006a0


	//   ....[2]....
        /*0094*/ 	.word	0x00000a70


	//   ....[3]....
        /*0098*/ 	.word	0x00000e40


	//   ....[4]....
        /*009c*/ 	.word	0x00001200


	//----- nvinfo : EIATTR_CRS_STACK_SIZE
	.align		4
.L_1094:
        /*00a0*/ 	.byte	0x04, 0x1e
        /*00a2*/ 	.short	(.L_1096 - .L_1095)
.L_1095:
        /*00a4*/ 	.word	0x00000000


	//----- nvinfo : EIATTR_CBANK_PARAM_SIZE
	.align		4
.L_1096:
        /*00a8*/ 	.byte	0x03, 0x19
        /*00aa*/ 	.short	0x0030


	//----- nvinfo : EIATTR_PARAM_CBANK
	.align		4
        /*00ac*/ 	.byte	0x04, 0x0a
        /*00ae*/ 	.short	(.L_1098 - .L_1097)
	.align		4
.L_1097:
        /*00b0*/ 	.word	index@(.nv.constant0._Z34randomAccessFixedPreUnpackedKernelIjEvPKiPKdPKxS1_PT_ii)
        /*00b4*/ 	.short	0x0380
        /*00b6*/ 	.short	0x0030


	//----- nvinfo : EIATTR_SW_WAR
	.align		4
.L_1098:
        /*00b8*/ 	.byte	0x04, 0x36
        /*00ba*/ 	.short	(.L_1100 - .L_1099)
.L_1099:
        /*00bc*/ 	.word	0x00000008
.L_1100:


//--------------------- .nv.info._Z21unpackAllDeltasKernelIjEvPKiS1_S1_S1_PKlPKjPxii --------------------------
	.section	.nv.info._Z21unpackAllDeltasKernelIjEvPKiS1_S1_S1_PKlPKjPxii,"",@"SHT_CUDA_INFO"
	.sectionflags	@""
	.align	4


	//----- nvinfo : EIATTR_CUDA_API_VERSION
	.align		4
        /*0000*/ 	.byte	0x04, 0x37
        /*0002*/ 	.short	(.L_1102 - .L_1101)
.L_1101:
        /*0004*/ 	.word	0x00000082


	//----- nvinfo : EIATTR_KPARAM_INFO
	.align		4
.L_1102:
        /*0008*/ 	.byte	0x04, 0x17
        /*000a*/ 	.short	(.L_1104 - .L_1103)
.L_1103:
        /*000c*/ 	.word	0x00000000
        /*0010*/ 	.short	0x0008
        /*0012*/ 	.short	0x003c
        /*0014*/ 	.byte	0x00, 0xf0, 0x11, 0x00


	//----- nvinfo : EIATTR_KPARAM_INFO
	.align		4
.L_1104:
        /*0018*/ 	.byte	0x04, 0x17
        /*001a*/ 	.short	(.L_1106 - .L_1105)
.L_1105:
        /*001c*/ 	.word	0x00000000
        /*0020*/ 	.short	0x0007
        /*0022*/ 	.short	0x0038
        /*0024*/ 	.byte	0x00, 0xf0, 0x11, 0x00


	//----- nvinfo : EIATTR_KPARAM_INFO
	.align		4
.L_1106:
        /*0028*/ 	.byte	0x04, 0x17
        /*002a*/ 	.short	(.L_1108 - .L_1107)
.L_1107:
        /*002c*/ 	.word	0x00000000
        /*0030*/ 	.short	0x0006
        /*0032*/ 	.short	0x0030
        /*0034*/ 	.byte	0x00, 0xf5, 0x21, 0x00


	//----- nvinfo : EIATTR_KPARAM_INFO
	.align		4
.L_1108:
        /*0038*/ 	.byte	0x04, 0x17
        /*003a*/ 	.short	(.L_1110 - .L_1109)
.L_1109:
        /*003c*/ 	.word	0x00000000
        /*0040*/ 	.short	0x0005
        /*0042*/ 	.short	0x0028
        /*0044*/ 	.byte	0x00, 0xf5, 0x21, 0x00


	//----- nvinfo : EIATTR_KPARAM_INFO
	.align		4
.L_1110:
        /*0048*/ 	.byte	0x04, 0x17
        /*004a*/ 	.short	(.L_1112 - .L_1111)
.L_1111:
        /*004c*/ 	.word	0x00000000
        /*0050*/ 	.short	0x0004
        /*0052*/ 	.short	0x0020
        /*0054*/ 	.byte	0x00, 0xf5, 0x21, 0x00


	//----- nvinfo : EIATTR_KPARAM_INFO
	.align		4
.L_1112:
        /*0058*/ 	.byte	0x04, 0x17
        /*005a*/ 	.short	(.L_1114 - .L_1113)
.L_1113:
        /*005c*/ 	.word	0x00000000
        /*0060*/ 	.short	0x0003
        /*0062*/ 	.short	0x0018
        /*0064*/ 	.byte	0x00, 0xf5, 0x21, 0x00


	//----- nvinfo : EIATTR_KPARAM_INFO
	.align		4
.L_1114:
        /*0068*/ 	.byte	0x04, 0x17
        /*006a*/ 	.short	(.L_1116 - .L_1115)
.L_1115:
        /*006c*/ 	.word	0x00000000
        /*0070*/ 	.short	0x0002
        /*0072*/ 	.short	0x0010
        /*0074*/ 	.byte	0x00, 0xf5, 0x21, 0x00


	//----- nvinfo : EIATTR_KPARAM_INFO
	.align		4
.L_1116:
        /*0078*/ 	.byte	0x04, 0x17
        /*007a*/ 	.short	(.L_1118 - .L_1117)
.L_1117:
        /*007c*/ 	.word	0x00000000
        /*0080*/ 	.short	0x0001
        /*0082*/ 	.short	0x0008
        /*0084*/ 	.byte	0x00, 0xf5, 0x21, 0x00


	//----- nvinfo : EIATTR_KPARAM_INFO
	.align		4
.L_1118:
        /*0088*/ 	.byte	0x04, 0x17
        /*008a*/ 	.short	(.L_1120 - .L_1119)
.L_1119:
        /*008c*/ 	.word	0x00000000
        /*0090*/ 	.short	0x0000
        /*0092*/ 	.short	0x0000
        /*0094*/ 	.byte	0x00, 0xf5, 0x21, 0x00


	//----- nvinfo : EIATTR_SPARSE_MMA_MASK
	.align		4
.L_1120:
        /*0098*/ 	.byte	0x03, 0x50
        /*009a*/ 	.short	0x0000


	//----- nvinfo : EIATTR_MAXREG_COUNT
	.align		4
        /*009c*/ 	.byte	0x03, 0x1b
        /*009e*/ 	.short	0x00ff


	//----- nvinfo : EIATTR_MERCURY_ISA_VERSION
	.align		4
        /*00a0*/ 	.byte	0x03, 0x5f
        /*00a2*/ 	.short	0x0101


	//----- nvinfo : EIATTR_VRC_CTA_INIT_COUNT
	.align		4
        /*00a4*/ 	.byte	0x02, 0x4a
	.zero		1
	.zero		1


	//----- nvinfo : EIATTR_EXIT_INSTR_OFFSETS
	.align		4
        /*00a8*/ 	.byte	0x04, 0x1c
        /*00aa*/ 	.short	(.L_1122 - .L_1121)


	//   ....[0]....
.L_1121:
        /*00ac*/ 	.word	0x00000070


	//   ....[1]....
        /*00b0*/ 	.word	0x00001030


	//----- nvinfo : EIATTR_CRS_STACK_SIZE
	.align		4
.L_1122:
        /*00b4*/ 	.byte	0x04, 0x1e
        /*00b6*/ 	.short	(.L_1124 - .L_1123)
.L_1123:
        /*00b8*/ 	.word	0x00000000


	//----- nvinfo : EIATTR_CBANK_PARAM_SIZE
	.align		4
.L_1124:
        /*00bc*/ 	.byte	0x03, 0x19
        /*00be*/ 	.short	0x0040


	//----- nvinfo : EIATTR_PARAM_CBANK
	.align		4
        /*00c0*/ 	.byte	0x04, 0x0a
        /*00c2*/ 	.short	(.L_1126 - .L_1125)
	.align		4
.L_1125:
        /*00c4*/ 	.word	index@(.nv.constant0._Z21unpackAllDeltasKernelIjEvPKiS1_S1_S1_PKlPKjPxii)
        /*00c8*/ 	.short	0x0380
        /*00ca*/ 	.short	0x0040


	//----- nvinfo : EIATTR_SW_WAR
	.align		4
.L_1126:
        /*00cc*/ 	.byte	0x04, 0x36
        /*00ce*/ 	.short	(.L_1128 - .L_1127)
.L_1127:
        /*00d0*/ 	.word	0x00000008
.L_1128:


//--------------------- .nv.info._Z32randomAccessFixedPartitionKernelIjEvPKiS1_PKdS1_PKlPKjS1_PT_ii --------------------------
	.section	.nv.info._Z32randomAccessFixedPartitionKernelIjEvPKiS1_PKdS1_PKlPKjS1_PT_ii,"",@"SHT_CUDA_INFO"
	.sectionflags	@""
	.align	4


	//----- nvinfo : EIATTR_CUDA_API_VERSION
	.align		4
        /*0000*/ 	.byte	0x04, 0x37
        /*0002*/ 	.short	(.L_1130 - .L_1129)
.L_1129:
        /*0004*/ 	.word	0x00000082


	//----- nvinfo : EIATTR_KPARAM_INFO
	.align		4
.L_1130:
        /*0008*/ 	.byte	0x04, 0x17
        /*000a*/ 	.short	(.L_1132 - .L_1131)
.L_1131:
        /*000c*/ 	.word	0x00000000
        /*0010*/ 	.short	0x0009
        /*0012*/ 	.short	0x0044
        /*0014*/ 	.byte	0x00, 0xf0, 0x11, 0x00


	//----- nvinfo : EIATTR_KPARAM_INFO
	.align		4
.L_1132:
        /*0018*/ 	.byte	0x04, 0x17
        /*001a*/ 	.short	(.L_1134 - .L_1133)
.L_1133:
        /*001c*/ 	.word	0x00000000
        /*0020*/ 	.short	0x0008
        /*0022*/ 	.short	0x0040
        /*0024*/ 	.byte	0x00, 0xf0, 0x11, 0x00


	//----- nvinfo : EIATTR_KPARAM_INFO
	.align		4
.L_1134:
        /*0028*/ 	.byte	0x04, 0x17
        /*002a*/ 	.short	(.L_1136 - .L_1135)
.L_1135:
        /*002c*/ 	.word	0x00000000
        /*0030*/ 	.short	0x0007
        /*0032*/ 	.short	0x0038
        /*0034*/ 	.byte	0x00, 0xf5, 0x21, 0x00


	//----- nvinfo : EIATTR_KPARAM_INFO
	.align		4
.L_1136:
        /*0038*/ 	.byte	0x04, 0x17
        /*003a*/ 	.short	(.L_1138 - .L_1137)
.L_1137:
        /*003c*/ 	.word	0x00000000
        /*0040*/ 	.short	0x0006
        /*0042*/ 	.short	0x0030
        /*0044*/ 	.byte	0x00, 0xf5, 0x21, 0x00


	//----- nvinfo : EIATTR_KPARAM_INFO
	.align		4
.L_1138:
        /*0048*/ 	.byte	0x04, 0x17
        /*004a*/ 	.short	(.L_1140 - .L_1139)
.L_1139:
        /*004c*/ 	.word	0x00000000
        /*0050*/ 	.short	0x0005
        /*0052*/ 	.short	0x0028
        /*0054*/ 	.byte	0x00, 0xf5, 0x21, 0x00


	//----- nvinfo : EIATTR_KPARAM_INFO
	.align		4
.L_1140:
        /*0058*/ 	.byte	0x04, 0x17
        /*005a*/ 	.short	(.L_1142 - .L_1141)
.L_1141:
        /*005c*/ 	.word	0x00000000
        /*0060*/ 	.short	0x0004
        /*0062*/ 	.short	0x0020
        /*0064*/ 	.byte	0x00, 0xf5, 0x21, 0x00


	//----- nvinfo : EIATTR_KPARAM_INFO
	.align		4
.L_1142:
        /*0068*/ 	.byte	0x04, 0x17
        /*006a*/ 	.short	(.L_1144 - .L_1143)
.L_1143:
        /*006c*/ 	.word	0x00000000
        /*0070*/ 	.short	0x0003
        /*0072*/ 	.short	0x0018
        /*0074*/ 	.byte	0x00, 0xf5, 0x21, 0x00


	//----- nvinfo : EIATTR_KPARAM_INFO
	.align		4
.L_1144:
        /*0078*/ 	.byte	0x04, 0x17
        /*007a*/ 	.short	(.L_1146 - .L_1145)
.L_1145:
        /*007c*/ 	.word	0x00000000
        /*0080*/ 	.short	0x0002
        /*0082*/ 	.short	0x0010
        /*0084*/ 	.byte	0x00, 0xf5, 0x21, 0x00


	//----- nvinfo : EIATTR_KPARAM_INFO
	.align		4
.L_1146:
        /*0088*/ 	.byte	0x04, 0x17
        /*008a*/ 	.short	(.L_1148 - .L_1147)
.L_1147:
        /*008c*/ 	.word	0x00000000
        /*0090*/ 	.short	0x0001
        /*0092*/ 	.short	0x0008
        /*0094*/ 	.byte	0x00, 0xf5, 0x21, 0x00


	//----- nvinfo : EIATTR_KPARAM_INFO
	.align		4
.L_1148:
        /*0098*/ 	.byte	0x04, 0x17
        /*009a*/ 	.short	(.L_1150 - .L_1149)
.L_1149:
        /*009c*/ 	.word	0x00000000
        /*00a0*/ 	.short	0x0000
        /*00a2*/ 	.short	0x0000
        /*00a4*/ 	.byte	0x00, 0xf5, 0x21, 0x00


	//----- nvinfo : EIATTR_SPARSE_MMA_MASK
	.align		4
.L_1150:
        /*00a8*/ 	.byte	0x03, 0x50
        /*00aa*/ 	.short	0x0000


	//----- nvinfo : EIATTR_MAXREG_COUNT
	.align		4
        /*00ac*/ 	.byte	0x03, 0x1b
        /*00ae*/ 	.short	0x00ff


	//----- nvinfo : EIATTR_MERCURY_ISA_VERSION
	.align		4
        /*00b0*/ 	.byte	0x03, 0x5f
        /*00b2*/ 	.short	0x0101


	//----- nvinfo : EIATTR_VRC_CTA_INIT_COUNT
	.align		4
        /*00b4*/ 	.byte	0x02, 0x4a
	.zero		1
	.zero		1


	//----- nvinfo : EIATTR_EXIT_INSTR_OFFSETS
	.align		4
        /*00b8*/ 	.byte	0x04, 0x1c
        /*00ba*/ 	.short	(.L_1152 - .L_1151)


	//   ....[0]....
.L_1151:
        /*00bc*/ 	.word	0x00000070


	//   ....[1]....
        /*00c0*/ 	.word	0x00000760


	//   ....[2]....
        /*00c4*/ 	.word	0x000007a0


	//   ....[3]....
        /*00c8*/ 	.word	0x00000fa0


	//----- nvinfo : EIATTR_CRS_STACK_SIZE
	.align		4
.L_1152:
        /*00cc*/ 	.byte	0x04, 0x1e
        /*00ce*/ 	.short	(.L_1154 - .L_1153)
.L_1153:
        /*00d0*/ 	.word	0x00000000


	//----- nvinfo : EIATTR_CBANK_PARAM_SIZE
	.align		4
.L_1154:
        /*00d4*/ 	.byte	0x03, 0x19
        /*00d6*/ 	.short	0x0048


	//----- nvinfo : EIATTR_PARAM_CBANK
	.align		4
        /*00d8*/ 	.byte	0x04, 0x0a
        /*00da*/ 	.short	(.L_1156 - .L_1155)
	.align		4
.L_1155:
        /*00dc*/ 	.word	index@(.nv.constant0._Z32randomAccessFixedPartitionKernelIjEvPKiS1_PKdS1_PKlPKjS1_PT_ii)
        /*00e0*/ 	.short	0x0380
        /*00e2*/ 	.short	0x0048


	//----- nvinfo : EIATTR_SW_WAR
	.align		4
.L_1156:
        /*00e4*/ 	.byte	0x04, 0x36
        /*00e6*/ 	.short	(.L_1158 - .L_1157)
.L_1157:
        /*00e8*/ 	.word	0x00000008
.L_1158:


//--------------------- .nv.info._Z25decompressOptimizedKernelIjEvPK14CompressedDataIT_EPS1_PKii --------------------------
	.section	.nv.info._Z25decompressOptimizedKernelIjEvPK14CompressedDataIT_EPS1_PKii,"",@"SHT_CUDA_INFO"
	.sectionflags	@""
	.align	4


	//----- nvinfo : EIATTR_CUDA_API_VERSION
	.align		4
        /*0000*/ 	.byte	0x04, 0x37
        /*0002*/ 	.short	(.L_1160 - .L_1159)
.L_1159:
        /*0004*/ 	.word	0x00000082


	//----- nvinfo : EIATTR_KPARAM_INFO
	.align		4
.L_1160:
        /*0008*/ 	.byte	0x04, 0x17
        /*000a*/ 	.short	(.L_1162 - .L_1161)
.L_1161:
        /*000c*/ 	.word	0x00000000
        /*0010*/ 	.short	0x0003
        /*0012*/ 	.short	0x0018
        /*0014*/ 	.byte	0x00, 0xf0, 0x11, 0x00


	//----- nvinfo : EIATTR_KPARAM_INFO
	.align		4
.L_1162:
        /*0018*/ 	.byte	0x04, 0x17
        /*001a*/ 	.short	(.L_1164 - .L_1163)
.L_1163:
        /*001c*/ 	.word	0x00000000
        /*0020*/ 	.short	0x0002
        /*0022*/ 	.short	0x0010
        /*0024*/ 	.byte	0x00, 0xf5, 0x21, 0x00


	//----- nvinfo : EIATTR_KPARAM_INFO
	.align		4
.L_1164:
        /*0028*/ 	.byte	0x04, 0x17
        /*002a*/ 	.short	(.L_1166 - .L_1165)
.L_1165:
        /*002c*/ 	.word	0x00000000
        /*0030*/ 	.short	0x0001
        /*0032*/ 	.short	0x0008
        /*0034*/ 	.byte	0x00, 0xf5, 0x21, 0x00


	//----- nvinfo : EIATTR_KPARAM_INFO
	.align		4
.L_1166:
        /*0038*/ 	.byte	0x04, 0x17
        /*003a*/ 	.short	(.L_1168 - .L_1167)
.L_1167:
        /*003c*/ 	.word	0x00000000
        /*0040*/ 	.short	0x0000
        /*0042*/ 	.short	0x0000
        /*0044*/ 	.byte	0x00, 0xf5, 0x21, 0x00


	//----- nvinfo : EIATTR_SPARSE_MMA_MASK
	.align		4
.L_1168:
        /*0048*/ 	.byte	0x03, 0x50
        /*004a*/ 	.short	0x0000


	//----- nvinfo : EIATTR_MAXREG_COUNT
	.align		4
        /*004c*/ 	.byte	0x03, 0x1b
        /*004e*/ 	.short	0x00ff


	//----- nvinfo : EIATTR_MERCURY_ISA_VERSION
	.align		4
        /*0050*/ 	.byte	0x03, 0x5f
        /*0052*/ 	.short	0x0101


	//----- nvinfo : EIATTR_VRC_CTA_INIT_COUNT
	.align		4
        /*0054*/ 	.byte	0x02, 0x4a
	.zero		1
	.zero		1


	//----- nvinfo : EIATTR_EXIT_INSTR_OFFSETS
	.align		4
        /*0058*/ 	.byte	0x04, 0x1c
        /*005a*/ 	.short	(.L_1170 - .L_1169)


	//   ....[0]....
.L_1169:
        /*005c*/ 	.word	0x00000070


	//   ....[1]....
        /*0060*/ 	.word	0x00000170


	//   ....[2]....
        /*0064*/ 	.word	0x00000310


	//   ....[3]....
        /*0068*/ 	.word	0x00001110


	//----- nvinfo : EIATTR_CRS_STACK_SIZE
	.align		4
.L_1170:
        /*006c*/ 	.byte	0x04, 0x1e
        /*006e*/ 	.short	(.L_1172 - .L_1171)
.L_1171:
        /*0070*/ 	.word	0x00000000


	//----- nvinfo : EIATTR_CBANK_PARAM_SIZE
	.align		4
.L_1172:
        /*0074*/ 	.byte	0x03, 0x19
        /*0076*/ 	.short	0x001c


	//----- nvinfo : EIATTR_PARAM_CBANK
	.align		4
        /*0078*/ 	.byte	0x04, 0x0a
        /*007a*/ 	.short	(.L_1174 - .L_1173)
	.align		4
.L_1173:
        /*007c*/ 	.word	index@(.nv.constant0._Z25decompressOptimizedKernelIjEvPK14CompressedDataIT_EPS1_PKii)
        /*0080*/ 	.short	0x0380
        /*0082*/ 	.short	0x001c


	//----- nvinfo : EIATTR_SW_WAR
	.align		4
.L_1174:
        /*0084*/ 	.byte	0x04, 0x36
        /*0086*/ 	.short	(.L_1176 - .L_1175)
.L_1175:
        /*0088*/ 	.word	0x00000008
.L_1176:


//--------------------- .nv.info._Z25packDeltasKernelOptimizedIjEvPKT_PKiS4_S4_PKdS4_PKliPj --------------------------
	.section	.nv.info._Z25packDeltasKernelOptimizedIjEvPKT_PKiS4_S4_PKdS4_PKliPj,"",@"SHT_CUDA_INFO"
	.sectionflags	@""
	.align	4


	//----- nvinfo : EIATTR_CUDA_API_VERSION
	.align		4
        /*0000*/ 	.byte	0x04, 0x37
        /*0002*/ 	.short	(.L_1178 - .L_1177)
.L_1177:
        /*0004*/ 	.word	0x00000082


	//----- nvinfo : EIATTR_KPARAM_INFO
	.align		4
.L_1178:
        /*0008*/ 	.byte	0x04, 0x17
        /*000a*/ 	.short	(.L_1180 - .L_1179)
.L_1179:
        /*000c*/ 	.word	0x00000000
        /*0010*/ 	.short	0x0008
        /*0012*/ 	.short	0x0040
        /*0014*/ 	.byte	0x00, 0xf5, 0x21, 0x00


	//----- nvinfo : EIATTR_KPARAM_INFO
	.align		4
.L_1180:
        /*0018*/ 	.byte	0x04, 0x17
        /*001a*/ 	.short	(.L_1182 - .L_1181)
.L_1181:
        /*001c*/ 	.word	0x00000000
        /*0020*/ 	.short	0x0007
        /*0022*/ 	.short	0x0038
        /*0024*/ 	.byte	0x00, 0xf0, 0x11, 0x00


	//----- nvinfo : EIATTR_KPARAM_INFO
	.align		4
.L_1182:
        /*0028*/ 	.byte	0x04, 0x17
        /*002a*/ 	.short	(.L_1184 - .L_1183)
.L_1183:
        /*002c*/ 	.word	0x00000000
        /*0030*/ 	.short	0x0006
        /*0032*/ 	.short	0x0030
        /*0034*/ 	.byte	0x00, 0xf5, 0x21, 0x00


	//----- nvinfo : EIATTR_KPARAM_INFO
	.align		4
.L_1184:
        /*0038*/ 	.byte	0x04, 0x17
        /*003a*/ 	.short	(.L_1186 - .L_1185)
.L_1185:
        /*003c*/ 	.word	0x00000000
        /*0040*/ 	.short	0x0005
        /*0042*/ 	.short	0x0028
        /*0044*/ 	.byte	0x00, 0xf5, 0x21, 0x00


	//----- nvinfo : EIATTR_KPARAM_INFO
	.align		4
.L_1186:
        /*0048*/ 	.byte	0x04, 0x17
        /*004a*/ 	.short	(.L_1188 - .L_1187)
.L_1187:
        /*004c*/ 	.word	0x00000000
        /*0050*/ 	.short	0x0004
        /*0052*/ 	.short	0x0020
        /*0054*/ 	.byte	0x00, 0xf5, 0x21, 0x00


	//----- nvinfo : EIATTR_KPARAM_INFO
	.align		4
.L_1188:
        /*0058*/ 	.byte	0x04, 0x17
        /*005a*/ 	.short	(.L_1190 - .L_1189)
.L_1189:
        /*005c*/ 	.word	0x00000000
        /*0060*/ 	.short	0x0003
        /*0062*/ 	.short	0x0018
        /*0064*/ 	.byte	0x00, 0xf5, 0x21, 0x00


	//----- nvinfo : EIATTR_KPARAM_INFO
	.align		4
.L_1190:
        /*0068*/ 	.byte	0x04, 0x17
        /*006a*/ 	.short	(.L_1192 - .L_1191)
.L_1191:
        /*006c*/ 	.word	0x00000000
        /*0070*/ 	.short	0x0002
        /*0072*/ 	.short	0x0010
        /*0074*/ 	.byte	0x00, 0xf5, 0x21, 0x00


	//----- nvinfo : EIATTR_KPARAM_INFO
	.align		4
.L_1192:
        /*0078*/ 	.byte	0x04, 0x17
        /*007a*/ 	.short	(.L_1194 - .L_1193)
.L_1193:
        /*007c*/ 	.word	0x00000000
        /*0080*/ 	.short	0x0001
        /*0082*/ 	.short	0x0008
        /*0084*/ 	.byte	0x00, 0xf5, 0x21, 0x00


	//----- nvinfo : EIATTR_KPARAM_INFO
	.align		4
.L_1194:
        /*0088*/ 	.byte	0x04, 0x17
        /*008a*/ 	.short	(.L_1196 - .L_1195)
.L_1195:
        /*008c*/ 	.word	0x00000000
        /*0090*/ 	.short	0x0000
        /*0092*/ 	.short	0x0000
        /*0094*/ 	.byte	0x00, 0xf5, 0x21, 0x00


	//----- nvinfo : EIATTR_SPARSE_MMA_MASK
	.align		4
.L_1196:
        /*0098*/ 	.byte	0x03, 0x50
        /*009a*/ 	.short	0x0000


	//----- nvinfo : EIATTR_MAXREG_COUNT
	.align		4
        /*009c*/ 	.byte	0x03, 0x1b
        /*009e*/ 	.short	0x00ff


	//----- nvinfo : EIATTR_MERCURY_ISA_VERSION
	.align		4
        /*00a0*/ 	.byte	0x03, 0x5f
        /*00a2*/ 	.short	0x0101


	//----- nvinfo : EIATTR_VRC_CTA_INIT_COUNT
	.align		4
        /*00a4*/ 	.byte	0x02, 0x4a
	.zero		1
	.zero		1


	//----- nvinfo : EIATTR_EXIT_INSTR_OFFSETS
	.align		4
        /*00a8*/ 	.byte	0x04, 0x1c
        /*00aa*/ 	.short	(.L_1198 - .L_1197)


	//   ....[0]....
.L_1197:
        /*00ac*/ 	.word	0x00000070


	//   ....[1]....
        /*00b0*/ 	.word	0x000000e0


	//   ....[2]....
        /*00b4*/ 	.word	0x00000d80


	//----- nvinfo : EIATTR_CRS_STACK_SIZE
	.align		4
.L_1198:
        /*00b8*/ 	.byte	0x04, 0x1e
        /*00ba*/ 	.short	(.L_1200 - .L_1199)
.L_1199:
        /*00bc*/ 	.word	0x00000000


	//----- nvinfo : EIATTR_CBANK_PARAM_SIZE
	.align		4
.L_1200:
        /*00c0*/ 	.byte	0x03, 0x19
        /*00c2*/ 	.short	0x0048


	//----- nvinfo : EIATTR_PARAM_CBANK
	.align		4
        /*00c4*/ 	.byte	0x04, 0x0a
        /*00c6*/ 	.short	(.L_1202 - .L_1201)
	.align		4
.L_1201:
        /*00c8*/ 	.word	index@(.nv.constant0._Z25packDeltasKernelOptimizedIjEvPKT_PKiS4_S4_PKdS4_PKliPj)
        /*00cc*/ 	.short	0x0380
        /*00ce*/ 	.short	0x0048


	//----- nvinfo : EIATTR_SW_WAR
	.align		4
.L_1202:
        /*00d0*/ 	.byte	0x04, 0x36
        /*00d2*/ 	.short	(.L_1204 - .L_1203)
.L_1203:
        /*00d4*/ 	.word	0x00000008
.L_1204:


//--------------------- .nv.info._Z24wprocessPartitionsKernelIjEvPKT_PiS3_S3_PdS3_PxiPl --------------------------
	.section	.nv.info._Z24wprocessPartitionsKernelIjEvPKT_PiS3_S3_PdS3_PxiPl,"",@"SHT_CUDA_INFO"
	.sectionflags	@""
	.align	4


	//----- nvinfo : EIATTR_CUDA_API_VERSION
	.align		4
        /*0000*/ 	.byte	0x04, 0x37
        /*0002*/ 	.short	(.L_1206 - .L_1205)
.L_1205:
        /*0004*/ 	.word	0x00000082


	//----- nvinfo : EIATTR_KPARAM_INFO
	.align		4
.L_1206:
        /*0008*/ 	.byte	0x04, 0x17
        /*000a*/ 	.short	(.L_1208 - .L_1207)
.L_1207:
        /*000c*/ 	.word	0x00000000
        /*0010*/ 	.short	0x0008
        /*0012*/ 	.short	0x0040
        /*0014*/ 	.byte	0x00, 0xf5, 0x21, 0x00


	//----- nvinfo : EIATTR_KPARAM_INFO
	.align		4
.L_1208:
        /*0018*/ 	.byte	0x04, 0x17
        /*001a*/ 	.short	(.L_1210 - .L_1209)
.L_1209:
        /*001c*/ 	.word	0x00000000
        /*0020*/ 	.short	0x0007
        /*0022*/ 	.short	0x0038
        /*0024*/ 	.byte	0x00, 0xf0, 0x11, 0x00


	//----- nvinfo : EIATTR_KPARAM_INFO
	.align		4
.L_1210:
        /*0028*/ 	.byte	0x04, 0x17
        /*002a*/ 	.short	(.L_1212 - .L_1211)
.L_1211:
        /*002c*/ 	.word	0x00000000
        /*0030*/ 	.short	0x0006
        /*0032*/ 	.short	0x0030
        /*0034*/ 	.byte	0x00, 0xf5, 0x21, 0x00


	//----- nvinfo : EIATTR_KPARAM_INFO
	.align		4
.L_1212:
        /*0038*/ 	.byte	0x04, 0x17
        /*003a*/ 	.short	(.L_1214 - .L_1213)
.L_1213:
        /*003c*/ 	.word	0x00000000
        /*0040*/ 	.short	0x0005
        /*0042*/ 	.short	0x0028
        /*0044*/ 	.byte	0x00, 0xf5, 0x21, 0x00


	//----- nvinfo : EIATTR_KPARAM_INFO
	.align		4
.L_1214:
        /*0048*/ 	.byte	0x04, 0x17
        /*004a*/ 	.short	(.L_1216 - .L_1215)
.L_1215:
        /*004c*/ 	.word	0x00000000
        /*0050*/ 	.short	0x0004
        /*0052*/ 	.short	0x0020
        /*0054*/ 	.byte	0x00, 0xf5, 0x21, 0x00


	//----- nvinfo : EIATTR_KPARAM_INFO
	.align		4
.L_1216:
        /*0058*/ 	.byte	0x04, 0x17
        /*005a*/ 	.short	(.L_1218 - .L_1217)
.L_1217:
        /*005c*/ 	.word	0x00000000
        /*0060*/ 	.short	0x0003
        /*0062*/ 	.short	0x0018
        /*0064*/ 	.byte	0x00, 0xf5, 0x21, 0x00


	//----- nvinfo : EIATTR_KPARAM_INFO
	.align		4
.L_1218:
        /*0068*/ 	.byte	0x04, 0x17
        /*006a*/ 	.short	(.L_1220 - .L_1219)
.L_1219:
        /*006c*/ 	.word	0x00000000
        /*0070*/ 	.short	0x0002
        /*0072*/ 	.short	0x0010
        /*0074*/ 	.byte	0x00, 0xf5, 0x21, 0x00


	//----- nvinfo : EIATTR_KPARAM_INFO
	.align		4
.L_1220:
        /*0078*/ 	.byte	0x04, 0x17
        /*007a*/ 	.short	(.L_1222 - .L_1221)
.L_1221:
        /*007c*/ 	.word	0x00000000
        /*0080*/ 	.short	0x0001
        /*0082*/ 	.short	0x0008
        /*0084*/ 	.byte	0x00, 0xf5, 0x21, 0x00


	//----- nvinfo : EIATTR_KPARAM_INFO
	.align		4
.L_1222:
        /*0088*/ 	.byte	0x04, 0x17
        /*008a*/ 	.short	(.L_1224 - .L_1223)
.L_1223:
        /*008c*/ 	.word	0x00000000
        /*0090*/ 	.short	0x0000
        /*0092*/ 	.short	0x0000
        /*0094*/ 	.byte	0x00, 0xf5, 0x21, 0x00


	//----- nvinfo : EIATTR_SPARSE_MMA_MASK
	.align		4
.L_1224:
        /*0098*/ 	.byte	0x03, 0x50
        /*009a*/ 	.short	0x0000


	//----- nvinfo : EIATTR_MAXREG_COUNT
	.align		4
        /*009c*/ 	.byte	0x03, 0x1b
        /*009e*/ 	.short	0x00ff


	//----- nvinfo : EIATTR_NUM_BARRIERS
	.align		4
        /*00a0*/ 	.byte	0x02, 0x4c
        /*00a2*/ 	.byte	0x01
	.zero		1


	//----- nvinfo : EIATTR_MERCURY_ISA_VERSION
	.align		4
        /*00a4*/ 	.byte	0x03, 0x5f
        /*00a6*/ 	.short	0x0101


	//----- nvinfo : EIATTR_VRC_CTA_INIT_COUNT
	.align		4
        /*00a8*/ 	.byte	0x02, 0x4a
	.zero		1
	.zero		1


	//----- nvinfo : EIATTR_EXIT_INSTR_OFFSETS
	.align		4
        /*00ac*/ 	.byte	0x04, 0x1c
        /*00ae*/ 	.short	(.L_1226 - .L_1225)


	//   ....[0]....
.L_1225:
        /*00b0*/ 	.word	0x00000050


	//   ....[1]....
        /*00b4*/ 	.word	0x00000160


	//   ....[2]....
        /*00b8*/ 	.word	0x00001390


	//   ....[3]....
        /*00bc*/ 	.word	0x000014c0


	//   ....[4]....
        /*00c0*/ 	.word	0x00001560


	//----- nvinfo : EIATTR_CRS_STACK_SIZE
	.align		4
.L_1226:
        /*00c4*/ 	.byte	0x04, 0x1e
        /*00c6*/ 	.short	(.L_1228 - .L_1227)
.L_1227:
        /*00c8*/ 	.word	0x00000000


	//----- nvinfo : EIATTR_CBANK_PARAM_SIZE
	.align		4
.L_1228:
        /*00cc*/ 	.byte	0x03, 0x19
        /*00ce*/ 	.short	0x0048


	//----- nvinfo : EIATTR_PARAM_CBANK
	.align		4
        /*00d0*/ 	.byte	0x04, 0x0a
        /*00d2*/ 	.short	(.L_1230 - .L_1229)
	.align		4
.L_1229:
        /*00d4*/ 	.word	index@(.nv.constant0._Z24wprocessPartitionsKernelIjEvPKT_PiS3_S3_PdS3_PxiPl)
        /*00d8*/ 	.short	0x0380
        /*00da*/ 	.short	0x0048


	//----- nvinfo : EIATTR_SW_WAR
	.align		4
.L_1230:
        /*00dc*/ 	.byte	0x04, 0x36
        /*00de*/ 	.short	(.L_1232 - .L_1231)
.L_1231:
        /*00e0*/ 	.word	0x00000008
.L_1232:


//--------------------- .nv.info._Z30fitPartitionsBatched_OptimizedIjEvPKT_PKiS4_PiPdS6_S5_PxS6_i --------------------------
	.section	.nv.info._Z30fitPartitionsBatched_OptimizedIjEvPKT_PKiS4_PiPdS6_S5_PxS6_i,"",@"SHT_CUDA_INFO"
	.sectionflags	@""
	.align	4


	//----- nvinfo : EIATTR_CUDA_API_VERSION
	.align		4
        /*0000*/ 	.byte	0x04, 0x37
        /*0002*/ 	.short	(.L_1234 - .L_1233)
.L_1233:
        /*0004*/ 	.word	0x00000082


	//----- nvinfo : EIATTR_KPARAM_INFO
	.align		4
.L_1234:
        /*0008*/ 	.byte	0x04, 0x17
        /*000a*/ 	.short	(.L_1236 - .L_1235)
.L_1235:
        /*000c*/ 	.word	0x00000000
        /*0010*/ 	.short	0x0009
        /*0012*/ 	.short	0x0048
        /*0014*/ 	.byte	0x00, 0xf0, 0x11, 0x00


	//----- nvinfo : EIATTR_KPARAM_INFO
	.align		4
.L_1236:
        /*0018*/ 	.byte	0x04, 0x17
        /*001a*/ 	.short	(.L_1238 - .L_1237)
.L_1237:
        /*001c*/ 	.word	0x00000000
        /*0020*/ 	.short	0x0008
        /*0022*/ 	.short	0x0040
        /*0024*/ 	.byte	0x00, 0xf5, 0x21, 0x00


	//----- nvinfo : EIATTR_KPARAM_INFO
	.align		4
.L_1238:
        /*0028*/ 	.byte	0x04, 0x17
        /*002a*/ 	.short	(.L_1240 - .L_1239)
.L_1239:
        /*002c*/ 	.word	0x00000000
        /*0030*/ 	.short	0x0007
        /*0032*/ 	.short	0x0038
        /*0034*/ 	.byte	0x00, 0xf5, 0x21, 0x00


	//----- nvinfo : EIATTR_KPARAM_INFO
	.align		4
.L_1240:
        /*0038*/ 	.byte	0x04, 0x17
        /*003a*/ 	.short	(.L_1242 - .L_1241)
.L_1241:
        /*003c*/ 	.word	0x00000000
        /*0040*/ 	.short	0x0006
        /*0042*/ 	.short	0x0030
        /*0044*/ 	.byte	0x00, 0xf5, 0x21, 0x00


	//----- nvinfo : EIATTR_KPARAM_INFO
	.align		4
.L_1242:
        /*0048*/ 	.byte	0x04, 0x17
        /*004a*/ 	.short	(.L_1244 - .L_1243)
.L_1243:
        /*004c*/ 	.word	0x00000000
        /*0050*/ 	.short	0x0005
        /*0052*/ 	.short	0x0028
        /*0054*/ 	.byte	0x00, 0xf5, 0x21, 0x00


	//----- nvinfo : EIATTR_KPARAM_INFO
	.align		4
.L_1244:
        /*0058*/ 	.byte	0x04, 0x17
        /*005a*/ 	.short	(.L_1246 - .L_1245)
.L_1245:
        /*005c*/ 	.word	0x00000000
        /*0060*/ 	.short	0x0004
        /*0062*/ 	.short	0x0020
        /*0064*/ 	.byte	0x00, 0xf5, 0x21, 0x00


	//----- nvinfo : EIATTR_KPARAM_INFO
	.align		4
.L_1246:
        /*0068*/ 	.byte	0x04, 0x17
        /*006a*/ 	.short	(.L_1248 - .L_1247)
.L_1247:
        /*006c*/ 	.word	0x00000000
        /*0070*/ 	.short	0x0003
        /*0072*/ 	.short	0x0018
        /*0074*/ 	.byte	0x00, 0xf5, 0x21, 0x00


	//----- nvinfo : EIATTR_KPARAM_INFO
	.align		4
.L_1248:
        /*0078*/ 	.byte	0x04, 0x17
        /*007a*/ 	.short	(.L_1250 - .L_1249)
.L_1249:
        /*007c*/ 	.word	0x00000000
        /*0080*/ 	.short	0x0002
        /*0082*/ 	.short	0x0010
        /*0084*/ 	.byte	0x00, 0xf5, 0x21, 0x00


	//----- nvinfo : EIATTR_KPARAM_INFO
	.align		4
.L_1250:
        /*0088*/ 	.byte	0x04, 0x17
        /*008a*/ 	.short	(.L_1252 - .L_1251)
.L_1251:
        /*008c*/ 	.word	0x00000000
        /*0090*/ 	.short	0x0001
        /*0092*/ 	.short	0x0008
        /*0094*/ 	.byte	0x00, 0xf5, 0x21, 0x00


	//----- nvinfo : EIATTR_KPARAM_INFO
	.align		4
.L_1252:
        /*0098*/ 	.byte	0x04, 0x17
        /*009a*/ 	.short	(.L_1254 - .L_1253)
.L_1253:
        /*009c*/ 	.word	0x00000000
        /*00a0*/ 	.short	0x0000
        /*00a2*/ 	.short	0x0000
        /*00a4*/ 	.byte	0x00, 0xf5, 0x21, 0x00


	//----- nvinfo : EIATTR_SPARSE_MMA_MASK
	.align		4
.L_1254:
        /*00a8*/ 	.byte	0x03, 0x50
        /*00aa*/ 	.short	0x0000


	//----- nvinfo : EIATTR_MAXREG_COUNT
	.align		4
        /*00ac*/ 	.byte	0x03, 0x1b
        /*00ae*/ 	.short	0x00ff


	//----- nvinfo : EIATTR_NUM_BARRIERS
	.align		4
        /*00b0*/ 	.byte	0x02, 0x4c
        /*00b2*/ 	.byte	0x01
	.zero		1


	//----- nvinfo : EIATTR_MERCURY_ISA_VERSION
	.align		4
        /*00b4*/ 	.byte	0x03, 0x5f
        /*00b6*/ 	.short	0x0101


	//----- nvinfo : EIATTR_COOP_GROUP_MASK_REGIDS
	.align		4
        /*00b8*/ 	.byte	0x04, 0x29
        /*00ba*/ 	.short	(.L_1256 - .L_1255)


	//   ....[0]....
.L_1255:
        /*00bc*/ 	.word	0xffffffff


	//   ....[1]....
        /*00c0*/ 	.word	0xffffffff


	//   ....[2]....
        /*00c4*/ 	.word	0xffffffff


	//   ....[3]....
        /*00c8*/ 	.word	0xffffffff


	//   ....[4]....
        /*00cc*/ 	.word	0xffffffff


	//   ....[5]....
        /*00d0*/ 	.word	0xffffffff


	//   ....[6]....
        /*00d4*/ 	.word	0xffffffff


	//   ....[7]....
        /*00d8*/ 	.word	0xffffffff


	//   ....[8]....
        /*00dc*/ 	.word	0xffffffff


	//   ....[9]....
        /*00e0*/ 	.word	0xffffffff


	//   ....[10]....
        /*00e4*/ 	.word	0xffffffff


	//   ....[11]....
        /*00e8*/ 	.word	0xffffffff


	//   ....[12]....
        /*00ec*/ 	.word	0xffffffff


	//   ....[13]....
        /*00f0*/ 	.word	0xffffffff


	//   ....[14]....
        /*00f4*/ 	.word	0xffffffff


	//   ....[15]....
        /*00f8*/ 	.word	0xffffffff


	//   ....[16]....
        /*00fc*/ 	.word	0xffffffff


	//   ....[17]....
        /*0100*/ 	.word	0xffffffff


	//   ....[18]....
        /*0104*/ 	.word	0xffffffff


	//   ....[19]....
        /*0108*/ 	.word	0xffffffff


	//   ....[20]....
        /*010c*/ 	.word	0xffffffff


	//   ....[21]....
        /*0110*/ 	.word	0xffffffff


	//   ....[22]....
        /*0114*/ 	.word	0xffffffff


	//   ....[23]....
        /*0118*/ 	.word	0xffffffff


	//   ....[24]....
        /*011c*/ 	.word	0xffffffff


	//   ....[25]....
        /*0120*/ 	.word	0xffffffff


	//   ....[26]....
        /*0124*/ 	.word	0xffffffff


	//   ....[27]....
        /*0128*/ 	.word	0xffffffff


	//   ....[28]....
        /*012c*/ 	.word	0xffffffff


	//   ....[29]....
        /*0130*/ 	.word	0xffffffff


	//   ....[30]....
        /*0134*/ 	.word	0xffffffff


	//   ....[31]....
        /*0138*/ 	.word	0xffffffff


	//   ....[32]....
        /*013c*/ 	.word	0xffffffff


	//   ....[33]....
        /*0140*/ 	.word	0xffffffff


	//   ....[34]....
        /*0144*/ 	.word	0xffffffff


	//   ....[35]....
        /*0148*/ 	.word	0xffffffff


	//   ....[36]....
        /*014c*/ 	.word	0xffffffff


	//   ....[37]....
        /*0150*/ 	.word	0xffffffff


	//   ....[38]....
        /*0154*/ 	.word	0xffffffff


	//   ....[39]....
        /*0158*/ 	.word	0xffffffff


	//   ....[40]....
        /*015c*/ 	.word	0xffffffff


	//   ....[41]....
        /*0160*/ 	.word	0xffffffff


	//   ....[42]....
        /*0164*/ 	.word	0xffffffff


	//   ....[43]....
        /*0168*/ 	.word	0xffffffff


	//   ....[44]....
        /*016c*/ 	.word	0xffffffff


	//   ....[45]....
        /*0170*/ 	.word	0xffffffff


	//   ....[46]....
        /*0174*/ 	.word	0xffffffff


	//   ....[47]....
        /*0178*/ 	.word	0xffffffff


	//   ....[48]....
        /*017c*/ 	.word	0xffffffff


	//   ....[49]....
        /*0180*/ 	.word	0xffffffff


	//   ....[50]....
        /*0184*/ 	.word	0xffffffff


	//   ....[51]....
        /*0188*/ 	.word	0xffffffff


	//   ....[52]....
        /*018c*/ 	.word	0xffffffff


	//   ....[53]....
        /*0190*/ 	.word	0xffffffff


	//   ....[54]....
        /*0194*/ 	.word	0xffffffff


	//   ....[55]....
        /*0198*/ 	.word	0xffffffff


	//   ....[56]....
        /*019c*/ 	.word	0xffffffff


	//   ....[57]....
        /*01a0*/ 	.word	0xffffffff


	//   ....[58]....
        /*01a4*/ 	.word	0xffffffff


	//   ....[59]....
        /*01a8*/ 	.word	0xffffffff


	//   ....[60]....
        /*01ac*/ 	.word	0xffffffff


	//   ....[61]....
        /*01b0*/ 	.word	0xffffffff


	//   ....[62]....
        /*01b4*/ 	.word	0xffffffff


	//   ....[63]....
        /*01b8*/ 	.word	0xffffffff


	//   ....[64]....
        /*01bc*/ 	.word	0xffffffff


	//   ....[65]....
        /*01c0*/ 	.word	0xffffffff


	//   ....[66]....
        /*01c4*/ 	.word	0xffffffff


	//   ....[67]....
        /*01c8*/ 	.word	0xffffffff


	//   ....[68]....
        /*01cc*/ 	.word	0xffffffff


	//   ....[69]....
        /*01d0*/ 	.word	0xffffffff


	//   ....[70]....
        /*01d4*/ 	.word	0xffffffff


	//   ....[71]....
        /*01d8*/ 	.word	0xffffffff


	//   ....[72]....
        /*01dc*/ 	.word	0xffffffff


	//   ....[73]....
        /*01e0*/ 	.word	0xffffffff


	//   ....[74]....
        /*01e4*/ 	.word	0xffffffff


	//   ....[75]....
        /*01e8*/ 	.word	0xffffffff


	//   ....[76]....
        /*01ec*/ 	.word	0xffffffff


	//   ....[77]....
        /*01f0*/ 	.word	0xffffffff


	//   ....[78]....
        /*01f4*/ 	.word	0xffffffff


	//   ....[79]....
        /*01f8*/ 	.word	0xffffffff


	//   ....[80]....
        /*01fc*/ 	.word	0xffffffff


	//   ....[81]....
        /*0200*/ 	.word	0xffffffff


	//   ....[82]....
        /*0204*/ 	.word	0xffffffff


	//   ....[83]....
        /*0208*/ 	.word	0xffffffff


	//   ....[84]....
        /*020c*/ 	.word	0xffffffff


	//   ....[85]....
        /*0210*/ 	.word	0xffffffff


	//   ....[86]....
        /*0214*/ 	.word	0xffffffff


	//   ....[87]....
        /*0218*/ 	.word	0xffffffff


	//   ....[88]....
        /*021c*/ 	.word	0xffffffff


	//   ....[89]....
        /*0220*/ 	.word	0xffffffff


	//   ....[90]....
        /*0224*/ 	.word	0xffffffff


	//   ....[91]....
        /*0228*/ 	.word	0xffffffff


	//   ....[92]....
        /*022c*/ 	.word	0xffffffff


	//   ....[93]....
        /*0230*/ 	.word	0xffffffff


	//   ....[94]....
        /*0234*/ 	.word	0xffffffff


	//   ....[95]....
        /*0238*/ 	.word	0xffffffff


	//   ....[96]....
        /*023c*/ 	.word	0xffffffff


	//   ....[97]....
        /*0240*/ 	.word	0xffffffff


	//   ....[98]....
        /*0244*/ 	.word	0xffffffff


	//   ....[99]....
        /*0248*/ 	.word	0xffffffff


	//   ....[100]....
        /*024c*/ 	.word	0x05000007


	//   ....[101]....
        /*0250*/ 	.word	0x05000007


	//   ....[102]....
        /*0254*/ 	.word	0x05000007


	//   ....[103]....
        /*0258*/ 	.word	0x05000007


	//   ....[104]....
        /*025c*/ 	.word	0x05000007


	//   ....[105]....
        /*0260*/ 	.word	0x05000007


	//   ....[106]....
        /*0264*/ 	.word	0x05000007


	//   ....[107]....
        /*0268*/ 	.word	0x05000007


	//   ....[108]....
        /*026c*/ 	.word	0x05000007


	//   ....[109]....
        /*0270*/ 	.word	0x05000007


	//   ....[110]....
        /*0274*/ 	.word	0x05000007


	//   ....[111]....
        /*0278*/ 	.word	0x05000007


	//   ....[112]....
        /*027c*/ 	.word	0x05000007


	//   ....[113]....
        /*0280*/ 	.word	0x05000007


	//   ....[114]....
        /*0284*/ 	.word	0x05000007


	//   ....[115]....
        /*0288*/ 	.word	0x05000007


	//   ....[116]....
        /*028c*/ 	.word	0x05000007


	//   ....[117]....
        /*0290*/ 	.word	0x05000007


	//   ....[118]....
        /*0294*/ 	.word	0x05000007


	//   ....[119]....
        /*0298*/ 	.word	0x05000007


	//   ....[120]....
        /*029c*/ 	.word	0x05000007


	//   ....[121]....
        /*02a0*/ 	.word	0x05000007


	//   ....[122]....
        /*02a4*/ 	.word	0x05000007


	//   ....[123]....
        /*02a8*/ 	.word	0x05000007


	//   ....[124]....
        /*02ac*/ 	.word	0x05000007


	//   ....[125]....
        /*02b0*/ 	.word	0x05000007


	//   ....[126]....
        /*02b4*/ 	.word	0x05000007


	//   ....[127]....
        /*02b8*/ 	.word	0x05000007


	//   ....[128]....
        /*02bc*/ 	.word	0x05000007


	//   ....[129]....
        /*02c0*/ 	.word	0x05000007


	//   ....[130]....
        /*02c4*/ 	.word	0x05000007


	//   ....[131]....
        /*02c8*/ 	.word	0x05000007


	//   ....[132]....
        /*02cc*/ 	.word	0x05000007


	//   ....[133]....
        /*02d0*/ 	.word	0x05000007


	//   ....[134]....
        /*02d4*/ 	.word	0x05000007


	//   ....[135]....
        /*02d8*/ 	.word	0x05000007


	//   ....[136]....
        /*02dc*/ 	.word	0x05000007


	//   ....[137]....
        /*02e0*/ 	.word	0x05000007


	//   ....[138]....
        /*02e4*/ 	.word	0x05000007


	//   ....[139]....
        /*02e8*/ 	.word	0x05000007


	//   ....[140]....
        /*02ec*/ 	.word	0x05000007


	//   ....[141]....
        /*02f0*/ 	.word	0x05000007


	//   ....[142]....
        /*02f4*/ 	.word	0x05000007


	//   ....[143]....
        /*02f8*/ 	.word	0x05000007


	//   ....[144]....
        /*02fc*/ 	.word	0x05000007


	//   ....[145]....
        /*0300*/ 	.word	0x05000007


	//   ....[146]....
        /*0304*/ 	.word	0x05000007


	//   ....[147]....
        /*0308*/ 	.word	0x05000007


	//   ....[148]....
        /*030c*/ 	.word	0x05000007


	//   ....[149]....
        /*0310*/ 	.word	0x05000007


	//   ....[150]....
        /*0314*/ 	.word	0x05000007


	//   ....[151]....
        /*0318*/ 	.word	0x05000007


	//   ....[152]....
        /*031c*/ 	.word	0x05000007


	//   ....[153]....
        /*0320*/ 	.word	0x05000007


	//   ....[154]....
        /*0324*/ 	.word	0x05000007


	//   ....[155]....
        /*0328*/ 	.word	0x05000007


	//   ....[156]....
        /*032c*/ 	.word	0x05000007


	//   ....[157]....
        /*0330*/ 	.word	0x05000007


	//   ....[158]....
        /*0334*/ 	.word	0x05000007


	//   ....[159]....
        /*0338*/ 	.word	0x05000007


	//   ....[160]....
        /*033c*/ 	.word	0x05000007


	//   ....[161]....
        /*0340*/ 	.word	0x05000007


	//   ....[162]....
        /*0344*/ 	.word	0x05000007


	//   ....[163]....
        /*0348*/ 	.word	0x05000007


	//   ....[164]....
        /*034c*/ 	.word	0x05000007


	//   ....[165]....
        /*0350*/ 	.word	0x05000007


	//   ....[166]....
        /*0354*/ 	.word	0x05000007


	//   ....[167]....
        /*0358*/ 	.word	0x05000007


	//   ....[168]....
        /*035c*/ 	.word	0x05000007


	//   ....[169]....
        /*0360*/ 	.word	0x05000007


	//----- nvinfo : EIATTR_COOP_GROUP_INSTR_OFFSETS
	.align		4
.L_1256:
        /*0364*/ 	.byte	0x04, 0x28
        /*0366*/ 	.short	(.L_1258 - .L_1257)


	//   ....[0]....
.L_1257:
        /*0368*/ 	.word	0x00000520


	//   ....[1]....
        /*036c*/ 	.word	0x00000560


	//   ....[2]....
        /*0370*/ 	.word	0x000005b0


	//   ....[3]....
        /*0374*/ 	.word	0x000005c0


	//   ....[4]....
        /*0378*/ 	.word	0x000005f0


	//   ....[5]....
        /*037c*/ 	.word	0x00000610


	//   ....[6]....
        /*0380*/ 	.word	0x00000650


	//   ....[7]....
        /*0384*/ 	.word	0x00000670


	//   ....[8]....
        /*0388*/ 	.word	0x000006a0


	//   ....[9]....
        /*038c*/ 	.word	0x000006b0


	//   ....[10]....
        /*0390*/ 	.word	0x00000740


	//   ....[11]....
        /*0394*/ 	.word	0x00000750


	//   ....[12]....
        /*0398*/ 	.word	0x00000770


	//   ....[13]....
        /*039c*/ 	.word	0x00000780


	//   ....[14]....
        /*03a0*/ 	.word	0x000007a0


	//   ....[15]....
        /*03a4*/ 	.word	0x000007b0


	//   ....[16]....
        /*03a8*/ 	.word	0x000007d0


	//   ....[17]....
        /*03ac*/ 	.word	0x000007e0


	//   ....[18]....
        /*03b0*/ 	.word	0x00000800


	//   ....[19]....
        /*03b4*/ 	.word	0x00000810


	//   ....[20]....
        /*03b8*/ 	.word	0x00000890


	//   ....[21]....
        /*03bc*/ 	.word	0x000008a0


	//   ....[22]....
        /*03c0*/ 	.word	0x000008c0


	//   ....[23]....
        /*03c4*/ 	.word	0x000008d0


	//   ....[24]....
        /*03c8*/ 	.word	0x000008f0


	//   ....[25]....
        /*03cc*/ 	.word	0x00000900


	//   ....[26]....
        /*03d0*/ 	.word	0x00000920


	//   ....[27]....
        /*03d4*/ 	.word	0x00000930


	//   ....[28]....
        /*03d8*/ 	.word	0x00000950


	//   ....[29]....
        /*03dc*/ 	.word	0x00000960


	//   ....[30]....
        /*03e0*/ 	.word	0x00000a90


	//   ....[31]....
        /*03e4*/ 	.word	0x00000aa0


	//   ....[32]....
        /*03e8*/ 	.word	0x00000ac0


	//   ....[33]....
        /*03ec*/ 	.word	0x00000ad0


	//   ....[34]....
        /*03f0*/ 	.word	0x00000af0


	//   ....[35]....
        /*03f4*/ 	.word	0x00000b00


	//   ....[36]....
        /*03f8*/ 	.word	0x00000b20


	//   ....[37]....
        /*03fc*/ 	.word	0x00000b30


	//   ....[38]....
        /*0400*/ 	.word	0x00000b50


	//   ....[39]....
        /*0404*/ 	.word	0x00000b60


	//   ....[40]....
        /*0408*/ 	.word	0x00000bd0


	//   ....[41]....
        /*040c*/ 	.word	0x00000be0


	//   ....[42]....
        /*0410*/ 	.word	0x00000c00


	//   ....[43]....
        /*0414*/ 	.word	0x00000c10


	//   ....[44]....
        /*0418*/ 	.word	0x00000c30


	//   ....[45]....
        /*041c*/ 	.word	0x00000c40


	//   ....[46]....
        /*0420*/ 	.word	0x00000c60


	//   ....[47]....
        /*0424*/ 	.word	0x00000c70


	//   ....[48]....
        /*0428*/ 	.word	0x00000c90


	//   ....[49]....
        /*042c*/ 	.word	0x00000ca0


	//   ....[50]....
        /*0430*/ 	.word	0x00000dd0


	//   ....[51]....
        /*0434*/ 	.word	0x00000de0


	//   ....[52]....
        /*0438*/ 	.word	0x00000e00


	//   ....[53]....
        /*043c*/ 	.word	0x00000e10


	//   ....[54]....
        /*0440*/ 	.word	0x00000e30


	//   ....[55]....
        /*0444*/ 	.word	0x00000e40


	//   ....[56]....
        /*0448*/ 	.word	0x00000e60


	//   ....[57]....
        /*044c*/ 	.word	0x00000e70


	//   ....[58]....
        /*0450*/ 	.word	0x00000e90


	//   ....[59]....
        /*0454*/ 	.word	0x00000ea0


	//   ....[60]....
        /*0458*/ 	.word	0x00000ef0


	//   ....[61]....
        /*045c*/ 	.word	0x00000f00


	//   ....[62]....
        /*0460*/ 	.word	0x00000f20


	//   ....[63]....
        /*0464*/ 	.word	0x00000f30


	//   ....[64]....
        /*0468*/ 	.word	0x00000f50


	//   ....[65]....
        /*046c*/ 	.word	0x00000f60


	//   ....[66]....
        /*0470*/ 	.word	0x00000f80


	//   ....[67]....
        /*0474*/ 	.word	0x00000f90


	//   ....[68]....
        /*0478*/ 	.word	0x00000fb0


	//   ....[69]....
        /*047c*/ 	.word	0x00000fc0


	//   ....[70]....
        /*0480*/ 	.word	0x00001100


	//   ....[71]....
        /*0484*/ 	.word	0x00001110


	//   ....[72]....
        /*0488*/ 	.word	0x00001130


	//   ....[73]....
        /*048c*/ 	.word	0x00001140


	//   ....[74]....
        /*0490*/ 	.word	0x00001160


	//   ....[75]....
        /*0494*/ 	.word	0x00001170


	//   ....[76]....
        /*0498*/ 	.word	0x00001190


	//   ....[77]....
        /*049c*/ 	.word	0x000011a0


	//   ....[78]....
        /*04a0*/ 	.word	0x000011c0


	//   ....[79]....
        /*04a4*/ 	.word	0x000011d0


	//   ....[80]....
        /*04a8*/ 	.word	0x000018b0


	//   ....[81]....
        /*04ac*/ 	.word	0x000018e0


	//   ....[82]....
        /*04b0*/ 	.word	0x00001930


	//   ....[83]....
        /*04b4*/ 	.word	0x00001940


	//   ....[84]....
        /*04b8*/ 	.word	0x000019a0


	//   ....[85]....
        /*04bc*/ 	.word	0x000019b0


	//   ....[86]....
        /*04c0*/ 	.word	0x00001a10


	//   ....[87]....
        /*04c4*/ 	.word	0x00001a20


	//   ....[88]....
        /*04c8*/ 	.word	0x00001a80


	//   ....[89]....
        /*04cc*/ 	.word	0x00001aa0


	//   ....[90]....
        /*04d0*/ 	.word	0x00001bb0


	//   ....[91]....
        /*04d4*/ 	.word	0x00001bd0


	//   ....[92]....
        /*04d8*/ 	.word	0x00001c20


	//   ....[93]....
        /*04dc*/ 	.word	0x00001c30


	//   ....[94]....
        /*04e0*/ 	.word	0x00001c80


	//   ....[95]....
        /*04e4*/ 	.word	0x00001c90


	//   ....[96]....
        /*04e8*/ 	.word	0x00001ce0


	//   ....[97]....
        /*04ec*/ 	.word	0x00001cf0


	//   ....[98]....
        /*04f0*/ 	.word	0x00001d40


	//   ....[99]....
        /*04f4*/ 	.word	0x00001d50


	//   ....[100]....
        /*04f8*/ 	.word	0x00002030


	//   ....[101]....
        /*04fc*/ 	.word	0x00002080


	//   ....[102]....
        /*0500*/ 	.word	0x000020f0


	//   ....[103]....
        /*0504*/ 	.word	0x00002140


	//   ....[104]....
        /*0508*/ 	.word	0x000021b0


	//   ....[105]....
        /*050c*/ 	.word	0x00002200


	//   ....[106]....
        /*0510*/ 	.word	0x00002270


	//   ....[107]....
        /*0514*/ 	.word	0x000022c0


	//   ....[108]....
        /*0518*/ 	.word	0x00002330


	//   ....[109]....
        /*051c*/ 	.word	0x00002380


	//   ....[110]....
        /*0520*/ 	.word	0x00002410


	//   ....[111]....
        /*0524*/ 	.word	0x000024a0


	//   ....[112]....
        /*0528*/ 	.word	0x00002510


	//   ....[113]....
        /*052c*/ 	.word	0x00002560


	//   ....[114]....
        /*0530*/ 	.word	0x000025d0


	//   ....[115]....
        /*0534*/ 	.word	0x00002620


	//   ....[116]....
        /*0538*/ 	.word	0x00002690


	//   ....[117]....
        /*053c*/ 	.word	0x000026e0


	//   ....[118]....
        /*0540*/ 	.word	0x00002750


	//   ....[119]....
        /*0544*/ 	.word	0x000027a0


	//   ....[120]....
        /*0548*/ 	.word	0x00002820


	//   ....[121]....
        /*054c*/ 	.word	0x00002870


	//   ....[122]....
        /*0550*/ 	.word	0x000028e0


	//   ....[123]....
        /*0554*/ 	.word	0x00002930


	//   ....[124]....
        /*0558*/ 	.word	0x000029a0


	//   ....[125]....
        /*055c*/ 	.word	0x000029f0


	//   ....[126]....
        /*0560*/ 	.word	0x00002a60


	//   ....[127]....
        /*0564*/ 	.word	0x00002ab0


	//   ....[128]....
        /*0568*/ 	.word	0x00002b20


	//   ....[129]....
        /*056c*/ 	.word	0x00002b70


	//   ....[130]....
        /*0570*/ 	.word	0x00002c00


	//   ....[131]....
        /*0574*/ 	.word	0x00002c90


	//   ....[132]....
        /*0578*/ 	.word	0x00002d00


	//   ....[133]....
        /*057c*/ 	.word	0x00002d50


	//   ....[134]....
        /*0580*/ 	.word	0x00002dc0


	//   ....[135]....
        /*0584*/ 	.word	0x00002e10


	//   ....[136]....
        /*0588*/ 	.word	0x00002e80


	//   ....[137]....
        /*058c*/ 	.word	0x00002ed0


	//   ....[138]....
        /*0590*/ 	.word	0x00002f40


	//   ....[139]....
        /*0594*/ 	.word	0x00002f90


	//   ....[140]....
        /*0598*/ 	.word	0x00003010


	//   ....[141]....
        /*059c*/ 	.word	0x00003060


	//   ....[142]....
        /*05a0*/ 	.word	0x000030d0


	//   ....[143]....
        /*05a4*/ 	.word	0x00003120


	//   ....[144]....
        /*05a8*/ 	.word	0x00003190


	//   ....[145]....
        /*05ac*/ 	.word	0x000031e0


	//   ....[146]....
        /*05b0*/ 	.word	0x00003250


	//   ....[147]....
        /*05b4*/ 	.word	0x000032a0


	//   ....[148]....
        /*05b8*/ 	.word	0x00003310


	//   ....[149]....
        /*05bc*/ 	.word	0x00003360


	//   ....[150]....
        /*05c0*/ 	.word	0x00003400


	//   ....[151]....
        /*05c4*/ 	.word	0x00003490


	//   ....[152]....
        /*05c8*/ 	.word	0x00003500


	//   ....[153]....
        /*05cc*/ 	.word	0x00003550


	//   ....[154]....
        /*05d0*/ 	.word	0x000035c0


	//   ....[155]....
        /*05d4*/ 	.word	0x00003610


	//   ....[156]....
        /*05d8*/ 	.word	0x00003680


	//   ....[157]....
        /*05dc*/ 	.word	0x000036d0


	//   ....[158]....
        /*05e0*/ 	.word	0x00003740


	//   ....[159]....
        /*05e4*/ 	.word	0x00003790


	//   ....[160]....
        /*05e8*/ 	.word	0x00003820


	//   ....[161]....
        /*05ec*/ 	.word	0x00003870


	//   ....[162]....
        /*05f0*/ 	.word	0x000038e0


	//   ....[163]....
        /*05f4*/ 	.word	0x00003930


	//   ....[164]....
        /*05f8*/ 	.word	0x000039a0


	//   ....[165]....
        /*05fc*/ 	.word	0x000039f0


	//   ....[166]....
        /*0600*/ 	.word	0x00003a60


	//   ....[167]....
        /*0604*/ 	.word	0x00003ab0


	//   ....[168]....
        /*0608*/ 	.word	0x00003b20


	//   ....[169]....
        /*060c*/ 	.word	0x00003b70


	//----- nvinfo : EIATTR_VRC_CTA_INIT_COUNT
	.align		4
.L_1258:
        /*0610*/ 	.byte	0x02, 0x4a
	.zero		1
	.zero		1


	//----- nvinfo : EIATTR_EXIT_INSTR_OFFSETS
	.align		4
        /*0614*/ 	.byte	0x04, 0x1c
        /*0616*/ 	.short	(.L_1260 - .L_1259)


	//   ....[0]....
.L_1259:
        /*0618*/ 	.word	0x00000040


	//   ....[1]....
        /*061c*/ 	.word	0x000001d0


	//   ....[2]....
        /*0620*/ 	.word	0x00000360


	//   ....[3]....
        /*0624*/ 	.word	0x00001ba0


	//   ....[4]....
        /*0628*/ 	.word	0x00001da0


	//   ....[5]....
        /*062c*/ 	.word	0x00001f40


	//   ....[6]....
        /*0630*/ 	.word	0x00001f50


	//   ....[7]....
        /*0634*/ 	.word	0x00001fd0


	//----- nvinfo : EIATTR_CRS_STACK_SIZE
	.align		4
.L_1260:
        /*0638*/ 	.byte	0x04, 0x1e
        /*063a*/ 	.short	(.L_1262 - .L_1261)
.L_1261:
        /*063c*/ 	.word	0x00000000


	//----- nvinfo : EIATTR_CBANK_PARAM_SIZE
	.align		4
.L_1262:
        /*0640*/ 	.byte	0x03, 0x19
        /*0642*/ 	.short	0x004c


	//----- nvinfo : EIATTR_PARAM_CBANK
	.align		4
        /*0644*/ 	.byte	0x04, 0x0a
        /*0646*/ 	.short	(.L_1264 - .L_1263)
	.align		4
.L_1263:
        /*0648*/ 	.word	index@(.nv.constant0._Z30fitPartitionsBatched_OptimizedIjEvPKT_PKiS4_PiPdS6_S5_PxS6_i)
        /*064c*/ 	.short	0x0380
        /*064e*/ 	.short	0x004c


	//----- nvinfo : EIATTR_SW_WAR
	.align		4
.L_1264:
        /*0650*/ 	.byte	0x04, 0x36
        /*0652*/ 	.short	(.L_1266 - .L_1265)
.L_1265:
        /*0654*/ 	.word	0x00000008
.L_1266:


//--------------------- .nv.info._Z20createPartitionsFastIjEviiPKfiPiS2_S2_S1_ --------------------------
	.section	.nv.info._Z20createPartitionsFastIjEviiPKfiPiS2_S2_S1_,"",@"SHT_CUDA_INFO"
	.sectionflags	@""
	.align	4


	//----- nvinfo : EIATTR_CUDA_API_VERSION
	.align		4
        /*0000*/ 	.byte	0x04, 0x37
        /*0002*/ 	.short	(.L_1268 - .L_1267)
.L_1267:
        /*0004*/ 	.word	0x00000082


	//----- nvinfo : EIATTR_KPARAM_INFO
	.align		4
.L_1268:
        /*0008*/ 	.byte	0x04, 0x17
        /*000a*/ 	.short	(.L_1270 - .L_1269)
.L_1269:
        /*000c*/ 	.word	0x00000000
        /*0010*/ 	.short	0x0007
        /*0012*/ 	.short	0x0030
        /*0014*/ 	.byte	0x00, 0xf5, 0x21, 0x00


	//----- nvinfo : EIATTR_KPARAM_INFO
	.align		4
.L_1270:
        /*0018*/ 	.byte	0x04, 0x17
        /*001a*/ 	.short	(.L_1272 - .L_1271)
.L_1271:
        /*001c*/ 	.word	0x00000000
        /*0020*/ 	.short	0x0006
        /*0022*/ 	.short	0x0028
        /*0024*/ 	.byte	0x00, 0xf5, 0x21, 0x00


	//----- nvinfo : EIATTR_KPARAM_INFO
	.align		4
.L_1272:
        /*0028*/ 	.byte	0x04, 0x17
        /*002a*/ 	.short	(.L_1274 - .L_1273)
.L_1273:
        /*002c*/ 	.word	0x00000000
        /*0030*/ 	.short	0x0005
        /*0032*/ 	.short	0x0020
        /*0034*/ 	.byte	0x00, 0xf5, 0x21, 0x00


	//----- nvinfo : EIATTR_KPARAM_INFO
	.align		4
.L_1274:
        /*0038*/ 	.byte	0x04, 0x17
        /*003a*/ 	.short	(.L_1276 - .L_1275)
.L_1275:
        /*003c*/ 	.word	0x00000000
        /*0040*/ 	.short	0x0004
        /*0042*/ 	.short	0x0018
        /*0044*/ 	.byte	0x00, 0xf5, 0x21, 0x00


	//----- nvinfo : EIATTR_KPARAM_INFO
	.align		4
.L_1276:
        /*0048*/ 	.byte	0x04, 0x17
        /*004a*/ 	.short	(.L_1278 - .L_1277)
.L_1277:
        /*004c*/ 	.word	0x00000000
        /*0050*/ 	.short	0x0003
        /*0052*/ 	.short	0x0010
        /*0054*/ 	.byte	0x00, 0xf0, 0x11, 0x00


	//----- nvinfo : EIATTR_KPARAM_INFO
	.align		4
.L_1278:
        /*0058*/ 	.byte	0x04, 0x17
        /*005a*/ 	.short	(.L_1280 - .L_1279)
.L_1279:
        /*005c*/ 	.word	0x00000000
        /*0060*/ 	.short	0x0002
        /*0062*/ 	.short	0x0008
        /*0064*/ 	.byte	0x00, 0xf5, 0x21, 0x00


	//----- nvinfo : EIATTR_KPARAM_INFO
	.align		4
.L_1280:
        /*0068*/ 	.byte	0x04, 0x17
        /*006a*/ 	.short	(.L_1282 - .L_1281)
.L_1281:
        /*006c*/ 	.word	0x00000000
        /*0070*/ 	.short	0x0001
        /*0072*/ 	.short	0x0004
        /*0074*/ 	.byte	0x00, 0xf0, 0x11, 0x00


	//----- nvinfo : EIATTR_KPARAM_INFO
	.align		4
.L_1282:
        /*0078*/ 	.byte	0x04, 0x17
        /*007a*/ 	.short	(.L_1284 - .L_1283)
.L_1283:
        /*007c*/ 	.word	0x00000000
        /*0080*/ 	.short	0x0000
        /*0082*/ 	.short	0x0000
        /*0084*/ 	.byte	0x00, 0xf0, 0x11, 0x00


	//----- nvinfo : EIATTR_SPARSE_MMA_MASK
	.align		4
.L_1284:
        /*0088*/ 	.byte	0x03, 0x50
        /*008a*/ 	.short	0x0000


	//----- nvinfo : EIATTR_MAXREG_COUNT
	.align		4
        /*008c*/ 	.byte	0x03, 0x1b
        /*008e*/ 	.short	0x00ff


	//----- nvinfo : EIATTR_MERCURY_ISA_VERSION
	.align		4
        /*0090*/ 	.byte	0x03, 0x5f
        /*0092*/ 	.short	0x0101


	//----- nvinfo : EIATTR_INT_WARP_WIDE_INSTR_OFFSETS
	.align		4
        /*0094*/ 	.byte	0x04, 0x31
        /*0096*/ 	.short	(.L_1286 - .L_1285)


	//   ....[0]....
.L_1285:
        /*0098*/ 	.word	0x00000470


	//   ....[1]....
        /*009c*/ 	.word	0x000004e0


	//----- nvinfo : EIATTR_VRC_CTA_INIT_COUNT
	.align		4
.L_1286:
        /*00a0*/ 	.byte	0x02, 0x4a
	.zero		1
	.zero		1


	//----- nvinfo : EIATTR_EXIT_INSTR_OFFSETS
	.align		4
        /*00a4*/ 	.byte	0x04, 0x1c
        /*00a6*/ 	.short	(.L_1288 - .L_1287)


	//   ....[0]....
.L_1287:
        /*00a8*/ 	.word	0x00000070


	//   ....[1]....
        /*00ac*/ 	.word	0x000005e0


	//----- nvinfo : EIATTR_CRS_STACK_SIZE
	.align		4
.L_1288:
        /*00b0*/ 	.byte	0x04, 0x1e
        /*00b2*/ 	.short	(.L_1290 - .L_1289)
.L_1289:
        /*00b4*/ 	.word	0x00000000


	//----- nvinfo : EIATTR_CBANK_PARAM_SIZE
	.align		4
.L_1290:
        /*00b8*/ 	.byte	0x03, 0x19
        /*00ba*/ 	.short	0x0038


	//----- nvinfo : EIATTR_PARAM_CBANK
	.align		4
        /*00bc*/ 	.byte	0x04, 0x0a
        /*00be*/ 	.short	(.L_1292 - .L_1291)
	.align		4
.L_1291:
        /*00c0*/ 	.word	index@(.nv.constant0._Z20createPartitionsFastIjEviiPKfiPiS2_S2_S1_)
        /*00c4*/ 	.short	0x0380
        /*00c6*/ 	.short	0x0038


	//----- nvinfo : EIATTR_SW_WAR
	.align		4
.L_1292:
        /*00c8*/ 	.byte	0x04, 0x36
        /*00ca*/ 	.short	(.L_1294 - .L_1293)
.L_1293:
        /*00cc*/ 	.word	0x00000008
.L_1294:


//--------------------- .nv.info._Z23analyzeDataVarianceFastIjEvPKT_iiPfi --------------------------
	.section	.nv.info._Z23analyzeDataVarianceFastIjEvPKT_iiPfi,"",@"SHT_CUDA_INFO"
	.sectionflags	@""
	.align	4


	//----- nvinfo : EIATTR_CUDA_API_VERSION
	.align		4
        /*0000*/ 	.byte	0x04, 0x37
        /*0002*/ 	.short	(.L_1296 - .L_1295)
.L_1295:
        /*0004*/ 	.word	0x00000082


	//----- nvinfo : EIATTR_KPARAM_INFO
	.align		4
.L_1296:
        /*0008*/ 	.byte	0x04, 0x17
        /*000a*/ 	.short	(.L_1298 - .L_1297)
.L_1297:
        /*000c*/ 	.word	0x00000000
        /*0010*/ 	.short	0x0004
        /*0012*/ 	.short	0x0018
        /*0014*/ 	.byte	0x00, 0xf0, 0x11, 0x00


	//----- nvinfo : EIATTR_KPARAM_INFO
	.align		4
.L_1298:
        /*0018*/ 	.byte	0x04, 0x17
        /*001a*/ 	.short	(.L_1300 - .L_1299)
.L_1299:
        /*001c*/ 	.word	0x00000000
        /*0020*/ 	.short	0x0003
        /*0022*/ 	.short	0x0010
        /*0024*/ 	.byte	0x00, 0xf5, 0x21, 0x00


	//----- nvinfo : EIATTR_KPARAM_INFO
	.align		4
.L_1300:
        /*0028*/ 	.byte	0x04, 0x17
        /*002a*/ 	.short	(.L_1302 - .L_1301)
.L_1301:
        /*002c*/ 	.word	0x00000000
        /*0030*/ 	.short	0x0002
        /*0032*/ 	.short	0x000c
        /*0034*/ 	.byte	0x00, 0xf0, 0x11, 0x00


	//----- nvinfo : EIATTR_KPARAM_INFO
	.align		4
.L_1302:
        /*0038*/ 	.byte	0x04, 0x17
        /*003a*/ 	.short	(.L_1304 - .L_1303)
.L_1303:
        /*003c*/ 	.word	0x00000000
        /*0040*/ 	.short	0x0001
        /*0042*/ 	.short	0x0008
        /*0044*/ 	.byte	0x00, 0xf0, 0x11, 0x00


	//----- nvinfo : EIATTR_KPARAM_INFO
	.align		4
.L_1304:
        /*0048*/ 	.byte	0x04, 0x17
        /*004a*/ 	.short	(.L_1306 - .L_1305)
.L_1305:
        /*004c*/ 	.word	0x00000000
        /*0050*/ 	.short	0x0000
        /*0052*/ 	.short	0x0000
        /*0054*/ 	.byte	0x00, 0xf5, 0x21, 0x00


	//----- nvinfo : EIATTR_SPARSE_MMA_MASK
	.align		4
.L_1306:
        /*0058*/ 	.byte	0x03, 0x50
        /*005a*/ 	.short	0x0000


	//----- nvinfo : EIATTR_MAXREG_COUNT
	.align		4
        /*005c*/ 	.byte	0x03, 0x1b
        /*005e*/ 	.short	0x00ff


	//----- nvinfo : EIATTR_MERCURY_ISA_VERSION
	.align		4
        /*0060*/ 	.byte	0x03, 0x5f
        /*0062*/ 	.short	0x0101


	//----- nvinfo : EIATTR_COOP_GROUP_MASK_REGIDS
	.align		4
        /*0064*/ 	.byte	0x04, 0x29
        /*0066*/ 	.short	(.L_1308 - .L_1307)


	//   ....[0]....
.L_1307:
        /*0068*/ 	.word	0xffffffff


	//   ....[1]....
        /*006c*/ 	.word	0xffffffff


	//   ....[2]....
        /*0070*/ 	.word	0xffffffff


	//   ....[3]....
        /*0074*/ 	.word	0xffffffff


	//   ....[4]....
        /*0078*/ 	.word	0xffffffff


	//   ....[5]....
        /*007c*/ 	.word	0xffffffff


	//   ....[6]....
        /*0080*/ 	.word	0xffffffff


	//   ....[7]....
        /*0084*/ 	.word	0xffffffff


	//   ....[8]....
        /*0088*/ 	.word	0xffffffff


	//   ....[9]....
        /*008c*/ 	.word	0xffffffff


	//   ....[10]....
        /*0090*/ 	.word	0xffffffff


	//   ....[11]....
        /*0094*/ 	.word	0xffffffff


	//   ....[12]....
        /*0098*/ 	.word	0xffffffff


	//   ....[13]....
        /*009c*/ 	.word	0xffffffff


	//   ....[14]....
        /*00a0*/ 	.word	0xffffffff


	//   ....[15]....
        /*00a4*/ 	.word	0xffffffff


	//   ....[16]....
        /*00a8*/ 	.word	0xffffffff


	//   ....[17]....
        /*00ac*/ 	.word	0xffffffff


	//   ....[18]....
        /*00b0*/ 	.word	0xffffffff


	//   ....[19]....
        /*00b4*/ 	.word	0xffffffff


	//----- nvinfo : EIATTR_COOP_GROUP_INSTR_OFFSETS
	.align		4
.L_1308:
        /*00b8*/ 	.byte	0x04, 0x28
        /*00ba*/ 	.short	(.L_1310 - .L_1309)


	//   ....[0]....
.L_1309:
        /*00bc*/ 	.word	0x00000310


	//   ....[1]....
        /*00c0*/ 	.word	0x00000340


	//   ....[2]....
        /*00c4*/ 	.word	0x00000350


	//   ....[3]....
        /*00c8*/ 	.word	0x00000360


	//   ....[4]....
        /*00cc*/ 	.word	0x00000390


	//   ....[5]....
        /*00d0*/ 	.word	0x000003a0


	//   ....[6]....
        /*00d4*/ 	.word	0x000003b0


	//   ....[7]....
        /*00d8*/ 	.word	0x000003c0


	//   ....[8]....
        /*00dc*/ 	.word	0x000003e0


	//   ....[9]....
        /*00e0*/ 	.word	0x00000400


	//   ....[10]....
        /*00e4*/ 	.word	0x00000410


	//   ....[11]....
        /*00e8*/ 	.word	0x00000420


	//   ....[12]....
        /*00ec*/ 	.word	0x00000440


	//   ....[13]....
        /*00f0*/ 	.word	0x00000460


	//   ....[14]....
        /*00f4*/ 	.word	0x00000470


	//   ....[15]....
        /*00f8*/ 	.word	0x00000480


	//   ....[16]....
        /*00fc*/ 	.word	0x000004a0


	//   ....[17]....
        /*0100*/ 	.word	0x000004c0


	//   ....[18]....
        /*0104*/ 	.word	0x000004d0


	//   ....[19]....
        /*0108*/ 	.word	0x000004e0


	//----- nvinfo : EIATTR_VRC_CTA_INIT_COUNT
	.align		4
.L_1310:
        /*010c*/ 	.byte	0x02, 0x4a
	.zero		1
	.zero		1


	//----- nvinfo : EIATTR_EXIT_INSTR_OFFSETS
	.align		4
        /*0110*/ 	.byte	0x04, 0x1c
        /*0112*/ 	.short	(.L_1312 - .L_1311)


	//   ....[0]....
.L_1311:
        /*0114*/ 	.word	0x00000040


	//   ....[1]....
        /*0118*/ 	.word	0x000008d0


	//----- nvinfo : EIATTR_CRS_STACK_SIZE
	.align		4
.L_1312:
        /*011c*/ 	.byte	0x04, 0x1e
        /*011e*/ 	.short	(.L_1314 - .L_1313)
.L_1313:
        /*0120*/ 	.word	0x00000000


	//----- nvinfo : EIATTR_CBANK_PARAM_SIZE
	.align		4
.L_1314:
        /*0124*/ 	.byte	0x03, 0x19
        /*0126*/ 	.short	0x001c


	//----- nvinfo : EIATTR_PARAM_CBANK
	.align		4
        /*0128*/ 	.byte	0x04, 0x0a
        /*012a*/ 	.short	(.L_1316 - .L_1315)
	.align		4
.L_1315:
        /*012c*/ 	.word	index@(.nv.constant0._Z23analyzeDataVarianceFastIjEvPKT_iiPfi)
        /*0130*/ 	.short	0x0380
        /*0132*/ 	.short	0x001c


	//----- nvinfo : EIATTR_SW_WAR
	.align		4
.L_1316:
        /*0134*/ 	.byte	0x04, 0x36
        /*0136*/ 	.short	(.L_1318 - .L_1317)
.L_1317:
        /*0138*/ 	.word	0x00000008
.L_1318:


//--------------------- .nv.info._Z24directRandomAccessKernelIyEvPKiS1_S1_PKdS1_PKlPKjS1_PT_ii --------------------------
	.section	.nv.info._Z24directRandomAccessKernelIyEvPKiS1_S1_PKdS1_PKlPKjS1_PT_ii,"",@"SHT_CUDA_INFO"
	.sectionflags	@""
	.align	4


	//----- nvinfo : EIATTR_CUDA_API_VERSION
	.align		4
        /*0000*/ 	.byte	0x04, 0x37
        /*0002*/ 	.short	(.L_1320 - .L_1319)
.L_1319:
        /*0004*/ 	.word	0x00000082


	//----- nvinfo : EIATTR_KPARAM_INFO
	.align		4
.L_1320:
        /*0008*/ 	.byte	0x04, 0x17
        /*000a*/ 	.short	(.L_1322 - .L_1321)
.L_1321:
        /*000c*/ 	.word	0x00000000
        /*0010*/ 	.short	0x000a
        /*0012*/ 	.short	0x004c
        /*0014*/ 	.byte	0x00, 0xf0, 0x11, 0x00


	//----- nvinfo : EIATTR_KPARAM_INFO
	.align		4
.L_1322:
        /*0018*/ 	.byte	0x04, 0x17
        /*001a*/ 	.short	(.L_1324 - .L_1323)
.L_1323:
        /*001c*/ 	.word	0x00000000
        /*0020*/ 	.short	0x0009
        /*0022*/ 	.short	0x0048
        /*0024*/ 	.byte	0x00, 0xf0, 0x11, 0x00


	//----- nvinfo : EIATTR_KPARAM_INFO
	.align		4
.L_1324:
        /*0028*/ 	.byte	0x04, 0x17
        /*002a*/ 	.short	(.L_1326 - .L_1325)
.L_1325:
        /*002c*/ 	.word	0x00000000
        /*0030*/ 	.short	0x0008
        /*0032*/ 	.short	0x0040
        /*0034*/ 	.byte	0x00, 0xf5, 0x21, 0x00


	//----- nvinfo : EIATTR_KPARAM_INFO
	.align		4
.L_1326:
        /*0038*/ 	.byte	0x04, 0x17
        /*003a*/ 	.short	(.L_1328 - .L_1327)
.L_1327:
        /*003c*/ 	.word	0x00000000
        /*0040*/ 	.short	0x0007
        /*0042*/ 	.short	0x0038
        /*0044*/ 	.byte	0x00, 0xf5, 0x21, 0x00


	//----- nvinfo : EIATTR_KPARAM_INFO
	.align		4
.L_1328:
        /*0048*/ 	.byte	0x04, 0x17
        /*004a*/ 	.short	(.L_1330 - .L_1329)
.L_1329:
        /*004c*/ 	.word	0x00000000
        /*0050*/ 	.short	0x0006
        /*0052*/ 	.short	0x0030
        /*0054*/ 	.byte	0x00, 0xf5, 0x21, 0x00


	//----- nvinfo : EIATTR_KPARAM_INFO
	.align		4
.L_1330:
        /*0058*/ 	.byte	0x04, 0x17
        /*005a*/ 	.short	(.L_1332 - .L_1331)
.L_1331:
        /*005c*/ 	.word	0x00000000
        /*0060*/ 	.short	0x0005
        /*0062*/ 	.short	0x0028
        /*0064*/ 	.byte	0x00, 0xf5, 0x21, 0x00


	//----- nvinfo : EIATTR_KPARAM_INFO
	.align		4
.L_1332:
        /*0068*/ 	.byte	0x04, 0x17
        /*006a*/ 	.short	(.L_1334 - .L_1333)
.L_1333:
        /*006c*/ 	.word	0x00000000
        /*0070*/ 	.short	0x0004
        /*0072*/ 	.short	0x0020
        /*0074*/ 	.byte	0x00, 0xf5, 0x21, 0x00


	//----- nvinfo : EIATTR_KPARAM_INFO
	.align		4
.L_1334:
        /*0078*/ 	.byte	0x04, 0x17
        /*007a*/ 	.short	(.L_1336 - .L_1335)
.L_1335:
        /*007c*/ 	.word	0x00000000
        /*0080*/ 	.short	0x0003
        /*0082*/ 	.short	0x0018
        /*0084*/ 	.byte	0x00, 0xf5, 0x21, 0x00


	//----- nvinfo : EIATTR_KPARAM_INFO
	.align		4
.L_1336:
        /*0088*/ 	.byte	0x04, 0x17
        /*008a*/ 	.short	(.L_1338 - .L_1337)
.L_1337:
        /*008c*/ 	.word	0x00000000
        /*0090*/ 	.short	0x0002
        /*0092*/ 	.short	0x0010
        /*0094*/ 	.byte	0x00, 0xf5, 0x21, 0x00


	//----- nvinfo : EIATTR_KPARAM_INFO
	.align		4
.L_1338:
        /*0098*/ 	.byte	0x04, 0x17
        /*009a*/ 	.short	(.L_1340 - .L_1339)
.L_1339:
        /*009c*/ 	.word	0x00000000
        /*00a0*/ 	.short	0x0001
        /*00a2*/ 	.short	0x0008
        /*00a4*/ 	.byte	0x00, 0xf5, 0x21, 0x00


	//----- nvinfo : EIATTR_KPARAM_INFO
	.align		4
.L_1340:
        /*00a8*/ 	.byte	0x04, 0x17
        /*00aa*/ 	.short	(.L_1342 - .L_1341)
.L_1341:
        /*00ac*/ 	.word	0x00000000
        /*00b0*/ 	.short	0x0000
        /*00b2*/ 	.short	0x0000
        /*00b4*/ 	.byte	0x00, 0xf5, 0x21, 0x00


	//----- nvinfo : EIATTR_SPARSE_MMA_MASK
	.align		4
.L_1342:
        /*00b8*/ 	.byte	0x03, 0x50
        /*00ba*/ 	.short	0x0000


	//----- nvinfo : EIATTR_MAXREG_COUNT
	.align		4
        /*00bc*/ 	.byte	0x03, 0x1b
        /*00be*/ 	.short	0x00ff


	//----- nvinfo : EIATTR_MERCURY_ISA_VERSION
	.align		4
        /*00c0*/ 	.byte	0x03, 0x5f
        /*00c2*/ 	.short	0x0101


	//----- nvinfo : EIATTR_VRC_CTA_INIT_COUNT
	.align		4
        /*00c4*/ 	.byte	0x02, 0x4a
	.zero		1
	.zero		1


	//----- nvinfo : EIATTR_EXIT_INSTR_OFFSETS
	.align		4
        /*00c8*/ 	.byte	0x04, 0x1c
        /*00ca*/ 	.short	(.L_1344 - .L_1343)


	//   ....[0]....
.L_1343:
        /*00cc*/ 	.word	0x00000070


	//   ....[1]....
        /*00d0*/ 	.word	0x000006e0


	//   ....[2]....
        /*00d4*/ 	.word	0x00000c40


	//   ....[3]....
        /*00d8*/ 	.word	0x00000c80


	//   ....[4]....
        /*00dc*/ 	.word	0x000014d0


	//----- nvinfo : EIATTR_CRS_STACK_SIZE
	.align		4
.L_1344:
        /*00e0*/ 	.byte	0x04, 0x1e
        /*00e2*/ 	.short	(.L_1346 - .L_1345)
.L_1345:
        /*00e4*/ 	.word	0x00000000


	//----- nvinfo : EIATTR_CBANK_PARAM_SIZE
	.align		4
.L_1346:
        /*00e8*/ 	.byte	0x03, 0x19
        /*00ea*/ 	.short	0x0050


	//----- nvinfo : EIATTR_PARAM_CBANK
	.align		4
        /*00ec*/ 	.byte	0x04, 0x0a
        /*00ee*/ 	.short	(.L_1348 - .L_1347)
	.align		4
.L_1347:
        /*00f0*/ 	.word	index@(.nv.constant0._Z24directRandomAccessKernelIyEvPKiS1_S1_PKdS1_PKlPKjS1_PT_ii)
        /*00f4*/ 	.short	0x0380
        /*00f6*/ 	.short	0x0050


	//----- nvinfo : EIATTR_SW_WAR
	.align		4
.L_1348:
        /*00f8*/ 	.byte	0x04, 0x36
        /*00fa*/ 	.short	(.L_1350 - .L_1349)
.L_1349:
        /*00fc*/ 	.word	0x00000008
.L_1350:


//--------------------- .nv.info._Z39decompressFullFile_WorkStealingAdvancedIyEvPK14CompressedDataIT_EPS1_iPi --------------------------
	.section	.nv.info._Z39decompressFullFile_WorkStealingAdvancedIyEvPK14CompressedDataIT_EPS1_iPi,"",@"SHT_CUDA_INFO"
	.sectionflags	@""
	.align	4


	//----- nvinfo : EIATTR_CUDA_API_VERSION
	.align		4
        /*0000*/ 	.byte	0x04, 0x37
        /*0002*/ 	.short	(.L_1352 - .L_1351)
.L_1351:
        /*0004*/ 	.word	0x00000082


	//----- nvinfo : EIATTR_KPARAM_INFO
	.align		4
.L_1352:
        /*0008*/ 	.byte	0x04, 0x17
        /*000a*/ 	.short	(.L_1354 - .L_1353)
.L_1353:
        /*000c*/ 	.word	0x00000000
        /*0010*/ 	.short	0x0003
        /*0012*/ 	.short	0x0018
        /*0014*/ 	.byte	0x00, 0xf5, 0x21, 0x00


	//----- nvinfo : EIATTR_KPARAM_INFO
	.align		4
.L_1354:
        /*0018*/ 	.byte	0x04, 0x17
        /*001a*/ 	.short	(.L_1356 - .L_1355)
.L_1355:
        /*001c*/ 	.word	0x00000000
        /*0020*/ 	.short	0x0002
        /*0022*/ 	.short	0x0010
        /*0024*/ 	.byte	0x00, 0xf0, 0x11, 0x00


	//----- nvinfo : EIATTR_KPARAM_INFO
	.align		4
.L_1356:
        /*0028*/ 	.byte	0x04, 0x17
        /*002a*/ 	.short	(.L_1358 - .L_1357)
.L_1357:
        /*002c*/ 	.word	0x00000000
        /*0030*/ 	.short	0x0001
        /*0032*/ 	.short	0x0008
        /*0034*/ 	.byte	0x00, 0xf5, 0x21, 0x00


	//----- nvinfo : EIATTR_KPARAM_INFO
	.align		4
.L_1358:
        /*0038*/ 	.byte	0x04, 0x17
        /*003a*/ 	.short	(.L_1360 - .L_1359)
.L_1359:
        /*003c*/ 	.word	0x00000000
        /*0040*/ 	.short	0x0000
        /*0042*/ 	.short	0x0000
        /*0044*/ 	.byte	0x00, 0xf5, 0x21, 0x00


	//----- nvinfo : EIATTR_SPARSE_MMA_MASK
	.align		4
.L_1360:
        /*0048*/ 	.byte	0x03, 0x50
        /*004a*/ 	.short	0x0000


	//----- nvinfo : EIATTR_MAXREG_COUNT
	.align		4
        /*004c*/ 	.byte	0x03, 0x1b
        /*004e*/ 	.short	0x00ff


	//----- nvinfo : EIATTR_NUM_BARRIERS
	.align		4
        /*0050*/ 	.byte	0x02, 0x4c
        /*0052*/ 	.byte	0x01
	.zero		1


	//----- nvinfo : EIATTR_MERCURY_ISA_VERSION
	.align		4
        /*0054*/ 	.byte	0x03, 0x5f
        /*0056*/ 	.short	0x0101


	//----- nvinfo : EIATTR_VRC_CTA_INIT_COUNT
	.align		4
        /*0058*/ 	.byte	0x02, 0x4a
	.zero		1
	.zero		1


	//----- nvinfo : EIATTR_EXIT_INSTR_OFFSETS
	.align		4
        /*005c*/ 	.byte	0x04, 0x1c
        /*005e*/ 	.short	(.L_1362 - .L_1361)


	//   ....[0]....
.L_1361:
        /*0060*/ 	.word	0x00000430


	//----- nvinfo : EIATTR_CRS_STACK_SIZE
	.align		4
.L_1362:
        /*0064*/ 	.byte	0x04, 0x1e
        /*0066*/ 	.short	(.L_1364 - .L_1363)
.L_1363:
        /*0068*/ 	.word	0x00000000


	//----- nvinfo : EIATTR_CBANK_PARAM_SIZE
	.align		4
.L_1364:
        /*006c*/ 	.byte	0x03, 0x19
        /*006e*/ 	.short	0x0020


	//----- nvinfo : EIATTR_PARAM_CBANK
	.align		4
        /*0070*/ 	.byte	0x04, 0x0a
        /*0072*/ 	.short	(.L_1366 - .L_1365)
	.align		4
.L_1365:
        /*0074*/ 	.word	index@(.nv.constant0._Z39decompressFullFile_WorkStealingAdvancedIyEvPK14CompressedDataIT_EPS1_iPi)
        /*0078*/ 	.short	0x0380
        /*007a*/ 	.short	0x0020


	//----- nvinfo : EIATTR_SW_WAR
	.align		4
.L_1366:
        /*007c*/ 	.byte	0x04, 0x36
        /*007e*/ 	.short	(.L_1368 - .L_1367)
.L_1367:
        /*0080*/ 	.word	0x00000008
.L_1368:


//--------------------- .nv.info._Z31decompressFullFile_WorkStealingIyEvPK14CompressedDataIT_EPS1_iPi --------------------------
	.section	.nv.info._Z31decompressFullFile_WorkStealingIyEvPK14CompressedDataIT_EPS1_iPi,"",@"SHT_CUDA_INFO"
	.sectionflags	@""
	.align	4


	//----- nvinfo : EIATTR_CUDA_API_VERSION
	.align		4
        /*0000*/ 	.byte	0x04, 0x37
        /*0002*/ 	.short	(.L_1370 - .L_1369)
.L_1369:
        /*0004*/ 	.word	0x00000082


	//----- nvinfo : EIATTR_KPARAM_INFO
	.align		4
.L_1370:
        /*0008*/ 	.byte	0x04, 0x17
        /*000a*/ 	.short	(.L_1372 - .L_1371)
.L_1371:
        /*000c*/ 	.word	0x00000000
        /*0010*/ 	.short	0x0003
        /*0012*/ 	.short	0x0018
        /*0014*/ 	.byte	0x00, 0xf5, 0x21, 0x00


	//----- nvinfo : EIATTR_KPARAM_INFO
	.align		4
.L_1372:
        /*0018*/ 	.byte	0x04, 0x17
        /*001a*/ 	.short	(.L_1374 - .L_1373)
.L_1373:
        /*001c*/ 	.word	0x00000000
        /*0020*/ 	.short	0x0002
        /*0022*/ 	.short	0x0010
        /*0024*/ 	.byte	0x00, 0xf0, 0x11, 0x00


	//----- nvinfo : EIATTR_KPARAM_INFO
	.align		4
.L_1374:
        /*0028*/ 	.byte	0x04, 0x17
        /*002a*/ 	.short	(.L_1376 - .L_1375)
.L_1375:
        /*002c*/ 	.word	0x00000000
        /*0030*/ 	.short	0x0001
        /*0032*/ 	.short	0x0008
        /*0034*/ 	.byte	0x00, 0xf5, 0x21, 0x00


	//----- nvinfo : EIATTR_KPARAM_INFO
	.align		4
.L_1376:
        /*0038*/ 	.byte	0x04, 0x17
        /*003a*/ 	.short	(.L_1378 - .L_1377)
.L_1377:
        /*003c*/ 	.word	0x00000000
        /*0040*/ 	.short	0x0000
        /*0042*/ 	.short	0x0000
        /*0044*/ 	.byte	0x00, 0xf5, 0x21, 0x00


	//----- nvinfo : EIATTR_SPARSE_MMA_MASK
	.align		4
.L_1378:
        /*0048*/ 	.byte	0x03, 0x50
        /*004a*/ 	.short	0x0000


	//----- nvinfo : EIATTR_MAXREG_COUNT
	.align		4
        /*004c*/ 	.byte	0x03, 0x1b
        /*004e*/ 	.short	0x00ff


	//----- nvinfo : EIATTR_NUM_BARRIERS
	.align		4
        /*0050*/ 	.byte	0x02, 0x4c
        /*0052*/ 	.byte	0x01
	.zero		1


	//----- nvinfo : EIATTR_MERCURY_ISA_VERSION
	.align		4
        /*0054*/ 	.byte	0x03, 0x5f
        /*0056*/ 	.short	0x0101


	//----- nvinfo : EIATTR_COOP_GROUP_MASK_REGIDS
	.align		4
        /*0058*/ 	.byte	0x04, 0x29
        /*005a*/ 	.short	(.L_1380 - .L_1379)


	//   ....[0]....
.L_1379:
        /*005c*/ 	.word	0xffffffff


	//----- nvinfo : EIATTR_COOP_GROUP_INSTR_OFFSETS
	.align		4
.L_1380:
        /*0060*/ 	.byte	0x04, 0x28
        /*0062*/ 	.short	(.L_1382 - .L_1381)


	//   ....[0]....
.L_1381:
        /*0064*/ 	.word	0x000019a0


	//----- nvinfo : EIATTR_VRC_CTA_INIT_COUNT
	.align		4
.L_1382:
        /*0068*/ 	.byte	0x02, 0x4a
	.zero		1
	.zero		1


	//----- nvinfo : EIATTR_EXIT_INSTR_OFFSETS
	.align		4
        /*006c*/ 	.byte	0x04, 0x1c
        /*006e*/ 	.short	(.L_1384 - .L_1383)


	//   ....[0]....
.L_1383:
        /*0070*/ 	.word	0x000004f0


	//----- nvinfo : EIATTR_CRS_STACK_SIZE
	.align		4
.L_1384:
        /*0074*/ 	.byte	0x04, 0x1e
        /*0076*/ 	.short	(.L_1386 - .L_1385)
.L_1385:
        /*0078*/ 	.word	0x00000000


	//----- nvinfo : EIATTR_CBANK_PARAM_SIZE
	.align		4
.L_1386:
        /*007c*/ 	.byte	0x03, 0x19
        /*007e*/ 	.short	0x0020


	//----- nvinfo : EIATTR_PARAM_CBANK
	.align		4
        /*0080*/ 	.byte	0x04, 0x0a
        /*0082*/ 	.short	(.L_1388 - .L_1387)
	.align		4
.L_1387:
        /*0084*/ 	.word	index@(.nv.constant0._Z31decompressFullFile_WorkStealingIyEvPK14CompressedDataIT_EPS1_iPi)
        /*0088*/ 	.short	0x0380
        /*008a*/ 	.short	0x0020


	//----- nvinfo : EIATTR_SW_WAR
	.align		4
.L_1388:
        /*008c*/ 	.byte	0x04, 0x36
        /*008e*/ 	.short	(.L_1390 - .L_1389)
.L_1389:
        /*0090*/ 	.word	0x00000008
.L_1390:


//--------------------- .nv.info._Z40decompressFullFile_OnTheFly_Optimized_V2IyEvPK14CompressedDataIT_EPS1_i --------------------------
	.section	.nv.info._Z40decompressFullFile_OnTheFly_Optimized_V2IyEvPK14CompressedDataIT_EPS1_i,"",@"SHT_CUDA_INFO"
	.sectionflags	@""
	.align	4


	//----- nvinfo : EIATTR_CUDA_API_VERSION
	.align		4
        /*0000*/ 	.byte	0x04, 0x37
        /*0002*/ 	.short	(.L_1392 - .L_1391)
.L_1391:
        /*0004*/ 	.word	0x00000082


	//----- nvinfo : EIATTR_KPARAM_INFO
	.align		4
.L_1392:
        /*0008*/ 	.byte	0x04, 0x17
        /*000a*/ 	.short	(.L_1394 - .L_1393)
.L_1393:
        /*000c*/ 	.word	0x00000000
        /*0010*/ 	.short	0x0002
        /*0012*/ 	.short	0x0010
        /*0014*/ 	.byte	0x00, 0xf0, 0x11, 0x00


	//----- nvinfo : EIATTR_KPARAM_INFO
	.align		4
.L_1394:
        /*0018*/ 	.byte	0x04, 0x17
        /*001a*/ 	.short	(.L_1396 - .L_1395)
.L_1395:
        /*001c*/ 	.word	0x00000000
        /*0020*/ 	.short	0x0001
        /*0022*/ 	.short	0x0008
        /*0024*/ 	.byte	0x00, 0xf5, 0x21, 0x00


	//----- nvinfo : EIATTR_KPARAM_INFO
	.align		4
.L_1396:
        /*0028*/ 	.byte	0x04, 0x17
        /*002a*/ 	.short	(.L_1398 - .L_1397)
.L_1397:
        /*002c*/ 	.word	0x00000000
        /*0030*/ 	.short	0x0000
        /*0032*/ 	.short	0x0000
        /*0034*/ 	.byte	0x00, 0xf5, 0x21, 0x00


	//----- nvinfo : EIATTR_SPARSE_MMA_MASK
	.align		4
.L_1398:
        /*0038*/ 	.byte	0x03, 0x50
        /*003a*/ 	.short	0x0000


	//----- nvinfo : EIATTR_MAXREG_COUNT
	.align		4
        /*003c*/ 	.byte	0x03, 0x1b
        /*003e*/ 	.short	0x00ff


	//----- nvinfo : EIATTR_NUM_BARRIERS
	.align		4
        /*0040*/ 	.byte	0x02, 0x4c
        /*0042*/ 	.byte	0x01
	.zero		1


	//----- nvinfo : EIATTR_MERCURY_ISA_VERSION
	.align		4
        /*0044*/ 	.byte	0x03, 0x5f
        /*0046*/ 	.short	0x0101


	//----- nvinfo : EIATTR_UNUSED_LOAD_BYTE_OFFSET
	.align		4
        /*0048*/ 	.byte	0x04, 0x44
        /*004a*/ 	.short	(.L_1400 - .L_1399)


	//   ....[0]....
.L_1399:
        /*004c*/ 	.word	0x00000380
        /*0050*/ 	.word	0x00000fff


	//----- nvinfo : EIATTR_VRC_CTA_INIT_COUNT
	.align		4
.L_1400:
        /*0054*/ 	.byte	0x02, 0x4a
	.zero		1
	.zero		1


	//----- nvinfo : EIATTR_EXIT_INSTR_OFFSETS
	.align		4
        /*0058*/ 	.byte	0x04, 0x1c
        /*005a*/ 	.short	(.L_1402 - .L_1401)


	//   ....[0]....
.L_1401:
        /*005c*/ 	.word	0x00000060


	//   ....[1]....
        /*0060*/ 	.word	0x00000310


	//   ....[2]....
        /*0064*/ 	.word	0x00001080


	//----- nvinfo : EIATTR_CRS_STACK_SIZE
	.align		4
.L_1402:
        /*0068*/ 	.byte	0x04, 0x1e
        /*006a*/ 	.short	(.L_1404 - .L_1403)
.L_1403:
        /*006c*/ 	.word	0x00000000


	//----- nvinfo : EIATTR_CBANK_PARAM_SIZE
	.align		4
.L_1404:
        /*0070*/ 	.byte	0x03, 0x19
        /*0072*/ 	.short	0x0014


	//----- nvinfo : EIATTR_PARAM_CBANK
	.align		4
        /*0074*/ 	.byte	0x04, 0x0a
        /*0076*/ 	.short	(.L_1406 - .L_1405)
	.align		4
.L_1405:
        /*0078*/ 	.word	index@(.nv.constant0._Z40decompressFullFile_OnTheFly_Optimized_V2IyEvPK14CompressedDataIT_EPS1_i)
        /*007c*/ 	.short	0x0380
        /*007e*/ 	.short	0x0014


	//----- nvinfo : EIATTR_SW_WAR
	.align		4
.L_1406:
        /*0080*/ 	.byte	0x04, 0x36
        /*0082*/ 	.short	(.L_1408 - .L_1407)
.L_1407:
        /*0084*/ 	.word	0x00000008
.L_1408:


//--------------------- .nv.info._Z21decompressFullFileFixIyEvPK14CompressedDataIT_EPS1_ii --------------------------
	.section	.nv.info._Z21decompressFullFileFixIyEvPK14CompressedDataIT_EPS1_ii,"",@"SHT_CUDA_INFO"
	.sectionflags	@""
	.align	4


	//----- nvinfo : EIATTR_CUDA_API_VERSION
	.align		4
        /*0000*/ 	.byte	0x04, 0x37
        /*0002*/ 	.short	(.L_1410 - .L_1409)
.L_1409:
        /*0004*/ 	.word	0x00000082


	//----- nvinfo : EIATTR_KPARAM_INFO
	.align		4
.L_1410:
        /*0008*/ 	.byte	0x04, 0x17
        /*000a*/ 	.short	(.L_1412 - .L_1411)
.L_1411:
        /*000c*/ 	.word	0x00000000
        /*0010*/ 	.short	0x0003
        /*0012*/ 	.short	0x0014
        /*0014*/ 	.byte	0x00, 0xf0, 0x11, 0x00


	//----- nvinfo : EIATTR_KPARAM_INFO
	.align		4
.L_1412:
        /*0018*/ 	.byte	0x04, 0x17
        /*001a*/ 	.short	(.L_1414 - .L_1413)
.L_1413:
        /*001c*/ 	.word	0x00000000
        /*0020*/ 	.short	0x0002
        /*0022*/ 	.short	0x0010
        /*0024*/ 	.byte	0x00, 0xf0, 0x11, 0x00


	//----- nvinfo : EIATTR_KPARAM_INFO
	.align		4
.L_1414:
        /*0028*/ 	.byte	0x04, 0x17
        /*002a*/ 	.short	(.L_1416 - .L_1415)
.L_1415:
        /*002c*/ 	.word	0x00000000
        /*0030*/ 	.short	0x0001
        /*0032*/ 	.short	0x0008
        /*0034*/ 	.byte	0x00, 0xf5, 0x21, 0x00


	//----- nvinfo : EIATTR_KPARAM_INFO
	.align		4
.L_1416:
        /*0038*/ 	.byte	0x04, 0x17
        /*003a*/ 	.short	(.L_1418 - .L_1417)
.L_1417:
        /*003c*/ 	.word	0x00000000
        /*0040*/ 	.short	0x0000
        /*0042*/ 	.short	0x0000
        /*0044*/ 	.byte	0x00, 0xf5, 0x21, 0x00


	//----- nvinfo : EIATTR_SPARSE_MMA_MASK
	.align		4
.L_1418:
        /*0048*/ 	.byte	0x03, 0x50
        /*004a*/ 	.short	0x0000


	//----- nvinfo : EIATTR_MAXREG_COUNT
	.align		4
        /*004c*/ 	.byte	0x03, 0x1b
        /*004e*/ 	.short	0x00ff


	//----- nvinfo : EIATTR_NUM_BARRIERS
	.align		4
        /*0050*/ 	.byte	0x02, 0x4c
        /*0052*/ 	.byte	0x01
	.zero		1


	//----- nvinfo : EIATTR_MERCURY_ISA_VERSION
	.align		4
        /*0054*/ 	.byte	0x03, 0x5f
        /*0056*/ 	.short	0x0101


	//----- nvinfo : EIATTR_VRC_CTA_INIT_COUNT
	.align		4
        /*0058*/ 	.byte	0x02, 0x4a
	.zero		1
	.zero		1


	//----- nvinfo : EIATTR_EXIT_INSTR_OFFSETS
	.align		4
        /*005c*/ 	.byte	0x04, 0x1c
        /*005e*/ 	.short	(.L_1420 - .L_1419)


	//   ....[0]....
.L_1419:
        /*0060*/ 	.word	0x00000040


	//   ....[1]....
        /*0064*/ 	.word	0x00000090


	//   ....[2]....
        /*0068*/ 	.word	0x00000170


	//   ....[3]....
        /*006c*/ 	.word	0x00001260


	//----- nvinfo : EIATTR_CRS_STACK_SIZE
	.align		4
.L_1420:
        /*0070*/ 	.byte	0x04, 0x1e
        /*0072*/ 	.short	(.L_1422 - .L_1421)
.L_1421:
        /*0074*/ 	.word	0x00000000


	//----- nvinfo : EIATTR_CBANK_PARAM_SIZE
	.align		4
.L_1422:
        /*0078*/ 	.byte	0x03, 0x19
        /*007a*/ 	.short	0x0018


	//----- nvinfo : EIATTR_PARAM_CBANK
	.align		4
        /*007c*/ 	.byte	0x04, 0x0a
        /*007e*/ 	.short	(.L_1424 - .L_1423)
	.align		4
.L_1423:
        /*0080*/ 	.word	index@(.nv.constant0._Z21decompressFullFileFixIyEvPK14CompressedDataIT_EPS1_ii)
        /*0084*/ 	.short	0x0380
        /*0086*/ 	.short	0x0018


	//----- nvinfo : EIATTR_SW_WAR
	.align		4
.L_1424:
        /*0088*/ 	.byte	0x04, 0x36
        /*008a*/ 	.short	(.L_1426 - .L_1425)
.L_1425:
        /*008c*/ 	.word	0x00000008
.L_1426:


//--------------------- .nv.info._Z28decompressFullFile_BitPackedIyEvPK14CompressedDataIT_EPS1_i --------------------------
	.section	.nv.info._Z28decompressFullFile_BitPackedIyEvPK14CompressedDataIT_EPS1_i,"",@"SHT_CUDA_INFO"
	.sectionflags	@""
	.align	4


	//----- nvinfo : EIATTR_CUDA_API_VERSION
	.align		4
        /*0000*/ 	.byte	0x04, 0x37
        /*0002*/ 	.short	(.L_1428 - .L_1427)
.L_1427:
        /*0004*/ 	.word	0x00000082


	//----- nvinfo : EIATTR_KPARAM_INFO
	.align		4
.L_1428:
        /*0008*/ 	.byte	0x04, 0x17
        /*000a*/ 	.short	(.L_1430 - .L_1429)
.L_1429:
        /*000c*/ 	.word	0x00000000
        /*0010*/ 	.short	0x0002
        /*0012*/ 	.short	0x0010
        /*0014*/ 	.byte	0x00, 0xf0, 0x11, 0x00


	//----- nvinfo : EIATTR_KPARAM_INFO
	.align		4
.L_1430:
        /*0018*/ 	.byte	0x04, 0x17
        /*001a*/ 	.short	(.L_1432 - .L_1431)
.L_1431:
        /*001c*/ 	.word	0x00000000
        /*0020*/ 	.short	0x0001
        /*0022*/ 	.short	0x0008
        /*0024*/ 	.byte	0x00, 0xf5, 0x21, 0x00


	//----- nvinfo : EIATTR_KPARAM_INFO
	.align		4
.L_1432:
        /*0028*/ 	.byte	0x04, 0x17
        /*002a*/ 	.short	(.L_1434 - .L_1433)
.L_1433:
        /*002c*/ 	.word	0x00000000
        /*0030*/ 	.short	0x0000
        /*0032*/ 	.short	0x0000
        /*0034*/ 	.byte	0x00, 0xf5, 0x21, 0x00


	//----- nvinfo : EIATTR_SPARSE_MMA_MASK
	.align		4
.L_1434:
        /*0038*/ 	.byte	0x03, 0x50
        /*003a*/ 	.short	0x0000


	//----- nvinfo : EIATTR_MAXREG_COUNT
	.align		4
        /*003c*/ 	.byte	0x03, 0x1b
        /*003e*/ 	.short	0x00ff


	//----- nvinfo : EIATTR_MERCURY_ISA_VERSION
	.align		4
        /*0040*/ 	.byte	0x03, 0x5f
        /*0042*/ 	.short	0x0101


	//----- nvinfo : EIATTR_VRC_CTA_INIT_COUNT
	.align		4
        /*0044*/ 	.byte	0x02, 0x4a
	.zero		1
	.zero		1


	//----- nvinfo : EIATTR_EXIT_INSTR_OFFSETS
	.align		4
        /*0048*/ 	.byte	0x04, 0x1c
        /*004a*/ 	.short	(.L_1436 - .L_1435)


	//   ....[0]....
.L_1435:
        /*004c*/ 	.word	0x00000040


	//   ....[1]....
        /*0050*/ 	.word	0x000000a0


	//   ....[2]....
        /*0054*/ 	.word	0x00000110


	//   ....[3]....
        /*0058*/ 	.word	0x00001010


	//----- nvinfo : EIATTR_CRS_STACK_SIZE
	.align		4
.L_1436:
        /*005c*/ 	.byte	0x04, 0x1e
        /*005e*/ 	.short	(.L_1438 - .L_1437)
.L_1437:
        /*0060*/ 	.word	0x00000000


	//----- nvinfo : EIATTR_CBANK_PARAM_SIZE
	.align		4
.L_1438:
        /*0064*/ 	.byte	0x03, 0x19
        /*0066*/ 	.short	0x0014


	//----- nvinfo : EIATTR_PARAM_CBANK
	.align		4
        /*0068*/ 	.byte	0x04, 0x0a
        /*006a*/ 	.short	(.L_1440 - .L_1439)
	.align		4
.L_1439:
        /*006c*/ 	.word	index@(.nv.constant0._Z28decompressFullFile_BitPackedIyEvPK14CompressedDataIT_EPS1_i)
        /*0070*/ 	.short	0x0380
        /*0072*/ 	.short	0x0014


	//----- nvinfo : EIATTR_SW_WAR
	.align		4
.L_1440:
        /*0074*/ 	.byte	0x04, 0x36
        /*0076*/ 	.short	(.L_1442 - .L_1441)
.L_1441:
        /*0078*/ 	.word	0x00000008
.L_1442:


//--------------------- .nv.info._Z30decompressFullFile_PreUnpackedIyEvPK14CompressedDataIT_EPS1_i --------------------------
	.section	.nv.info._Z30decompressFullFile_PreUnpackedIyEvPK14CompressedDataIT_EPS1_i,"",@"SHT_CUDA_INFO"
	.sectionflags	@""
	.align	4


	//----- nvinfo : EIATTR_CUDA_API_VERSION
	.align		4
        /*0000*/ 	.byte	0x04, 0x37
        /*0002*/ 	.short	(.L_1444 - .L_1443)
.L_1443:
        /*0004*/ 	.word	0x00000082


	//----- nvinfo : EIATTR_KPARAM_INFO
	.align		4
.L_1444:
        /*0008*/ 	.byte	0x04, 0x17
        /*000a*/ 	.short	(.L_1446 - .L_1445)
.L_1445:
        /*000c*/ 	.word	0x00000000
        /*0010*/ 	.short	0x0002
        /*0012*/ 	.short	0x0010
        /*0014*/ 	.byte	0x00, 0xf0, 0x11, 0x00


	//----- nvinfo : EIATTR_KPARAM_INFO
	.align		4
.L_1446:
        /*0018*/ 	.byte	0x04, 0x17
        /*001a*/ 	.short	(.L_1448 - .L_1447)
.L_1447:
        /*001c*/ 	.word	0x00000000
        /*0020*/ 	.short	0x0001
        /*0022*/ 	.short	0x0008
        /*0024*/ 	.byte	0x00, 0xf5, 0x21, 0x00


	//----- nvinfo : EIATTR_KPARAM_INFO
	.align		4
.L_1448:
        /*0028*/ 	.byte	0x04, 0x17
        /*002a*/ 	.short	(.L_1450 - .L_1449)
.L_1449:
        /*002c*/ 	.word	0x00000000
        /*0030*/ 	.short	0x0000
        /*0032*/ 	.short	0x0000
        /*0034*/ 	.byte	0x00, 0xf5, 0x21, 0x00


	//----- nvinfo : EIATTR_SPARSE_MMA_MASK
	.align		4
.L_1450:
        /*0038*/ 	.byte	0x03, 0x50
        /*003a*/ 	.short	0x0000


	//----- nvinfo : EIATTR_MAXREG_COUNT
	.align		4
        /*003c*/ 	.byte	0x03, 0x1b
        /*003e*/ 	.short	0x00ff


	//----- nvinfo : EIATTR_MERCURY_ISA_VERSION
	.align		4
        /*0040*/ 	.byte	0x03, 0x5f
        /*0042*/ 	.short	0x0101


	//----- nvinfo : EIATTR_VRC_CTA_INIT_COUNT
	.align		4
        /*0044*/ 	.byte	0x02, 0x4a
	.zero		1
	.zero		1


	//----- nvinfo : EIATTR_EXIT_INSTR_OFFSETS
	.align		4
        /*0048*/ 	.byte	0x04, 0x1c
        /*004a*/ 	.short	(.L_1452 - .L_1451)


	//   ....[0]....
.L_1451:
        /*004c*/ 	.word	0x00000040


	//   ....[1]....
        /*0050*/ 	.word	0x000000a0


	//   ....[2]....
        /*0054*/ 	.word	0x00000110


	//   ....[3]....
        /*0058*/ 	.word	0x00000640


	//----- nvinfo : EIATTR_CRS_STACK_SIZE
	.align		4
.L_1452:
        /*005c*/ 	.byte	0x04, 0x1e
        /*005e*/ 	.short	(.L_1454 - .L_1453)
.L_1453:
        /*0060*/ 	.word	0x00000000


	//----- nvinfo : EIATTR_CBANK_PARAM_SIZE
	.align		4
.L_1454:
        /*0064*/ 	.byte	0x03, 0x19
        /*0066*/ 	.short	0x0014


	//----- nvinfo : EIATTR_PARAM_CBANK
	.align		4
        /*0068*/ 	.byte	0x04, 0x0a
        /*006a*/ 	.short	(.L_1456 - .L_1455)
	.align		4
.L_1455:
        /*006c*/ 	.word	index@(.nv.constant0._Z30decompressFullFile_PreUnpackedIyEvPK14CompressedDataIT_EPS1_i)
        /*0070*/ 	.short	0x0380
        /*0072*/ 	.short	0x0014


	//----- nvinfo : EIATTR_SW_WAR
	.align		4
.L_1456:
        /*0074*/ 	.byte	0x04, 0x36
        /*0076*/ 	.short	(.L_1458 - .L_1457)
.L_1457:
        /*0078*/ 	.word	0x00000008
.L_1458:


//--------------------- .nv.info._Z29randomAccessPreUnpackedKernelIyEvPKiS1_S1_PKdPKxS1_PT_ii --------------------------
	.section	.nv.info._Z29randomAccessPreUnpackedKernelIyEvPKiS1_S1_PKdPKxS1_PT_ii,"",@"SHT_CUDA_INFO"
	.sectionflags	@""
	.align	4


	//----- nvinfo : EIATTR_CUDA_API_VERSION
	.align		4
        /*0000*/ 	.byte	0x04, 0x37
        /*0002*/ 	.short	(.L_1460 - .L_1459)
.L_1459:
        /*0004*/ 	.word	0x00000082


	//----- nvinfo : EIATTR_KPARAM_INFO
	.align		4
.L_1460:
        /*0008*/ 	.byte	0x04, 0x17
        /*000a*/ 	.short	(.L_1462 - .L_1461)
.L_1461:
        /*000c*/ 	.word	0x00000000
        /*0010*/ 	.short	0x0008
        /*0012*/ 	.short	0x003c
        /*0014*/ 	.byte	0x00, 0xf0, 0x11, 0x00


	//----- nvinfo : EIATTR_KPARAM_INFO
	.align		4
.L_1462:
        /*0018*/ 	.byte	0x04, 0x17
        /*001a*/ 	.short	(.L_1464 - .L_1463)
.L_1463:
        /*001c*/ 	.word	0x00000000
        /*0020*/ 	.short	0x0007
        /*0022*/ 	.short	0x0038
        /*0024*/ 	.byte	0x00, 0xf0, 0x11, 0x00


	//----- nvinfo : EIATTR_KPARAM_INFO
	.align		4
.L_1464:
        /*0028*/ 	.byte	0x04, 0x17
        /*002a*/ 	.short	(.L_1466 - .L_1465)
.L_1465:
        /*002c*/ 	.word	0x00000000
        /*0030*/ 	.short	0x0006
        /*0032*/ 	.short	0x0030
        /*0034*/ 	.byte	0x00, 0xf5, 0x21, 0x00


	//----- nvinfo : EIATTR_KPARAM_INFO
	.align		4
.L_1466:
        /*0038*/ 	.byte	0x04, 0x17
        /*003a*/ 	.short	(.L_1468 - .L_1467)
.L_1467:
        /*003c*/ 	.word	0x00000000
        /*0040*/ 	.short	0x0005
        /*0042*/ 	.short	0x0028
        /*0044*/ 	.byte	0x00, 0xf5, 0x21, 0x00


	//----- nvinfo : EIATTR_KPARAM_INFO
	.align		4
.L_1468:
        /*0048*/ 	.byte	0x04, 0x17
        /*004a*/ 	.short	(.L_1470 - .L_1469)
.L_1469:
        /*004c*/ 	.word	0x00000000
        /*0050*/ 	.short	0x0004
        /*0052*/ 	.short	0x0020
        /*0054*/ 	.byte	0x00, 0xf5, 0x21, 0x00


	//----- nvinfo : EIATTR_KPARAM_INFO
	.align		4
.L_1470:
        /*0058*/ 	.byte	0x04, 0x17
        /*005a*/ 	.short	(.L_1472 - .L_1471)
.L_1471:
        /*005c*/ 	.word	0x00000000
        /*0060*/ 	.short	0x0003
        /*0062*/ 	.short	0x0018
        /*0064*/ 	.byte	0x00, 0xf5, 0x21, 0x00


	//----- nvinfo : EIATTR_KPARAM_INFO
	.align		4
.L_1472:
        /*0068*/ 	.byte	0x04, 0x17
        /*006a*/ 	.short	(.L_1474 - .L_1473)
.L_1473:
        /*006c*/ 	.word	0x00000000
        /*0070*/ 	.short	0x0002
        /*0072*/ 	.short	0x0010
        /*0074*/ 	.byte	0x00, 0xf5, 0x21, 0x00


	//----- nvinfo : EIATTR_KPARAM_INFO
	.align		4
.L_1474:
        /*0078*/ 	.byte	0x04, 0x17
        /*007a*/ 	.short	(.L_1476 - .L_1475)
.L_1475:
        /*007c*/ 	.word	0x00000000
        /*0080*/ 	.short	0x0001
        /*0082*/ 	.short	0x0008
        /*0084*/ 	.byte	0x00, 0xf5, 0x21, 0x00


	//----- nvinfo : EIATTR_KPARAM_INFO
	.align		4
.L_1476:
        /*0088*/ 	.byte	0x04, 0x17
        /*008a*/ 	.short	(.L_1478 - .L_1477)
.L_1477:
        /*008c*/ 	.word	0x00000000
        /*0090*/ 	.short	0x0000
        /*0092*/ 	.short	0x0000
        /*0094*/ 	.byte	0x00, 0xf5, 0x21, 0x00


	//----- nvinfo : EIATTR_SPARSE_MMA_MASK
	.align		4
.L_1478:
        /*0098*/ 	.byte	0x03, 0x50
        /*009a*/ 	.short	0x0000


	//----- nvinfo : EIATTR_MAXREG_COUNT
	.align		4
        /*009c*/ 	.byte	0x03, 0x1b
        /*009e*/ 	.short	0x00ff


	//----- nvinfo : EIATTR_MERCURY_ISA_VERSION
	.align		4
        /*00a0*/ 	.byte	0x03, 0x5f
        /*00a2*/ 	.short	0x0101


	//----- nvinfo : EIATTR_VRC_CTA_INIT_COUNT
	.align		4
        /*00a4*/ 	.byte	0x02, 0x4a
	.zero		1
	.zero		1


	//----- nvinfo : EIATTR_EXIT_INSTR_OFFSETS
	.align		4
        /*00a8*/ 	.byte	0x04, 0x1c
        /*00aa*/ 	.short	(.L_1480 - .L_1479)


	//   ....[0]....
.L_1479:
        /*00ac*/ 	.word	0x00000070


	//   ....[1]....
        /*00b0*/ 	.word	0x000006e0


	//   ....[2]....
        /*00b4*/ 	.word	0x000007a0


	//   ....[3]....
        /*00b8*/ 	.word	0x00000a80


	//----- nvinfo : EIATTR_CRS_STACK_SIZE
	.align		4
.L_1480:
        /*00bc*/ 	.byte	0x04, 0x1e
        /*00be*/ 	.short	(.L_1482 - .L_1481)
.L_1481:
        /*00c0*/ 	.word	0x00000000


	//----- nvinfo : EIATTR_CBANK_PARAM_SIZE
	.align		4
.L_1482:
        /*00c4*/ 	.byte	0x03, 0x19
        /*00c6*/ 	.short	0x0040


	//----- nvinfo : EIATTR_PARAM_CBANK
	.align		4
        /*00c8*/ 	.byte	0x04, 0x0a
        /*00ca*/ 	.short	(.L_1484 - .L_1483)
	.align		4
.L_1483:
        /*00cc*/ 	.word	index@(.nv.constant0._Z29randomAccessPreUnpackedKernelIyEvPKiS1_S1_PKdPKxS1_PT_ii)
        /*00d0*/ 	.short	0x0380
        /*00d2*/ 	.short	0x0040


	//----- nvinfo : EIATTR_SW_WAR
	.align		4
.L_1484:
        /*00d4*/ 	.byte	0x04, 0x36
        /*00d6*/ 	.short	(.L_1486 - .L_1485)
.L_1485:
        /*00d8*/ 	.word	0x00000008
.L_1486:


//--------------------- .nv.info._Z34randomAccessFixedPreUnpackedKernelIyEvPKiPKdPKxS1_PT_ii --------------------------
	.section	.nv.info._Z34randomAccessFixedPreUnpackedKernelIyEvPKiPKdPKxS1_PT_ii,"",@"SHT_CUDA_INFO"
	.sectionflags	@""
	.align	4


	//----- nvinfo : EIATTR_CUDA_API_VERSION
	.align		4
        /*0000*/ 	.byte	0x04, 0x37
        /*0002*/ 	.short	(.L_1488 - .L_1487)
.L_1487:
        /*0004*/ 	.word	0x00000082


	//----- nvinfo : EIATTR_KPARAM_INFO
	.align		4
.L_1488:
        /*0008*/ 	.byte	0x04, 0x17
        /*000a*/ 	.short	(.L_1490 - .L_1489)
.L_1489:
        /*000c*/ 	.word	0x00000000
        /*0010*/ 	.short	0x0006
        /*0012*/ 	.short	0x002c
        /*0014*/ 	.byte	0x00, 0xf0, 0x11, 0x00


	//----- nvinfo : EIATTR_KPARAM_INFO
	.align		4
.L_1490:
        /*0018*/ 	.byte	0x04, 0x17
        /*001a*/ 	.short	(.L_1492 - .L_1491)
.L_1491:
        /*001c*/ 	.word	0x00000000
        /*0020*/ 	.short	0x0005
        /*0022*/ 	.short	0x0028
        /*0024*/ 	.byte	0x00, 0xf0, 0x11, 0x00


	//----- nvinfo : EIATTR_KPARAM_INFO
	.align		4
.L_1492:
        /*0028*/ 	.byte	0x04, 0x17
        /*002a*/ 	.short	(.L_1494 - .L_1493)
.L_1493:
        /*002c*/ 	.word	0x00000000
        /*0030*/ 	.short	0x0004
        /*0032*/ 	.short	0x0020
        /*0034*/ 	.byte	0x00, 0xf5, 0x21, 0x00


	//----- nvinfo : EIATTR_KPARAM_INFO
	.align		4
.L_1494:
        /*0038*/ 	.byte	0x04, 0x17
        /*003a*/ 	.short	(.L_1496 - .L_1495)
.L_1495:
        /*003c*/ 	.word	0x00000000
        /*0040*/ 	.short	0x0003
        /*0042*/ 	.short	0x0018
        /*0044*/ 	.byte	0x00, 0xf5, 0x21, 0x00


	//----- nvinfo : EIATTR_KPARAM_INFO
	.align		4
.L_1496:
        /*0048*/ 	.byte	0x04, 0x17
        /*004a*/ 	.short	(.L_1498 - .L_1497)
.L_1497:
        /*004c*/ 	.word	0x00000000
        /*0050*/ 	.short	0x0002
        /*0052*/ 	.short	0x0010
        /*0054*/ 	.byte	0x00, 0xf5, 0x21, 0x00


	//----- nvinfo : EIATTR_KPARAM_INFO
	.align		4
.L_1498:
        /*0058*/ 	.byte	0x04, 0x17
        /*005a*/ 	.short	(.L_1500 - .L_1499)
.L_1499:
        /*005c*/ 	.word	0x00000000
        /*0060*/ 	.short	0x0001
        /*0062*/ 	.short	0x0008
        /*0064*/ 	.byte	0x00, 0xf5, 0x21, 0x00


	//----- nvinfo : EIATTR_KPARAM_INFO
	.align		4
.L_1500:
        /*0068*/ 	.byte	0x04, 0x17
        /*006a*/ 	.short	(.L_1502 - .L_1501)
.L_1501:
        /*006c*/ 	.word	0x00000000
        /*0070*/ 	.short	0x0000
        /*0072*/ 	.short	0x0000
        /*0074*/ 	.byte	0x00, 0xf5, 0x21, 0x00


	//----- nvinfo : EIATTR_SPARSE_MMA_MASK
	.align		4
.L_1502:
        /*0078*/ 	.byte	0x03, 0x50
        /*007a*/ 	.short	0x0000


	//----- nvinfo : EIATTR_MAXREG_COUNT
	.align		4
        /*007c*/ 	.byte	0x03, 0x1b
        /*007e*/ 	.short	0x00ff


	//----- nvinfo : EIATTR_MERCURY_ISA_VERSION
	.align		4
        /*0080*/ 	.byte	0x03, 0x5f
        /*0082*/ 	.short	0x0101


	//----- nvinfo : EIATTR_VRC_CTA_INIT_COUNT
	.align		4
        /*0084*/ 	.byte	0x02, 0x4a
	.zero		1
	.zero		1


	//----- nvinfo : EIATTR_EXIT_INSTR_OFFSETS
	.align		4
        /*0088*/ 	.byte	0x04, 0x1c
        /*008a*/ 	.short	(.L_1504 - .L_1503)


	//   ....[0]....
.L_1503:
        /*008c*/ 	.word	0x00000180


	//   ....[1]....
        /*0090*/ 	.word	0x00000580


	//   ....[2]....
        /*0094*/ 	.word	0x00000830


	//   ....[3]....
        /*0098*/ 	.word	0x00000ae0


	//   ....[4]....
        /*009c*/ 	.word	0x00000d80


	//----- nvinfo : EIATTR_CRS_STACK_SIZE
	.align		4
.L_1504:
        /*00a0*/ 	.byte	0x04, 0x1e
        /*00a2*/ 	.short	(.L_1506 - .L_1505)
.L_1505:
        /*00a4*/ 	.word	0x00000000


	//----- nvinfo : EIATTR_CBANK_PARAM_SIZE
	.align		4
.L_1506:
        /*00a8*/ 	.byte	0x03, 0x19
        /*00aa*/ 	.short	0x0030


	//----- nvinfo : EIATTR_PARAM_CBANK
	.align		4
        /*00ac*/ 	.byte	0x04, 0x0a
        /*00ae*/ 	.short	(.L_1508 - .L_1507)
	.align		4
.L_1507:
        /*00b0*/ 	.word	index@(.nv.constant0._Z34randomAccessFixedPreUnpackedKernelIyEvPKiPKdPKxS1_PT_ii)
        /*00b4*/ 	.short	0x0380
        /*00b6*/ 	.short	0x0030


	//----- nvinfo : EIATTR_SW_WAR
	.align		4
.L_1508:
        /*00b8*/ 	.byte	0x04, 0x36
        /*00ba*/ 	.short	(.L_1510 - .L_1509)
.L_1509:
        /*00bc*/ 	.word	0x00000008
.L_1510:


//--------------------- .nv.info._Z21unpackAllDeltasKernelIyEvPKiS1_S1_S1_PKlPKjPxii --------------------------
	.section	.nv.info._Z21unpackAllDeltasKernelIyEvPKiS1_S1_S1_PKlPKjPxii,"",@"SHT_CUDA_INFO"
	.sectionflags	@""
	.align	4


	//----- nvinfo : EIATTR_CUDA_API_VERSION
	.align		4
        /*0000*/ 	.byte	0x04, 0x37
        /*0002*/ 	.short	(.L_1512 - .L_1511)
.L_1511:
        /*0004*/ 	.word	0x00000082


	//----- nvinfo : EIATTR_KPARAM_INFO
	.align		4
.L_1512:
        /*0008*/ 	.byte	0x04, 0x17
        /*000a*/ 	.short	(.L_1514 - .L_1513)
.L_1513:
        /*000c*/ 	.word	0x00000000
        /*0010*/ 	.short	0x0008
        /*0012*/ 	.short	0x003c
        /*0014*/ 	.byte	0x00, 0xf0, 0x11, 0x00


	//----- nvinfo : EIATTR_KPARAM_INFO
	.align		4
.L_1514:
        /*0018*/ 	.byte	0x04, 0x17
        /*001a*/ 	.short	(.L_1516 - .L_1515)
.L_1515:
        /*001c*/ 	.word	0x00000000
        /*0020*/ 	.short	0x0007
        /*0022*/ 	.short	0x0038
        /*0024*/ 	.byte	0x00, 0xf0, 0x11, 0x00


	//----- nvinfo : EIATTR_KPARAM_INFO
	.align		4
.L_1516:
        /*0028*/ 	.byte	0x04, 0x17
        /*002a*/ 	.short	(.L_1518 - .L_1517)
.L_1517:
        /*002c*/ 	.word	0x00000000
        /*0030*/ 	.short	0x0006
        /*0032*/ 	.short	0x0030
        /*0034*/ 	.byte	0x00, 0xf5, 0x21, 0x00


	//----- nvinfo : EIATTR_KPARAM_INFO
	.align		4
.L_1518:
        /*0038*/ 	.byte	0x04, 0x17
        /*003a*/ 	.short	(.L_1520 - .L_1519)
.L_1519:
        /*003c*/ 	.word	0x00000000
        /*0040*/ 	.short	0x0005
        /*0042*/ 	.short	0x0028
        /*0044*/ 	.byte	0x00, 0xf5, 0x21, 0x00


	//----- nvinfo : EIATTR_KPARAM_INFO
	.align		4
.L_1520:
        /*0048*/ 	.byte	0x04, 0x17
        /*004a*/ 	.short	(.L_1522 - .L_1521)
.L_1521:
        /*004c*/ 	.word	0x00000000
        /*0050*/ 	.short	0x0004
        /*0052*/ 	.short	0x0020
        /*0054*/ 	.byte	0x00, 0xf5, 0x21, 0x00


	//----- nvinfo : EIATTR_KPARAM_INFO
	.align		4
.L_1522:
        /*0058*/ 	.byte	0x04, 0x17
        /*005a*/ 	.short	(.L_1524 - .L_1523)
.L_1523:
        /*005c*/ 	.word	0x00000000
        /*0060*/ 	.short	0x0003
        /*0062*/ 	.short	0x0018
        /*0064*/ 	.byte	0x00, 0xf5, 0x21, 0x00


	//----- nvinfo : EIATTR_KPARAM_INFO
	.align		4
.L_1524:
        /*0068*/ 	.byte	0x04, 0x17
        /*006a*/ 	.short	(.L_1526 - .L_1525)
.L_1525:
        /*006c*/ 	.word	0x00000000
        /*0070*/ 	.short	0x0002
        /*0072*/ 	.short	0x0010
        /*0074*/ 	.byte	0x00, 0xf5, 0x21, 0x00


	//----- nvinfo : EIATTR_KPARAM_INFO
	.align		4
.L_1526:
        /*0078*/ 	.byte	0x04, 0x17
        /*007a*/ 	.short	(.L_1528 - .L_1527)
.L_1527:
        /*007c*/ 	.word	0x00000000
        /*0080*/ 	.short	0x0001
        /*0082*/ 	.short	0x0008
        /*0084*/ 	.byte	0x00, 0xf5, 0x21, 0x00


	//----- nvinfo : EIATTR_KPARAM_INFO
	.align		4
.L_1528:
        /*0088*/ 	.byte	0x04, 0x17
        /*008a*/ 	.short	(.L_1530 - .L_1529)
.L_1529:
        /*008c*/ 	.word	0x00000000
        /*0090*/ 	.short	0x0000
        /*0092*/ 	.short	0x0000
        /*0094*/ 	.byte	0x00, 0xf5, 0x21, 0x00


	//----- nvinfo : EIATTR_SPARSE_MMA_MASK
	.align		4
.L_1530:
        /*0098*/ 	.byte	0x03, 0x50
        /*009a*/ 	.short	0x0000


	//----- nvinfo : EIATTR_MAXREG_COUNT
	.align		4
        /*009c*/ 	.byte	0x03, 0x1b
        /*009e*/ 	.short	0x00ff


	//----- nvinfo : EIATTR_MERCURY_ISA_VERSION
	.align		4
        /*00a0*/ 	.byte	0x03, 0x5f
        /*00a2*/ 	.short	0x0101


	//----- nvinfo : EIATTR_VRC_CTA_INIT_COUNT
	.align		4
        /*00a4*/ 	.byte	0x02, 0x4a
	.zero		1
	.zero		1


	//----- nvinfo : EIATTR_EXIT_INSTR_OFFSETS
	.align		4
        /*00a8*/ 	.byte	0x04, 0x1c
        /*00aa*/ 	.short	(.L_1532 - .L_1531)


	//   ....[0]....
.L_1531:
        /*00ac*/ 	.word	0x00000070


	//   ....[1]....
        /*00b0*/ 	.word	0x00001020


	//----- nvinfo : EIATTR_CRS_STACK_SIZE
	.align		4
.L_1532:
        /*00b4*/ 	.byte	0x04, 0x1e
        /*00b6*/ 	.short	(.L_1534 - .L_1533)
.L_1533:
        /*00b8*/ 	.word	0x00000000


	//----- nvinfo : EIATTR_CBANK_PARAM_SIZE
	.align		4
.L_1534:
        /*00bc*/ 	.byte	0x03, 0x19
        /*00be*/ 	.short	0x0040


	//----- nvinfo : EIATTR_PARAM_CBANK
	.align		4
        /*00c0*/ 	.byte	0x04, 0x0a
        /*00c2*/ 	.short	(.L_1536 - .L_1535)
	.align		4
.L_1535:
        /*00c4*/ 	.word	index@(.nv.constant0._Z21unpackAllDeltasKernelIyEvPKiS1_S1_S1_PKlPKjPxii)
        /*00c8*/ 	.short	0x0380
        /*00ca*/ 	.short	0x0040


	//----- nvinfo : EIATTR_SW_WAR
	.align		4
.L_1536:
        /*00cc*/ 	.byte	0x04, 0x36
        /*00ce*/ 	.short	(.L_1538 - .L_1537)
.L_1537:
        /*00d0*/ 	.word	0x00000008
.L_1538:


//--------------------- .nv.info._Z32randomAccessFixedPartitionKernelIyEvPKiS1_PKdS1_PKlPKjS1_PT_ii --------------------------
	.section	.nv.info._Z32randomAccessFixedPartitionKernelIyEvPKiS1_PKdS1_PKlPKjS1_PT_ii,"",@"SHT_CUDA_INFO"
	.sectionflags	@""
	.align	4


	//----- nvinfo : EIATTR_CUDA_API_VERSION
	.align		4
        /*0000*/ 	.byte	0x04, 0x37
        /*0002*/ 	.short	(.L_1540 - .L_1539)
.L_1539:
        /*0004*/ 	.word	0x00000082


	//----- nvinfo : EIATTR_KPARAM_INFO
	.align		4
.L_1540:
        /*0008*/ 	.byte	0x04, 0x17
        /*000a*/ 	.short	(.L_1542 - .L_1541)
.L_1541:
        /*000c*/ 	.word	0x00000000
        /*0010*/ 	.short	0x0009
        /*0012*/ 	.short	0x0044
        /*0014*/ 	.byte	0x00, 0xf0, 0x11, 0x00


	//----- nvinfo : EIATTR_KPARAM_INFO
	.align		4
.L_1542:
        /*0018*/ 	.byte	0x04, 0x17
        /*001a*/ 	.short	(.L_1544 - .L_1543)
.L_1543:
        /*001c*/ 	.word	0x00000000
        /*0020*/ 	.short	0x0008
        /*0022*/ 	.short	0x0040
        /*0024*/ 	.byte	0x00, 0xf0, 0x11, 0x00


	//----- nvinfo : EIATTR_KPARAM_INFO
	.align		4
.L_1544:
        /*0028*/ 	.byte	0x04, 0x17
        /*002a*/ 	.short	(.L_1546 - .L_1545)
.L_1545:
        /*002c*/ 	.word	0x00000000
        /*0030*/ 	.short	0x0007
        /*0032*/ 	.short	0x0038
        /*0034*/ 	.byte	0x00, 0xf5, 0x21, 0x00


	//----- nvinfo : EIATTR_KPARAM_INFO
	.align		4
.L_1546:
        /*0038*/ 	.byte	0x04, 0x17
        /*003a*/ 	.short	(.L_1548 - .L_1547)
.L_1547:
        /*003c*/ 	.word	0x00000000
        /*0040*/ 	.short	0x0006
        /*0042*/ 	.short	0x0030
        /*0044*/ 	.byte	0x00, 0xf5, 0x21, 0x00


	//----- nvinfo : EIATTR_KPARAM_INFO
	.align		4
.L_1548:
        /*0048*/ 	.byte	0x04, 0x17
        /*004a*/ 	.short	(.L_1550 - .L_1549)
.L_1549:
        /*004c*/ 	.word	0x00000000
        /*0050*/ 	.short	0x0005
        /*0052*/ 	.short	0x0028
        /*0054*/ 	.byte	0x00, 0xf5, 0x21, 0x00


	//----- nvinfo : EIATTR_KPARAM_INFO
	.align		4
.L_1550:
        /*0058*/ 	.byte	0x04, 0x17
        /*005a*/ 	.short	(.L_1552 - .L_1551)
.L_1551:
        /*005c*/ 	.word	0x00000000
        /*0060*/ 	.short	0x0004
        /*0062*/ 	.short	0x0020
        /*0064*/ 	.byte	0x00, 0xf5, 0x21, 0x00


	//----- nvinfo : EIATTR_KPARAM_INFO
	.align		4
.L_1552:
        /*0068*/ 	.byte	0x04, 0x17
        /*006a*/ 	.short	(.L_1554 - .L_1553)
.L_1553:
        /*006c*/ 	.word	0x00000000
        /*0070*/ 	.short	0x0003
        /*0072*/ 	.short	0x0018
        /*0074*/ 	.byte	0x00, 0xf5, 0x21, 0x00


	//----- nvinfo : EIATTR_KPARAM_INFO
	.align		4
.L_1554:
        /*0078*/ 	.byte	0x04, 0x17
        /*007a*/ 	.short	(.L_1556 - .L_1555)
.L_1555:
        /*007c*/ 	.word	0x00000000
        /*0080*/ 	.short	0x0002
        /*0082*/ 	.short	0x0010
        /*0084*/ 	.byte	0x00, 0xf5, 0x21, 0x00


	//----- nvinfo : EIATTR_KPARAM_INFO
	.align		4
.L_1556:
        /*0088*/ 	.byte	0x04, 0x17
        /*008a*/ 	.short	(.L_1558 - .L_1557)
.L_1557:
        /*008c*/ 	.word	0x00000000
        /*0090*/ 	.short	0x0001
        /*0092*/ 	.short	0x0008
        /*0094*/ 	.byte	0x00, 0xf5, 0x21, 0x00


	//----- nvinfo : EIATTR_KPARAM_INFO
	.align		4
.L_1558:
        /*0098*/ 	.byte	0x04, 0x17
        /*009a*/ 	.short	(.L_1560 - .L_1559)
.L_1559:
        /*009c*/ 	.word	0x00000000
        /*00a0*/ 	.short	0x0000
        /*00a2*/ 	.short	0x0000
        /*00a4*/ 	.byte	0x00, 0xf5, 0x21, 0x00


	//----- nvinfo : EIATTR_SPARSE_MMA_MASK
	.align		4
.L_1560:
        /*00a8*/ 	.byte	0x03, 0x50
        /*00aa*/ 	.short	0x0000


	//----- nvinfo : EIATTR_MAXREG_COUNT
	.align		4
        /*00ac*/ 	.byte	0x03, 0x1b
        /*00ae*/ 	.short	0x00ff


	//----- nvinfo : EIATTR_MERCURY_ISA_VERSION
	.align		4
        /*00b0*/ 	.byte	0x03, 0x5f
        /*00b2*/ 	.short	0x0101


	//----- nvinfo : EIATTR_VRC_CTA_INIT_COUNT
	.align		4
        /*00b4*/ 	.byte	0x02, 0x4a
	.zero		1
	.zero		1


	//----- nvinfo : EIATTR_EXIT_INSTR_OFFSETS
	.align		4
        /*00b8*/ 	.byte	0x04, 0x1c
        /*00ba*/ 	.short	(.L_1562 - .L_1561)


	//   ....[0]....
.L_1561:
        /*00bc*/ 	.word	0x00000070


	//   ....[1]....
        /*00c0*/ 	.word	0x00000770


	//   ....[2]....
        /*00c4*/ 	.word	0x000007b0


	//   ....[3]....
        /*00c8*/ 	.word	0x00000f80


	//----- nvinfo : EIATTR_CRS_STACK_SIZE
	.align		4
.L_1562:
        /*00cc*/ 	.byte	0x04, 0x1e
        /*00ce*/ 	.short	(.L_1564 - .L_1563)
.L_1563:
        /*00d0*/ 	.word	0x00000000


	//----- nvinfo : EIATTR_CBANK_PARAM_SIZE
	.align		4
.L_1564:
        /*00d4*/ 	.byte	0x03, 0x19
        /*00d6*/ 	.short	0x0048


	//----- nvinfo : EIATTR_PARAM_CBANK
	.align		4
        /*00d8*/ 	.byte	0x04, 0x0a
        /*00da*/ 	.short	(.L_1566 - .L_1565)
	.align		4
.L_1565:
        /*00dc*/ 	.word	index@(.nv.constant0._Z32randomAccessFixedPartitionKernelIyEvPKiS1_PKdS1_PKlPKjS1_PT_ii)
        /*00e0*/ 	.short	0x0380
        /*00e2*/ 	.short	0x0048


	//----- nvinfo : EIATTR_SW_WAR
	.align		4
.L_1566:
        /*00e4*/ 	.byte	0x04, 0x36
        /*00e6*/ 	.short	(.L_1568 - .L_1567)
.L_1567:
        /*00e8*/ 	.word	0x00000008
.L_1568:


//--------------------- .nv.info._Z25decompressOptimizedKernelIyEvPK14CompressedDataIT_EPS1_PKii --------------------------
	.section	.nv.info._Z25decompressOptimizedKernelIyEvPK14CompressedDataIT_EPS1_PKii,"",@"SHT_CUDA_INFO"
	.sectionflags	@""
	.align	4


	//----- nvinfo : EIATTR_CUDA_API_VERSION
	.align		4
        /*0000*/ 	.byte	0x04, 0x37
        /*0002*/ 	.short	(.L_1570 - .L_1569)
.L_1569:
        /*0004*/ 	.word	0x00000082


	//----- nvinfo : EIATTR_KPARAM_INFO
	.align		4
.L_1570:
        /*0008*/ 	.byte	0x04, 0x17
        /*000a*/ 	.short	(.L_1572 - .L_1571)
.L_1571:
        /*000c*/ 	.word	0x00000000
        /*0010*/ 	.short	0x0003
        /*0012*/ 	.short	0x0018
        /*0014*/ 	.byte	0x00, 0xf0, 0x11, 0x00


	//----- nvinfo : EIATTR_KPARAM_INFO
	.align		4
.L_1572:
        /*0018*/ 	.byte	0x04, 0x17
        /*001a*/ 	.short	(.L_1574 - .L_1573)
.L_1573:
        /*001c*/ 	.word	0x00000000
        /*0020*/ 	.short	0x0002
        /*0022*/ 	.short	0x0010
        /*0024*/ 	.byte	0x00, 0xf5, 0x21, 0x00


	//----- nvinfo : EIATTR_KPARAM_INFO
	.align		4
.L_1574:
        /*0028*/ 	.byte	0x04, 0x17
        /*002a*/ 	.short	(.L_1576 - .L_1575)
.L_1575:
        /*002c*/ 	.word	0x00000000
        /*0030*/ 	.short	0x0001
        /*0032*/ 	.short	0x0008
        /*0034*/ 	.byte	0x00, 0xf5, 0x21, 0x00


	//----- nvinfo : EIATTR_KPARAM_INFO
	.align		4
.L_1576:
        /*0038*/ 	.byte	0x04, 0x17
        /*003a*/ 	.short	(.L_1578 - .L_1577)
.L_1577:
        /*003c*/ 	.word	0x00000000
        /*0040*/ 	.short	0x0000
        /*0042*/ 	.short	0x0000
        /*0044*/ 	.byte	0x00, 0xf5, 0x21, 0x00


	//----- nvinfo : EIATTR_SPARSE_MMA_MASK
	.align		4
.L_1578:
        /*0048*/ 	.byte	0x03, 0x50
        /*004a*/ 	.short	0x0000


	//----- nvinfo : EIATTR_MAXREG_COUNT
	.align		4
        /*004c*/ 	.byte	0x03, 0x1b
        /*004e*/ 	.short	0x00ff


	//----- nvinfo : EIATTR_MERCURY_ISA_VERSION
	.align		4
        /*0050*/ 	.byte	0x03, 0x5f
        /*0052*/ 	.short	0x0101


	//----- nvinfo : EIATTR_VRC_CTA_INIT_COUNT
	.align		4
        /*0054*/ 	.byte	0x02, 0x4a
	.zero		1
	.zero		1


	//----- nvinfo : EIATTR_EXIT_INSTR_OFFSETS
	.align		4
        /*0058*/ 	.byte	0x04, 0x1c
        /*005a*/ 	.short	(.L_1580 - .L_1579)


	//   ....[0]....
.L_1579:
        /*005c*/ 	.word	0x00000070


	//   ....[1]....
        /*0060*/ 	.word	0x00000170


	//   ....[2]....
        /*0064*/ 	.word	0x00000310


	//   ....[3]....
        /*0068*/ 	.word	0x000010f0


	//----- nvinfo : EIATTR_CRS_STACK_SIZE
	.align		4
.L_1580:
        /*006c*/ 	.byte	0x04, 0x1e
        /*006e*/ 	.short	(.L_1582 - .L_1581)
.L_1581:
        /*0070*/ 	.word	0x00000000


	//----- nvinfo : EIATTR_CBANK_PARAM_SIZE
	.align		4
.L_1582:
        /*0074*/ 	.byte	0x03, 0x19
        /*0076*/ 	.short	0x001c


	//----- nvinfo : EIATTR_PARAM_CBANK
	.align		4
        /*0078*/ 	.byte	0x04, 0x0a
        /*007a*/ 	.short	(.L_1584 - .L_1583)
	.align		4
.L_1583:
        /*007c*/ 	.word	index@(.nv.constant0._Z25decompressOptimizedKernelIyEvPK14CompressedDataIT_EPS1_PKii)
        /*0080*/ 	.short	0x0380
        /*0082*/ 	.short	0x001c


	//----- nvinfo : EIATTR_SW_WAR
	.align		4
.L_1584:
        /*0084*/ 	.byte	0x04, 0x36
        /*0086*/ 	.short	(.L_1586 - .L_1585)
.L_1585:
        /*0088*/ 	.word	0x00000008
.L_1586:


//--------------------- .nv.info._Z25packDeltasKernelOptimizedIyEvPKT_PKiS4_S4_PKdS4_PKliPj --------------------------
	.section	.nv.info._Z25packDeltasKernelOptimizedIyEvPKT_PKiS4_S4_PKdS4_PKliPj,"",@"SHT_CUDA_INFO"
	.sectionflags	@""
	.align	4


	//----- nvinfo : EIATTR_CUDA_API_VERSION
	.align		4
        /*0000*/ 	.byte	0x04, 0x37
        /*0002*/ 	.short	(.L_1588 - .L_1587)
.L_1587:
        /*0004*/ 	.word	0x00000082


	//----- nvinfo : EIATTR_KPARAM_INFO
	.align		4
.L_1588:
        /*0008*/ 	.byte	0x04, 0x17
        /*000a*/ 	.short	(.L_1590 - .L_1589)
.L_1589:
        /*000c*/ 	.word	0x00000000
        /*0010*/ 	.short	0x0008
        /*0012*/ 	.short	0x0040
        /*0014*/ 	.byte	0x00, 0xf5, 0x21, 0x00


	//----- nvinfo : EIATTR_KPARAM_INFO
	.align		4
.L_1590:
        /*0018*/ 	.byte	0x04, 0x17
        /*001a*/ 	.short	(.L_1592 - .L_1591)
.L_1591:
        /*001c*/ 	.word	0x00000000
        /*0020*/ 	.short	0x0007
        /*0022*/ 	.short	0x0038
        /*0024*/ 	.byte	0x00, 0xf0, 0x11, 0x00


	//----- nvinfo : EIATTR_KPARAM_INFO
	.align		4
.L_1592:
        /*0028*/ 	.byte	0x04, 0x17
        /*002a*/ 	.short	(.L_1594 - .L_1593)
.L_1593:
        /*002c*/ 	.word	0x00000000
        /*0030*/ 	.short	0x0006
        /*0032*/ 	.short	0x0030
        /*0034*/ 	.byte	0x00, 0xf5, 0x21, 0x00


	//----- nvinfo : EIATTR_KPARAM_INFO
	.align		4
.L_1594:
        /*0038*/ 	.byte	0x04, 0x17
        /*003a*/ 	.short	(.L_1596 - .L_1595)
.L_1595:
        /*003c*/ 	.word	0x00000000
        /*0040*/ 	.short	0x0005
        /*0042*/ 	.short	0x0028
        /*0044*/ 	.byte	0x00, 0xf5, 0x21, 0x00


	//----- nvinfo : EIATTR_KPARAM_INFO
	.align		4
.L_1596:
        /*0048*/ 	.byte	0x04, 0x17
        /*004a*/ 	.short	(.L_1598 - .L_1597)
.L_1597:
        /*004c*/ 	.word	0x00000000
        /*0050*/ 	.short	0x0004
        /*0052*/ 	.short	0x0020
        /*0054*/ 	.byte	0x00, 0xf5, 0x21, 0x00


	//----- nvinfo : EIATTR_KPARAM_INFO
	.align		4
.L_1598:
        /*0058*/ 	.byte	0x04, 0x17
        /*005a*/ 	.short	(.L_1600 - .L_1599)
.L_1599:
        /*005c*/ 	.word	0x00000000
        /*0060*/ 	.short	0x0003
        /*0062*/ 	.short	0x0018
        /*0064*/ 	.byte	0x00, 0xf5, 0x21, 0x00


	//----- nvinfo : EIATTR_KPARAM_INFO
	.align		4
.L_1600:
        /*0068*/ 	.byte	0x04, 0x17
        /*006a*/ 	.short	(.L_1602 - .L_1601)
.L_1601:
        /*006c*/ 	.word	0x00000000
        /*0070*/ 	.short	0x0002
        /*0072*/ 	.short	0x0010
        /*0074*/ 	.byte	0x00, 0xf5, 0x21, 0x00


	//----- nvinfo : EIATTR_KPARAM_INFO
	.align		4
.L_1602:
        /*0078*/ 	.byte	0x04, 0x17
        /*007a*/ 	.short	(.L_1604 - .L_1603)
.L_1603:
        /*007c*/ 	.word	0x00000000
        /*0080*/ 	.short	0x0001
        /*0082*/ 	.short	0x0008
        /*0084*/ 	.byte	0x00, 0xf5, 0x21, 0x00


	//----- nvinfo : EIATTR_KPARAM_INFO
	.align		4
.L_1604:
        /*0088*/ 	.byte	0x04, 0x17
        /*008a*/ 	.short	(.L_1606 - .L_1605)
.L_1605:
        /*008c*/ 	.word	0x00000000
        /*0090*/ 	.short	0x0000
        /*0092*/ 	.short	0x0000
        /*0094*/ 	.byte	0x00, 0xf5, 0x21, 0x00


	//----- nvinfo : EIATTR_SPARSE_MMA_MASK
	.align		4
.L_1606:
        /*0098*/ 	.byte	0x03, 0x50
        /*009a*/ 	.short	0x0000


	//----- nvinfo : EIATTR_MAXREG_COUNT
	.align		4
        /*009c*/ 	.byte	0x03, 0x1b
        /*009e*/ 	.short	0x00ff


	//----- nvinfo : EIATTR_MERCURY_ISA_VERSION
	.align		4
        /*00a0*/ 	.byte	0x03, 0x5f
        /*00a2*/ 	.short	0x0101


	//----- nvinfo : EIATTR_VRC_CTA_INIT_COUNT
	.align		4
        /*00a4*/ 	.byte	0x02, 0x4a
	.zero		1
	.zero		1


	//----- nvinfo : EIATTR_EXIT_INSTR_OFFSETS
	.align		4
        /*00a8*/ 	.byte	0x04, 0x1c
        /*00aa*/ 	.short	(.L_1608 - .L_1607)


	//   ....[0]....
.L_1607:
        /*00ac*/ 	.word	0x00000070


	//   ....[1]....
        /*00b0*/ 	.word	0x000000e0


	//   ....[2]....
        /*00b4*/ 	.word	0x00000e50


	//----- nvinfo : EIATTR_CRS_STACK_SIZE
	.align		4
.L_1608:
        /*00b8*/ 	.byte	0x04, 0x1e
        /*00ba*/ 	.short	(.L_1610 - .L_1609)
.L_1609:
        /*00bc*/ 	.word	0x00000000


	//----- nvinfo : EIATTR_CBANK_PARAM_SIZE
	.align		4
.L_1610:
        /*00c0*/ 	.byte	0x03, 0x19
        /*00c2*/ 	.short	0x0048


	//----- nvinfo : EIATTR_PARAM_CBANK
	.align		4
        /*00c4*/ 	.byte	0x04, 0x0a
        /*00c6*/ 	.short	(.L_1612 - .L_1611)
	.align		4
.L_1611:
        /*00c8*/ 	.word	index@(.nv.constant0._Z25packDeltasKernelOptimizedIyEvPKT_PKiS4_S4_PKdS4_PKliPj)
        /*00cc*/ 	.short	0x0380
        /*00ce*/ 	.short	0x0048


	//----- nvinfo : EIATTR_SW_WAR
	.align		4
.L_1612:
        /*00d0*/ 	.byte	0x04, 0x36
        /*00d2*/ 	.short	(.L_1614 - .L_1613)
.L_1613:
        /*00d4*/ 	.word	0x00000008
.L_1614:


//--------------------- .nv.info._Z24wprocessPartitionsKernelIyEvPKT_PiS3_S3_PdS3_PxiPl --------------------------
	.section	.nv.info._Z24wprocessPartitionsKernelIyEvPKT_PiS3_S3_PdS3_PxiPl,"",@"SHT_CUDA_INFO"
	.sectionflags	@""
	.align	4


	//----- nvinfo : EIATTR_CUDA_API_VERSION
	.align		4
        /*0000*/ 	.byte	0x04, 0x37
        /*0002*/ 	.short	(.L_1616 - .L_1615)
.L_1615:
        /*0004*/ 	.word	0x00000082


	//----- nvinfo : EIATTR_KPARAM_INFO
	.align		4
.L_1616:
        /*0008*/ 	.byte	0x04, 0x17
        /*000a*/ 	.short	(.L_1618 - .L_1617)
.L_1617:
        /*000c*/ 	.word	0x00000000
        /*0010*/ 	.short	0x0008
        /*0012*/ 	.short	0x0040
        /*0014*/ 	.byte	0x00, 0xf5, 0x21, 0x00


	//----- nvinfo : EIATTR_KPARAM_INFO
	.align		4
.L_1618:
        /*0018*/ 	.byte	0x04, 0x17
        /*001a*/ 	.short	(.L_1620 - .L_1619)
.L_1619:
        /*001c*/ 	.word	0x00000000
        /*0020*/ 	.short	0x0007
        /*0022*/ 	.short	0x0038
        /*0024*/ 	.byte	0x00, 0xf0, 0x11, 0x00


	//----- nvinfo : EIATTR_KPARAM_INFO
	.align		4
.L_1620:
        /*0028*/ 	.byte	0x04, 0x17
        /*002a*/ 	.short	(.L_1622 - .L_1621)
.L_1621:
        /*002c*/ 	.word	0x00000000
        /*0030*/ 	.short	0x0006
        /*0032*/ 	.short	0x0030
        /*0034*/ 	.byte	0x00, 0xf5, 0x21, 0x00


	//----- nvinfo : EIATTR_KPARAM_INFO
	.align		4
.L_1622:
        /*0038*/ 	.byte	0x04, 0x17
        /*003a*/ 	.short	(.L_1624 - .L_1623)
.L_1623:
        /*003c*/ 	.word	0x00000000
        /*0040*/ 	.short	0x0005
        /*0042*/ 	.short	0x0028
        /*0044*/ 	.byte	0x00, 0xf5, 0x21, 0x00


	//----- nvinfo : EIATTR_KPARAM_INFO
	.align		4
.L_1624:
        /*0048*/ 	.byte	0x04, 0x17
        /*004a*/ 	.short	(.L_1626 - .L_1625)
.L_1625:
        /*004c*/ 	.word	0x00000000
        /*0050*/ 	.short	0x0004
        /*0052*/ 	.short	0x0020
        /*0054*/ 	.byte	0x00, 0xf5, 0x21, 0x00


	//----- nvinfo : EIATTR_KPARAM_INFO
	.align		4
.L_1626:
        /*0058*/ 	.byte	0x04, 0x17
        /*005a*/ 	.short	(.L_1628 - .L_1627)
.L_1627:
        /*005c*/ 	.word	0x00000000
        /*0060*/ 	.short	0x0003
        /*0062*/ 	.short	0x0018
        /*0064*/ 	.byte	0x00, 0xf5, 0x21, 0x00


	//----- nvinfo : EIATTR_KPARAM_INFO
	.align		4
.L_1628:
        /*0068*/ 	.byte	0x04, 0x17
        /*006a*/ 	.short	(.L_1630 - .L_1629)
.L_1629:
        /*006c*/ 	.word	0x00000000
        /*0070*/ 	.short	0x0002
        /*0072*/ 	.short	0x0010
        /*0074*/ 	.byte	0x00, 0xf5, 0x21, 0x00


	//----- nvinfo : EIATTR_KPARAM_INFO
	.align		4
.L_1630:
        /*0078*/ 	.byte	0x04, 0x17
        /*007a*/ 	.short	(.L_1632 - .L_1631)
.L_1631:
        /*007c*/ 	.word	0x00000000
        /*0080*/ 	.short	0x0001
        /*0082*/ 	.short	0x0008
        /*0084*/ 	.byte	0x00, 0xf5, 0x21, 0x00


	//----- nvinfo : EIATTR_KPARAM_INFO
	.align		4
.L_1632:
        /*0088*/ 	.byte	0x04, 0x17
        /*008a*/ 	.short	(.L_1634 - .L_1633)
.L_1633:
        /*008c*/ 	.word	0x00000000
        /*0090*/ 	.short	0x0000
        /*0092*/ 	.short	0x0000
        /*0094*/ 	.byte	0x00, 0xf5, 0x21, 0x00


	//----- nvinfo : EIATTR_SPARSE_MMA_MASK
	.align		4
.L_1634:
        /*0098*/ 	.byte	0x03, 0x50
        /*009a*/ 	.short	0x0000


	//----- nvinfo : EIATTR_MAXREG_COUNT
	.align		4
        /*009c*/ 	.byte	0x03, 0x1b
        /*009e*/ 	.short	0x00ff


	//----- nvinfo : EIATTR_NUM_BARRIERS
	.align		4
        /*00a0*/ 	.byte	0x02, 0x4c
        /*00a2*/ 	.byte	0x01
	.zero		1


	//----- nvinfo : EIATTR_MERCURY_ISA_VERSION
	.align		4
        /*00a4*/ 	.byte	0x03, 0x5f
        /*00a6*/ 	.short	0x0101


	//----- nvinfo : EIATTR_VRC_CTA_INIT_COUNT
	.align		4
        /*00a8*/ 	.byte	0x02, 0x4a
	.zero		1
	.zero		1


	//----- nvinfo : EIATTR_EXIT_INSTR_OFFSETS
	.align		4
        /*00ac*/ 	.byte	0x04, 0x1c
        /*00ae*/ 	.short	(.L_1636 - .L_1635)


	//   ....[0]....
.L_1635:
        /*00b0*/ 	.word	0x00000050


	//   ....[1]....
        /*00b4*/ 	.word	0x00000160


	//   ....[2]....
        /*00b8*/ 	.word	0x000015c0


	//   ....[3]....
        /*00bc*/ 	.word	0x000016f0


	//   ....[4]....
        /*00c0*/ 	.word	0x00001790


	//----- nvinfo : EIATTR_CRS_STACK_SIZE
	.align		4
.L_1636:
        /*00c4*/ 	.byte	0x04, 0x1e
        /*00c6*/ 	.short	(.L_1638 - .L_1637)
.L_1637:
        /*00c8*/ 	.word	0x00000000


	//----- nvinfo : EIATTR_CBANK_PARAM_SIZE
	.align		4
.L_1638:
        /*00cc*/ 	.byte	0x03, 0x19
        /*00ce*/ 	.short	0x0048


	//----- nvinfo : EIATTR_PARAM_CBANK
	.align		4
        /*00d0*/ 	.byte	0x04, 0x0a
        /*00d2*/ 	.short	(.L_1640 - .L_1639)
	.align		4
.L_1639:
        /*00d4*/ 	.word	index@(.nv.constant0._Z24wprocessPartitionsKernelIyEvPKT_PiS3_S3_PdS3_PxiPl)
        /*00d8*/ 	.short	0x0380
        /*00da*/ 	.short	0x0048


	//----- nvinfo : EIATTR_SW_WAR
	.align		4
.L_1640:
        /*00dc*/ 	.byte	0x04, 0x36
        /*00de*/ 	.short	(.L_1642 - .L_1641)
.L_1641:
        /*00e0*/ 	.word	0x00000008
.L_1642:


//--------------------- .nv.info._Z30fitPartitionsBatched_OptimizedIyEvPKT_PKiS4_PiPdS6_S5_PxS6_i --------------------------
	.section	.nv.info._Z30fitPartitionsBatched_OptimizedIyEvPKT_PKiS4_PiPdS6_S5_PxS6_i,"",@"SHT_CUDA_INFO"
	.sectionflags	@""
	.align	4


	//----- nvinfo : EIATTR_CUDA_API_VERSION
	.align		4
        /*0000*/ 	.byte	0x04, 0x37
        /*0002*/ 	.short	(.L_1644 - .L_1643)
.L_1643:
        /*0004*/ 	.word	0x00000082


	//----- nvinfo : EIATTR_KPARAM_INFO
	.align		4
.L_1644:
        /*0008*/ 	.byte	0x04, 0x17
        /*000a*/ 	.short	(.L_1646 - .L_1645)
.L_1645:
        /*000c*/ 	.word	0x00000000
        /*0010*/ 	.short	0x0009
        /*0012*/ 	.short	0x0048
        /*0014*/ 	.byte	0x00, 0xf0, 0x11, 0x00


	//----- nvinfo : EIATTR_KPARAM_INFO
	.align		4
.L_1646:
        /*0018*/ 	.byte	0x04, 0x17
        /*001a*/ 	.short	(.L_1648 - .L_1647)
.L_1647:
        /*001c*/ 	.word	0x00000000
        /*0020*/ 	.short	0x0008
        /*0022*/ 	.short	0x0040
        /*0024*/ 	.byte	0x00, 0xf5, 0x21, 0x00


	//----- nvinfo : EIATTR_KPARAM_INFO
	.align		4
.L_1648:
        /*0028*/ 	.byte	0x04, 0x17
        /*002a*/ 	.short	(.L_1650 - .L_1649)
.L_1649:
        /*002c*/ 	.word	0x00000000
        /*0030*/ 	.short	0x0007
        /*0032*/ 	.short	0x0038
        /*0034*/ 	.byte	0x00, 0xf5, 0x21, 0x00


	//----- nvinfo : EIATTR_KPARAM_INFO
	.align		4
.L_1650:
        /*0038*/ 	.byte	0x04, 0x17
        /*003a*/ 	.short	(.L_1652 - .L_1651)
.L_1651:
        /*003c*/ 	.word	0x00000000
        /*0040*/ 	.short	0x0006
        /*0042*/ 	.short	0x0030
        /*0044*/ 	.byte	0x00, 0xf5, 0x21, 0x00


	//----- nvinfo : EIATTR_KPARAM_INFO
	.align		4
.L_1652:
        /*0048*/ 	.byte	0x04, 0x17
        /*004a*/ 	.short	(.L_1654 - .L_1653)
.L_1653:
        /*004c*/ 	.word	0x00000000
        /*0050*/ 	.short	0x0005
        /*0052*/ 	.short	0x0028
        /*0054*/ 	.byte	0x00, 0xf5, 0x21, 0x00


	//----- nvinfo : EIATTR_KPARAM_INFO
	.align		4
.L_1654:
        /*0058*/ 	.byte	0x04, 0x17
        /*005a*/ 	.short	(.L_1656 - .L_1655)
.L_1655:
        /*005c*/ 	.word	0x00000000
        /*0060*/ 	.short	0x0004
        /*0062*/ 	.short	0x0020
        /*0064*/ 	.byte	0x00, 0xf5, 0x21, 0x00


	//----- nvinfo : EIATTR_KPARAM_INFO
	.align		4
.L_1656:
        /*0068*/ 	.byte	0x04, 0x17
        /*006a*/ 	.short	(.L_1658 - .L_1657)
.L_1657:
        /*006c*/ 	.word	0x00000000
        /*0070*/ 	.short	0x0003
        /*0072*/ 	.short	0x0018
        /*0074*/ 	.byte	0x00, 0xf5, 0x21, 0x00


	//----- nvinfo : EIATTR_KPARAM_INFO
	.align		4
.L_1658:
        /*0078*/ 	.byte	0x04, 0x17
        /*007a*/ 	.short	(.L_1660 - .L_1659)
.L_1659:
        /*007c*/ 	.word	0x00000000
        /*0080*/ 	.short	0x0002
        /*0082*/ 	.short	0x0010
        /*0084*/ 	.byte	0x00, 0xf5, 0x21, 0x00


	//----- nvinfo : EIATTR_KPARAM_INFO
	.align		4
.L_1660:
        /*0088*/ 	.byte	0x04, 0x17
        /*008a*/ 	.short	(.L_1662 - .L_1661)
.L_1661:
        /*008c*/ 	.word	0x00000000
        /*0090*/ 	.short	0x0001
        /*0092*/ 	.short	0x0008
        /*0094*/ 	.byte	0x00, 0xf5, 0x21, 0x00


	//----- nvinfo : EIATTR_KPARAM_INFO
	.align		4
.L_1662:
        /*0098*/ 	.byte	0x04, 0x17
        /*009a*/ 	.short	(.L_1664 - .L_1663)
.L_1663:
        /*009c*/ 	.word	0x00000000
        /*00a0*/ 	.short	0x0000
        /*00a2*/ 	.short	0x0000
        /*00a4*/ 	.byte	0x00, 0xf5, 0x21, 0x00


	//----- nvinfo : EIATTR_SPARSE_MMA_MASK
	.align		4
.L_1664:
        /*00a8*/ 	.byte	0x03, 0x50
        /*00aa*/ 	.short	0x0000


	//----- nvinfo : EIATTR_MAXREG_COUNT
	.align		4
        /*00ac*/ 	.byte	0x03, 0x1b
        /*00ae*/ 	.short	0x00ff


	//----- nvinfo : EIATTR_NUM_BARRIERS
	.align		4
        /*00b0*/ 	.byte	0x02, 0x4c
        /*00b2*/ 	.byte	0x01
	.zero		1


	//----- nvinfo : EIATTR_MERCURY_ISA_VERSION
	.align		4
        /*00b4*/ 	.byte	0x03, 0x5f
        /*00b6*/ 	.short	0x0101


	//----- nvinfo : EIATTR_COOP_GROUP_MASK_REGIDS
	.align		4
        /*00b8*/ 	.byte	0x04, 0x29
        /*00ba*/ 	.short	(.L_1666 - .L_1665)


	//   ....[0]....
.L_1665:
        /*00bc*/ 	.word	0xffffffff


	//   ....[1]....
        /*00c0*/ 	.word	0xffffffff


	//   ....[2]....
        /*00c4*/ 	.word	0xffffffff


	//   ....[3]....
        /*00c8*/ 	.word	0xffffffff


	//   ....[4]....
        /*00cc*/ 	.word	0xffffffff


	//   ....[5]....
        /*00d0*/ 	.word	0xffffffff


	//   ....[6]....
        /*00d4*/ 	.word	0xffffffff


	//   ....[7]....
        /*00d8*/ 	.word	0xffffffff


	//   ....[8]....
        /*00dc*/ 	.word	0xffffffff


	//   ....[9]....
        /*00e0*/ 	.word	0xffffffff


	//   ....[10]....
        /*00e4*/ 	.word	0xffffffff


	//   ....[11]....
        /*00e8*/ 	.word	0xffffffff


	//   ....[12]....
        /*00ec*/ 	.word	0xffffffff


	//   ....[13]....
        /*00f0*/ 	.word	0xffffffff


	//   ....[14]....
        /*00f4*/ 	.word	0xffffffff


	//   ....[15]....
        /*00f8*/ 	.word	0xffffffff


	//   ....[16]....
        /*00fc*/ 	.word	0xffffffff


	//   ....[17]....
        /*0100*/ 	.word	0xffffffff


	//   ....[18]....
        /*0104*/ 	.word	0xffffffff


	//   ....[19]....
        /*0108*/ 	.word	0xffffffff


	//   ....[20]....
        /*010c*/ 	.word	0xffffffff


	//   ....[21]....
        /*0110*/ 	.word	0xffffffff


	//   ....[22]....
        /*0114*/ 	.word	0xffffffff


	//   ....[23]....
        /*0118*/ 	.word	0xffffffff


	//   ....[24]....
        /*011c*/ 	.word	0xffffffff


	//   ....[25]....
        /*0120*/ 	.word	0xffffffff


	//   ....[26]....
        /*0124*/ 	.word	0xffffffff


	//   ....[27]....
        /*0128*/ 	.word	0xffffffff


	//   ....[28]....
        /*012c*/ 	.word	0xffffffff


	//   ....[29]....
        /*0130*/ 	.word	0xffffffff


	//   ....[30]....
        /*0134*/ 	.word	0xffffffff


	//   ....[31]....
        /*0138*/ 	.word	0xffffffff


	//   ....[32]....
        /*013c*/ 	.word	0xffffffff


	//   ....[33]....
        /*0140*/ 	.word	0xffffffff


	//   ....[34]....
        /*0144*/ 	.word	0xffffffff


	//   ....[35]....
        /*0148*/ 	.word	0xffffffff


	//   ....[36]....
        /*014c*/ 	.word	0xffffffff


	//   ....[37]....
        /*0150*/ 	.word	0xffffffff


	//   ....[38]....
        /*0154*/ 	.word	0xffffffff


	//   ....[39]....
        /*0158*/ 	.word	0xffffffff


	//   ....[40]....
        /*015c*/ 	.word	0xffffffff


	//   ....[41]....
        /*0160*/ 	.word	0xffffffff


	//   ....[42]....
        /*0164*/ 	.word	0xffffffff


	//   ....[43]....
        /*0168*/ 	.word	0xffffffff


	//   ....[44]....
        /*016c*/ 	.word	0xffffffff


	//   ....[45]....
        /*0170*/ 	.word	0xffffffff


	//   ....[46]....
        /*0174*/ 	.word	0xffffffff


	//   ....[47]....
        /*0178*/ 	.word	0xffffffff


	//   ....[48]....
        /*017c*/ 	.word	0xffffffff


	//   ....[49]....
        /*0180*/ 	.word	0xffffffff


	//   ....[50]....
        /*0184*/ 	.word	0xffffffff


	//   ....[51]....
        /*0188*/ 	.word	0xffffffff


	//   ....[52]....
        /*018c*/ 	.word	0xffffffff


	//   ....[53]....
        /*0190*/ 	.word	0xffffffff


	//   ....[54]....
        /*0194*/ 	.word	0xffffffff


	//   ....[55]....
        /*0198*/ 	.word	0xffffffff


	//   ....[56]....
        /*019c*/ 	.word	0xffffffff


	//   ....[57]....
        /*01a0*/ 	.word	0xffffffff


	//   ....[58]....
        /*01a4*/ 	.word	0xffffffff


	//   ....[59]....
        /*01a8*/ 	.word	0xffffffff


	//   ....[60]....
        /*01ac*/ 	.word	0xffffffff


	//   ....[61]....
        /*01b0*/ 	.word	0xffffffff


	//   ....[62]....
        /*01b4*/ 	.word	0xffffffff


	//   ....[63]....
        /*01b8*/ 	.word	0xffffffff


	//   ....[64]....
        /*01bc*/ 	.word	0xffffffff


	//   ....[65]....
        /*01c0*/ 	.word	0xffffffff


	//   ....[66]....
        /*01c4*/ 	.word	0xffffffff


	//   ....[67]....
        /*01c8*/ 	.word	0xffffffff


	//   ....[68]....
        /*01cc*/ 	.word	0xffffffff


	//   ....[69]....
        /*01d0*/ 	.word	0xffffffff


	//   ....[70]....
        /*01d4*/ 	.word	0xffffffff


	//   ....[71]....
        /*01d8*/ 	.word	0xffffffff


	//   ....[72]....
        /*01dc*/ 	.word	0xffffffff


	//   ....[73]....
        /*01e0*/ 	.word	0xffffffff


	//   ....[74]....
        /*01e4*/ 	.word	0xffffffff


	//   ....[75]....
        /*01e8*/ 	.word	0xffffffff


	//   ....[76]....
        /*01ec*/ 	.word	0xffffffff


	//   ....[77]....
        /*01f0*/ 	.word	0xffffffff


	//   ....[78]....
        /*01f4*/ 	.word	0xffffffff


	//   ....[79]....
        /*01f8*/ 	.word	0xffffffff


	//   ....[80]....
        /*01fc*/ 	.word	0xffffffff


	//   ....[81]....
        /*0200*/ 	.word	0xffffffff


	//   ....[82]....
        /*0204*/ 	.word	0xffffffff


	//   ....[83]....
        /*0208*/ 	.word	0xffffffff


	//   ....[84]....
        /*020c*/ 	.word	0xffffffff


	//   ....[85]....
        /*0210*/ 	.word	0xffffffff


	//   ....[86]....
        /*0214*/ 	.word	0xffffffff


	//   ....[87]....
        /*0218*/ 	.word	0xffffffff


	//   ....[88]....
        /*021c*/ 	.word	0xffffffff


	//   ....[89]....
        /*0220*/ 	.word	0xffffffff


	//   ....[90]....
        /*0224*/ 	.word	0xffffffff


	//   ....[91]....
        /*0228*/ 	.word	0xffffffff


	//   ....[92]....
        /*022c*/ 	.word	0xffffffff


	//   ....[93]....
        /*0230*/ 	.word	0xffffffff


	//   ....[94]....
        /*0234*/ 	.word	0xffffffff


	//   ....[95]....
        /*0238*/ 	.word	0xffffffff


	//   ....[96]....
        /*023c*/ 	.word	0xffffffff


	//   ....[97]....
        /*0240*/ 	.word	0xffffffff


	//   ....[98]....
        /*0244*/ 	.word	0xffffffff


	//   ....[99]....
        /*0248*/ 	.word	0xffffffff


	//   ....[100]....
        /*024c*/ 	.word	0x05000007


	//   ....[101]....
        /*0250*/ 	.word	0x05000007


	//   ....[102]....
        /*0254*/ 	.word	0x05000007


	//   ....[103]....
        /*0258*/ 	.word	0x05000007


	//   ....[104]....
        /*025c*/ 	.word	0x05000007


	//   ....[105]....
        /*0260*/ 	.word	0x05000007


	//   ....[106]....
        /*0264*/ 	.word	0x05000007


	//   ....[107]....
        /*0268*/ 	.word	0x05000007


	//   ....[108]....
        /*026c*/ 	.word	0x05000007


	//   ....[109]....
        /*0270*/ 	.word	0x05000007


	//   ....[110]....
        /*0274*/ 	.word	0x05000007


	//   ....[111]....
        /*0278*/ 	.word	0x05000007


	//   ....[112]....
        /*027c*/ 	.word	0x05000007


	//   ....[113]....
        /*0280*/ 	.word	0x05000007


	//   ....[114]....
        /*0284*/ 	.word	0x05000007


	//   ....[115]....
        /*0288*/ 	.word	0x05000007


	//   ....[116]....
        /*028c*/ 	.word	0x05000007


	//   ....[117]....
        /*0290*/ 	.word	0x05000007


	//   ....[118]....
        /*0294*/ 	.word	0x05000007


	//   ....[119]....
        /*0298*/ 	.word	0x05000007


	//   ....[120]....
        /*029c*/ 	.word	0x05000007


	//   ....[121]....
        /*02a0*/ 	.word	0x05000007


	//   ....[122]....
        /*02a4*/ 	.word	0x05000007


	//   ....[123]....
        /*02a8*/ 	.word	0x05000007


	//   ....[124]....
        /*02ac*/ 	.word	0x05000007


	//   ....[125]....
        /*02b0*/ 	.word	0x05000007


	//   ....[126]....
        /*02b4*/ 	.word	0x05000007


	//   ....[127]....
        /*02b8*/ 	.word	0x05000007


	//   ....[128]....
        /*02bc*/ 	.word	0x05000007


	//   ....[129]....
        /*02c0*/ 	.word	0x05000007


	//   ....[130]....
        /*02c4*/ 	.word	0x05000007


	//   ....[131]....
        /*02c8*/ 	.word	0x05000007


	//   ....[132]....
        /*02cc*/ 	.word	0x05000007


	//   ....[133]....
        /*02d0*/ 	.word	0x05000007


	//   ....[134]....
        /*02d4*/ 	.word	0x05000007


	//   ....[135]....
        /*02d8*/ 	.word	0x05000007


	//   ....[136]....
        /*02dc*/ 	.word	0x05000007


	//   ....[137]....
        /*02e0*/ 	.word	0x05000007


	//   ....[138]....
        /*02e4*/ 	.word	0x05000007


	//   ....[139]....
        /*02e8*/ 	.word	0x05000007


	//   ....[140]....
        /*02ec*/ 	.word	0x05000007


	//   ....[141]....
        /*02f0*/ 	.word	0x05000007


	//   ....[142]....
        /*02f4*/ 	.word	0x05000007


	//   ....[143]....
        /*02f8*/ 	.word	0x05000007


	//   ....[144]....
        /*02fc*/ 	.word	0x05000007


	//   ....[145]....
        /*0300*/ 	.word	0x05000007


	//   ....[146]....
        /*0304*/ 	.word	0x05000007


	//   ....[147]....
        /*0308*/ 	.word	0x05000007


	//   ....[148]....
        /*030c*/ 	.word	0x05000007


	//   ....[149]....
        /*0310*/ 	.word	0x05000007


	//   ....[150]....
        /*0314*/ 	.word	0x05000007


	//   ....[151]....
        /*0318*/ 	.word	0x05000007


	//   ....[152]....
        /*031c*/ 	.word	0x05000007


	//   ....[153]....
        /*0320*/ 	.word	0x05000007


	//   ....[154]....
        /*0324*/ 	.word	0x05000007


	//   ....[155]....
        /*0328*/ 	.word	0x05000007


	//   ....[156]....
        /*032c*/ 	.word	0x05000007


	//   ....[157]....
        /*0330*/ 	.word	0x05000007


	//   ....[158]....
        /*0334*/ 	.word	0x05000007


	//   ....[159]....
        /*0338*/ 	.word	0x05000007


	//   ....[160]....
        /*033c*/ 	.word	0x05000007


	//   ....[161]....
        /*0340*/ 	.word	0x05000007


	//   ....[162]....
        /*0344*/ 	.word	0x05000007


	//   ....[163]....
        /*0348*/ 	.word	0x05000007


	//   ....[164]....
        /*034c*/ 	.word	0x05000007


	//   ....[165]....
        /*0350*/ 	.word	0x05000007


	//   ....[166]....
        /*0354*/ 	.word	0x05000007


	//   ....[167]....
        /*0358*/ 	.word	0x05000007


	//   ....[168]....
        /*035c*/ 	.word	0x05000007


	//   ....[169]....
        /*0360*/ 	.word	0x05000007


	//----- nvinfo : EIATTR_COOP_GROUP_INSTR_OFFSETS
	.align		4
.L_1666:
        /*0364*/ 	.byte	0x04, 0x28
        /*0366*/ 	.short	(.L_1668 - .L_1667)


	//   ....[0]....
.L_1667:
        /*0368*/ 	.word	0x000004f0


	//   ....[1]....
        /*036c*/ 	.word	0x00000530


	//   ....[2]....
        /*0370*/ 	.word	0x00000590


	//   ....[3]....
        /*0374*/ 	.word	0x000005a0


	//   ....[4]....
        /*0378*/ 	.word	0x000005d0


	//   ....[5]....
        /*037c*/ 	.word	0x000005f0


	//   ....[6]....
        /*0380*/ 	.word	0x00000640


	//   ....[7]....
        /*0384*/ 	.word	0x00000650


	//   ....[8]....
        /*0388*/ 	.word	0x00000680


	//   ....[9]....
        /*038c*/ 	.word	0x00000690


	//   ....[10]....
        /*0390*/ 	.word	0x00000710


	//   ....[11]....
        /*0394*/ 	.word	0x00000720


	//   ....[12]....
        /*0398*/ 	.word	0x00000740


	//   ....[13]....
        /*039c*/ 	.word	0x00000750


	//   ....[14]....
        /*03a0*/ 	.word	0x00000770


	//   ....[15]....
        /*03a4*/ 	.word	0x00000780


	//   ....[16]....
        /*03a8*/ 	.word	0x000007a0


	//   ....[17]....
        /*03ac*/ 	.word	0x000007b0


	//   ....[18]....
        /*03b0*/ 	.word	0x000007d0


	//   ....[19]....
        /*03b4*/ 	.word	0x000007e0


	//   ....[20]....
        /*03b8*/ 	.word	0x00000860


	//   ....[21]....
        /*03bc*/ 	.word	0x00000870


	//   ....[22]....
        /*03c0*/ 	.word	0x00000890


	//   ....[23]....
        /*03c4*/ 	.word	0x000008a0


	//   ....[24]....
        /*03c8*/ 	.word	0x000008c0


	//   ....[25]....
        /*03cc*/ 	.word	0x000008d0


	//   ....[26]....
        /*03d0*/ 	.word	0x000008f0


	//   ....[27]....
        /*03d4*/ 	.word	0x00000900


	//   ....[28]....
        /*03d8*/ 	.word	0x00000920


	//   ....[29]....
        /*03dc*/ 	.word	0x00000930


	//   ....[30]....
        /*03e0*/ 	.word	0x00000a60


	//   ....[31]....
        /*03e4*/ 	.word	0x00000a70


	//   ....[32]....
        /*03e8*/ 	.word	0x00000a90


	//   ....[33]....
        /*03ec*/ 	.word	0x00000aa0


	//   ....[34]....
        /*03f0*/ 	.word	0x00000ac0


	//   ....[35]....
        /*03f4*/ 	.word	0x00000ad0


	//   ....[36]....
        /*03f8*/ 	.word	0x00000af0


	//   ....[37]....
        /*03fc*/ 	.word	0x00000b00


	//   ....[38]....
        /*0400*/ 	.word	0x00000b20


	//   ....[39]....
        /*0404*/ 	.word	0x00000b30


	//   ....[40]....
        /*0408*/ 	.word	0x00000ba0


	//   ....[41]....
        /*040c*/ 	.word	0x00000bb0


	//   ....[42]....
        /*0410*/ 	.word	0x00000bd0


	//   ....[43]....
        /*0414*/ 	.word	0x00000be0


	//   ....[44]....
        /*0418*/ 	.word	0x00000c00


	//   ....[45]....
        /*041c*/ 	.word	0x00000c10


	//   ....[46]....
        /*0420*/ 	.word	0x00000c30


	//   ....[47]....
        /*0424*/ 	.word	0x00000c40


	//   ....[48]....
        /*0428*/ 	.word	0x00000c60


	//   ....[49]....
        /*042c*/ 	.word	0x00000c70


	//   ....[50]....
        /*0430*/ 	.word	0x00000da0


	//   ....[51]....
        /*0434*/ 	.word	0x00000db0


	//   ....[52]....
        /*0438*/ 	.word	0x00000dd0


	//   ....[53]....
        /*043c*/ 	.word	0x00000de0


	//   ....[54]....
        /*0440*/ 	.word	0x00000e00


	//   ....[55]....
        /*0444*/ 	.word	0x00000e10


	//   ....[56]....
        /*0448*/ 	.word	0x00000e30


	//   ....[57]....
        /*044c*/ 	.word	0x00000e40


	//   ....[58]....
        /*0450*/ 	.word	0x00000e60


	//   ....[59]....
        /*0454*/ 	.word	0x00000e70


	//   ....[60]....
        /*0458*/ 	.word	0x00000ec0


	//   ....[61]....
        /*045c*/ 	.word	0x00000ed0


	//   ....[62]....
        /*0460*/ 	.word	0x00000ef0


	//   ....[63]....
        /*0464*/ 	.word	0x00000f00


	//   ....[64]....
        /*0468*/ 	.word	0x00000f20


	//   ....[65]....
        /*046c*/ 	.word	0x00000f30


	//   ....[66]....
        /*0470*/ 	.word	0x00000f50


	//   ....[67]....
        /*0474*/ 	.word	0x00000f60


	//   ....[68]....
        /*0478*/ 	.word	0x00000f80


	//   ....[69]....
        /*047c*/ 	.word	0x00000f90


	//   ....[70]....
        /*0480*/ 	.word	0x000010e0


	//   ....[71]....
        /*0484*/ 	.word	0x000010f0


	//   ....[72]....
        /*0488*/ 	.word	0x00001110


	//   ....[73]....
        /*048c*/ 	.word	0x00001120


	//   ....[74]....
        /*0490*/ 	.word	0x00001140


	//   ....[75]....
        /*0494*/ 	.word	0x00001150


	//   ....[76]....
        /*0498*/ 	.word	0x00001170


	//   ....[77]....
        /*049c*/ 	.word	0x00001180


	//   ....[78]....
        /*04a0*/ 	.word	0x000011a0


	//   ....[79]....
        /*04a4*/ 	.word	0x000011b0


	//   ....[80]....
        /*04a8*/ 	.word	0x000019b0


	//   ....[81]....
        /*04ac*/ 	.word	0x000019e0


	//   ....[82]....
        /*04b0*/ 	.word	0x00001a40


	//   ....[83]....
        /*04b4*/ 	.word	0x00001a50


	//   ....[84]....
        /*04b8*/ 	.word	0x00001ab0


	//   ....[85]....
        /*04bc*/ 	.word	0x00001ac0


	//   ....[86]....
        /*04c0*/ 	.word	0x00001b10


	//   ....[87]....
        /*04c4*/ 	.word	0x00001b20


	//   ....[88]....
        /*04c8*/ 	.word	0x00001b80


	//   ....[89]....
        /*04cc*/ 	.word	0x00001ba0


	//   ....[90]....
        /*04d0*/ 	.word	0x00001cb0


	//   ....[91]....
        /*04d4*/ 	.word	0x00001cd0


	//   ....[92]....
        /*04d8*/ 	.word	0x00001d20


	//   ....[93]....
        /*04dc*/ 	.word	0x00001d30


	//   ....[94]....
        /*04e0*/ 	.word	0x00001d80


	//   ....[95]....
        /*04e4*/ 	.word	0x00001d90


	//   ....[96]....
        /*04e8*/ 	.word	0x00001de0


	//   ....[97]....
        /*04ec*/ 	.word	0x00001df0


	//   ....[98]....
        /*04f0*/ 	.word	0x00001e40


	//   ....[99]....
        /*04f4*/ 	.word	0x00001e50


	//   ....[100]....
        /*04f8*/ 	.word	0x000022e0


	//   ....[101]....
        /*04fc*/ 	.word	0x00002330


	//   ....[102]....
        /*0500*/ 	.word	0x000023a0


	//   ....[103]....
        /*0504*/ 	.word	0x000023f0


	//   ....[104]....
        /*0508*/ 	.word	0x00002460


	//   ....[105]....
        /*050c*/ 	.word	0x000024b0


	//   ....[106]....
        /*0510*/ 	.word	0x00002520


	//   ....[107]....
        /*0514*/ 	.word	0x00002570


	//   ....[108]....
        /*0518*/ 	.word	0x000025e0


	//   ....[109]....
        /*051c*/ 	.word	0x00002630


	//   ....[110]....
        /*0520*/ 	.word	0x000026c0


	//   ....[111]....
        /*0524*/ 	.word	0x00002750


	//   ....[112]....
        /*0528*/ 	.word	0x000027c0


	//   ....[113]....
        /*052c*/ 	.word	0x00002810


	//   ....[114]....
        /*0530*/ 	.word	0x00002880


	//   ....[115]....
        /*0534*/ 	.word	0x000028d0


	//   ....[116]....
        /*0538*/ 	.word	0x00002940


	//   ....[117]....
        /*053c*/ 	.word	0x00002990


	//   ....[118]....
        /*0540*/ 	.word	0x00002a00


	//   ....[119]....
        /*0544*/ 	.word	0x00002a50


	//   ....[120]....
        /*0548*/ 	.word	0x00002ad0


	//   ....[121]....
        /*054c*/ 	.word	0x00002b20


	//   ....[122]....
        /*0550*/ 	.word	0x00002b90


	//   ....[123]....
        /*0554*/ 	.word	0x00002be0


	//   ....[124]....
        /*0558*/ 	.word	0x00002c50


	//   ....[125]....
        /*055c*/ 	.word	0x00002ca0


	//   ....[126]....
        /*0560*/ 	.word	0x00002d10


	//   ....[127]....
        /*0564*/ 	.word	0x00002d60


	//   ....[128]....
        /*0568*/ 	.word	0x00002dd0


	//   ....[129]....
        /*056c*/ 	.word	0x00002e20


	//   ....[130]....
        /*0570*/ 	.word	0x00002eb0


	//   ....[131]....
        /*0574*/ 	.word	0x00002f40


	//   ....[132]....
        /*0578*/ 	.word	0x00002fb0


	//   ....[133]....
        /*057c*/ 	.word	0x00003000


	//   ....[134]....
        /*0580*/ 	.word	0x00003070


	//   ....[135]....
        /*0584*/ 	.word	0x000030c0


	//   ....[136]....
        /*0588*/ 	.word	0x00003130


	//   ....[137]....
        /*058c*/ 	.word	0x00003180


	//   ....[138]....
        /*0590*/ 	.word	0x000031f0


	//   ....[139]....
        /*0594*/ 	.word	0x00003240


	//   ....[140]....
        /*0598*/ 	.word	0x000032c0


	//   ....[141]....
        /*059c*/ 	.word	0x00003310


	//   ....[142]....
        /*05a0*/ 	.word	0x00003380


	//   ....[143]....
        /*05a4*/ 	.word	0x000033d0


	//   ....[144]....
        /*05a8*/ 	.word	0x00003440


	//   ....[145]....
        /*05ac*/ 	.word	0x00003490


	//   ....[146]....
        /*05b0*/ 	.word	0x00003500


	//   ....[147]....
        /*05b4*/ 	.word	0x00003550


	//   ....[148]....
        /*05b8*/ 	.word	0x000035c0


	//   ....[149]....
        /*05bc*/ 	.word	0x00003610


	//   ....[150]....
        /*05c0*/ 	.word	0x000036b0


	//   ....[151]....
        /*05c4*/ 	.word	0x00003740


	//   ....[152]....
        /*05c8*/ 	.word	0x000037b0


	//   ....[153]....
        /*05cc*/ 	.word	0x00003800


	//   ....[154]....
        /*05d0*/ 	.word	0x00003870


	//   ....[155]....
        /*05d4*/ 	.word	0x000038c0


	//   ....[156]....
        /*05d8*/ 	.word	0x00003930


	//   ....[157]....
        /*05dc*/ 	.word	0x00003980


	//   ....[158]....
        /*05e0*/ 	.word	0x000039f0


	//   ....[159]....
        /*05e4*/ 	.word	0x00003a40


	//   ....[160]....
        /*05e8*/ 	.word	0x00003ad0


	//   ....[161]....
        /*05ec*/ 	.word	0x00003b20


	//   ....[162]....
        /*05f0*/ 	.word	0x00003b90


	//   ....[163]....
        /*05f4*/ 	.word	0x00003be0


	//   ....[164]....
        /*05f8*/ 	.word	0x00003c50


	//   ....[165]....
        /*05fc*/ 	.word	0x00003ca0


	//   ....[166]....
        /*0600*/ 	.word	0x00003d10


	//   ....[167]....
        /*0604*/ 	.word	0x00003d60


	//   ....[168]....
        /*0608*/ 	.word	0x00003dd0


	//   ....[169]....
        /*060c*/ 	.word	0x00003e20


	//----- nvinfo : EIATTR_VRC_CTA_INIT_COUNT
	.align		4
.L_1668:
        /*0610*/ 	.byte	0x02, 0x4a
	.zero		1
	.zero		1


	//----- nvinfo : EIATTR_EXIT_INSTR_OFFSETS
	.align		4
        /*0614*/ 	.byte	0x04, 0x1c
        /*0616*/ 	.short	(.L_1670 - .L_1669)


	//   ....[0]....
.L_1669:
        /*0618*/ 	.word	0x00000040


	//   ....[1]....
        /*061c*/ 	.word	0x00001ca0


	//   ....[2]....
        /*0620*/ 	.word	0x00001ea0


	//   ....[3]....
        /*0624*/ 	.word	0x00002040


	//   ....[4]....
        /*0628*/ 	.word	0x00002060


	//   ....[5]....
        /*062c*/ 	.word	0x000021f0


	//   ....[6]....
        /*0630*/ 	.word	0x00002200


	//   ....[7]....
        /*0634*/ 	.word	0x00002280


	//----- nvinfo : EIATTR_CRS_STACK_SIZE
	.align		4
.L_1670:
        /*0638*/ 	.byte	0x04, 0x1e
        /*063a*/ 	.short	(.L_1672 - .L_1671)
.L_1671:
        /*063c*/ 	.word	0x00000000


	//----- nvinfo : EIATTR_CBANK_PARAM_SIZE
	.align		4
.L_1672:
        /*0640*/ 	.byte	0x03, 0x19
        /*0642*/ 	.short	0x004c


	//----- nvinfo : EIATTR_PARAM_CBANK
	.align		4
        /*0644*/ 	.byte	0x04, 0x0a
        /*0646*/ 	.short	(.L_1674 - .L_1673)
	.align		4
.L_1673:
        /*0648*/ 	.word	index@(.nv.constant0._Z30fitPartitionsBatched_OptimizedIyEvPKT_PKiS4_PiPdS6_S5_PxS6_i)
        /*064c*/ 	.short	0x0380
        /*064e*/ 	.short	0x004c


	//----- nvinfo : EIATTR_SW_WAR
	.align		4
.L_1674:
        /*0650*/ 	.byte	0x04, 0x36
        /*0652*/ 	.short	(.L_1676 - .L_1675)
.L_1675:
        /*0654*/ 	.word	0x00000008
.L_1676:


//--------------------- .nv.info._Z20createPartitionsFastIyEviiPKfiPiS2_S2_S1_ --------------------------
	.section	.nv.info._Z20createPartitionsFastIyEviiPKfiPiS2_S2_S1_,"",@"SHT_CUDA_INFO"
	.sectionflags	@""
	.align	4


	//----- nvinfo : EIATTR_CUDA_API_VERSION
	.align		4
        /*0000*/ 	.byte	0x04, 0x37
        /*0002*/ 	.short	(.L_1678 - .L_1677)
.L_1677:
        /*0004*/ 	.word	0x00000082


	//----- nvinfo : EIATTR_KPARAM_INFO
	.align		4
.L_1678:
        /*0008*/ 	.byte	0x04, 0x17
        /*000a*/ 	.short	(.L_1680 - .L_1679)
.L_1679:
        /*000c*/ 	.word	0x00000000
        /*0010*/ 	.short	0x0007
        /*0012*/ 	.short	0x0030
        /*0014*/ 	.byte	0x00, 0xf5, 0x21, 0x00


	//----- nvinfo : EIATTR_KPARAM_INFO
	.align		4
.L_1680:
        /*0018*/ 	.byte	0x04, 0x17
        /*001a*/ 	.short	(.L_1682 - .L_1681)
.L_1681:
        /*001c*/ 	.word	0x00000000
        /*0020*/ 	.short	0x0006
        /*0022*/ 	.short	0x0028
        /*0024*/ 	.byte	0x00, 0xf5, 0x21, 0x00


	//----- nvinfo : EIATTR_KPARAM_INFO
	.align		4
.L_1682:
        /*0028*/ 	.byte	0x04, 0x17
        /*002a*/ 	.short	(.L_1684 - .L_1683)
.L_1683:
        /*002c*/ 	.word	0x00000000
        /*0030*/ 	.short	0x0005
        /*0032*/ 	.short	0x0020
        /*0034*/ 	.byte	0x00, 0xf5, 0x21, 0x00


	//----- nvinfo : EIATTR_KPARAM_INFO
	.align		4
.L_1684:
        /*0038*/ 	.byte	0x04, 0x17
        /*003a*/ 	.short	(.L_1686 - .L_1685)
.L_1685:
        /*003c*/ 	.word	0x00000000
        /*0040*/ 	.short	0x0004
        /*0042*/ 	.short	0x0018
        /*0044*/ 	.byte	0x00, 0xf5, 0x21, 0x00


	//----- nvinfo : EIATTR_KPARAM_INFO
	.align		4
.L_1686:
        /*0048*/ 	.byte	0x04, 0x17
        /*004a*/ 	.short	(.L_1688 - .L_1687)
.L_1687:
        /*004c*/ 	.word	0x00000000
        /*0050*/ 	.short	0x0003
        /*0052*/ 	.short	0x0010
        /*0054*/ 	.byte	0x00, 0xf0, 0x11, 0x00


	//----- nvinfo : EIATTR_KPARAM_INFO
	.align		4
.L_1688:
        /*0058*/ 	.byte	0x04, 0x17
        /*005a*/ 	.short	(.L_1690 - .L_1689)
.L_1689:
        /*005c*/ 	.word	0x00000000
        /*0060*/ 	.short	0x0002
        /*0062*/ 	.short	0x0008
        /*0064*/ 	.byte	0x00, 0xf5, 0x21, 0x00


	//----- nvinfo : EIATTR_KPARAM_INFO
	.align		4
.L_1690:
        /*0068*/ 	.byte	0x04, 0x17
        /*006a*/ 	.short	(.L_1692 - .L_1691)
.L_1691:
        /*006c*/ 	.word	0x00000000
        /*0070*/ 	.short	0x0001
        /*0072*/ 	.short	0x0004
        /*0074*/ 	.byte	0x00, 0xf0, 0x11, 0x00


	//----- nvinfo : EIATTR_KPARAM_INFO
	.align		4
.L_1692:
        /*0078*/ 	.byte	0x04, 0x17
        /*007a*/ 	.short	(.L_1694 - .L_1693)
.L_1693:
        /*007c*/ 	.word	0x00000000
        /*0080*/ 	.short	0x0000
        /*0082*/ 	.short	0x0000
        /*0084*/ 	.byte	0x00, 0xf0, 0x11, 0x00


	//----- nvinfo : EIATTR_SPARSE_MMA_MASK
	.align		4
.L_1694:
        /*0088*/ 	.byte	0x03, 0x50
        /*008a*/ 	.short	0x0000


	//----- nvinfo : EIATTR_MAXREG_COUNT
	.align		4
        /*008c*/ 	.byte	0x03, 0x1b
        /*008e*/ 	.short	0x00ff


	//----- nvinfo : EIATTR_MERCURY_ISA_VERSION
	.align		4
        /*0090*/ 	.byte	0x03, 0x5f
        /*0092*/ 	.short	0x0101


	//----- nvinfo : EIATTR_INT_WARP_WIDE_INSTR_OFFSETS
	.align		4
        /*0094*/ 	.byte	0x04, 0x31
        /*0096*/ 	.short	(.L_1696 - .L_1695)


	//   ....[0]....
.L_1695:
        /*0098*/ 	.word	0x00000470


	//   ....[1]....
        /*009c*/ 	.word	0x000004e0


	//----- nvinfo : EIATTR_VRC_CTA_INIT_COUNT
	.align		4
.L_1696:
        /*00a0*/ 	.byte	0x02, 0x4a
	.zero		1
	.zero		1


	//----- nvinfo : EIATTR_EXIT_INSTR_OFFSETS
	.align		4
        /*00a4*/ 	.byte	0x04, 0x1c
        /*00a6*/ 	.short	(.L_1698 - .L_1697)


	//   ....[0]....
.L_1697:
        /*00a8*/ 	.word	0x00000070


	//   ....[1]....
        /*00ac*/ 	.word	0x000005e0


	//----- nvinfo : EIATTR_CRS_STACK_SIZE
	.align		4
.L_1698:
        /*00b0*/ 	.byte	0x04, 0x1e
        /*00b2*/ 	.short	(.L_1700 - .L_1699)
.L_1699:
        /*00b4*/ 	.word	0x00000000


	//----- nvinfo : EIATTR_CBANK_PARAM_SIZE
	.align		4
.L_1700:
        /*00b8*/ 	.byte	0x03, 0x19
        /*00ba*/ 	.short	0x0038


	//----- nvinfo : EIATTR_PARAM_CBANK
	.align		4
        /*00bc*/ 	.byte	0x04, 0x0a
        /*00be*/ 	.short	(.L_1702 - .L_1701)
	.align		4
.L_1701:
        /*00c0*/ 	.word	index@(.nv.constant0._Z20createPartitionsFastIyEviiPKfiPiS2_S2_S1_)
        /*00c4*/ 	.short	0x0380
        /*00c6*/ 	.short	0x0038


	//----- nvinfo : EIATTR_SW_WAR
	.align		4
.L_1702:
        /*00c8*/ 	.byte	0x04, 0x36
        /*00ca*/ 	.short	(.L_1704 - .L_1703)
.L_1703:
        /*00cc*/ 	.word	0x00000008
.L_1704:


//--------------------- .nv.info._Z23analyzeDataVarianceFastIyEvPKT_iiPfi --------------------------
	.section	.nv.info._Z23analyzeDataVarianceFastIyEvPKT_iiPfi,"",@"SHT_CUDA_INFO"
	.sectionflags	@""
	.align	4


	//----- nvinfo : EIATTR_CUDA_API_VERSION
	.align		4
        /*0000*/ 	.byte	0x04, 0x37
        /*0002*/ 	.short	(.L_1706 - .L_1705)
.L_1705:
        /*0004*/ 	.word	0x00000082


	//----- nvinfo : EIATTR_KPARAM_INFO
	.align		4
.L_1706:
        /*0008*/ 	.byte	0x04, 0x17
        /*000a*/ 	.short	(.L_1708 - .L_1707)
.L_1707:
        /*000c*/ 	.word	0x00000000
        /*0010*/ 	.short	0x0004
        /*0012*/ 	.short	0x0018
        /*0014*/ 	.byte	0x00, 0xf0, 0x11, 0x00


	//----- nvinfo : EIATTR_KPARAM_INFO
	.align		4
.L_1708:
        /*0018*/ 	.byte	0x04, 0x17
        /*001a*/ 	.short	(.L_1710 - .L_1709)
.L_1709:
        /*001c*/ 	.word	0x00000000
        /*0020*/ 	.short	0x0003
        /*0022*/ 	.short	0x0010
        /*0024*/ 	.byte	0x00, 0xf5, 0x21, 0x00


	//----- nvinfo : EIATTR_KPARAM_INFO
	.align		4
.L_1710:
        /*0028*/ 	.byte	0x04, 0x17
        /*002a*/ 	.short	(.L_1712 - .L_1711)
.L_1711:
        /*002c*/ 	.word	0x00000000
        /*0030*/ 	.short	0x0002
        /*0032*/ 	.short	0x000c
        /*0034*/ 	.byte	0x00, 0xf0, 0x11, 0x00


	//----- nvinfo : EIATTR_KPARAM_INFO
	.align		4
.L_1712:
        /*0038*/ 	.byte	0x04, 0x17
        /*003a*/ 	.short	(.L_1714 - .L_1713)
.L_1713:
        /*003c*/ 	.word	0x00000000
        /*0040*/ 	.short	0x0001
        /*0042*/ 	.short	0x0008
        /*0044*/ 	.byte	0x00, 0xf0, 0x11, 0x00


	//----- nvinfo : EIATTR_KPARAM_INFO
	.align		4
.L_1714:
        /*0048*/ 	.byte	0x04, 0x17
        /*004a*/ 	.short	(.L_1716 - .L_1715)
.L_1715:
        /*004c*/ 	.word	0x00000000
        /*0050*/ 	.short	0x0000
        /*0052*/ 	.short	0x0000
        /*0054*/ 	.byte	0x00, 0xf5, 0x21, 0x00


	//----- nvinfo : EIATTR_SPARSE_MMA_MASK
	.align		4
.L_1716:
        /*0058*/ 	.byte	0x03, 0x50
        /*005a*/ 	.short	0x0000


	//----- nvinfo : EIATTR_MAXREG_COUNT
	.align		4
        /*005c*/ 	.byte	0x03, 0x1b
        /*005e*/ 	.short	0x00ff


	//----- nvinfo : EIATTR_MERCURY_ISA_VERSION
	.align		4
        /*0060*/ 	.byte	0x03, 0x5f
        /*0062*/ 	.short	0x0101


	//----- nvinfo : EIATTR_COOP_GROUP_MASK_REGIDS
	.align		4
        /*0064*/ 	.byte	0x04, 0x29
        /*0066*/ 	.short	(.L_1718 - .L_1717)


	//   ....[0]....
.L_1717:
        /*0068*/ 	.word	0xffffffff


	//   ....[1]....
        /*006c*/ 	.word	0xffffffff


	//   ....[2]....
        /*0070*/ 	.word	0xffffffff


	//   ....[3]....
        /*0074*/ 	.word	0xffffffff


	//   ....[4]....
        /*0078*/ 	.word	0xffffffff


	//   ....[5]....
        /*007c*/ 	.word	0xffffffff


	//   ....[6]....
        /*0080*/ 	.word	0xffffffff


	//   ....[7]....
        /*0084*/ 	.word	0xffffffff


	//   ....[8]....
        /*0088*/ 	.word	0xffffffff


	//   ....[9]....
        /*008c*/ 	.word	0xffffffff


	//   ....[10]....
        /*0090*/ 	.word	0xffffffff


	//   ....[11]....
        /*0094*/ 	.word	0xffffffff


	//   ....[12]....
        /*0098*/ 	.word	0xffffffff


	//   ....[13]....
        /*009c*/ 	.word	0xffffffff


	//   ....[14]....
        /*00a0*/ 	.word	0xffffffff


	//   ....[15]....
        /*00a4*/ 	.word	0xffffffff


	//   ....[16]....
        /*00a8*/ 	.word	0xffffffff


	//   ....[17]....
        /*00ac*/ 	.word	0xffffffff


	//   ....[18]....
        /*00b0*/ 	.word	0xffffffff


	//   ....[19]....
        /*00b4*/ 	.word	0xffffffff


	//----- nvinfo : EIATTR_COOP_GROUP_INSTR_OFFSETS
	.align		4
.L_1718:
        /*00b8*/ 	.byte	0x04, 0x28
        /*00ba*/ 	.short	(.L_1720 - .L_1719)


	//   ....[0]....
.L_1719:
        /*00bc*/ 	.word	0x00000310


	//   ....[1]....
        /*00c0*/ 	.word	0x00000340


	//   ....[2]....
        /*00c4*/ 	.word	0x00000350


	//   ....[3]....
        /*00c8*/ 	.word	0x00000360


	//   ....[4]....
        /*00cc*/ 	.word	0x00000390


	//   ....[5]....
        /*00d0*/ 	.word	0x000003a0


	//   ....[6]....
        /*00d4*/ 	.word	0x000003b0


	//   ....[7]....
        /*00d8*/ 	.word	0x000003c0


	//   ....[8]....
        /*00dc*/ 	.word	0x000003e0


	//   ....[9]....
        /*00e0*/ 	.word	0x00000400


	//   ....[10]....
        /*00e4*/ 	.word	0x00000410


	//   ....[11]....
        /*00e8*/ 	.word	0x00000420


	//   ....[12]....
        /*00ec*/ 	.word	0x00000440


	//   ....[13]....
        /*00f0*/ 	.word	0x00000460


	//   ....[14]....
        /*00f4*/ 	.word	0x00000470


	//   ....[15]....
        /*00f8*/ 	.word	0x00000480


	//   ....[16]....
        /*00fc*/ 	.word	0x000004a0


	//   ....[17]....
        /*0100*/ 	.word	0x000004c0


	//   ....[18]....
        /*0104*/ 	.word	0x000004d0


	//   ....[19]....
        /*0108*/ 	.word	0x000004e0


	//----- nvinfo : EIATTR_VRC_CTA_INIT_COUNT
	.align		4
.L_1720:
        /*010c*/ 	.byte	0x02, 0x4a
	.zero		1
	.zero		1


	//----- nvinfo : EIATTR_EXIT_INSTR_OFFSETS
	.align		4
        /*0110*/ 	.byte	0x04, 0x1c
        /*0112*/ 	.short	(.L_1722 - .L_1721)


	//   ....[0]....
.L_1721:
        /*0114*/ 	.word	0x00000040


	//   ....[1]....
        /*0118*/ 	.word	0x000008d0


	//----- nvinfo : EIATTR_CRS_STACK_SIZE
	.align		4
.L_1722:
        /*011c*/ 	.byte	0x04, 0x1e
        /*011e*/ 	.short	(.L_1724 - .L_1723)
.L_1723:
        /*0120*/ 	.word	0x00000000


	//----- nvinfo : EIATTR_CBANK_PARAM_SIZE
	.align		4
.L_1724:
        /*0124*/ 	.byte	0x03, 0x19
        /*0126*/ 	.short	0x001c


	//----- nvinfo : EIATTR_PARAM_CBANK
	.align		4
        /*0128*/ 	.byte	0x04, 0x0a
        /*012a*/ 	.short	(.L_1726 - .L_1725)
	.align		4
.L_1725:
        /*012c*/ 	.word	index@(.nv.constant0._Z23analyzeDataVarianceFastIyEvPKT_iiPfi)
        /*0130*/ 	.short	0x0380
        /*0132*/ 	.short	0x001c


	//----- nvinfo : EIATTR_SW_WAR
	.align		4
.L_1726:
        /*0134*/ 	.byte	0x04, 0x36
        /*0136*/ 	.short	(.L_1728 - .L_1727)
.L_1727:
        /*0138*/ 	.word	0x00000008
.L_1728:


//--------------------- .nv.info._Z24directRandomAccessKernelIxEvPKiS1_S1_PKdS1_PKlPKjS1_PT_ii --------------------------
	.section	.nv.info._Z24directRandomAccessKernelIxEvPKiS1_S1_PKdS1_PKlPKjS1_PT_ii,"",@"SHT_CUDA_INFO"
	.sectionflags	@""
	.align	4


	//----- nvinfo : EIATTR_CUDA_API_VERSION
	.align		4
        /*0000*/ 	.byte	0x04, 0x37
        /*0002*/ 	.short	(.L_1730 - .L_1729)
.L_1729:
        /*0004*/ 	.word	0x00000082


	//----- nvinfo : EIATTR_KPARAM_INFO
	.align		4
.L_1730:
        /*0008*/ 	.byte	0x04, 0x17
        /*000a*/ 	.short	(.L_1732 - .L_1731)
.L_1731:
        /*000c*/ 	.word	0x00000000
        /*0010*/ 	.short	0x000a
        /*0012*/ 	.short	0x004c
        /*0014*/ 	.byte	0x00, 0xf0, 0x11, 0x00


	//----- nvinfo : EIATTR_KPARAM_INFO
	.align		4
.L_1732:
        /*0018*/ 	.byte	0x04, 0x17
        /*001a*/ 	.short	(.L_1734 - .L_1733)
.L_1733:
        /*001c*/ 	.word	0x00000000
        /*0020*/ 	.short	0x0009
        /*0022*/ 	.short	0x0048
        /*0024*/ 	.byte	0x00, 0xf0, 0x11, 0x00


	//----- nvinfo : EIATTR_KPARAM_INFO
	.align		4
.L_1734:
        /*0028*/ 	.byte	0x04, 0x17
        /*002a*/ 	.short	(.L_1736 - .L_1735)
.L_1735:
        /*002c*/ 	.word	0x00000000
        /*0030*/ 	.short	0x0008
        /*0032*/ 	.short	0x0040
        /*0034*/ 	.byte	0x00, 0xf5, 0x21, 0x00


	//----- nvinfo : EIATTR_KPARAM_INFO
	.align		4
.L_1736:
        /*0038*/ 	.byte	0x04, 0x17
        /*003a*/ 	.short	(.L_1738 - .L_1737)
.L_1737:
        /*003c*/ 	.word	0x00000000
        /*0040*/ 	.short	0x0007
        /*0042*/ 	.short	0x0038
        /*0044*/ 	.byte	0x00, 0xf5, 0x21, 0x00


	//----- nvinfo : EIATTR_KPARAM_INFO
	.align		4
.L_1738:
        /*0048*/ 	.byte	0x04, 0x17
        /*004a*/ 	.short	(.L_1740 - .L_1739)
.L_1739:
        /*004c*/ 	.word	0x00000000
        /*0050*/ 	.short	0x0006
        /*0052*/ 	.short	0x0030
        /*0054*/ 	.byte	0x00, 0xf5, 0x21, 0x00


	//----- nvinfo : EIATTR_KPARAM_INFO
	.align		4
.L_1740:
        /*0058*/ 	.byte	0x04, 0x17
        /*005a*/ 	.short	(.L_1742 - .L_1741)
.L_1741:
        /*005c*/ 	.word	0x00000000
        /*0060*/ 	.short	0x0005
        /*0062*/ 	.short	0x0028
        /*0064*/ 	.byte	0x00, 0xf5, 0x21, 0x00


	//----- nvinfo : EIATTR_KPARAM_INFO
	.align		4
.L_1742:
        /*0068*/ 	.byte	0x04, 0x17
        /*006a*/ 	.short	(.L_1744 - .L_1743)
.L_1743:
        /*006c*/ 	.word	0x00000000
        /*0070*/ 	.short	0x0004
        /*0072*/ 	.short	0x0020
        /*0074*/ 	.byte	0x00, 0xf5, 0x21, 0x00


	//----- nvinfo : EIATTR_KPARAM_INFO
	.align		4
.L_1744:
        /*0078*/ 	.byte	0x04, 0x17
        /*007a*/ 	.short	(.L_1746 - .L_1745)
.L_1745:
        /*007c*/ 	.word	0x00000000
        /*0080*/ 	.short	0x0003
        /*0082*/ 	.short	0x0018
        /*0084*/ 	.byte	0x00, 0xf5, 0x21, 0x00


	//----- nvinfo : EIATTR_KPARAM_INFO
	.align		4
.L_1746:
        /*0088*/ 	.byte	0x04, 0x17
        /*008a*/ 	.short	(.L_1748 - .L_1747)
.L_1747:
        /*008c*/ 	.word	0x00000000
        /*0090*/ 	.short	0x0002
        /*0092*/ 	.short	0x0010
        /*0094*/ 	.byte	0x00, 0xf5, 0x21, 0x00


	//----- nvinfo : EIATTR_KPARAM_INFO
	.align		4
.L_1748:
        /*0098*/ 	.byte	0x04, 0x17
        /*009a*/ 	.short	(.L_1750 - .L_1749)
.L_1749:
        /*009c*/ 	.word	0x00000000
        /*00a0*/ 	.short	0x0001
        /*00a2*/ 	.short	0x0008
        /*00a4*/ 	.byte	0x00, 0xf5, 0x21, 0x00


	//----- nvinfo : EIATTR_KPARAM_INFO
	.align		4
.L_1750:
        /*00a8*/ 	.byte	0x04, 0x17
        /*00aa*/ 	.short	(.L_1752 - .L_1751)
.L_1751:
        /*00ac*/ 	.word	0x00000000
        /*00b0*/ 	.short	0x0000
        /*00b2*/ 	.short	0x0000
        /*00b4*/ 	.byte	0x00, 0xf5, 0x21, 0x00


	//----- nvinfo : EIATTR_SPARSE_MMA_MASK
	.align		4
.L_1752:
        /*00b8*/ 	.byte	0x03, 0x50
        /*00ba*/ 	.short	0x0000


	//----- nvinfo : EIATTR_MAXREG_COUNT
	.align		4
        /*00bc*/ 	.byte	0x03, 0x1b
        /*00be*/ 	.short	0x00ff


	//----- nvinfo : EIATTR_MERCURY_ISA_VERSION
	.align		4
        /*00c0*/ 	.byte	0x03, 0x5f
        /*00c2*/ 	.short	0x0101


	//----- nvinfo : EIATTR_VRC_CTA_INIT_COUNT
	.align		4
        /*00c4*/ 	.byte	0x02, 0x4a
	.zero		1
	.zero		1


	//----- nvinfo : EIATTR_EXIT_INSTR_OFFSETS
	.align		4
        /*00c8*/ 	.byte	0x04, 0x1c
        /*00ca*/ 	.short	(.L_1754 - .L_1753)


	//   ....[0]....
.L_1753:
        /*00cc*/ 	.word	0x00000070


	//   ....[1]....
        /*00d0*/ 	.word	0x000006e0


	//   ....[2]....
        /*00d4*/ 	.word	0x00000c40


	//   ....[3]....
        /*00d8*/ 	.word	0x00000c80


	//   ....[4]....
        /*00dc*/ 	.word	0x00001420


	//----- nvinfo : EIATTR_CRS_STACK_SIZE
	.align		4
.L_1754:
        /*00e0*/ 	.byte	0x04, 0x1e
        /*00e2*/ 	.short	(.L_1756 - .L_1755)
.L_1755:
        /*00e4*/ 	.word	0x00000000


	//----- nvinfo : EIATTR_CBANK_PARAM_SIZE
	.align		4
.L_1756:
        /*00e8*/ 	.byte	0x03, 0x19
        /*00ea*/ 	.short	0x0050


	//----- nvinfo : EIATTR_PARAM_CBANK
	.align		4
        /*00ec*/ 	.byte	0x04, 0x0a
        /*00ee*/ 	.short	(.L_1758 - .L_1757)
	.align		4
.L_1757:
        /*00f0*/ 	.word	index@(.nv.constant0._Z24directRandomAccessKernelIxEvPKiS1_S1_PKdS1_PKlPKjS1_PT_ii)
        /*00f4*/ 	.short	0x0380
        /*00f6*/ 	.short	0x0050


	//----- nvinfo : EIATTR_SW_WAR
	.align		4
.L_1758:
        /*00f8*/ 	.byte	0x04, 0x36
        /*00fa*/ 	.short	(.L_1760 - .L_1759)
.L_1759:
        /*00fc*/ 	.word	0x00000008
.L_1760:


//--------------------- .nv.info._Z39decompressFullFile_WorkStealingAdvancedIxEvPK14CompressedDataIT_EPS1_iPi --------------------------
	.section	.nv.info._Z39decompressFullFile_WorkStealingAdvancedIxEvPK14CompressedDataIT_EPS1_iPi,"",@"SHT_CUDA_INFO"
	.sectionflags	@""
	.align	4


	//----- nvinfo : EIATTR_CUDA_API_VERSION
	.align		4
        /*0000*/ 	.byte	0x04, 0x37
        /*0002*/ 	.short	(.L_1762 - .L_1761)
.L_1761:
        /*0004*/ 	.word	0x00000082


	//----- nvinfo : EIATTR_KPARAM_INFO
	.align		4
.L_1762:
        /*0008*/ 	.byte	0x04, 0x17
        /*000a*/ 	.short	(.L_1764 - .L_1763)
.L_1763:
        /*000c*/ 	.word	0x00000000
        /*0010*/ 	.short	0x0003
        /*0012*/ 	.short	0x0018
        /*0014*/ 	.byte	0x00, 0xf5, 0x21, 0x00


	//----- nvinfo : EIATTR_KPARAM_INFO
	.align		4
.L_1764:
        /*0018*/ 	.byte	0x04, 0x17
        /*001a*/ 	.short	(.L_1766 - .L_1765)
.L_1765:
        /*001c*/ 	.word	0x00000000
        /*0020*/ 	.short	0x0002
        /*0022*/ 	.short	0x0010
        /*0024*/ 	.byte	0x00, 0xf0, 0x11, 0x00


	//----- nvinfo : EIATTR_KPARAM_INFO
	.align		4
.L_1766:
        /*0028*/ 	.byte	0x04, 0x17
        /*002a*/ 	.short	(.L_1768 - .L_1767)
.L_1767:
        /*002c*/ 	.word	0x00000000
        /*0030*/ 	.short	0x0001
        /*0032*/ 	.short	0x0008
        /*0034*/ 	.byte	0x00, 0xf5, 0x21, 0x00


	//----- nvinfo : EIATTR_KPARAM_INFO
	.align		4
.L_1768:
        /*0038*/ 	.byte	0x04, 0x17
        /*003a*/ 	.short	(.L_1770 - .L_1769)
.L_1769:
        /*003c*/ 	.word	0x00000000
        /*0040*/ 	.short	0x0000
        /*0042*/ 	.short	0x0000
        /*0044*/ 	.byte	0x00, 0xf5, 0x21, 0x00


	//----- nvinfo : EIATTR_SPARSE_MMA_MASK
	.align		4
.L_1770:
        /*0048*/ 	.byte	0x03, 0x50
        /*004a*/ 	.short	0x0000


	//----- nvinfo : EIATTR_MAXREG_COUNT
	.align		4
        /*004c*/ 	.byte	0x03, 0x1b
        /*004e*/ 	.short	0x00ff


	//----- nvinfo : EIATTR_NUM_BARRIERS
	.align		4
        /*0050*/ 	.byte	0x02, 0x4c
        /*0052*/ 	.byte	0x01
	.zero		1


	//----- nvinfo : EIATTR_MERCURY_ISA_VERSION
	.align		4
        /*0054*/ 	.byte	0x03, 0x5f
        /*0056*/ 	.short	0x0101


	//----- nvinfo : EIATTR_VRC_CTA_INIT_COUNT
	.align		4
        /*0058*/ 	.byte	0x02, 0x4a
	.zero		1
	.zero		1


	//----- nvinfo : EIATTR_EXIT_INSTR_OFFSETS
	.align		4
        /*005c*/ 	.byte	0x04, 0x1c
        /*005e*/ 	.short	(.L_1772 - .L_1771)


	//   ....[0]....
.L_1771:
        /*0060*/ 	.word	0x00000430


	//----- nvinfo : EIATTR_CRS_STACK_SIZE
	.align		4
.L_1772:
        /*0064*/ 	.byte	0x04, 0x1e
        /*0066*/ 	.short	(.L_1774 - .L_1773)
.L_1773:
        /*0068*/ 	.word	0x00000000


	//----- nvinfo : EIATTR_CBANK_PARAM_SIZE
	.align		4
.L_1774:
        /*006c*/ 	.byte	0x03, 0x19
        /*006e*/ 	.short	0x0020


	//----- nvinfo : EIATTR_PARAM_CBANK
	.align		4
        /*0070*/ 	.byte	0x04, 0x0a
        /*0072*/ 	.short	(.L_1776 - .L_1775)
	.align		4
.L_1775:
        /*0074*/ 	.word	index@(.nv.constant0._Z39decompressFullFile_WorkStealingAdvancedIxEvPK14CompressedDataIT_EPS1_iPi)
        /*0078*/ 	.short	0x0380
        /*007a*/ 	.short	0x0020


	//----- nvinfo : EIATTR_SW_WAR
	.align		4
.L_1776:
        /*007c*/ 	.byte	0x04, 0x36
        /*007e*/ 	.short	(.L_1778 - .L_1777)
.L_1777:
        /*0080*/ 	.word	0x00000008
.L_1778:


//--------------------- .nv.info._Z31decompressFullFile_WorkStealingIxEvPK14CompressedDataIT_EPS1_iPi --------------------------
	.section	.nv.info._Z31decompressFullFile_WorkStealingIxEvPK14CompressedDataIT_EPS1_iPi,"",@"SHT_CUDA_INFO"
	.sectionflags	@""
	.align	4


	//----- nvinfo : EIATTR_CUDA_API_VERSION
	.align		4
        /*0000*/ 	.byte	0x04, 0x37
        /*0002*/ 	.short	(.L_1780 - .L_1779)
.L_1779:
        /*0004*/ 	.word	0x00000082


	//----- nvinfo : EIATTR_KPARAM_INFO
	.align		4
.L_1780:
        /*0008*/ 	.byte	0x04, 0x17
        /*000a*/ 	.short	(.L_1782 - .L_1781)
.L_1781:
        /*000c*/ 	.word	0x00000000
        /*0010*/ 	.short	0x0003
        /*0012*/ 	.short	0x0018
        /*0014*/ 	.byte	0x00, 0xf5, 0x21, 0x00


	//----- nvinfo : EIATTR_KPARAM_INFO
	.align		4
.L_1782:
        /*0018*/ 	.byte	0x04, 0x17
        /*001a*/ 	.short	(.L_1784 - .L_1783)
.L_1783:
        /*001c*/ 	.word	0x00000000
        /*0020*/ 	.short	0x0002
        /*0022*/ 	.short	0x0010
        /*0024*/ 	.byte	0x00, 0xf0, 0x11, 0x00


	//----- nvinfo : EIATTR_KPARAM_INFO
	.align		4
.L_1784:
        /*0028*/ 	.byte	0x04, 0x17
        /*002a*/ 	.short	(.L_1786 - .L_1785)
.L_1785:
        /*002c*/ 	.word	0x00000000
        /*0030*/ 	.short	0x0001
        /*0032*/ 	.short	0x0008
        /*0034*/ 	.byte	0x00, 0xf5, 0x21, 0x00


	//----- nvinfo : EIATTR_KPARAM_INFO
	.align		4
.L_1786:
        /*0038*/ 	.byte	0x04, 0x17
        /*003a*/ 	.short	(.L_1788 - .L_1787)
.L_1787:
        /*003c*/ 	.word	0x00000000
        /*0040*/ 	.short	0x0000
        /*0042*/ 	.short	0x0000
        /*0044*/ 	.byte	0x00, 0xf5, 0x21, 0x00


	//----- nvinfo : EIATTR_SPARSE_MMA_MASK
	.align		4
.L_1788:
        /*0048*/ 	.byte	0x03, 0x50
        /*004a*/ 	.short	0x0000


	//----- nvinfo : EIATTR_MAXREG_COUNT
	.align		4
        /*004c*/ 	.byte	0x03, 0x1b
        /*004e*/ 	.short	0x00ff


	//----- nvinfo : EIATTR_NUM_BARRIERS
	.align		4
        /*0050*/ 	.byte	0x02, 0x4c
        /*0052*/ 	.byte	0x01
	.zero		1


	//----- nvinfo : EIATTR_MERCURY_ISA_VERSION
	.align		4
        /*0054*/ 	.byte	0x03, 0x5f
        /*0056*/ 	.short	0x0101


	//----- nvinfo : EIATTR_COOP_GROUP_MASK_REGIDS
	.align		4
        /*0058*/ 	.byte	0x04, 0x29
        /*005a*/ 	.short	(.L_1790 - .L_1789)


	//   ....[0]....
.L_1789:
        /*005c*/ 	.word	0xffffffff


	//----- nvinfo : EIATTR_COOP_GROUP_INSTR_OFFSETS
	.align		4
.L_1790:
        /*0060*/ 	.byte	0x04, 0x28
        /*0062*/ 	.short	(.L_1792 - .L_1791)


	//   ....[0]....
.L_1791:
        /*0064*/ 	.word	0x00001970


	//----- nvinfo : EIATTR_VRC_CTA_INIT_COUNT
	.align		4
.L_1792:
        /*0068*/ 	.byte	0x02, 0x4a
	.zero		1
	.zero		1


	//----- nvinfo : EIATTR_EXIT_INSTR_OFFSETS
	.align		4
        /*006c*/ 	.byte	0x04, 0x1c
        /*006e*/ 	.short	(.L_1794 - .L_1793)


	//   ....[0]....
.L_1793:
        /*0070*/ 	.word	0x000004f0


	//----- nvinfo : EIATTR_CRS_STACK_SIZE
	.align		4
.L_1794:
        /*0074*/ 	.byte	0x04, 0x1e
        /*0076*/ 	.short	(.L_1796 - .L_1795)
.L_1795:
        /*0078*/ 	.word	0x00000000


	//----- nvinfo : EIATTR_CBANK_PARAM_SIZE
	.align		4
.L_1796:
        /*007c*/ 	.byte	0x03, 0x19
        /*007e*/ 	.short	0x0020


	//----- nvinfo : EIATTR_PARAM_CBANK
	.align		4
        /*0080*/ 	.byte	0x04, 0x0a
        /*0082*/ 	.short	(.L_1798 - .L_1797)
	.align		4
.L_1797:
        /*0084*/ 	.word	index@(.nv.constant0._Z31decompressFullFile_WorkStealingIxEvPK14CompressedDataIT_EPS1_iPi)
        /*0088*/ 	.short	0x0380
        /*008a*/ 	.short	0x0020


	//----- nvinfo : EIATTR_SW_WAR
	.align		4
.L_1798:
        /*008c*/ 	.byte	0x04, 0x36
        /*008e*/ 	.short	(.L_1800 - .L_1799)
.L_1799:
        /*0090*/ 	.word	0x00000008
.L_1800:


//--------------------- .nv.info._Z40decompressFullFile_OnTheFly_Optimized_V2IxEvPK14CompressedDataIT_EPS1_i --------------------------
	.section	.nv.info._Z40decompressFullFile_OnTheFly_Optimized_V2IxEvPK14CompressedDataIT_EPS1_i,"",@"SHT_CUDA_INFO"
	.sectionflags	@""
	.align	4


	//----- nvinfo : EIATTR_CUDA_API_VERSION
	.align		4
        /*0000*/ 	.byte	0x04, 0x37
        /*0002*/ 	.short	(.L_1802 - .L_1801)
.L_1801:
        /*0004*/ 	.word	0x00000082


	//----- nvinfo : EIATTR_KPARAM_INFO
	.align		4
.L_1802:
        /*0008*/ 	.byte	0x04, 0x17
        /*000a*/ 	.short	(.L_1804 - .L_1803)
.L_1803:
        /*000c*/ 	.word	0x00000000
        /*0010*/ 	.short	0x0002
        /*0012*/ 	.short	0x0010
        /*0014*/ 	.byte	0x00, 0xf0, 0x11, 0x00


	//----- nvinfo : EIATTR_KPARAM_INFO
	.align		4
.L_1804:
        /*0018*/ 	.byte	0x04, 0x17
        /*001a*/ 	.short	(.L_1806 - .L_1805)
.L_1805:
        /*001c*/ 	.word	0x00000000
        /*0020*/ 	.short	0x0001
        /*0022*/ 	.short	0x0008
        /*0024*/ 	.byte	0x00, 0xf5, 0x21, 0x00


	//----- nvinfo : EIATTR_KPARAM_INFO
	.align		4
.L_1806:
        /*0028*/ 	.byte	0x04, 0x17
        /*002a*/ 	.short	(.L_1808 - .L_1807)
.L_1807:
        /*002c*/ 	.word	0x00000000
        /*0030*/ 	.short	0x0000
        /*0032*/ 	.short	0x0000
        /*0034*/ 	.byte	0x00, 0xf5, 0x21, 0x00


	//----- nvinfo : EIATTR_SPARSE_MMA_MASK
	.align		4
.L_1808:
        /*0038*/ 	.byte	0x03, 0x50
        /*003a*/ 	.short	0x0000


	//----- nvinfo : EIATTR_MAXREG_COUNT
	.align		4
        /*003c*/ 	.byte	0x03, 0x1b
        /*003e*/ 	.short	0x00ff


	//----- nvinfo : EIATTR_NUM_BARRIERS
	.align		4
        /*0040*/ 	.byte	0x02, 0x4c
        /*0042*/ 	.byte	0x01
	.zero		1


	//----- nvinfo : EIATTR_MERCURY_ISA_VERSION
	.align		4
        /*0044*/ 	.byte	0x03, 0x5f
        /*0046*/ 	.short	0x0101


	//----- nvinfo : EIATTR_UNUSED_LOAD_BYTE_OFFSET
	.align		4
        /*0048*/ 	.byte	0x04, 0x44
        /*004a*/ 	.short	(.L_1810 - .L_1809)


	//   ....[0]....
.L_1809:
        /*004c*/ 	.word	0x00000380
        /*0050*/ 	.word	0x00000fff


	//----- nvinfo : EIATTR_VRC_CTA_INIT_COUNT
	.align		4
.L_1810:
        /*0054*/ 	.byte	0x02, 0x4a
	.zero		1
	.zero		1


	//----- nvinfo : EIATTR_EXIT_INSTR_OFFSETS
	.align		4
        /*0058*/ 	.byte	0x04, 0x1c
        /*005a*/ 	.short	(.L_1812 - .L_1811)


	//   ....[0]....
.L_1811:
        /*005c*/ 	.word	0x00000060


	//   ....[1]....
        /*0060*/ 	.word	0x00000310


	//   ....[2]....
        /*0064*/ 	.word	0x00001080


	//----- nvinfo : EIATTR_CRS_STACK_SIZE
	.align		4
.L_1812:
        /*0068*/ 	.byte	0x04, 0x1e
        /*006a*/ 	.short	(.L_1814 - .L_1813)
.L_1813:
        /*006c*/ 	.word	0x00000000


	//----- nvinfo : EIATTR_CBANK_PARAM_SIZE
	.align		4
.L_1814:
        /*0070*/ 	.byte	0x03, 0x19
        /*0072*/ 	.short	0x0014


	//----- nvinfo : EIATTR_PARAM_CBANK
	.align		4
        /*0074*/ 	.byte	0x04, 0x0a
        /*0076*/ 	.short	(.L_1816 - .L_1815)
	.align		4
.L_1815:
        /*0078*/ 	.word	index@(.nv.constant0._Z40decompressFullFile_OnTheFly_Optimized_V2IxEvPK14CompressedDataIT_EPS1_i)
        /*007c*/ 	.short	0x0380
        /*007e*/ 	.short	0x0014


	//----- nvinfo : EIATTR_SW_WAR
	.align		4
.L_1816:
        /*0080*/ 	.byte	0x04, 0x36
        /*0082*/ 	.short	(.L_1818 - .L_1817)
.L_1817:
        /*0084*/ 	.word	0x00000008
.L_1818:


//--------------------- .nv.info._Z21decompressFullFileFixIxEvPK14CompressedDataIT_EPS1_ii --------------------------
	.section	.nv.info._Z21decompressFullFileFixIxEvPK14CompressedDataIT_EPS1_ii,"",@"SHT_CUDA_INFO"
	.sectionflags	@""
	.align	4


	//----- nvinfo : EIATTR_CUDA_API_VERSION
	.align		4
        /*0000*/ 	.byte	0x04, 0x37
        /*0002*/ 	.short	(.L_1820 - .L_1819)
.L_1819:
        /*0004*/ 	.word	0x00000082


	//----- nvinfo : EIATTR_KPARAM_INFO
	.align		4
.L_1820:
        /*0008*/ 	.byte	0x04, 0x17
        /*000a*/ 	.short	(.L_1822 - .L_1821)
.L_1821:
        /*000c*/ 	.word	0x00000000
        /*0010*/ 	.short	0x0003
        /*0012*/ 	.short	0x0014
        /*0014*/ 	.byte	0x00, 0xf0, 0x11, 0x00


	//----- nvinfo : EIATTR_KPARAM_INFO
	.align		4
.L_1822:
        /*0018*/ 	.byte	0x04, 0x17
        /*001a*/ 	.short	(.L_1824 - .L_1823)
.L_1823:
        /*001c*/ 	.word	0x00000000
        /*0020*/ 	.short	0x0002
        /*0022*/ 	.short	0x0010
        /*0024*/ 	.byte	0x00, 0xf0, 0x11, 0x00


	//----- nvinfo : EIATTR_KPARAM_INFO
	.align		4
.L_1824:
        /*0028*/ 	.byte	0x04, 0x17
        /*002a*/ 	.short	(.L_1826 - .L_1825)
.L_1825:
        /*002c*/ 	.word	0x00000000
        /*0030*/ 	.short	0x0001
        /*0032*/ 	.short	0x0008
        /*0034*/ 	.byte	0x00, 0xf5, 0x21, 0x00


	//----- nvinfo : EIATTR_KPARAM_INFO
	.align		4
.L_1826:
        /*0038*/ 	.byte	0x04, 0x17
        /*003a*/ 	.short	(.L_1828 - .L_1827)
.L_1827:
        /*003c*/ 	.word	0x00000000
        /*0040*/ 	.short	0x0000
        /*0042*/ 	.short	0x0000
        /*0044*/ 	.byte	0x00, 0xf5, 0x21, 0x00


	//----- nvinfo : EIATTR_SPARSE_MMA_MASK
	.align		4
.L_1828:
        /*0048*/ 	.byte	0x03, 0x50
        /*004a*/ 	.short	0x0000


	//----- nvinfo : EIATTR_MAXREG_COUNT
	.align		4
        /*004c*/ 	.byte	0x03, 0x1b
        /*004e*/ 	.short	0x00ff


	//----- nvinfo : EIATTR_NUM_BARRIERS
	.align		4
        /*0050*/ 	.byte	0x02, 0x4c
        /*0052*/ 	.byte	0x01
	.zero		1


	//----- nvinfo : EIATTR_MERCURY_ISA_VERSION
	.align		4
        /*0054*/ 	.byte	0x03, 0x5f
        /*0056*/ 	.short	0x0101


	//----- nvinfo : EIATTR_VRC_CTA_INIT_COUNT
	.align		4
        /*0058*/ 	.byte	0x02, 0x4a
	.zero		1
	.zero		1


	//----- nvinfo : EIATTR_EXIT_INSTR_OFFSETS
	.align		4
        /*005c*/ 	.byte	0x04, 0x1c
        /*005e*/ 	.short	(.L_1830 - .L_1829)


	//   ....[0]....
.L_1829:
        /*0060*/ 	.word	0x00000040


	//   ....[1]....
        /*0064*/ 	.word	0x00000090


	//   ....[2]....
        /*0068*/ 	.word	0x00000170


	//   ....[3]....
        /*006c*/ 	.word	0x00001260


	//----- nvinfo : EIATTR_CRS_STACK_SIZE
	.align		4
.L_1830:
        /*0070*/ 	.byte	0x04, 0x1e
        /*0072*/ 	.short	(.L_1832 - .L_1831)
.L_1831:
        /*0074*/ 	.word	0x00000000


	//----- nvinfo : EIATTR_CBANK_PARAM_SIZE
	.align		4
.L_1832:
        /*0078*/ 	.byte	0x03, 0x19
        /*007a*/ 	.short	0x0018


	//----- nvinfo : EIATTR_PARAM_CBANK
	.align		4
        /*007c*/ 	.byte	0x04, 0x0a
        /*007e*/ 	.short	(.L_1834 - .L_1833)
	.align		4
.L_1833:
        /*0080*/ 	.word	index@(.nv.constant0._Z21decompressFullFileFixIxEvPK14CompressedDataIT_EPS1_ii)
        /*0084*/ 	.short	0x0380
        /*0086*/ 	.short	0x0018


	//----- nvinfo : EIATTR_SW_WAR
	.align		4
.L_1834:
        /*0088*/ 	.byte	0x04, 0x36
        /*008a*/ 	.short	(.L_1836 - .L_1835)
.L_1835:
        /*008c*/ 	.word	0x00000008
.L_1836:


//--------------------- .nv.info._Z28decompressFullFile_BitPackedIxEvPK14CompressedDataIT_EPS1_i --------------------------
	.section	.nv.info._Z28decompressFullFile_BitPackedIxEvPK14CompressedDataIT_EPS1_i,"",@"SHT_CUDA_INFO"
	.sectionflags	@""
	.align	4


	//----- nvinfo : EIATTR_CUDA_API_VERSION
	.align		4
        /*0000*/ 	.byte	0x04, 0x37
        /*0002*/ 	.short	(.L_1838 - .L_1837)
.L_1837:
        /*0004*/ 	.word	0x00000082


	//----- nvinfo : EIATTR_KPARAM_INFO
	.align		4
.L_1838:
        /*0008*/ 	.byte	0x04, 0x17
        /*000a*/ 	.short	(.L_1840 - .L_1839)
.L_1839:
        /*000c*/ 	.word	0x00000000
        /*0010*/ 	.short	0x0002
        /*0012*/ 	.short	0x0010
        /*0014*/ 	.byte	0x00, 0xf0, 0x11, 0x00


	//----- nvinfo : EIATTR_KPARAM_INFO
	.align		4
.L_1840:
        /*0018*/ 	.byte	0x04, 0x17
        /*001a*/ 	.short	(.L_1842 - .L_1841)
.L_1841:
        /*001c*/ 	.word	0x00000000
        /*0020*/ 	.short	0x0001
        /*0022*/ 	.short	0x0008
        /*0024*/ 	.byte	0x00, 0xf5, 0x21, 0x00


	//----- nvinfo : EIATTR_KPARAM_INFO
	.align		4
.L_1842:
        /*0028*/ 	.byte	0x04, 0x17
        /*002a*/ 	.short	(.L_1844 - .L_1843)
.L_1843:
        /*002c*/ 	.word	0x00000000
        /*0030*/ 	.short	0x0000
        /*0032*/ 	.short	0x0000
        /*0034*/ 	.byte	0x00, 0xf5, 0x21, 0x00


	//----- nvinfo : EIATTR_SPARSE_MMA_MASK
	.align		4
.L_1844:
        /*0038*/ 	.byte	0x03, 0x50
        /*003a*/ 	.short	0x0000


	//----- nvinfo : EIATTR_MAXREG_COUNT
	.align		4
        /*003c*/ 	.byte	0x03, 0x1b
        /*003e*/ 	.short	0x00ff


	//----- nvinfo : EIATTR_MERCURY_ISA_VERSION
	.align		4
        /*0040*/ 	.byte	0x03, 0x5f
        /*0042*/ 	.short	0x0101


	//----- nvinfo : EIATTR_VRC_CTA_INIT_COUNT
	.align		4
        /*0044*/ 	.byte	0x02, 0x4a
	.zero		1
	.zero		1


	//----- nvinfo : EIATTR_EXIT_INSTR_OFFSETS
	.align		4
        /*0048*/ 	.byte	0x04, 0x1c
        /*004a*/ 	.short	(.L_1846 - .L_1845)


	//   ....[0]....
.L_1845:
        /*004c*/ 	.word	0x00000040


	//   ....[1]....
        /*0050*/ 	.word	0x000000a0


	//   ....[2]....
        /*0054*/ 	.word	0x00000110


	//   ....[3]....
        /*0058*/ 	.word	0x00000fa0


	//----- nvinfo : EIATTR_CRS_STACK_SIZE
	.align		4
.L_1846:
        /*005c*/ 	.byte	0x04, 0x1e
        /*005e*/ 	.short	(.L_1848 - .L_1847)
.L_1847:
        /*0060*/ 	.word	0x00000000


	//----- nvinfo : EIATTR_CBANK_PARAM_SIZE
	.align		4
.L_1848:
        /*0064*/ 	.byte	0x03, 0x19
        /*0066*/ 	.short	0x0014


	//----- nvinfo : EIATTR_PARAM_CBANK
	.align		4
        /*0068*/ 	.byte	0x04, 0x0a
        /*006a*/ 	.short	(.L_1850 - .L_1849)
	.align		4
.L_1849:
        /*006c*/ 	.word	index@(.nv.constant0._Z28decompressFullFile_BitPackedIxEvPK14CompressedDataIT_EPS1_i)
        /*0070*/ 	.short	0x0380
        /*0072*/ 	.short	0x0014


	//----- nvinfo : EIATTR_SW_WAR
	.align		4
.L_1850:
        /*0074*/ 	.byte	0x04, 0x36
        /*0076*/ 	.short	(.L_1852 - .L_1851)
.L_1851:
        /*0078*/ 	.word	0x00000008
.L_1852:


//--------------------- .nv.info._Z30decompressFullFile_PreUnpackedIxEvPK14CompressedDataIT_EPS1_i --------------------------
	.section	.nv.info._Z30decompressFullFile_PreUnpackedIxEvPK14CompressedDataIT_EPS1_i,"",@"SHT_CUDA_INFO"
	.sectionflags	@""
	.align	4


	//----- nvinfo : EIATTR_CUDA_API_VERSION
	.align		4
        /*0000*/ 	.byte	0x04, 0x37
        /*0002*/ 	.short	(.L_1854 - .L_1853)
.L_1853:
        /*0004*/ 	.word	0x00000082


	//----- nvinfo : EIATTR_KPARAM_INFO
	.align		4
.L_1854:
        /*0008*/ 	.byte	0x04, 0x17
        /*000a*/ 	.short	(.L_1856 - .L_1855)
.L_1855:
        /*000c*/ 	.word	0x00000000
        /*0010*/ 	.short	0x0002
        /*0012*/ 	.short	0x0010
        /*0014*/ 	.byte	0x00, 0xf0, 0x11, 0x00


	//----- nvinfo : EIATTR_KPARAM_INFO
	.align		4
.L_1856:
        /*0018*/ 	.byte	0x04, 0x17
        /*001a*/ 	.short	(.L_1858 - .L_1857)
.L_1857:
        /*001c*/ 	.word	0x00000000
        /*0020*/ 	.short	0x0001
        /*0022*/ 	.short	0x0008
        /*0024*/ 	.byte	0x00, 0xf5, 0x21, 0x00


	//----- nvinfo : EIATTR_KPARAM_INFO
	.align		4
.L_1858:
        /*0028*/ 	.byte	0x04, 0x17
        /*002a*/ 	.short	(.L_1860 - .L_1859)
.L_1859:
        /*002c*/ 	.word	0x00000000
        /*0030*/ 	.short	0x0000
        /*0032*/ 	.short	0x0000
        /*0034*/ 	.byte	0x00, 0xf5, 0x21, 0x00


	//----- nvinfo : EIATTR_SPARSE_MMA_MASK
	.align		4
.L_1860:
        /*0038*/ 	.byte	0x03, 0x50
        /*003a*/ 	.short	0x0000


	//----- nvinfo : EIATTR_MAXREG_COUNT
	.align		4
        /*003c*/ 	.byte	0x03, 0x1b
        /*003e*/ 	.short	0x00ff


	//----- nvinfo : EIATTR_MERCURY_ISA_VERSION
	.align		4
        /*0040*/ 	.byte	0x03, 0x5f
        /*0042*/ 	.short	0x0101


	//----- nvinfo : EIATTR_VRC_CTA_INIT_COUNT
	.align		4
        /*0044*/ 	.byte	0x02, 0x4a
	.zero		1
	.zero		1


	//----- nvinfo : EIATTR_EXIT_INSTR_OFFSETS
	.align		4
        /*0048*/ 	.byte	0x04, 0x1c
        /*004a*/ 	.short	(.L_1862 - .L_1861)


	//   ....[0]....
.L_1861:
        /*004c*/ 	.word	0x00000040


	//   ....[1]....
        /*0050*/ 	.word	0x000000a0


	//   ....[2]....
        /*0054*/ 	.word	0x00000110


	//   ....[3]....
        /*0058*/ 	.word	0x000005c0


	//----- nvinfo : EIATTR_CRS_STACK_SIZE
	.align		4
.L_1862:
        /*005c*/ 	.byte	0x04, 0x1e
        /*005e*/ 	.short	(.L_1864 - .L_1863)
.L_1863:
        /*0060*/ 	.word	0x00000000


	//----- nvinfo : EIATTR_CBANK_PARAM_SIZE
	.align		4
.L_1864:
        /*0064*/ 	.byte	0x03, 0x19
        /*0066*/ 	.short	0x0014


	//----- nvinfo : EIATTR_PARAM_CBANK
	.align		4
        /*0068*/ 	.byte	0x04, 0x0a
        /*006a*/ 	.short	(.L_1866 - .L_1865)
	.align		4
.L_1865:
        /*006c*/ 	.word	index@(.nv.constant0._Z30decompressFullFile_PreUnpackedIxEvPK14CompressedDataIT_EPS1_i)
        /*0070*/ 	.short	0x0380
        /*0072*/ 	.short	0x0014


	//----- nvinfo : EIATTR_SW_WAR
	.align		4
.L_1866:
        /*0074*/ 	.byte	0x04, 0x36
        /*0076*/ 	.short	(.L_1868 - .L_1867)
.L_1867:
        /*0078*/ 	.word	0x00000008
.L_1868:


//--------------------- .nv.info._Z29randomAccessPreUnpackedKernelIxEvPKiS1_S1_PKdPKxS1_PT_ii --------------------------
	.section	.nv.info._Z29randomAccessPreUnpackedKernelIxEvPKiS1_S1_PKdPKxS1_PT_ii,"",@"SHT_CUDA_INFO"
	.sectionflags	@""
	.align	4


	//----- nvinfo : EIATTR_CUDA_API_VERSION
	.align		4
        /*0000*/ 	.byte	0x04, 0x37
        /*0002*/ 	.short	(.L_1870 - .L_1869)
.L_1869:
        /*0004*/ 	.word	0x00000082


	//----- nvinfo : EIATTR_KPARAM_INFO
	.align		4
.L_1870:
        /*0008*/ 	.byte	0x04, 0x17
        /*000a*/ 	.short	(.L_1872 - .L_1871)
.L_1871:
        /*000c*/ 	.word	0x00000000
        /*0010*/ 	.short	0x0008
        /*0012*/ 	.short	0x003c
        /*0014*/ 	.byte	0x00, 0xf0, 0x11, 0x00


	//----- nvinfo : EIATTR_KPARAM_INFO
	.align		4
.L_1872:
        /*0018*/ 	.byte	0x04, 0x17
        /*001a*/ 	.short	(.L_1874 - .L_1873)
.L_1873:
        /*001c*/ 	.word	0x00000000
        /*0020*/ 	.short	0x0007
        /*0022*/ 	.short	0x0038
        /*0024*/ 	.byte	0x00, 0xf0, 0x11, 0x00


	//----- nvinfo : EIATTR_KPARAM_INFO
	.align		4
.L_1874:
        /*0028*/ 	.byte	0x04, 0x17
        /*002a*/ 	.short	(.L_1876 - .L_1875)
.L_1875:
        /*002c*/ 	.word	0x00000000
        /*0030*/ 	.short	0x0006
        /*0032*/ 	.short	0x0030
        /*0034*/ 	.byte	0x00, 0xf5, 0x21, 0x00


	//----- nvinfo : EIATTR_KPARAM_INFO
	.align		4
.L_1876:
        /*0038*/ 	.byte	0x04, 0x17
        /*003a*/ 	.short	(.L_1878 - .L_1877)
.L_1877:
        /*003c*/ 	.word	0x00000000
        /*0040*/ 	.short	0x0005
        /*0042*/ 	.short	0x0028
        /*0044*/ 	.byte	0x00, 0xf5, 0x21, 0x00


	//----- nvinfo : EIATTR_KPARAM_INFO
	.align		4
.L_1878:
        /*0048*/ 	.byte	0x04, 0x17
        /*004a*/ 	.short	(.L_1880 - .L_1879)
.L_1879:
        /*004c*/ 	.word	0x00000000
        /*0050*/ 	.short	0x0004
        /*0052*/ 	.short	0x0020
        /*0054*/ 	.byte	0x00, 0xf5, 0x21, 0x00


	//----- nvinfo : EIATTR_KPARAM_INFO
	.align		4
.L_1880:
        /*0058*/ 	.byte	0x04, 0x17
        /*005a*/ 	.short	(.L_1882 - .L_1881)
.L_1881:
        /*005c*/ 	.word	0x00000000
        /*0060*/ 	.short	0x0003
        /*0062*/ 	.short	0x0018
        /*0064*/ 	.byte	0x00, 0xf5, 0x21, 0x00


	//----- nvinfo : EIATTR_KPARAM_INFO
	.align		4
.L_1882:
        /*0068*/ 	.byte	0x04, 0x17
        /*006a*/ 	.short	(.L_1884 - .L_1883)
.L_1883:
        /*006c*/ 	.word	0x00000000
        /*0070*/ 	.short	0x0002
        /*0072*/ 	.short	0x0010
        /*0074*/ 	.byte	0x00, 0xf5, 0x21, 0x00


	//----- nvinfo : EIATTR_KPARAM_INFO
	.align		4
.L_1884:
        /*0078*/ 	.byte	0x04, 0x17
        /*007a*/ 	.short	(.L_1886 - .L_1885)
.L_1885:
        /*007c*/ 	.word	0x00000000
        /*0080*/ 	.short	0x0001
        /*0082*/ 	.short	0x0008
        /*0084*/ 	.byte	0x00, 0xf5, 0x21, 0x00


	//----- nvinfo : EIATTR_KPARAM_INFO
	.align		4
.L_1886:
        /*0088*/ 	.byte	0x04, 0x17
        /*008a*/ 	.short	(.L_1888 - .L_1887)
.L_1887:
        /*008c*/ 	.word	0x00000000
        /*0090*/ 	.short	0x0000
        /*0092*/ 	.short	0x0000
        /*0094*/ 	.byte	0x00, 0xf5, 0x21, 0x00


	//----- nvinfo : EIATTR_SPARSE_MMA_MASK
	.align		4
.L_1888:
        /*0098*/ 	.byte	0x03, 0x50
        /*009a*/ 	.short	0x0000


	//----- nvinfo : EIATTR_MAXREG_COUNT
	.align		4
        /*009c*/ 	.byte	0x03, 0x1b
        /*009e*/ 	.short	0x00ff


	//----- nvinfo : EIATTR_MERCURY_ISA_VERSION
	.align		4
        /*00a0*/ 	.byte	0x03, 0x5f
        /*00a2*/ 	.short	0x0101


	//----- nvinfo : EIATTR_VRC_CTA_INIT_COUNT
	.align		4
        /*00a4*/ 	.byte	0x02, 0x4a
	.zero		1
	.zero		1


	//----- nvinfo : EIATTR_EXIT_INSTR_OFFSETS
	.align		4
        /*00a8*/ 	.byte	0x04, 0x1c
        /*00aa*/ 	.short	(.L_1890 - .L_1889)


	//   ....[0]....
.L_1889:
        /*00ac*/ 	.word	0x00000070


	//   ....[1]....
        /*00b0*/ 	.word	0x000006e0


	//   ....[2]....
        /*00b4*/ 	.word	0x000007a0


	//   ....[3]....
        /*00b8*/ 	.word	0x00000a60


	//----- nvinfo : EIATTR_CRS_STACK_SIZE
	.align		4
.L_1890:
        /*00bc*/ 	.byte	0x04, 0x1e
        /*00be*/ 	.short	(.L_1892 - .L_1891)
.L_1891:
        /*00c0*/ 	.word	0x00000000


	//----- nvinfo : EIATTR_CBANK_PARAM_SIZE
	.align		4
.L_1892:
        /*00c4*/ 	.byte	0x03, 0x19
        /*00c6*/ 	.short	0x0040


	//----- nvinfo : EIATTR_PARAM_CBANK
	.align		4
        /*00c8*/ 	.byte	0x04, 0x0a
        /*00ca*/ 	.short	(.L_1894 - .L_1893)
	.align		4
.L_1893:
        /*00cc*/ 	.word	index@(.nv.constant0._Z29randomAccessPreUnpackedKernelIxEvPKiS1_S1_PKdPKxS1_PT_ii)
        /*00d0*/ 	.short	0x0380
        /*00d2*/ 	.short	0x0040


	//----- nvinfo : EIATTR_SW_WAR
	.align		4
.L_1894:
        /*00d4*/ 	.byte	0x04, 0x36
        /*00d6*/ 	.short	(.L_1896 - .L_1895)
.L_1895:
        /*00d8*/ 	.word	0x00000008
.L_1896:


//--------------------- .nv.info._Z34randomAccessFixedPreUnpackedKernelIxEvPKiPKdPKxS1_PT_ii --------------------------
	.section	.nv.info._Z34randomAccessFixedPreUnpackedKernelIxEvPKiPKdPKxS1_PT_ii,"",@"SHT_CUDA_INFO"
	.sectionflags	@""
	.align	4


	//----- nvinfo : EIATTR_CUDA_API_VERSION
	.align		4
        /*0000*/ 	.byte	0x04, 0x37
        /*0002*/ 	.short	(.L_1898 - .L_1897)
.L_1897:
        /*0004*/ 	.word	0x00000082


	//----- nvinfo : EIATTR_KPARAM_INFO
	.align		4
.L_1898:
        /*0008*/ 	.byte	0x04, 0x17
        /*000a*/ 	.short	(.L_1900 - .L_1899)
.L_1899:
        /*000c*/ 	.word	0x00000000
        /*0010*/ 	.short	0x0006
        /*0012*/ 	.short	0x002c
        /*0014*/ 	.byte	0x00, 0xf0, 0x11, 0x00


	//----- nvinfo : EIATTR_KPARAM_INFO
	.align		4
.L_1900:
        /*0018*/ 	.byte	0x04, 0x17
        /*001a*/ 	.short	(.L_1902 - .L_1901)
.L_1901:
        /*001c*/ 	.word	0x00000000
        /*0020*/ 	.short	0x0005
        /*0022*/ 	.short	0x0028
        /*0024*/ 	.byte	0x00, 0xf0, 0x11, 0x00


	//----- nvinfo : EIATTR_KPARAM_INFO
	.align		4
.L_1902:
        /*0028*/ 	.byte	0x04, 0x17
        /*002a*/ 	.short	(.L_1904 - .L_1903)
.L_1903:
        /*002c*/ 	.word	0x00000000
        /*0030*/ 	.short	0x0004
        /*0032*/ 	.short	0x0020
        /*0034*/ 	.byte	0x00, 0xf5, 0x21, 0x00


	//----- nvinfo : EIATTR_KPARAM_INFO
	.align		4
.L_1904:
        /*0038*/ 	.byte	0x04, 0x17
        /*003a*/ 	.short	(.L_1906 - .L_1905)
.L_1905:
        /*003c*/ 	.word	0x00000000
        /*0040*/ 	.short	0x0003
        /*0042*/ 	.short	0x0018
        /*0044*/ 	.byte	0x00, 0xf5, 0x21, 0x00


	//----- nvinfo : EIATTR_KPARAM_INFO
	.align		4
.L_1906:
        /*0048*/ 	.byte	0x04, 0x17
        /*004a*/ 	.short	(.L_1908 - .L_1907)
.L_1907:
        /*004c*/ 	.word	0x00000000
        /*0050*/ 	.short	0x0002
        /*0052*/ 	.short	0x0010
        /*0054*/ 	.byte	0x00, 0xf5, 0x21, 0x00


	//----- nvinfo : EIATTR_KPARAM_INFO
	.align		4
.L_1908:
        /*0058*/ 	.byte	0x04, 0x17
        /*005a*/ 	.short	(.L_1910 - .L_1909)
.L_1909:
        /*005c*/ 	.word	0x00000000
        /*0060*/ 	.short	0x0001
        /*0062*/ 	.short	0x0008
        /*0064*/ 	.byte	0x00, 0xf5, 0x21, 0x00


	//----- nvinfo : EIATTR_KPARAM_INFO
	.align		4
.L_1910:
        /*0068*/ 	.byte	0x04, 0x17
        /*006a*/ 	.short	(.L_1912 - .L_1911)
.L_1911:
        /*006c*/ 	.word	0x00000000
        /*0070*/ 	.short	0x0000
        /*0072*/ 	.short	0x0000
        /*0074*/ 	.byte	0x00, 0xf5, 0x21, 0x00


	//----- nvinfo : EIATTR_SPARSE_MMA_MASK
	.align		4
.L_1912:
        /*0078*/ 	.byte	0x03, 0x50
        /*007a*/ 	.short	0x0000


	//----- nvinfo : EIATTR_MAXREG_COUNT
	.align		4
        /*007c*/ 	.byte	0x03, 0x1b
        /*007e*/ 	.short	0x00ff


	//----- nvinfo : EIATTR_MERCURY_ISA_VERSION
	.align		4
        /*0080*/ 	.byte	0x03, 0x5f
        /*0082*/ 	.short	0x0101


	//----- nvinfo : EIATTR_VRC_CTA_INIT_COUNT
	.align		4
        /*0084*/ 	.byte	0x02, 0x4a
	.zero		1
	.zero		1


	//----- nvinfo : EIATTR_EXIT_INSTR_OFFSETS
	.align		4
        /*0088*/ 	.byte	0x04, 0x1c
        /*008a*/ 	.short	(.L_1914 - .L_1913)


	//   ....[0]....
.L_1913:
        /*008c*/ 	.word	0x00000180


	//   ....[1]....
        /*0090*/ 	.word	0x00000580


	//   ....[2]....
        /*0094*/ 	.word	0x00000830


	//   ....[3]....
        /*0098*/ 	.word	0x00000ae0


	//   ....[4]....
        /*009c*/ 	.word	0x00000d80


	//----- nvinfo : EIATTR_CRS_STACK_SIZE
	.align		4
.L_1914:
        /*00a0*/ 	.byte	0x04, 0x1e
        /*00a2*/ 	.short	(.L_1916 - .L_1915)
.L_1915:
        /*00a4*/ 	.word	0x00000000


	//----- nvinfo : EIATTR_CBANK_PARAM_SIZE
	.align		4
.L_1916:
        /*00a8*/ 	.byte	0x03, 0x19
        /*00aa*/ 	.short	0x0030


	//----- nvinfo : EIATTR_PARAM_CBANK
	.align		4
        /*00ac*/ 	.byte	0x04, 0x0a
        /*00ae*/ 	.short	(.L_1918 - .L_1917)
	.align		4
.L_1917:
        /*00b0*/ 	.word	index@(.nv.constant0._Z34randomAccessFixedPreUnpackedKernelIxEvPKiPKdPKxS1_PT_ii)
        /*00b4*/ 	.short	0x0380
        /*00b6*/ 	.short	0x0030


	//----- nvinfo : EIATTR_SW_WAR
	.align		4
.L_1918:
        /*00b8*/ 	.byte	0x04, 0x36
        /*00ba*/ 	.short	(.L_1920 - .L_1919)
.L_1919:
        /*00bc*/ 	.word	0x00000008
.L_1920:


//--------------------- .nv.info._Z21unpackAllDeltasKernelIxEvPKiS1_S1_S1_PKlPKjPxii --------------------------
	.section	.nv.info._Z21unpackAllDeltasKernelIxEvPKiS1_S1_S1_PKlPKjPxii,"",@"SHT_CUDA_INFO"
	.sectionflags	@""
	.align	4


	//----- nvinfo : EIATTR_CUDA_API_VERSION
	.align		4
        /*0000*/ 	.byte	0x04, 0x37
        /*0002*/ 	.short	(.L_1922 - .L_1921)
.L_1921:
        /*0004*/ 	.word	0x00000082


	//----- nvinfo : EIATTR_KPARAM_INFO
	.align		4
.L_1922:
        /*0008*/ 	.byte	0x04, 0x17
        /*000a*/ 	.short	(.L_1924 - .L_1923)
.L_1923:
        /*000c*/ 	.word	0x00000000
        /*0010*/ 	.short	0x0008
        /*0012*/ 	.short	0x003c
        /*0014*/ 	.byte	0x00, 0xf0, 0x11, 0x00


	//----- nvinfo : EIATTR_KPARAM_INFO
	.align		4
.L_1924:
        /*0018*/ 	.byte	0x04, 0x17
        /*001a*/ 	.short	(.L_1926 - .L_1925)
.L_1925:
        /*001c*/ 	.word	0x00000000
        /*0020*/ 	.short	0x0007
        /*0022*/ 	.short	0x0038
        /*0024*/ 	.byte	0x00, 0xf0, 0x11, 0x00


	//----- nvinfo : EIATTR_KPARAM_INFO
	.align		4
.L_1926:
        /*0028*/ 	.byte	0x04, 0x17
        /*002a*/ 	.short	(.L_1928 - .L_1927)
.L_1927:
        /*002c*/ 	.word	0x00000000
        /*0030*/ 	.short	0x0006
        /*0032*/ 	.short	0x0030
        /*0034*/ 	.byte	0x00, 0xf5, 0x21, 0x00


	//----- nvinfo : EIATTR_KPARAM_INFO
	.align		4
.L_1928:
        /*0038*/ 	.byte	0x04, 0x17
        /*003a*/ 	.short	(.L_1930 - .L_1929)
.L_1929:
        /*003c*/ 	.word	0x00000000
        /*0040*/ 	.short	0x0005
        /*0042*/ 	.short	0x0028
        /*0044*/ 	.byte	0x00, 0xf5, 0x21, 0x00


	//----- nvinfo : EIATTR_KPARAM_INFO
	.align		4
.L_1930:
        /*0048*/ 	.byte	0x04, 0x17
        /*004a*/ 	.short	(.L_1932 - .L_1931)
.L_1931:
        /*004c*/ 	.word	0x00000000
        /*0050*/ 	.short	0x0004
        /*0052*/ 	.short	0x0020
        /*0054*/ 	.byte	0x00, 0xf5, 0x21, 0x00


	//----- nvinfo : EIATTR_KPARAM_INFO
	.align		4
.L_1932:
        /*0058*/ 	.byte	0x04, 0x17
        /*005a*/ 	.short	(.L_1934 - .L_1933)
.L_1933:
        /*005c*/ 	.word	0x00000000
        /*0060*/ 	.short	0x0003
        /*0062*/ 	.short	0x0018
        /*0064*/ 	.byte	0x00, 0xf5, 0x21, 0x00


	//----- nvinfo : EIATTR_KPARAM_INFO
	.align		4
.L_1934:
        /*0068*/ 	.byte	0x04, 0x17
        /*006a*/ 	.short	(.L_1936 - .L_1935)
.L_1935:
        /*006c*/ 	.word	0x00000000
        /*0070*/ 	.short	0x0002
        /*0072*/ 	.short	0x0010
        /*0074*/ 	.byte	0x00, 0xf5, 0x21, 0x00


	//----- nvinfo : EIATTR_KPARAM_INFO
	.align		4
.L_1936:
        /*0078*/ 	.byte	0x04, 0x17
        /*007a*/ 	.short	(.L_1938 - .L_1937)
.L_1937:
        /*007c*/ 	.word	0x00000000
        /*0080*/ 	.short	0x0001
        /*0082*/ 	.short	0x0008
        /*0084*/ 	.byte	0x00, 0xf5, 0x21, 0x00


	//----- nvinfo : EIATTR_KPARAM_INFO
	.align		4
.L_1938:
        /*0088*/ 	.byte	0x04, 0x17
        /*008a*/ 	.short	(.L_1940 - .L_1939)
.L_1939:
        /*008c*/ 	.word	0x00000000
        /*0090*/ 	.short	0x0000
        /*0092*/ 	.short	0x0000
        /*0094*/ 	.byte	0x00, 0xf5, 0x21, 0x00


	//----- nvinfo : EIATTR_SPARSE_MMA_MASK
	.align		4
.L_1940:
        /*0098*/ 	.byte	0x03, 0x50
        /*009a*/ 	.short	0x0000


	//----- nvinfo : EIATTR_MAXREG_COUNT
	.align		4
        /*009c*/ 	.byte	0x03, 0x1b
        /*009e*/ 	.short	0x00ff


	//----- nvinfo : EIATTR_MERCURY_ISA_VERSION
	.align		4
        /*00a0*/ 	.byte	0x03, 0x5f
        /*00a2*/ 	.short	0x0101


	//----- nvinfo : EIATTR_VRC_CTA_INIT_COUNT
	.align		4
        /*00a4*/ 	.byte	0x02, 0x4a
	.zero		1
	.zero		1


	//----- nvinfo : EIATTR_EXIT_INSTR_OFFSETS
	.align		4
        /*00a8*/ 	.byte	0x04, 0x1c
        /*00aa*/ 	.short	(.L_1942 - .L_1941)


	//   ....[0]....
.L_1941:
        /*00ac*/ 	.word	0x00000070


	//   ....[1]....
        /*00b0*/ 	.word	0x00001020


	//----- nvinfo : EIATTR_CRS_STACK_SIZE
	.align		4
.L_1942:
        /*00b4*/ 	.byte	0x04, 0x1e
        /*00b6*/ 	.short	(.L_1944 - .L_1943)
.L_1943:
        /*00b8*/ 	.word	0x00000000


	//----- nvinfo : EIATTR_CBANK_PARAM_SIZE
	.align		4
.L_1944:
        /*00bc*/ 	.byte	0x03, 0x19
        /*00be*/ 	.short	0x0040


	//----- nvinfo : EIATTR_PARAM_CBANK
	.align		4
        /*00c0*/ 	.byte	0x04, 0x0a
        /*00c2*/ 	.short	(.L_1946 - .L_1945)
	.align		4
.L_1945:
        /*00c4*/ 	.word	index@(.nv.constant0._Z21unpackAllDeltasKernelIxEvPKiS1_S1_S1_PKlPKjPxii)
        /*00c8*/ 	.short	0x0380
        /*00ca*/ 	.short	0x0040


	//----- nvinfo : EIATTR_SW_WAR
	.align		4
.L_1946:
        /*00cc*/ 	.byte	0x04, 0x36
        /*00ce*/ 	.short	(.L_1948 - .L_1947)
.L_1947:
        /*00d0*/ 	.word	0x00000008
.L_1948:


//--------------------- .nv.info._Z32randomAccessFixedPartitionKernelIxEvPKiS1_PKdS1_PKlPKjS1_PT_ii --------------------------
	.section	.nv.info._Z32randomAccessFixedPartitionKernelIxEvPKiS1_PKdS1_PKlPKjS1_PT_ii,"",@"SHT_CUDA_INFO"
	.sectionflags	@""
	.align	4


	//----- nvinfo : EIATTR_CUDA_API_VERSION
	.align		4
        /*0000*/ 	.byte	0x04, 0x37
        /*0002*/ 	.short	(.L_1950 - .L_1949)
.L_1949:
        /*0004*/ 	.word	0x00000082


	//----- nvinfo : EIATTR_KPARAM_INFO
	.align		4
.L_1950:
        /*0008*/ 	.byte	0x04, 0x17
        /*000a*/ 	.short	(.L_1952 - .L_1951)
.L_1951:
        /*000c*/ 	.word	0x00000000
        /*0010*/ 	.short	0x0009
        /*0012*/ 	.short	0x0044
        /*0014*/ 	.byte	0x00, 0xf0, 0x11, 0x00


	//----- nvinfo : EIATTR_KPARAM_INFO
	.align		4
.L_1952:
        /*0018*/ 	.byte	0x04, 0x17
        /*001a*/ 	.short	(.L_1954 - .L_1953)
.L_1953:
        /*001c*/ 	.word	0x00000000
        /*0020*/ 	.short	0x0008
        /*0022*/ 	.short	0x0040
        /*0024*/ 	.byte	0x00, 0xf0, 0x11, 0x00


	//----- nvinfo : EIATTR_KPARAM_INFO
	.align		4
.L_1954:
        /*0028*/ 	.byte	0x04, 0x17
        /*002a*/ 	.short	(.L_1956 - .L_1955)
.L_1955:
        /*002c*/ 	.word	0x00000000
        /*0030*/ 	.short	0x0007
        /*0032*/ 	.short	0x0038
        /*0034*/ 	.byte	0x00, 0xf5, 0x21, 0x00


	//----- nvinfo : EIATTR_KPARAM_INFO
	.align		4
.L_1956:
        /*0038*/ 	.byte	0x04, 0x17
        /*003a*/ 	.short	(.L_1958 - .L_1957)
.L_1957:
        /*003c*/ 	.word	0x00000000
        /*0040*/ 	.short	0x0006
        /*0042*/ 	.short	0x0030
        /*0044*/ 	.byte	0x00, 0xf5, 0x21, 0x00


	//----- nvinfo : EIATTR_KPARAM_INFO
	.align		4
.L_1958:
        /*0048*/ 	.byte	0x04, 0x17
        /*004a*/ 	.short	(.L_1960 - .L_1959)
.L_1959:
        /*004c*/ 	.word	0x00000000
        /*0050*/ 	.short	0x0005
        /*0052*/ 	.short	0x0028
        /*0054*/ 	.byte	0x00, 0xf5, 0x21, 0x00


	//----- nvinfo : EIATTR_KPARAM_INFO
	.align		4
.L_1960:
        /*0058*/ 	.byte	0x04, 0x17
        /*005a*/ 	.short	(.L_1962 - .L_1961)
.L_1961:
        /*005c*/ 	.word	0x00000000
        /*0060*/ 	.short	0x0004
        /*0062*/ 	.short	0x0020
        /*0064*/ 	.byte	0x00, 0xf5, 0x21, 0x00


	//----- nvinfo : EIATTR_KPARAM_INFO
	.align		4
.L_1962:
        /*0068*/ 	.byte	0x04, 0x17
        /*006a*/ 	.short	(.L_1964 - .L_1963)
.L_1963:
        /*006c*/ 	.word	0x00000000
        /*0070*/ 	.short	0x0003
        /*0072*/ 	.short	0x0018
        /*0074*/ 	.byte	0x00, 0xf5, 0x21, 0x00


	//----- nvinfo : EIATTR_KPARAM_INFO
	.align		4
.L_1964:
        /*0078*/ 	.byte	0x04, 0x17
        /*007a*/ 	.short	(.L_1966 - .L_1965)
.L_1965:
        /*007c*/ 	.word	0x00000000
        /*0080*/ 	.short	0x0002
        /*0082*/ 	.short	0x0010
        /*0084*/ 	.byte	0x00, 0xf5, 0x21, 0x00


	//----- nvinfo : EIATTR_KPARAM_INFO
	.align		4
.L_1966:
        /*0088*/ 	.byte	0x04, 0x17
        /*008a*/ 	.short	(.L_1968 - .L_1967)
.L_1967:
        /*008c*/ 	.word	0x00000000
        /*0090*/ 	.short	0x0001
        /*0092*/ 	.short	0x0008
        /*0094*/ 	.byte	0x00, 0xf5, 0x21, 0x00


	//----- nvinfo : EIATTR_KPARAM_INFO
	.align		4
.L_1968:
        /*0098*/ 	.byte	0x04, 0x17
        /*009a*/ 	.short	(.L_1970 - .L_1969)
.L_1969:
        /*009c*/ 	.word	0x00000000
        /*00a0*/ 	.short	0x0000
        /*00a2*/ 	.short	0x0000
        /*00a4*/ 	.byte	0x00, 0xf5, 0x21, 0x00


	//----- nvinfo : EIATTR_SPARSE_MMA_MASK
	.align		4
.L_1970:
        /*00a8*/ 	.byte	0x03, 0x50
        /*00aa*/ 	.short	0x0000


	//----- nvinfo : EIATTR_MAXREG_COUNT
	.align		4
        /*00ac*/ 	.byte	0x03, 0x1b
        /*00ae*/ 	.short	0x00ff


	//----- nvinfo : EIATTR_MERCURY_ISA_VERSION
	.align		4
        /*00b0*/ 	.byte	0x03, 0x5f
        /*00b2*/ 	.short	0x0101


	//----- nvinfo : EIATTR_VRC_CTA_INIT_COUNT
	.align		4
        /*00b4*/ 	.byte	0x02, 0x4a
	.zero		1
	.zero		1


	//----- nvinfo : EIATTR_EXIT_INSTR_OFFSETS
	.align		4
        /*00b8*/ 	.byte	0x04, 0x1c
        /*00ba*/ 	.short	(.L_1972 - .L_1971)


	//   ....[0]....
.L_1971:
        /*00bc*/ 	.word	0x00000070


	//   ....[1]....
        /*00c0*/ 	.word	0x00000770


	//   ....[2]....
        /*00c4*/ 	.word	0x000007b0


	//   ....[3]....
        /*00c8*/ 	.word	0x00000f00


	//----- nvinfo : EIATTR_CRS_STACK_SIZE
	.align		4
.L_1972:
        /*00cc*/ 	.byte	0x04, 0x1e
        /*00ce*/ 	.short	(.L_1974 - .L_1973)
.L_1973:
        /*00d0*/ 	.word	0x00000000


	//----- nvinfo : EIATTR_CBANK_PARAM_SIZE
	.align		4
.L_1974:
        /*00d4*/ 	.byte	0x03, 0x19
        /*00d6*/ 	.short	0x0048


	//----- nvinfo : EIATTR_PARAM_CBANK
	.align		4
        /*00d8*/ 	.byte	0x04, 0x0a
        /*00da*/ 	.short	(.L_1976 - .L_1975)
	.align		4
.L_1975:
        /*00dc*/ 	.word	index@(.nv.constant0._Z32randomAccessFixedPartitionKernelIxEvPKiS1_PKdS1_PKlPKjS1_PT_ii)
        /*00e0*/ 	.short	0x0380
        /*00e2*/ 	.short	0x0048


	//----- nvinfo : EIATTR_SW_WAR
	.align		4
.L_1976:
        /*00e4*/ 	.byte	0x04, 0x36
        /*00e6*/ 	.short	(.L_1978 - .L_1977)
.L_1977:
        /*00e8*/ 	.word	0x00000008
.L_1978:


//--------------------- .nv.info._Z25decompressOptimizedKernelIxEvPK14CompressedDataIT_EPS1_PKii --------------------------
	.section	.nv.info._Z25decompressOptimizedKernelIxEvPK14CompressedDataIT_EPS1_PKii,"",@"SHT_CUDA_INFO"
	.sectionflags	@""
	.align	4


	//----- nvinfo : EIATTR_CUDA_API_VERSION
	.align		4
        /*0000*/ 	.byte	0x04, 0x37
        /*0002*/ 	.short	(.L_1980 - .L_1979)
.L_1979:
        /*0004*/ 	.word	0x00000082


	//----- nvinfo : EIATTR_KPARAM_INFO
	.align		4
.L_1980:
        /*0008*/ 	.byte	0x04, 0x17
        /*000a*/ 	.short	(.L_1982 - .L_1981)
.L_1981:
        /*000c*/ 	.word	0x00000000
        /*0010*/ 	.short	0x0003
        /*0012*/ 	.short	0x0018
        /*0014*/ 	.byte	0x00, 0xf0, 0x11, 0x00


	//----- nvinfo : EIATTR_KPARAM_INFO
	.align		4
.L_1982:
        /*0018*/ 	.byte	0x04, 0x17
        /*001a*/ 	.short	(.L_1984 - .L_1983)
.L_1983:
        /*001c*/ 	.word	0x00000000
        /*0020*/ 	.short	0x0002
        /*0022*/ 	.short	0x0010
        /*0024*/ 	.byte	0x00, 0xf5, 0x21, 0x00


	//----- nvinfo : EIATTR_KPARAM_INFO
	.align		4
.L_1984:
        /*0028*/ 	.byte	0x04, 0x17
        /*002a*/ 	.short	(.L_1986 - .L_1985)
.L_1985:
        /*002c*/ 	.word	0x00000000
        /*0030*/ 	.short	0x0001
        /*0032*/ 	.short	0x0008
        /*0034*/ 	.byte	0x00, 0xf5, 0x21, 0x00


	//----- nvinfo : EIATTR_KPARAM_INFO
	.align		4
.L_1986:
        /*0038*/ 	.byte	0x04, 0x17
        /*003a*/ 	.short	(.L_1988 - .L_1987)
.L_1987:
        /*003c*/ 	.word	0x00000000
        /*0040*/ 	.short	0x0000
        /*0042*/ 	.short	0x0000
        /*0044*/ 	.byte	0x00, 0xf5, 0x21, 0x00


	//----- nvinfo : EIATTR_SPARSE_MMA_MASK
	.align		4
.L_1988:
        /*0048*/ 	.byte	0x03, 0x50
        /*004a*/ 	.short	0x0000


	//----- nvinfo : EIATTR_MAXREG_COUNT
	.align		4
        /*004c*/ 	.byte	0x03, 0x1b
        /*004e*/ 	.short	0x00ff


	//----- nvinfo : EIATTR_MERCURY_ISA_VERSION
	.align		4
        /*0050*/ 	.byte	0x03, 0x5f
        /*0052*/ 	.short	0x0101


	//----- nvinfo : EIATTR_VRC_CTA_INIT_COUNT
	.align		4
        /*0054*/ 	.byte	0x02, 0x4a
	.zero		1
	.zero		1


	//----- nvinfo : EIATTR_EXIT_INSTR_OFFSETS
	.align		4
        /*0058*/ 	.byte	0x04, 0x1c
        /*005a*/ 	.short	(.L_1990 - .L_1989)


	//   ....[0]....
.L_1989:
        /*005c*/ 	.word	0x00000070


	//   ....[1]....
        /*0060*/ 	.word	0x00000170


	//   ....[2]....
        /*0064*/ 	.word	0x00000310


	//   ....[3]....
        /*0068*/ 	.word	0x00001080


	//----- nvinfo : EIATTR_CRS_STACK_SIZE
	.align		4
.L_1990:
        /*006c*/ 	.byte	0x04, 0x1e
        /*006e*/ 	.short	(.L_1992 - .L_1991)
.L_1991:
        /*0070*/ 	.word	0x00000000


	//----- nvinfo : EIATTR_CBANK_PARAM_SIZE
	.align		4
.L_1992:
        /*0074*/ 	.byte	0x03, 0x19
        /*0076*/ 	.short	0x001c


	//----- nvinfo : EIATTR_PARAM_CBANK
	.align		4
        /*0078*/ 	.byte	0x04, 0x0a
        /*007a*/ 	.short	(.L_1994 - .L_1993)
	.align		4
.L_1993:
        /*007c*/ 	.word	index@(.nv.constant0._Z25decompressOptimizedKernelIxEvPK14CompressedDataIT_EPS1_PKii)
        /*0080*/ 	.short	0x0380
        /*0082*/ 	.short	0x001c


	//----- nvinfo : EIATTR_SW_WAR
	.align		4
.L_1994:
        /*0084*/ 	.byte	0x04, 0x36
        /*0086*/ 	.short	(.L_1996 - .L_1995)
.L_1995:
        /*0088*/ 	.word	0x00000008
.L_1996:


//--------------------- .nv.info._Z25packDeltasKernelOptimizedIxEvPKT_PKiS4_S4_PKdS4_PKliPj --------------------------
	.section	.nv.info._Z25packDeltasKernelOptimizedIxEvPKT_PKiS4_S4_PKdS4_PKliPj,"",@"SHT_CUDA_INFO"
	.sectionflags	@""
	.align	4


	//----- nvinfo : EIATTR_CUDA_API_VERSION
	.align		4
        /*0000*/ 	.byte	0x04, 0x37
        /*0002*/ 	.short	(.L_1998 - .L_1997)
.L_1997:
        /*0004*/ 	.word	0x00000082


	//----- nvinfo : EIATTR_KPARAM_INFO
	.align		4
.L_1998:
        /*0008*/ 	.byte	0x04, 0x17
        /*000a*/ 	.short	(.L_2000 - .L_1999)
.L_1999:
        /*000c*/ 	.word	0x00000000
        /*0010*/ 	.short	0x0008
        /*0012*/ 	.short	0x0040
        /*0014*/ 	.byte	0x00, 0xf5, 0x21, 0x00


	//----- nvinfo : EIATTR_KPARAM_INFO
	.align		4
.L_2000:
        /*0018*/ 	.byte	0x04, 0x17
        /*001a*/ 	.short	(.L_2002 - .L_2001)
.L_2001:
        /*001c*/ 	.word	0x00000000
        /*0020*/ 	.short	0x0007
        /*0022*/ 	.short	0x0038
        /*0024*/ 	.byte	0x00, 0xf0, 0x11, 0x00


	//----- nvinfo : EIATTR_KPARAM_INFO
	.align		4
.L_2002:
        /*0028*/ 	.byte	0x04, 0x17
        /*002a*/ 	.short	(.L_2004 - .L_2003)
.L_2003:
        /*002c*/ 	.word	0x00000000
        /*0030*/ 	.short	0x0006
        /*0032*/ 	.short	0x0030
        /*0034*/ 	.byte	0x00, 0xf5, 0x21, 0x00


	//----- nvinfo : EIATTR_KPARAM_INFO
	.align		4
.L_2004:
        /*0038*/ 	.byte	0x04, 0x17
        /*003a*/ 	.short	(.L_2006 - .L_2005)
.L_2005:
        /*003c*/ 	.word	0x00000000
        /*0040*/ 	.short	0x0005
        /*0042*/ 	.short	0x0028
        /*0044*/ 	.byte	0x00, 0xf5, 0x21, 0x00


	//----- nvinfo : EIATTR_KPARAM_INFO
	.align		4
.L_2006:
        /*0048*/ 	.byte	0x04, 0x17
        /*004a*/ 	.short	(.L_2008 - .L_2007)
.L_2007:
        /*004c*/ 	.word	0x00000000
        /*0050*/ 	.short	0x0004
        /*0052*/ 	.short	0x0020
        /*0054*/ 	.byte	0x00, 0xf5, 0x21, 0x00


	//----- nvinfo : EIATTR_KPARAM_INFO
	.align		4
.L_2008:
        /*0058*/ 	.byte	0x04, 0x17
        /*005a*/ 	.short	(.L_2010 - .L_2009)
.L_2009:
        /*005c*/ 	.word	0x00000000
        /*0060*/ 	.short	0x0003
        /*0062*/ 	.short	0x0018
        /*0064*/ 	.byte	0x00, 0xf5, 0x21, 0x00


	//----- nvinfo : EIATTR_KPARAM_INFO
	.align		4
.L_2010:
        /*0068*/ 	.byte	0x04, 0x17
        /*006a*/ 	.short	(.L_2012 - .L_2011)
.L_2011:
        /*006c*/ 	.word	0x00000000
        /*0070*/ 	.short	0x0002
        /*0072*/ 	.short	0x0010
        /*0074*/ 	.byte	0x00, 0xf5, 0x21, 0x00


	//----- nvinfo : EIATTR_KPARAM_INFO
	.align		4
.L_2012:
        /*0078*/ 	.byte	0x04, 0x17
        /*007a*/ 	.short	(.L_2014 - .L_2013)
.L_2013:
        /*007c*/ 	.word	0x00000000
        /*0080*/ 	.short	0x0001
        /*0082*/ 	.short	0x0008
        /*0084*/ 	.byte	0x00, 0xf5, 0x21, 0x00


	//----- nvinfo : EIATTR_KPARAM_INFO
	.align		4
.L_2014:
        /*0088*/ 	.byte	0x04, 0x17
        /*008a*/ 	.short	(.L_2016 - .L_2015)
.L_2015:
        /*008c*/ 	.word	0x00000000
        /*0090*/ 	.short	0x0000
        /*0092*/ 	.short	0x0000
        /*0094*/ 	.byte	0x00, 0xf5, 0x21, 0x00


	//----- nvinfo : EIATTR_SPARSE_MMA_MASK
	.align		4
.L_2016:
        /*0098*/ 	.byte	0x03, 0x50
        /*009a*/ 	.short	0x0000


	//----- nvinfo : EIATTR_MAXREG_COUNT
	.align		4
        /*009c*/ 	.byte	0x03, 0x1b
        /*009e*/ 	.short	0x00ff


	//----- nvinfo : EIATTR_MERCURY_ISA_VERSION
	.align		4
        /*00a0*/ 	.byte	0x03, 0x5f
        /*00a2*/ 	.short	0x0101


	//----- nvinfo : EIATTR_VRC_CTA_INIT_COUNT
	.align		4
        /*00a4*/ 	.byte	0x02, 0x4a
	.zero		1
	.zero		1


	//----- nvinfo : EIATTR_EXIT_INSTR_OFFSETS
	.align		4
        /*00a8*/ 	.byte	0x04, 0x1c
        /*00aa*/ 	.short	(.L_2018 - .L_2017)


	//   ....[0]....
.L_2017:
        /*00ac*/ 	.word	0x00000070


	//   ....[1]....
        /*00b0*/ 	.word	0x000000e0


	//   ....[2]....
        /*00b4*/ 	.word	0x00000d70


	//----- nvinfo : EIATTR_CRS_STACK_SIZE
	.align		4
.L_2018:
        /*00b8*/ 	.byte	0x04, 0x1e
        /*00ba*/ 	.short	(.L_2020 - .L_2019)
.L_2019:
        /*00bc*/ 	.word	0x00000000


	//----- nvinfo : EIATTR_CBANK_PARAM_SIZE
	.align		4
.L_2020:
        /*00c0*/ 	.byte	0x03, 0x19
        /*00c2*/ 	.short	0x0048


	//----- nvinfo : EIATTR_PARAM_CBANK
	.align		4
        /*00c4*/ 	.byte	0x04, 0x0a
        /*00c6*/ 	.short	(.L_2022 - .L_2021)
	.align		4
.L_2021:
        /*00c8*/ 	.word	index@(.nv.constant0._Z25packDeltasKernelOptimizedIxEvPKT_PKiS4_S4_PKdS4_PKliPj)
        /*00cc*/ 	.short	0x0380
        /*00ce*/ 	.short	0x0048


	//----- nvinfo : EIATTR_SW_WAR
	.align		4
.L_2022:
        /*00d0*/ 	.byte	0x04, 0x36
        /*00d2*/ 	.short	(.L_2024 - .L_2023)
.L_2023:
        /*00d4*/ 	.word	0x00000008
.L_2024:


//--------------------- .nv.info._Z24wprocessPartitionsKernelIxEvPKT_PiS3_S3_PdS3_PxiPl --------------------------
	.section	.nv.info._Z24wprocessPartitionsKernelIxEvPKT_PiS3_S3_PdS3_PxiPl,"",@"SHT_CUDA_INFO"
	.sectionflags	@""
	.align	4


	//----- nvinfo : EIATTR_CUDA_API_VERSION
	.align		4
        /*0000*/ 	.byte	0x04, 0x37
        /*0002*/ 	.short	(.L_2026 - .L_2025)
.L_2025:
        /*0004*/ 	.word	0x00000082


	//----- nvinfo : EIATTR_KPARAM_INFO
	.align		4
.L_2026:
        /*0008*/ 	.byte	0x04, 0x17
        /*000a*/ 	.short	(.L_2028 - .L_2027)
.L_2027:
        /*000c*/ 	.word	0x00000000
        /*0010*/ 	.short	0x0008
        /*0012*/ 	.short	0x0040
        /*0014*/ 	.byte	0x00, 0xf5, 0x21, 0x00


	//----- nvinfo : EIATTR_KPARAM_INFO
	.align		4
.L_2028:
        /*0018*/ 	.byte	0x04, 0x17
        /*001a*/ 	.short	(.L_2030 - .L_2029)
.L_2029:
        /*001c*/ 	.word	0x00000000
        /*0020*/ 	.short	0x0007
        /*0022*/ 	.short	0x0038
        /*0024*/ 	.byte	0x00, 0xf0, 0x11, 0x00


	//----- nvinfo : EIATTR_KPARAM_INFO
	.align		4
.L_2030:
        /*0028*/ 	.byte	0x04, 0x17
        /*002a*/ 	.short	(.L_2032 - .L_2031)
.L_2031:
        /*002c*/ 	.word	0x00000000
        /*0030*/ 	.short	0x0006
        /*0032*/ 	.short	0x0030
        /*0034*/ 	.byte	0x00, 0xf5, 0x21, 0x00


	//----- nvinfo : EIATTR_KPARAM_INFO
	.align		4
.L_2032:
        /*0038*/ 	.byte	0x04, 0x17
        /*003a*/ 	.short	(.L_2034 - .L_2033)
.L_2033:
        /*003c*/ 	.word	0x00000000
        /*0040*/ 	.short	0x0005
        /*0042*/ 	.short	0x0028
        /*0044*/ 	.byte	0x00, 0xf5, 0x21, 0x00


	//----- nvinfo : EIATTR_KPARAM_INFO
	.align		4
.L_2034:
        /*0048*/ 	.byte	0x04, 0x17
        /*004a*/ 	.short	(.L_2036 - .L_2035)
.L_2035:
        /*004c*/ 	.word	0x00000000
        /*0050*/ 	.short	0x0004
        /*0052*/ 	.short	0x0020
        /*0054*/ 	.byte	0x00, 0xf5, 0x21, 0x00


	//----- nvinfo : EIATTR_KPARAM_INFO
	.align		4
.L_2036:
        /*0058*/ 	.byte	0x04, 0x17
        /*005a*/ 	.short	(.L_2038 - .L_2037)
.L_2037:
        /*005c*/ 	.word	0x00000000
        /*0060*/ 	.short	0x0003
        /*0062*/ 	.short	0x0018
        /*0064*/ 	.byte	0x00, 0xf5, 0x21, 0x00


	//----- nvinfo : EIATTR_KPARAM_INFO
	.align		4
.L_2038:
        /*0068*/ 	.byte	0x04, 0x17
        /*006a*/ 	.short	(.L_2040 - .L_2039)
.L_2039:
        /*006c*/ 	.word	0x00000000
        /*0070*/ 	.short	0x0002
        /*0072*/ 	.short	0x0010
        /*0074*/ 	.byte	0x00, 0xf5, 0x21, 0x00


	//----- nvinfo : EIATTR_KPARAM_INFO
	.align		4
.L_2040:
        /*0078*/ 	.byte	0x04, 0x17
        /*007a*/ 	.short	(.L_2042 - .L_2041)
.L_2041:
        /*007c*/ 	.word	0x00000000
        /*0080*/ 	.short	0x0001
        /*0082*/ 	.short	0x0008
        /*0084*/ 	.byte	0x00, 0xf5, 0x21, 0x00


	//----- nvinfo : EIATTR_KPARAM_INFO
	.align		4
.L_2042:
        /*0088*/ 	.byte	0x04, 0x17
        /*008a*/ 	.short	(.L_2044 - .L_2043)
.L_2043:
        /*008c*/ 	.word	0x00000000
        /*0090*/ 	.short	0x0000
        /*0092*/ 	.short	0x0000
        /*0094*/ 	.byte	0x00, 0xf5, 0x21, 0x00


	//----- nvinfo : EIATTR_SPARSE_MMA_MASK
	.align		4
.L_2044:
        /*0098*/ 	.byte	0x03, 0x50
        /*009a*/ 	.short	0x0000


	//----- nvinfo : EIATTR_MAXREG_COUNT
	.align		4
        /*009c*/ 	.byte	0x03, 0x1b
        /*009e*/ 	.short	0x00ff


	//----- nvinfo : EIATTR_NUM_BARRIERS
	.align		4
        /*00a0*/ 	.byte	0x02, 0x4c
        /*00a2*/ 	.byte	0x01
	.zero		1


	//----- nvinfo : EIATTR_MERCURY_ISA_VERSION
	.align		4
        /*00a4*/ 	.byte	0x03, 0x5f
        /*00a6*/ 	.short	0x0101


	//----- nvinfo : EIATTR_VRC_CTA_INIT_COUNT
	.align		4
        /*00a8*/ 	.byte	0x02, 0x4a
	.zero		1
	.zero		1


	//----- nvinfo : EIATTR_EXIT_INSTR_OFFSETS
	.align		4
        /*00ac*/ 	.byte	0x04, 0x1c
        /*00ae*/ 	.short	(.L_2046 - .L_2045)


	//   ....[0]....
.L_2045:
        /*00b0*/ 	.word	0x00000050


	//   ....[1]....
        /*00b4*/ 	.word	0x00000160


	//   ....[2]....
        /*00b8*/ 	.word	0x000013d0


	//   ....[3]....
        /*00bc*/ 	.word	0x00001500


	//   ....[4]....
        /*00c0*/ 	.word	0x000015a0


	//----- nvinfo : EIATTR_CRS_STACK_SIZE
	.align		4
.L_2046:
        /*00c4*/ 	.byte	0x04, 0x1e
        /*00c6*/ 	.short	(.L_2048 - .L_2047)
.L_2047:
        /*00c8*/ 	.word	0x00000000


	//----- nvinfo : EIATTR_CBANK_PARAM_SIZE
	.align		4
.L_2048:
        /*00cc*/ 	.byte	0x03, 0x19
        /*00ce*/ 	.short	0x0048


	//----- nvinfo : EIATTR_PARAM_CBANK
	.align		4
        /*00d0*/ 	.byte	0x04, 0x0a
        /*00d2*/ 	.short	(.L_2050 - .L_2049)
	.align		4
.L_2049:
        /*00d4*/ 	.word	index@(.nv.constant0._Z24wprocessPartitionsKernelIxEvPKT_PiS3_S3_PdS3_PxiPl)
        /*00d8*/ 	.short	0x0380
        /*00da*/ 	.short	0x0048


	//----- nvinfo : EIATTR_SW_WAR
	.align		4
.L_2050:
        /*00dc*/ 	.byte	0x04, 0x36
        /*00de*/ 	.short	(.L_2052 - .L_2051)
.L_2051:
        /*00e0*/ 	.word	0x00000008
.L_2052:


//--------------------- .nv.info._Z30fitPartitionsBatched_OptimizedIxEvPKT_PKiS4_PiPdS6_S5_PxS6_i --------------------------
	.section	.nv.info._Z30fitPartitionsBatched_OptimizedIxEvPKT_PKiS4_PiPdS6_S5_PxS6_i,"",@"SHT_CUDA_INFO"
	.sectionflags	@""
	.align	4


	//----- nvinfo : EIATTR_CUDA_API_VERSION
	.align		4
        /*0000*/ 	.byte	0x04, 0x37
        /*0002*/ 	.short	(.L_2054 - .L_2053)
.L_2053:
        /*0004*/ 	.word	0x00000082


	//----- nvinfo : EIATTR_KPARAM_INFO
	.align		4
.L_2054:
        /*0008*/ 	.byte	0x04, 0x17
        /*000a*/ 	.short	(.L_2056 - .L_2055)
.L_2055:
        /*000c*/ 	.word	0x00000000
        /*0010*/ 	.short	0x0009
        /*0012*/ 	.short	0x0048
        /*0014*/ 	.byte	0x00, 0xf0, 0x11, 0x00


	//----- nvinfo : EIATTR_KPARAM_INFO
	.align		4
.L_2056:
        /*0018*/ 	.byte	0x04, 0x17
        /*001a*/ 	.short	(.L_2058 - .L_2057)
.L_2057:
        /*001c*/ 	.word	0x00000000
        /*0020*/ 	.short	0x0008
        /*0022*/ 	.short	0x0040
        /*0024*/ 	.byte	0x00, 0xf5, 0x21, 0x00


	//----- nvinfo : EIATTR_KPARAM_INFO
	.align		4
.L_2058:
        /*0028*/ 	.byte	0x04, 0x17
        /*002a*/ 	.short	(.L_2060 - .L_2059)
.L_2059:
        /*002c*/ 	.word	0x00000000
        /*0030*/ 	.short	0x0007
        /*0032*/ 	.short	0x0038
        /*0034*/ 	.byte	0x00, 0xf5, 0x21, 0x00


	//----- nvinfo : EIATTR_KPARAM_INFO
	.align		4
.L_2060:
        /*0038*/ 	.byte	0x04, 0x17
        /*003a*/ 	.short	(.L_2062 - .L_2061)
.L_2061:
        /*003c*/ 	.word	0x00000000
        /*0040*/ 	.short	0x0006
        /*0042*/ 	.short	0x0030
        /*0044*/ 	.byte	0x00, 0xf5, 0x21, 0x00


	//----- nvinfo : EIATTR_KPARAM_INFO
	.align		4
.L_2062:
        /*0048*/ 	.byte	0x04, 0x17
        /*004a*/ 	.short	(.L_2064 - .L_2063)
.L_2063:
        /*004c*/ 	.word	0x00000000
        /*0050*/ 	.short	0x0005
        /*0052*/ 	.short	0x0028
        /*0054*/ 	.byte	0x00, 0xf5, 0x21, 0x00


	//----- nvinfo : EIATTR_KPARAM_INFO
	.align		4
.L_2064:
        /*0058*/ 	.byte	0x04, 0x17
        /*005a*/ 	.short	(.L_2066 - .L_2065)
.L_2065:
        /*005c*/ 	.word	0x00000000
        /*0060*/ 	.short	0x0004
        /*0062*/ 	.short	0x0020
        /*0064*/ 	.byte	0x00, 0xf5, 0x21, 0x00


	//----- nvinfo : EIATTR_KPARAM_INFO
	.align		4
.L_2066:
        /*0068*/ 	.byte	0x04, 0x17
        /*006a*/ 	.short	(.L_2068 - .L_2067)
.L_2067:
        /*006c*/ 	.word	0x00000000
        /*0070*/ 	.short	0x0003
        /*0072*/ 	.short	0x0018
        /*0074*/ 	.byte	0x00, 0xf5, 0x21, 0x00


	//----- nvinfo : EIATTR_KPARAM_INFO
	.align		4
.L_2068:
        /*0078*/ 	.byte	0x04, 0x17
        /*007a*/ 	.short	(.L_2070 - .L_2069)
.L_2069:
        /*007c*/ 	.word	0x00000000
        /*0080*/ 	.short	0x0002
        /*0082*/ 	.short	0x0010
        /*0084*/ 	.byte	0x00, 0xf5, 0x21, 0x00


	//----- nvinfo : EIATTR_KPARAM_INFO
	.align		4
.L_2070:
        /*0088*/ 	.byte	0x04, 0x17
        /*008a*/ 	.short	(.L_2072 - .L_2071)
.L_2071:
        /*008c*/ 	.word	0x00000000
        /*0090*/ 	.short	0x0001
        /*0092*/ 	.short	0x0008
        /*0094*/ 	.byte	0x00, 0xf5, 0x21, 0x00


	//----- nvinfo : EIATTR_KPARAM_INFO
	.align		4
.L_2072:
        /*0098*/ 	.byte	0x04, 0x17
        /*009a*/ 	.short	(.L_2074 - .L_2073)
.L_2073:
        /*009c*/ 	.word	0x00000000
        /*00a0*/ 	.short	0x0000
        /*00a2*/ 	.short	0x0000
        /*00a4*/ 	.byte	0x00, 0xf5, 0x21, 0x00


	//----- nvinfo : EIATTR_SPARSE_MMA_MASK
	.align		4
.L_2074:
        /*00a8*/ 	.byte	0x03, 0x50
        /*00aa*/ 	.short	0x0000


	//----- nvinfo : EIATTR_MAXREG_COUNT
	.align		4
        /*00ac*/ 	.byte	0x03, 0x1b
        /*00ae*/ 	.short	0x00ff


	//----- nvinfo : EIATTR_NUM_BARRIERS
	.align		4
        /*00b0*/ 	.byte	0x02, 0x4c
        /*00b2*/ 	.byte	0x01
	.zero		1


	//----- nvinfo : EIATTR_MERCURY_ISA_VERSION
	.align		4
        /*00b4*/ 	.byte	0x03, 0x5f
        /*00b6*/ 	.short	0x0101


	//----- nvinfo : EIATTR_COOP_GROUP_MASK_REGIDS
	.align		4
        /*00b8*/ 	.byte	0x04, 0x29
        /*00ba*/ 	.short	(.L_2076 - .L_2075)


	//   ....[0]....
.L_2075:
        /*00bc*/ 	.word	0xffffffff


	//   ....[1]....
        /*00c0*/ 	.word	0xffffffff


	//   ....[2]....
        /*00c4*/ 	.word	0xffffffff


	//   ....[3]....
        /*00c8*/ 	.word	0xffffffff


	//   ....[4]....
        /*00cc*/ 	.word	0xffffffff


	//   ....[5]....
        /*00d0*/ 	.word	0xffffffff


	//   ....[6]....
        /*00d4*/ 	.word	0xffffffff


	//   ....[7]....
        /*00d8*/ 	.word	0xffffffff


	//   ....[8]....
        /*00dc*/ 	.word	0xffffffff


	//   ....[9]....
        /*00e0*/ 	.word	0xffffffff


	//   ....[10]....
        /*00e4*/ 	.word	0xffffffff


	//   ....[11]....
        /*00e8*/ 	.word	0xffffffff


	//   ....[12]....
        /*00ec*/ 	.word	0xffffffff


	//   ....[13]....
        /*00f0*/ 	.word	0xffffffff


	//   ....[14]....
        /*00f4*/ 	.word	0xffffffff


	//   ....[15]....
        /*00f8*/ 	.word	0xffffffff


	//   ....[16]....
        /*00fc*/ 	.word	0xffffffff


	//   ....[17]....
        /*0100*/ 	.word	0xffffffff


	//   ....[18]....
        /*0104*/ 	.word	0xffffffff


	//   ....[19]....
        /*0108*/ 	.word	0xffffffff


	//   ....[20]....
        /*010c*/ 	.word	0xffffffff


	//   ....[21]....
        /*0110*/ 	.word	0xffffffff


	//   ....[22]....
        /*0114*/ 	.word	0xffffffff


	//   ....[23]....
        /*0118*/ 	.word	0xffffffff


	//   ....[24]....
        /*011c*/ 	.word	0xffffffff


	//   ....[25]....
        /*0120*/ 	.word	0xffffffff


	//   ....[26]....
        /*0124*/ 	.word	0xffffffff


	//   ....[27]....
        /*0128*/ 	.word	0xffffffff


	//   ....[28]....
        /*012c*/ 	.word	0xffffffff


	//   ....[29]....
        /*0130*/ 	.word	0xffffffff


	//   ....[30]....
        /*0134*/ 	.word	0xffffffff


	//   ....[31]....
        /*0138*/ 	.word	0xffffffff


	//   ....[32]....
        /*013c*/ 	.word	0xffffffff


	//   ....[33]....
        /*0140*/ 	.word	0xffffffff


	//   ....[34]....
        /*0144*/ 	.word	0xffffffff


	//   ....[35]....
        /*0148*/ 	.word	0xffffffff


	//   ....[36]....
        /*014c*/ 	.word	0xffffffff


	//   ....[37]....
        /*0150*/ 	.word	0xffffffff


	//   ....[38]....
        /*0154*/ 	.word	0xffffffff


	//   ....[39]....
        /*0158*/ 	.word	0xffffffff


	//   ....[40]....
        /*015c*/ 	.word	0xffffffff


	//   ....[41]....
        /*0160*/ 	.word	0xffffffff


	//   ....[42]....
        /*0164*/ 	.word	0xffffffff


	//   ....[43]....
        /*0168*/ 	.word	0xffffffff


	//   ....[44]....
        /*016c*/ 	.word	0xffffffff


	//   ....[45]....
        /*0170*/ 	.word	0xffffffff


	//   ....[46]....
        /*0174*/ 	.word	0xffffffff


	//   ....[47]....
        /*0178*/ 	.word	0xffffffff


	//   ....[48]....
        /*017c*/ 	.word	0xffffffff


	//   ....[49]....
        /*0180*/ 	.word	0xffffffff


	//   ....[50]....
        /*0184*/ 	.word	0xffffffff


	//   ....[51]....
        /*0188*/ 	.word	0xffffffff


	//   ....[52]....
        /*018c*/ 	.word	0xffffffff


	//   ....[53]....
        /*0190*/ 	.word	0xffffffff


	//   ....[54]....
        /*0194*/ 	.word	0xffffffff


	//   ....[55]....
        /*0198*/ 	.word	0xffffffff


	//   ....[56]....
        /*019c*/ 	.word	0xffffffff


	//   ....[57]....
        /*01a0*/ 	.word	0xffffffff


	//   ....[58]....
        /*01a4*/ 	.word	0xffffffff


	//   ....[59]....
        /*01a8*/ 	.word	0xffffffff


	//   ....[60]....
        /*01ac*/ 	.word	0xffffffff


	//   ....[61]....
        /*01b0*/ 	.word	0xffffffff


	//   ....[62]....
        /*01b4*/ 	.word	0xffffffff


	//   ....[63]....
        /*01b8*/ 	.word	0xffffffff


	//   ....[64]....
        /*01bc*/ 	.word	0xffffffff


	//   ....[65]....
        /*01c0*/ 	.word	0xffffffff


	//   ....[66]....
        /*01c4*/ 	.word	0xffffffff


	//   ....[67]....
        /*01c8*/ 	.word	0xffffffff


	//   ....[68]....
        /*01cc*/ 	.word	0xffffffff


	//   ....[69]....
        /*01d0*/ 	.word	0xffffffff


	//   ....[70]....
        /*01d4*/ 	.word	0xffffffff


	//   ....[71]....
        /*01d8*/ 	.word	0xffffffff


	//   ....[72]....
        /*01dc*/ 	.word	0xffffffff


	//   ....[73]....
        /*01e0*/ 	.word	0xffffffff


	//   ....[74]....
        /*01e4*/ 	.word	0xffffffff


	//   ....[75]....
        /*01e8*/ 	.word	0xffffffff


	//   ....[76]....
        /*01ec*/ 	.word	0xffffffff


	//   ....[77]....
        /*01f0*/ 	.word	0xffffffff


	//   ....[78]....
        /*01f4*/ 	.word	0xffffffff


	//   ....[79]....
        /*01f8*/ 	.word	0xffffffff


	//   ....[80]....
        /*01fc*/ 	.word	0xffffffff


	//   ....[81]....
        /*0200*/ 	.word	0xffffffff


	//   ....[82]....
        /*0204*/ 	.word	0xffffffff


	//   ....[83]....
        /*0208*/ 	.word	0xffffffff


	//   ....[84]....
        /*020c*/ 	.word	0xffffffff


	//   ....[85]....
        /*0210*/ 	.word	0xffffffff


	//   ....[86]....
        /*0214*/ 	.word	0xffffffff


	//   ....[87]....
        /*0218*/ 	.word	0xffffffff


	//   ....[88]....
        /*021c*/ 	.word	0xffffffff


	//   ....[89]....
        /*0220*/ 	.word	0xffffffff


	//   ....[90]....
        /*0224*/ 	.word	0xffffffff


	//   ....[91]....
        /*0228*/ 	.word	0xffffffff


	//   ....[92]....
        /*022c*/ 	.word	0xffffffff


	//   ....[93]....
        /*0230*/ 	.word	0xffffffff


	//   ....[94]....
        /*0234*/ 	.word	0xffffffff


	//   ....[95]....
        /*0238*/ 	.word	0xffffffff


	//   ....[96]....
        /*023c*/ 	.word	0xffffffff


	//   ....[97]....
        /*0240*/ 	.word	0xffffffff


	//   ....[98]....
        /*0244*/ 	.word	0xffffffff


	//   ....[99]....
        /*0248*/ 	.word	0xffffffff


	//   ....[100]....
        /*024c*/ 	.word	0x05000007


	//   ....[101]....
        /*0250*/ 	.word	0x05000007


	//   ....[102]....
        /*0254*/ 	.word	0x05000007


	//   ....[103]....
        /*0258*/ 	.word	0x05000007


	//   ....[104]....
        /*025c*/ 	.word	0x05000007


	//   ....[105]....
        /*0260*/ 	.word	0x05000007


	//   ....[106]....
        /*0264*/ 	.word	0x05000007


	//   ....[107]....
        /*0268*/ 	.word	0x05000007


	//   ....[108]....
        /*026c*/ 	.word	0x05000007


	//   ....[109]....
        /*0270*/ 	.word	0x05000007


	//   ....[110]....
        /*0274*/ 	.word	0x05000007


	//   ....[111]....
        /*0278*/ 	.word	0x05000007


	//   ....[112]....
        /*027c*/ 	.word	0x05000007


	//   ....[113]....
        /*0280*/ 	.word	0x05000007


	//   ....[114]....
        /*0284*/ 	.word	0x05000007


	//   ....[115]....
        /*0288*/ 	.word	0x05000007


	//   ....[116]....
        /*028c*/ 	.word	0x05000007


	//   ....[117]....
        /*0290*/ 	.word	0x05000007


	//   ....[118]....
        /*0294*/ 	.word	0x05000007


	//   ....[119]....
        /*0298*/ 	.word	0x05000007


	//   ....[120]....
        /*029c*/ 	.word	0x05000007


	//   ....[121]....
        /*02a0*/ 	.word	0x05000007


	//   ....[122]....
        /*02a4*/ 	.word	0x05000007


	//   ....[123]....
        /*02a8*/ 	.word	0x05000007


	//   ....[124]....
        /*02ac*/ 	.word	0x05000007


	//   ....[125]....
        /*02b0*/ 	.word	0x05000007


	//   ....[126]....
        /*02b4*/ 	.word	0x05000007


	//   ....[127]....
        /*02b8*/ 	.word	0x05000007


	//   ....[128]....
        /*02bc*/ 	.word	0x05000007


	//   ....[129]....
        /*02c0*/ 	.word	0x05000007


	//   ....[130]....
        /*02c4*/ 	.word	0x05000007


	//   ....[131]....
        /*02c8*/ 	.word	0x05000007


	//   ....[132]....
        /*02cc*/ 	.word	0x05000007


	//   ....[133]....
        /*02d0*/ 	.word	0x05000007


	//   ....[134]....
        /*02d4*/ 	.word	0x05000007


	//   ....[135]....
        /*02d8*/ 	.word	0x05000007


	//   ....[136]....
        /*02dc*/ 	.word	0x05000007


	//   ....[137]....
        /*02e0*/ 	.word	0x05000007


	//   ....[138]....
        /*02e4*/ 	.word	0x05000007


	//   ....[139]....
        /*02e8*/ 	.word	0x05000007


	//   ....[140]....
        /*02ec*/ 	.word	0x05000007


	//   ....[141]....
        /*02f0*/ 	.word	0x05000007


	//   ....[142]....
        /*02f4*/ 	.word	0x05000007


	//   ....[143]....
        /*02f8*/ 	.word	0x05000007


	//   ....[144]....
        /*02fc*/ 	.word	0x05000007


	//   ....[145]....
        /*0300*/ 	.word	0x05000007


	//   ....[146]....
        /*0304*/ 	.word	0x05000007


	//   ....[147]....
        /*0308*/ 	.word	0x05000007


	//   ....[148]....
        /*030c*/ 	.word	0x05000007


	//   ....[149]....
        /*0310*/ 	.word	0x05000007


	//   ....[150]....
        /*0314*/ 	.word	0x05000007


	//   ....[151]....
        /*0318*/ 	.word	0x05000007


	//   ....[152]....
        /*031c*/ 	.word	0x05000007


	//   ....[153]....
        /*0320*/ 	.word	0x05000007


	//   ....[154]....
        /*0324*/ 	.word	0x05000007


	//   ....[155]....
        /*0328*/ 	.word	0x05000007


	//   ....[156]....
        /*032c*/ 	.word	0x05000007


	//   ....[157]....
        /*0330*/ 	.word	0x05000007


	//   ....[158]....
        /*0334*/ 	.word	0x05000007


	//   ....[159]....
        /*0338*/ 	.word	0x05000007


	//   ....[160]....
        /*033c*/ 	.word	0x05000007


	//   ....[161]....
        /*0340*/ 	.word	0x05000007


	//   ....[162]....
        /*0344*/ 	.word	0x05000007


	//   ....[163]....
        /*0348*/ 	.word	0x05000007


	//   ....[164]....
        /*034c*/ 	.word	0x05000007


	//   ....[165]....
        /*0350*/ 	.word	0x05000007


	//   ....[166]....
        /*0354*/ 	.word	0x05000007


	//   ....[167]....
        /*0358*/ 	.word	0x05000007


	//   ....[168]....
        /*035c*/ 	.word	0x05000007


	//   ....[169]....
        /*0360*/ 	.word	0x05000007


	//----- nvinfo : EIATTR_COOP_GROUP_INSTR_OFFSETS
	.align		4
.L_2076:
        /*0364*/ 	.byte	0x04, 0x28
        /*0366*/ 	.short	(.L_2078 - .L_2077)


	//   ....[0]....
.L_2077:
        /*0368*/ 	.word	0x00000520


	//   ....[1]....
        /*036c*/ 	.word	0x00000560


	//   ....[2]....
        /*0370*/ 	.word	0x000005b0


	//   ....[3]....
        /*0374*/ 	.word	0x000005c0


	//   ....[4]....
        /*0378*/ 	.word	0x000005f0


	//   ....[5]....
        /*037c*/ 	.word	0x00000610


	//   ....[6]....
        /*0380*/ 	.word	0x00000650


	//   ....[7]....
        /*0384*/ 	.word	0x00000670


	//   ....[8]....
        /*0388*/ 	.word	0x000006a0


	//   ....[9]....
        /*038c*/ 	.word	0x000006b0


	//   ....[10]....
        /*0390*/ 	.word	0x00000740


	//   ....[11]....
        /*0394*/ 	.word	0x00000750


	//   ....[12]....
        /*0398*/ 	.word	0x00000770


	//   ....[13]....
        /*039c*/ 	.word	0x00000780


	//   ....[14]....
        /*03a0*/ 	.word	0x000007a0


	//   ....[15]....
        /*03a4*/ 	.word	0x000007b0


	//   ....[16]....
        /*03a8*/ 	.word	0x000007d0


	//   ....[17]....
        /*03ac*/ 	.word	0x000007e0


	//   ....[18]....
        /*03b0*/ 	.word	0x00000800


	//   ....[19]....
        /*03b4*/ 	.word	0x00000810


	//   ....[20]....
        /*03b8*/ 	.word	0x00000890


	//   ....[21]....
        /*03bc*/ 	.word	0x000008a0


	//   ....[22]....
        /*03c0*/ 	.word	0x000008c0


	//   ....[23]....
        /*03c4*/ 	.word	0x000008d0


	//   ....[24]....
        /*03c8*/ 	.word	0x000008f0


	//   ....[25]....
        /*03cc*/ 	.word	0x00000900


	//   ....[26]....
        /*03d0*/ 	.word	0x00000920


	//   ....[27]....
        /*03d4*/ 	.word	0x00000930


	//   ....[28]....
        /*03d8*/ 	.word	0x00000950


	//   ....[29]....
        /*03dc*/ 	.word	0x00000960


	//   ....[30]....
        /*03e0*/ 	.word	0x00000a90


	//   ....[31]....
        /*03e4*/ 	.word	0x00000aa0


	//   ....[32]....
        /*03e8*/ 	.word	0x00000ac0


	//   ....[33]....
        /*03ec*/ 	.word	0x00000ad0


	//   ....[34]....
        /*03f0*/ 	.word	0x00000af0


	//   ....[35]....
        /*03f4*/ 	.word	0x00000b00


	//   ....[36]....
        /*03f8*/ 	.word	0x00000b20


	//   ....[37]....
        /*03fc*/ 	.word	0x00000b30


	//   ....[38]....
        /*0400*/ 	.word	0x00000b50


	//   ....[39]....
        /*0404*/ 	.word	0x00000b60


	//   ....[40]....
        /*0408*/ 	.word	0x00000bd0


	//   ....[41]....
        /*040c*/ 	.word	0x00000be0


	//   ....[42]....
        /*0410*/ 	.word	0x00000c00


	//   ....[43]....
        /*0414*/ 	.word	0x00000c10


	//   ....[44]....
        /*0418*/ 	.word	0x00000c30


	//   ....[45]....
        /*041c*/ 	.word	0x00000c40


	//   ....[46]....
        /*0420*/ 	.word	0x00000c60


	//   ....[47]....
        /*0424*/ 	.word	0x00000c70


	//   ....[48]....
        /*0428*/ 	.word	0x00000c90


	//   ....[49]....
        /*042c*/ 	.word	0x00000ca0


	//   ....[50]....
        /*0430*/ 	.word	0x00000dd0


	//   ....[51]....
        /*0434*/ 	.word	0x00000de0


	//   ....[52]....
        /*0438*/ 	.word	0x00000e00


	//   ....[53]....
        /*043c*/ 	.word	0x00000e10


	//   ....[54]....
        /*0440*/ 	.word	0x00000e30


	//   ....[55]....
        /*0444*/ 	.word	0x00000e40


	//   ....[56]....
        /*0448*/ 	.word	0x00000e60


	//   ....[57]....
        /*044c*/ 	.word	0x00000e70


	//   ....[58]....
        /*0450*/ 	.word	0x00000e90


	//   ....[59]....
        /*0454*/ 	.word	0x00000ea0


	//   ....[60]....
        /*0458*/ 	.word	0x00000ef0


	//   ....[61]....
        /*045c*/ 	.word	0x00000f00


	//   ....[62]....
        /*0460*/ 	.word	0x00000f20


	//   ....[63]....
        /*0464*/ 	.word	0x00000f30


	//   ....[64]....
        /*0468*/ 	.word	0x00000f50


	//   ....[65]....
        /*046c*/ 	.word	0x00000f60


	//   ....[66]....
        /*0470*/ 	.word	0x00000f80


	//   ....[67]....
        /*0474*/ 	.word	0x00000f90


	//   ....[68]....
        /*0478*/ 	.word	0x00000fb0


	//   ....[69]....
        /*047c*/ 	.word	0x00000fc0


	//   ....[70]....
        /*0480*/ 	.word	0x00001100


	//   ....[71]....
        /*0484*/ 	.word	0x00001110


	//   ....[72]....
        /*0488*/ 	.word	0x00001130


	//   ....[73]....
        /*048c*/ 	.word	0x00001140


	//   ....[74]....
        /*0490*/ 	.word	0x00001160


	//   ....[75]....
        /*0494*/ 	.word	0x00001170


	//   ....[76]....
        /*0498*/ 	.word	0x00001190


	//   ....[77]....
        /*049c*/ 	.word	0x000011a0


	//   ....[78]....
        /*04a0*/ 	.word	0x000011c0


	//   ....[79]....
        /*04a4*/ 	.word	0x000011d0


	//   ....[80]....
        /*04a8*/ 	.word	0x000018f0


	//   ....[81]....
        /*04ac*/ 	.word	0x00001920


	//   ....[82]....
        /*04b0*/ 	.word	0x00001980


	//   ....[83]....
        /*04b4*/ 	.word	0x00001990


	//   ....[84]....
        /*04b8*/ 	.word	0x000019f0


	//   ....[85]....
        /*04bc*/ 	.word	0x00001a00


	//   ....[86]....
        /*04c0*/ 	.word	0x00001a50


	//   ....[87]....
        /*04c4*/ 	.word	0x00001a60


	//   ....[88]....
        /*04c8*/ 	.word	0x00001ac0


	//   ....[89]....
        /*04cc*/ 	.word	0x00001ae0


	//   ....[90]....
        /*04d0*/ 	.word	0x00001bf0


	//   ....[91]....
        /*04d4*/ 	.word	0x00001c10


	//   ....[92]....
        /*04d8*/ 	.word	0x00001c60


	//   ....[93]....
        /*04dc*/ 	.word	0x00001c70


	//   ....[94]....
        /*04e0*/ 	.word	0x00001cc0


	//   ....[95]....
        /*04e4*/ 	.word	0x00001cd0


	//   ....[96]....
        /*04e8*/ 	.word	0x00001d20


	//   ....[97]....
        /*04ec*/ 	.word	0x00001d30


	//   ....[98]....
        /*04f0*/ 	.word	0x00001d80


	//   ....[99]....
        /*04f4*/ 	.word	0x00001d90


	//   ....[100]....
        /*04f8*/ 	.word	0x00002070


	//   ....[101]....
        /*04fc*/ 	.word	0x000020c0


	//   ....[102]....
        /*0500*/ 	.word	0x00002130


	//   ....[103]....
        /*0504*/ 	.word	0x00002180


	//   ....[104]....
        /*0508*/ 	.word	0x000021f0


	//   ....[105]....
        /*050c*/ 	.word	0x00002240


	//   ....[106]....
        /*0510*/ 	.word	0x000022b0


	//   ....[107]....
        /*0514*/ 	.word	0x00002300


	//   ....[108]....
        /*0518*/ 	.word	0x00002370


	//   ....[109]....
        /*051c*/ 	.word	0x000023c0


	//   ....[110]....
        /*0520*/ 	.word	0x00002450


	//   ....[111]....
        /*0524*/ 	.word	0x000024e0


	//   ....[112]....
        /*0528*/ 	.word	0x00002550


	//   ....[113]....
        /*052c*/ 	.word	0x000025a0


	//   ....[114]....
        /*0530*/ 	.word	0x00002610


	//   ....[115]....
        /*0534*/ 	.word	0x00002660


	//   ....[116]....
        /*0538*/ 	.word	0x000026d0


	//   ....[117]....
        /*053c*/ 	.word	0x00002720


	//   ....[118]....
        /*0540*/ 	.word	0x00002790


	//   ....[119]....
        /*0544*/ 	.word	0x000027e0


	//   ....[120]....
        /*0548*/ 	.word	0x00002860


	//   ....[121]....
        /*054c*/ 	.word	0x000028b0


	//   ....[122]....
        /*0550*/ 	.word	0x00002920


	//   ....[123]....
        /*0554*/ 	.word	0x00002970


	//   ....[124]....
        /*0558*/ 	.word	0x000029e0


	//   ....[125]....
        /*055c*/ 	.word	0x00002a30


	//   ....[126]....
        /*0560*/ 	.word	0x00002aa0


	//   ....[127]....
        /*0564*/ 	.word	0x00002af0


	//   ....[128]....
        /*0568*/ 	.word	0x00002b60


	//   ....[129]....
        /*056c*/ 	.word	0x00002bb0


	//   ....[130]....
        /*0570*/ 	.word	0x00002c40


	//   ....[131]....
        /*0574*/ 	.word	0x00002cd0


	//   ....[132]....
        /*0578*/ 	.word	0x00002d40


	//   ....[133]....
        /*057c*/ 	.word	0x00002d90


	//   ....[134]....
        /*0580*/ 	.word	0x00002e00


	//   ....[135]....
        /*0584*/ 	.word	0x00002e50


	//   ....[136]....
        /*0588*/ 	.word	0x00002ec0


	//   ....[137]....
        /*058c*/ 	.word	0x00002f10


	//   ....[138]....
        /*0590*/ 	.word	0x00002f80


	//   ....[139]....
        /*0594*/ 	.word	0x00002fd0


	//   ....[140]....
        /*0598*/ 	.word	0x00003050


	//   ....[141]....
        /*059c*/ 	.word	0x000030a0


	//   ....[142]....
        /*05a0*/ 	.word	0x00003110


	//   ....[143]....
        /*05a4*/ 	.word	0x00003160


	//   ....[144]....
        /*05a8*/ 	.word	0x000031d0


	//   ....[145]....
        /*05ac*/ 	.word	0x00003220


	//   ....[146]....
        /*05b0*/ 	.word	0x00003290


	//   ....[147]....
        /*05b4*/ 	.word	0x000032e0


	//   ....[148]....
        /*05b8*/ 	.word	0x00003350


	//   ....[149]....
        /*05bc*/ 	.word	0x000033a0


	//   ....[150]....
        /*05c0*/ 	.word	0x00003440


	//   ....[151]....
        /*05c4*/ 	.word	0x000034d0


	//   ....[152]....
        /*05c8*/ 	.word	0x00003540


	//   ....[153]....
        /*05cc*/ 	.word	0x00003590


	//   ....[154]....
        /*05d0*/ 	.word	0x00003600


	//   ....[155]....
        /*05d4*/ 	.word	0x00003650


	//   ....[156]....
        /*05d8*/ 	.word	0x000036c0


	//   ....[157]....
        /*05dc*/ 	.word	0x00003710


	//   ....[158]....
        /*05e0*/ 	.word	0x00003780


	//   ....[159]....
        /*05e4*/ 	.word	0x000037d0


	//   ....[160]....
        /*05e8*/ 	.word	0x00003860


	//   ....[161]....
        /*05ec*/ 	.word	0x000038b0


	//   ....[162]....
        /*05f0*/ 	.word	0x00003920


	//   ....[163]....
        /*05f4*/ 	.word	0x00003970


	//   ....[164]....
        /*05f8*/ 	.word	0x000039e0


	//   ....[165]....
        /*05fc*/ 	.word	0x00003a30


	//   ....[166]....
        /*0600*/ 	.word	0x00003aa0


	//   ....[167]....
        /*0604*/ 	.word	0x00003af0


	//   ....[168]....
        /*0608*/ 	.word	0x00003b60


	//   ....[169]....
        /*060c*/ 	.word	0x00003bb0


	//----- nvinfo : EIATTR_VRC_CTA_INIT_COUNT
	.align		4
.L_2078:
        /*0610*/ 	.byte	0x02, 0x4a
	.zero		1
	.zero		1


	//----- nvinfo : EIATTR_EXIT_INSTR_OFFSETS
	.align		4
        /*0614*/ 	.byte	0x04, 0x1c
        /*0616*/ 	.short	(.L_2080 - .L_2079)


	//   ....[0]....
.L_2079:
        /*0618*/ 	.word	0x00000040


	//   ....[1]....
        /*061c*/ 	.word	0x000001d0


	//   ....[2]....
        /*0620*/ 	.word	0x00000360


	//   ....[3]....
        /*0624*/ 	.word	0x00001be0


	//   ....[4]....
        /*0628*/ 	.word	0x00001de0


	//   ....[5]....
        /*062c*/ 	.word	0x00001f80


	//   ....[6]....
        /*0630*/ 	.word	0x00001f90


	//   ....[7]....
        /*0634*/ 	.word	0x00002010


	//----- nvinfo : EIATTR_CRS_STACK_SIZE
	.align		4
.L_2080:
        /*0638*/ 	.byte	0x04, 0x1e
        /*063a*/ 	.short	(.L_2082 - .L_2081)
.L_2081:
        /*063c*/ 	.word	0x00000000


	//----- nvinfo : EIATTR_CBANK_PARAM_SIZE
	.align		4
.L_2082:
        /*0640*/ 	.byte	0x03, 0x19
        /*0642*/ 	.short	0x004c


	//----- nvinfo : EIATTR_PARAM_CBANK
	.align		4
        /*0644*/ 	.byte	0x04, 0x0a
        /*0646*/ 	.short	(.L_2084 - .L_2083)
	.align		4
.L_2083:
        /*0648*/ 	.word	index@(.nv.constant0._Z30fitPartitionsBatched_OptimizedIxEvPKT_PKiS4_PiPdS6_S5_PxS6_i)
        /*064c*/ 	.short	0x0380
        /*064e*/ 	.short	0x004c


	//----- nvinfo : EIATTR_SW_WAR
	.align		4
.L_2084:
        /*0650*/ 	.byte	0x04, 0x36
        /*0652*/ 	.short	(.L_2086 - .L_2085)
.L_2085:
        /*0654*/ 	.word	0x00000008
.L_2086:


//--------------------- .nv.info._Z20createPartitionsFastIxEviiPKfiPiS2_S2_S1_ --------------------------
	.section	.nv.info._Z20createPartitionsFastIxEviiPKfiPiS2_S2_S1_,"",@"SHT_CUDA_INFO"
	.sectionflags	@""
	.align	4


	//----- nvinfo : EIATTR_CUDA_API_VERSION
	.align		4
        /*0000*/ 	.byte	0x04, 0x37
        /*0002*/ 	.short	(.L_2088 - .L_2087)
.L_2087:
        /*0004*/ 	.word	0x00000082


	//----- nvinfo : EIATTR_KPARAM_INFO
	.align		4
.L_2088:
        /*0008*/ 	.byte	0x04, 0x17
        /*000a*/ 	.short	(.L_2090 - .L_2089)
.L_2089:
        /*000c*/ 	.word	0x00000000
        /*0010*/ 	.short	0x0007
        /*0012*/ 	.short	0x0030
        /*0014*/ 	.byte	0x00, 0xf5, 0x21, 0x00


	//----- nvinfo : EIATTR_KPARAM_INFO
	.align		4
.L_2090:
        /*0018*/ 	.byte	0x04, 0x17
        /*001a*/ 	.short	(.L_2092 - .L_2091)
.L_2091:
        /*001c*/ 	.word	0x00000000
        /*0020*/ 	.short	0x0006
        /*0022*/ 	.short	0x0028
        /*0024*/ 	.byte	0x00, 0xf5, 0x21, 0x00


	//----- nvinfo : EIATTR_KPARAM_INFO
	.align		4
.L_2092:
        /*0028*/ 	.byte	0x04, 0x17
        /*002a*/ 	.short	(.L_2094 - .L_2093)
.L_2093:
        /*002c*/ 	.word	0x00000000
        /*0030*/ 	.short	0x0005
        /*0032*/ 	.short	0x0020
        /*0034*/ 	.byte	0x00, 0xf5, 0x21, 0x00


	//----- nvinfo : EIATTR_KPARAM_INFO
	.align		4
.L_2094:
        /*0038*/ 	.byte	0x04, 0x17
        /*003a*/ 	.short	(.L_2096 - .L_2095)
.L_2095:
        /*003c*/ 	.word	0x00000000
        /*0040*/ 	.short	0x0004
        /*0042*/ 	.short	0x0018
        /*0044*/ 	.byte	0x00, 0xf5, 0x21, 0x00


	//----- nvinfo : EIATTR_KPARAM_INFO
	.align		4
.L_2096:
        /*0048*/ 	.byte	0x04, 0x17
        /*004a*/ 	.short	(.L_2098 - .L_2097)
.L_2097:
        /*004c*/ 	.word	0x00000000
        /*0050*/ 	.short	0x0003
        /*0052*/ 	.short	0x0010
        /*0054*/ 	.byte	0x00, 0xf0, 0x11, 0x00


	//----- nvinfo : EIATTR_KPARAM_INFO
	.align		4
.L_2098:
        /*0058*/ 	.byte	0x04, 0x17
        /*005a*/ 	.short	(.L_2100 - .L_2099)
.L_2099:
        /*005c*/ 	.word	0x00000000
        /*0060*/ 	.short	0x0002
        /*0062*/ 	.short	0x0008
        /*0064*/ 	.byte	0x00, 0xf5, 0x21, 0x00


	//----- nvinfo : EIATTR_KPARAM_INFO
	.align		4
.L_2100:
        /*0068*/ 	.byte	0x04, 0x17
        /*006a*/ 	.short	(.L_2102 - .L_2101)
.L_2101:
        /*006c*/ 	.word	0x00000000
        /*0070*/ 	.short	0x0001
        /*0072*/ 	.short	0x0004
        /*0074*/ 	.byte	0x00, 0xf0, 0x11, 0x00


	//----- nvinfo : EIATTR_KPARAM_INFO
	.align		4
.L_2102:
        /*0078*/ 	.byte	0x04, 0x17
        /*007a*/ 	.short	(.L_2104 - .L_2103)
.L_2103:
        /*007c*/ 	.word	0x00000000
        /*0080*/ 	.short	0x0000
        /*0082*/ 	.short	0x0000
        /*0084*/ 	.byte	0x00, 0xf0, 0x11, 0x00


	//----- nvinfo : EIATTR_SPARSE_MMA_MASK
	.align		4
.L_2104:
        /*0088*/ 	.byte	0x03, 0x50
        /*008a*/ 	.short	0x0000


	//----- nvinfo : EIATTR_MAXREG_COUNT
	.align		4
        /*008c*/ 	.byte	0x03, 0x1b
        /*008e*/ 	.short	0x00ff


	//----- nvinfo : EIATTR_MERCURY_ISA_VERSION
	.align		4
        /*0090*/ 	.byte	0x03, 0x5f
        /*0092*/ 	.short	0x0101


	//----- nvinfo : EIATTR_INT_WARP_WIDE_INSTR_OFFSETS
	.align		4
        /*0094*/ 	.byte	0x04, 0x31
        /*0096*/ 	.short	(.L_2106 - .L_2105)


	//   ....[0]....
.L_2105:
        /*0098*/ 	.word	0x00000470


	//   ....[1]....
        /*009c*/ 	.word	0x000004e0


	//----- nvinfo : EIATTR_VRC_CTA_INIT_COUNT
	.align		4
.L_2106:
        /*00a0*/ 	.byte	0x02, 0x4a
	.zero		1
	.zero		1


	//----- nvinfo : EIATTR_EXIT_INSTR_OFFSETS
	.align		4
        /*00a4*/ 	.byte	0x04, 0x1c
        /*00a6*/ 	.short	(.L_2108 - .L_2107)


	//   ....[0]....
.L_2107:
        /*00a8*/ 	.word	0x00000070


	//   ....[1]....
        /*00ac*/ 	.word	0x000005e0


	//----- nvinfo : EIATTR_CRS_STACK_SIZE
	.align		4
.L_2108:
        /*00b0*/ 	.byte	0x04, 0x1e
        /*00b2*/ 	.short	(.L_2110 - .L_2109)
.L_2109:
        /*00b4*/ 	.word	0x00000000


	//----- nvinfo : EIATTR_CBANK_PARAM_SIZE
	.align		4
.L_2110:
        /*00b8*/ 	.byte	0x03, 0x19
        /*00ba*/ 	.short	0x0038


	//----- nvinfo : EIATTR_PARAM_CBANK
	.align		4
        /*00bc*/ 	.byte	0x04, 0x0a
        /*00be*/ 	.short	(.L_2112 - .L_2111)
	.align		4
.L_2111:
        /*00c0*/ 	.word	index@(.nv.constant0._Z20createPartitionsFastIxEviiPKfiPiS2_S2_S1_)
        /*00c4*/ 	.short	0x0380
        /*00c6*/ 	.short	0x0038


	//----- nvinfo : EIATTR_SW_WAR
	.align		4
.L_2112:
        /*00c8*/ 	.byte	0x04, 0x36
        /*00ca*/ 	.short	(.L_2114 - .L_2113)
.L_2113:
        /*00cc*/ 	.word	0x00000008
.L_2114:


//--------------------- .nv.info._Z23analyzeDataVarianceFastIxEvPKT_iiPfi --------------------------
	.section	.nv.info._Z23analyzeDataVarianceFastIxEvPKT_iiPfi,"",@"SHT_CUDA_INFO"
	.sectionflags	@""
	.align	4


	//----- nvinfo : EIATTR_CUDA_API_VERSION
	.align		4
        /*0000*/ 	.byte	0x04, 0x37
        /*0002*/ 	.short	(.L_2116 - .L_2115)
.L_2115:
        /*0004*/ 	.word	0x00000082


	//----- nvinfo : EIATTR_KPARAM_INFO
	.align		4
.L_2116:
        /*0008*/ 	.byte	0x04, 0x17
        /*000a*/ 	.short	(.L_2118 - .L_2117)
.L_2117:
        /*000c*/ 	.word	0x00000000
        /*0010*/ 	.short	0x0004
        /*0012*/ 	.short	0x0018
        /*0014*/ 	.byte	0x00, 0xf0, 0x11, 0x00


	//----- nvinfo : EIATTR_KPARAM_INFO
	.align		4
.L_2118:
        /*0018*/ 	.byte	0x04, 0x17
        /*001a*/ 	.short	(.L_2120 - .L_2119)
.L_2119:
        /*001c*/ 	.word	0x00000000
        /*0020*/ 	.short	0x0003
        /*0022*/ 	.short	0x0010
        /*0024*/ 	.byte	0x00, 0xf5, 0x21, 0x00


	//----- nvinfo : EIATTR_KPARAM_INFO
	.align		4
.L_2120:
        /*0028*/ 	.byte	0x04, 0x17
        /*002a*/ 	.short	(.L_2122 - .L_2121)
.L_2121:
        /*002c*/ 	.word	0x00000000
        /*0030*/ 	.short	0x0002
        /*0032*/ 	.short	0x000c
        /*0034*/ 	.byte	0x00, 0xf0, 0x11, 0x00


	//----- nvinfo : EIATTR_KPARAM_INFO
	.align		4
.L_2122:
        /*0038*/ 	.byte	0x04, 0x17
        /*003a*/ 	.short	(.L_2124 - .L_2123)
.L_2123:
        /*003c*/ 	.word	0x00000000
        /*0040*/ 	.short	0x0001
        /*0042*/ 	.short	0x0008
        /*0044*/ 	.byte	0x00, 0xf0, 0x11, 0x00


	//----- nvinfo : EIATTR_KPARAM_INFO
	.align		4
.L_2124:
        /*0048*/ 	.byte	0x04, 0x17
        /*004a*/ 	.short	(.L_2126 - .L_2125)
.L_2125:
        /*004c*/ 	.word	0x00000000
        /*0050*/ 	.short	0x0000
        /*0052*/ 	.short	0x0000
        /*0054*/ 	.byte	0x00, 0xf5, 0x21, 0x00


	//----- nvinfo : EIATTR_SPARSE_MMA_MASK
	.align		4
.L_2126:
        /*0058*/ 	.byte	0x03, 0x50
        /*005a*/ 	.short	0x0000


	//----- nvinfo : EIATTR_MAXREG_COUNT
	.align		4
        /*005c*/ 	.byte	0x03, 0x1b
        /*005e*/ 	.short	0x00ff


	//----- nvinfo : EIATTR_MERCURY_ISA_VERSION
	.align		4
        /*0060*/ 	.byte	0x03, 0x5f
        /*0062*/ 	.short	0x0101


	//----- nvinfo : EIATTR_COOP_GROUP_MASK_REGIDS
	.align		4
        /*0064*/ 	.byte	0x04, 0x29
        /*0066*/ 	.short	(.L_2128 - .L_2127)


	//   ....[0]....
.L_2127:
        /*0068*/ 	.word	0xffffffff


	//   ....[1]....
        /*006c*/ 	.word	0xffffffff


	//   ....[2]....
        /*0070*/ 	.word	0xffffffff


	//   ....[3]....
        /*0074*/ 	.word	0xffffffff


	//   ....[4]....
        /*0078*/ 	.word	0xffffffff


	//   ....[5]....
        /*007c*/ 	.word	0xffffffff


	//   ....[6]....
        /*0080*/ 	.word	0xffffffff


	//   ....[7]....
        /*0084*/ 	.word	0xffffffff


	//   ....[8]....
        /*0088*/ 	.word	0xffffffff


	//   ....[9]....
        /*008c*/ 	.word	0xffffffff


	//   ....[10]....
        /*0090*/ 	.word	0xffffffff


	//   ....[11]....
        /*0094*/ 	.word	0xffffffff


	//   ....[12]....
        /*0098*/ 	.word	0xffffffff


	//   ....[13]....
        /*009c*/ 	.word	0xffffffff


	//   ....[14]....
        /*00a0*/ 	.word	0xffffffff


	//   ....[15]....
        /*00a4*/ 	.word	0xffffffff


	//   ....[16]....
        /*00a8*/ 	.word	0xffffffff


	//   ....[17]....
        /*00ac*/ 	.word	0xffffffff


	//   ....[18]....
        /*00b0*/ 	.word	0xffffffff


	//   ....[19]....
        /*00b4*/ 	.word	0xffffffff


	//----- nvinfo : EIATTR_COOP_GROUP_INSTR_OFFSETS
	.align		4
.L_2128:
        /*00b8*/ 	.byte	0x04, 0x28
        /*00ba*/ 	.short	(.L_2130 - .L_2129)


	//   ....[0]....
.L_2129:
        /*00bc*/ 	.word	0x00000310


	//   ....[1]....
        /*00c0*/ 	.word	0x00000340


	//   ....[2]....
        /*00c4*/ 	.word	0x00000350


	//   ....[3]....
        /*00c8*/ 	.word	0x00000360


	//   ....[4]....
        /*00cc*/ 	.word	0x00000390


	//   ....[5]....
        /*00d0*/ 	.word	0x000003a0


	//   ....[6]....
        /*00d4*/ 	.word	0x000003b0


	//   ....[7]....
        /*00d8*/ 	.word	0x000003c0


	//   ....[8]....
        /*00dc*/ 	.word	0x000003e0


	//   ....[9]....
        /*00e0*/ 	.word	0x00000400


	//   ....[10]....
        /*00e4*/ 	.word	0x00000410


	//   ....[11]....
        /*00e8*/ 	.word	0x00000420


	//   ....[12]....
        /*00ec*/ 	.word	0x00000440


	//   ....[13]....
        /*00f0*/ 	.word	0x00000460


	//   ....[14]....
        /*00f4*/ 	.word	0x00000470


	//   ....[15]....
        /*00f8*/ 	.word	0x00000480


	//   ....[16]....
        /*00fc*/ 	.word	0x000004a0


	//   ....[17]....
        /*0100*/ 	.word	0x000004c0


	//   ....[18]....
        /*0104*/ 	.word	0x000004d0


	//   ....[19]....
        /*0108*/ 	.word	0x000004e0


	//----- nvinfo : EIATTR_VRC_CTA_INIT_COUNT
	.align		4
.L_2130:
        /*010c*/ 	.byte	0x02, 0x4a
	.zero		1
	.zero		1


	//----- nvinfo : EIATTR_EXIT_INSTR_OFFSETS
	.align		4
        /*0110*/ 	.byte	0x04, 0x1c
        /*0112*/ 	.short	(.L_2132 - .L_2131)


	//   ....[0]....
.L_2131:
        /*0114*/ 	.word	0x00000040


	//   ....[1]....
        /*0118*/ 	.word	0x000008d0


	//----- nvinfo : EIATTR_CRS_STACK_SIZE
	.align		4
.L_2132:
        /*011c*/ 	.byte	0x04, 0x1e
        /*011e*/ 	.short	(.L_2134 - .L_2133)
.L_2133:
        /*0120*/ 	.word	0x00000000


	//----- nvinfo : EIATTR_CBANK_PARAM_SIZE
	.align		4
.L_2134:
        /*0124*/ 	.byte	0x03, 0x19
        /*0126*/ 	.short	0x001c


	//----- nvinfo : EIATTR_PARAM_CBANK
	.align		4
        /*0128*/ 	.byte	0x04, 0x0a
        /*012a*/ 	.short	(.L_2136 - .L_2135)
	.align		4
.L_2135:
        /*012c*/ 	.word	index@(.nv.constant0._Z23analyzeDataVarianceFastIxEvPKT_iiPfi)
        /*0130*/ 	.short	0x0380
        /*0132*/ 	.short	0x001c


	//----- nvinfo : EIATTR_SW_WAR
	.align		4
.L_2136:
        /*0134*/ 	.byte	0x04, 0x36
        /*0136*/ 	.short	(.L_2138 - .L_2137)
.L_2137:
        /*0138*/ 	.word	0x00000008
.L_2138:


//--------------------- .nv.info._Z24directRandomAccessKernelIlEvPKiS1_S1_PKdS1_PKlPKjS1_PT_ii --------------------------
	.section	.nv.info._Z24directRandomAccessKernelIlEvPKiS1_S1_PKdS1_PKlPKjS1_PT_ii,"",@"SHT_CUDA_INFO"
	.sectionflags	@""
	.align	4


	//----- nvinfo : EIATTR_CUDA_API_VERSION
	.align		4
        /*0000*/ 	.byte	0x04, 0x37
        /*0002*/ 	.short	(.L_2140 - .L_2139)
.L_2139:
        /*0004*/ 	.word	0x00000082


	//----- nvinfo : EIATTR_KPARAM_INFO
	.align		4
.L_2140:
        /*0008*/ 	.byte	0x04, 0x17
        /*000a*/ 	.short	(.L_2142 - .L_2141)
.L_2141:
        /*000c*/ 	.word	0x00000000
        /*0010*/ 	.short	0x000a
        /*0012*/ 	.short	0x004c
        /*0014*/ 	.byte	0x00, 0xf0, 0x11, 0x00


	//----- nvinfo : EIATTR_KPARAM_INFO
	.align		4
.L_2142:
        /*0018*/ 	.byte	0x04, 0x17
        /*001a*/ 	.short	(.L_2144 - .L_2143)
.L_2143:
        /*001c*/ 	.word	0x00000000
        /*0020*/ 	.short	0x0009
        /*0022*/ 	.short	0x0048
        /*0024*/ 	.byte	0x00, 0xf0, 0x11, 0x00


	//----- nvinfo : EIATTR_KPARAM_INFO
	.align		4
.L_2144:
        /*0028*/ 	.byte	0x04, 0x17
        /*002a*/ 	.short	(.L_2146 - .L_2145)
.L_2145:
        /*002c*/ 	.word	0x00000000
        /*0030*/ 	.short	0x0008
        /*0032*/ 	.short	0x0040
        /*0034*/ 	.byte	0x00, 0xf5, 0x21, 0x00


	//----- nvinfo : EIATTR_KPARAM_INFO
	.align		4
.L_2146:
        /*0038*/ 	.byte	0x04, 0x17
        /*003a*/ 	.short	(.L_2148 - .L_2147)
.L_2147:
        /*003c*/ 	.word	0x00000000
        /*0040*/ 	.short	0x0007
        /*0042*/ 	.short	0x0038
        /*0044*/ 	.byte	0x00, 0xf5, 0x21, 0x00


	//----- nvinfo : EIATTR_KPARAM_INFO
	.align		4
.L_2148:
        /*0048*/ 	.byte	0x04, 0x17
        /*004a*/ 	.short	(.L_2150 - .L_2149)
.L_2149:
        /*004c*/ 	.word	0x00000000
        /*0050*/ 	.short	0x0006
        /*0052*/ 	.short	0x0030
        /*0054*/ 	.byte	0x00, 0xf5, 0x21, 0x00


	//----- nvinfo : EIATTR_KPARAM_INFO
	.align		4
.L_2150:
        /*0058*/ 	.byte	0x04, 0x17
        /*005a*/ 	.short	(.L_2152 - .L_2151)
.L_2151:
        /*005c*/ 	.word	0x00000000
        /*0060*/ 	.short	0x0005
        /*0062*/ 	.short	0x0028
        /*0064*/ 	.byte	0x00, 0xf5, 0x21, 0x00


	//----- nvinfo : EIATTR_KPARAM_INFO
	.align		4
.L_2152:
        /*0068*/ 	.byte	0x04, 0x17
        /*006a*/ 	.short	(.L_2154 - .L_2153)
.L_2153:
        /*006c*/ 	.word	0x00000000
        /*0070*/ 	.short	0x0004
        /*0072*/ 	.short	0x0020
        /*0074*/ 	.byte	0x00, 0xf5, 0x21, 0x00


	//----- nvinfo : EIATTR_KPARAM_INFO
	.align		4
.L_2154:
        /*0078*/ 	.byte	0x04, 0x17
        /*007a*/ 	.short	(.L_2156 - .L_2155)
.L_2155:
        /*007c*/ 	.word	0x00000000
        /*0080*/ 	.short	0x0003
        /*0082*/ 	.short	0x0018
        /*0084*/ 	.byte	0x00, 0xf5, 0x21, 0x00


	//----- nvinfo : EIATTR_KPARAM_INFO
	.align		4
.L_2156:
        /*0088*/ 	.byte	0x04, 0x17
        /*008a*/ 	.short	(.L_2158 - .L_2157)
.L_2157:
        /*008c*/ 	.word	0x00000000
        /*0090*/ 	.short	0x0002
        /*0092*/ 	.short	0x0010
        /*0094*/ 	.byte	0x00, 0xf5, 0x21, 0x00


	//----- nvinfo : EIATTR_KPARAM_INFO
	.align		4
.L_2158:
        /*0098*/ 	.byte	0x04, 0x17
        /*009a*/ 	.short	(.L_2160 - .L_2159)
.L_2159:
        /*009c*/ 	.word	0x00000000
        /*00a0*/ 	.short	0x0001
        /*00a2*/ 	.short	0x0008
        /*00a4*/ 	.byte	0x00, 0xf5, 0x21, 0x00


	//----- nvinfo : EIATTR_KPARAM_INFO
	.align		4
.L_2160:
        /*00a8*/ 	.byte	0x04, 0x17
        /*00aa*/ 	.short	(.L_2162 - .L_2161)
.L_2161:
        /*00ac*/ 	.word	0x00000000
        /*00b0*/ 	.short	0x0000
        /*00b2*/ 	.short	0x0000
        /*00b4*/ 	.byte	0x00, 0xf5, 0x21, 0x00


	//----- nvinfo : EIATTR_SPARSE_MMA_MASK
	.align		4
.L_2162:
        /*00b8*/ 	.byte	0x03, 0x50
        /*00ba*/ 	.short	0x0000


	//----- nvinfo : EIATTR_MAXREG_COUNT
	.align		4
        /*00bc*/ 	.byte	0x03, 0x1b
        /*00be*/ 	.short	0x00ff


	//----- nvinfo : EIATTR_MERCURY_ISA_VERSION
	.align		4
        /*00c0*/ 	.byte	0x03, 0x5f
        /*00c2*/ 	.short	0x0101


	//----- nvinfo : EIATTR_VRC_CTA_INIT_COUNT
	.align		4
        /*00c4*/ 	.byte	0x02, 0x4a
	.zero		1
	.zero		1


	//----- nvinfo : EIATTR_EXIT_INSTR_OFFSETS
	.align		4
        /*00c8*/ 	.byte	0x04, 0x1c
        /*00ca*/ 	.short	(.L_2164 - .L_2163)


	//   ....[0]....
.L_2163:
        /*00cc*/ 	.word	0x00000070


	//   ....[1]....
        /*00d0*/ 	.word	0x000006e0


	//   ....[2]....
        /*00d4*/ 	.word	0x00000c40


	//   ....[3]....
        /*00d8*/ 	.word	0x00000c80


	//   ....[4]....
        /*00dc*/ 	.word	0x00001420


	//----- nvinfo : EIATTR_CRS_STACK_SIZE
	.align		4
.L_2164:
        /*00e0*/ 	.byte	0x04, 0x1e
        /*00e2*/ 	.short	(.L_2166 - .L_2165)
.L_2165:
        /*00e4*/ 	.word	0x00000000


	//----- nvinfo : EIATTR_CBANK_PARAM_SIZE
	.align		4
.L_2166:
        /*00e8*/ 	.byte	0x03, 0x19
        /*00ea*/ 	.short	0x0050


	//----- nvinfo : EIATTR_PARAM_CBANK
	.align		4
        /*00ec*/ 	.byte	0x04, 0x0a
        /*00ee*/ 	.short	(.L_2168 - .L_2167)
	.align		4
.L_2167:
        /*00f0*/ 	.word	index@(.nv.constant0._Z24directRandomAccessKernelIlEvPKiS1_S1_PKdS1_PKlPKjS1_PT_ii)
        /*00f4*/ 	.short	0x0380
        /*00f6*/ 	.short	0x0050


	//----- nvinfo : EIATTR_SW_WAR
	.align		4
.L_2168:
        /*00f8*/ 	.byte	0x04, 0x36
        /*00fa*/ 	.short	(.L_2170 - .L_2169)
.L_2169:
        /*00fc*/ 	.word	0x00000008
.L_2170:


//--------------------- .nv.info._Z39decompressFullFile_WorkStealingAdvancedIlEvPK14CompressedDataIT_EPS1_iPi --------------------------
	.section	.nv.info._Z39decompressFullFile_WorkStealingAdvancedIlEvPK14CompressedDataIT_EPS1_iPi,"",@"SHT_CUDA_INFO"
	.sectionflags	@""
	.align	4


	//----- nvinfo : EIATTR_CUDA_API_VERSION
	.align		4
        /*0000*/ 	.byte	0x04, 0x37
        /*0002*/ 	.short	(.L_2172 - .L_2171)
.L_2171:
        /*0004*/ 	.word	0x00000082


	//----- nvinfo : EIATTR_KPARAM_INFO
	.align		4
.L_2172:
        /*0008*/ 	.byte	0x04, 0x17
        /*000a*/ 	.short	(.L_2174 - .L_2173)
.L_2173:
        /*000c*/ 	.word	0x00000000
        /*0010*/ 	.short	0x0003
        /*0012*/ 	.short	0x0018
        /*0014*/ 	.byte	0x00, 0xf5, 0x21, 0x00


	//----- nvinfo : EIATTR_KPARAM_INFO
	.align		4
.L_2174:
        /*0018*/ 	.byte	0x04, 0x17
        /*001a*/ 	.short	(.L_2176 - .L_2175)
.L_2175:
        /*001c*/ 	.word	0x00000000
        /*0020*/ 	.short	0x0002
        /*0022*/ 	.short	0x0010
        /*0024*/ 	.byte	0x00, 0xf0, 0x11, 0x00


	//----- nvinfo : EIATTR_KPARAM_INFO
	.align		4
.L_2176:
        /*0028*/ 	.byte	0x04, 0x17
        /*002a*/ 	.short	(.L_2178 - .L_2177)
.L_2177:
        /*002c*/ 	.word	0x00000000
        /*0030*/ 	.short	0x0001
        /*0032*/ 	.short	0x0008
        /*0034*/ 	.byte	0x00, 0xf5, 0x21, 0x00


	//----- nvinfo : EIATTR_KPARAM_INFO
	.align		4
.L_2178:
        /*0038*/ 	.byte	0x04, 0x17
        /*003a*/ 	.short	(.L_2180 - .L_2179)
.L_2179:
        /*003c*/ 	.word	0x00000000
        /*0040*/ 	.short	0x0000
        /*0042*/ 	.short	0x0000
        /*0044*/ 	.byte	0x00, 0xf5, 0x21, 0x00


	//----- nvinfo : EIATTR_SPARSE_MMA_MASK
	.align		4
.L_2180:
        /*0048*/ 	.byte	0x03, 0x50
        /*004a*/ 	.short	0x0000


	//----- nvinfo : EIATTR_MAXREG_COUNT
	.align		4
        /*004c*/ 	.byte	0x03, 0x1b
        /*004e*/ 	.short	0x00ff


	//----- nvinfo : EIATTR_NUM_BARRIERS
	.align		4
        /*0050*/ 	.byte	0x02, 0x4c
        /*0052*/ 	.byte	0x01
	.zero		1


	//----- nvinfo : EIATTR_MERCURY_ISA_VERSION
	.align		4
        /*0054*/ 	.byte	0x03, 0x5f
        /*0056*/ 	.short	0x0101


	//----- nvinfo : EIATTR_VRC_CTA_INIT_COUNT
	.align		4
        /*0058*/ 	.byte	0x02, 0x4a
	.zero		1
	.zero		1


	//----- nvinfo : EIATTR_EXIT_INSTR_OFFSETS
	.align		4
        /*005c*/ 	.byte	0x04, 0x1c
        /*005e*/ 	.short	(.L_2182 - .L_2181)


	//   ....[0]....
.L_2181:
        /*0060*/ 	.word	0x00000430


	//----- nvinfo : EIATTR_CRS_STACK_SIZE
	.align		4
.L_2182:
        /*0064*/ 	.byte	0x04, 0x1e
        /*0066*/ 	.short	(.L_2184 - .L_2183)
.L_2183:
        /*0068*/ 	.word	0x00000000


	//----- nvinfo : EIATTR_CBANK_PARAM_SIZE
	.align		4
.L_2184:
        /*006c*/ 	.byte	0x03, 0x19
        /*006e*/ 	.short	0x0020


	//----- nvinfo : EIATTR_PARAM_CBANK
	.align		4
        /*0070*/ 	.byte	0x04, 0x0a
        /*0072*/ 	.short	(.L_2186 - .L_2185)
	.align		4
.L_2185:
        /*0074*/ 	.word	index@(.nv.constant0._Z39decompressFullFile_WorkStealingAdvancedIlEvPK14CompressedDataIT_EPS1_iPi)
        /*0078*/ 	.short	0x0380
        /*007a*/ 	.short	0x0020


	//----- nvinfo : EIATTR_SW_WAR
	.align		4
.L_2186:
        /*007c*/ 	.byte	0x04, 0x36
        /*007e*/ 	.short	(.L_2188 - .L_2187)
.L_2187:
        /*0080*/ 	.word	0x00000008
.L_2188:


//--------------------- .nv.info._Z31decompressFullFile_WorkStealingIlEvPK14CompressedDataIT_EPS1_iPi --------------------------
	.section	.nv.info._Z31decompressFullFile_WorkStealingIlEvPK14CompressedDataIT_EPS1_iPi,"",@"SHT_CUDA_INFO"
	.sectionflags	@""
	.align	4


	//----- nvinfo : EIATTR_CUDA_API_VERSION
	.align		4
        /*0000*/ 	.byte	0x04, 0x37
        /*0002*/ 	.short	(.L_2190 - .L_2189)
.L_2189:
        /*0004*/ 	.word	0x00000082


	//----- nvinfo : EIATTR_KPARAM_INFO
	.align		4
.L_2190:
        /*0008*/ 	.byte	0x04, 0x17
        /*000a*/ 	.short	(.L_2192 - .L_2191)
.L_2191:
        /*000c*/ 	.word	0x00000000
        /*0010*/ 	.short	0x0003
        /*0012*/ 	.short	0x0018
        /*0014*/ 	.byte	0x00, 0xf5, 0x21, 0x00


	//----- nvinfo : EIATTR_KPARAM_INFO
	.align		4
.L_2192:
        /*0018*/ 	.byte	0x04, 0x17
        /*001a*/ 	.short	(.L_2194 - .L_2193)
.L_2193:
        /*001c*/ 	.word	0x00000000
        /*0020*/ 	.short	0x0002
        /*0022*/ 	.short	0x0010
        /*0024*/ 	.byte	0x00, 0xf0, 0x11, 0x00


	//----- nvinfo : EIATTR_KPARAM_INFO
	.align		4
.L_2194:
        /*0028*/ 	.byte	0x04, 0x17
        /*002a*/ 	.short	(.L_2196 - .L_2195)
.L_2195:
        /*002c*/ 	.word	0x00000000
        /*0030*/ 	.short	0x0001
        /*0032*/ 	.short	0x0008
        /*0034*/ 	.byte	0x00, 0xf5, 0x21, 0x00


	//----- nvinfo : EIATTR_KPARAM_INFO
	.align		4
.L_2196:
        /*0038*/ 	.byte	0x04, 0x17
        /*003a*/ 	.short	(.L_2198 - .L_2197)
.L_2197:
        /*003c*/ 	.word	0x00000000
        /*0040*/ 	.short	0x0000
        /*0042*/ 	.short	0x0000
        /*0044*/ 	.byte	0x00, 0xf5, 0x21, 0x00


	//----- nvinfo : EIATTR_SPARSE_MMA_MASK
	.align		4
.L_2198:
        /*0048*/ 	.byte	0x03, 0x50
        /*004a*/ 	.short	0x0000


	//----- nvinfo : EIATTR_MAXREG_COUNT
	.align		4
        /*004c*/ 	.byte	0x03, 0x1b
        /*004e*/ 	.short	0x00ff


	//----- nvinfo : EIATTR_NUM_BARRIERS
	.align		4
        /*0050*/ 	.byte	0x02, 0x4c
        /*0052*/ 	.byte	0x01
	.zero		1


	//----- nvinfo : EIATTR_MERCURY_ISA_VERSION
	.align		4
        /*0054*/ 	.byte	0x03, 0x5f
        /*0056*/ 	.short	0x0101


	//----- nvinfo : EIATTR_COOP_GROUP_MASK_REGIDS
	.align		4
        /*0058*/ 	.byte	0x04, 0x29
        /*005a*/ 	.short	(.L_2200 - .L_2199)


	//   ....[0]....
.L_2199:
        /*005c*/ 	.word	0xffffffff


	//----- nvinfo : EIATTR_COOP_GROUP_INSTR_OFFSETS
	.align		4
.L_2200:
        /*0060*/ 	.byte	0x04, 0x28
        /*0062*/ 	.short	(.L_2202 - .L_2201)


	//   ....[0]....
.L_2201:
        /*0064*/ 	.word	0x00001970


	//----- nvinfo : EIATTR_VRC_CTA_INIT_COUNT
	.align		4
.L_2202:
        /*0068*/ 	.byte	0x02, 0x4a
	.zero		1
	.zero		1


	//----- nvinfo : EIATTR_EXIT_INSTR_OFFSETS
	.align		4
        /*006c*/ 	.byte	0x04, 0x1c
        /*006e*/ 	.short	(.L_2204 - .L_2203)


	//   ....[0]....
.L_2203:
        /*0070*/ 	.word	0x000004f0


	//----- nvinfo : EIATTR_CRS_STACK_SIZE
	.align		4
.L_2204:
        /*0074*/ 	.byte	0x04, 0x1e
        /*0076*/ 	.short	(.L_2206 - .L_2205)
.L_2205:
        /*0078*/ 	.word	0x00000000


	//----- nvinfo : EIATTR_CBANK_PARAM_SIZE
	.align		4
.L_2206:
        /*007c*/ 	.byte	0x03, 0x19
        /*007e*/ 	.short	0x0020


	//----- nvinfo : EIATTR_PARAM_CBANK
	.align		4
        /*0080*/ 	.byte	0x04, 0x0a
        /*0082*/ 	.short	(.L_2208 - .L_2207)
	.align		4
.L_2207:
        /*0084*/ 	.word	index@(.nv.constant0._Z31decompressFullFile_WorkStealingIlEvPK14CompressedDataIT_EPS1_iPi)
        /*0088*/ 	.short	0x0380
        /*008a*/ 	.short	0x0020


	//----- nvinfo : EIATTR_SW_WAR
	.align		4
.L_2208:
        /*008c*/ 	.byte	0x04, 0x36
        /*008e*/ 	.short	(.L_2210 - .L_2209)
.L_2209:
        /*0090*/ 	.word	0x00000008
.L_2210:


//--------------------- .nv.info._Z40decompressFullFile_OnTheFly_Optimized_V2IlEvPK14CompressedDataIT_EPS1_i --------------------------
	.section	.nv.info._Z40decompressFullFile_OnTheFly_Optimized_V2IlEvPK14CompressedDataIT_EPS1_i,"",@"SHT_CUDA_INFO"
	.sectionflags	@""
	.align	4


	//----- nvinfo : EIATTR_CUDA_API_VERSION
	.align		4
        /*0000*/ 	.byte	0x04, 0x37
        /*0002*/ 	.short	(.L_2212 - .L_2211)
.L_2211:
        /*0004*/ 	.word	0x00000082


	//----- nvinfo : EIATTR_KPARAM_INFO
	.align		4
.L_2212:
        /*0008*/ 	.byte	0x04, 0x17
        /*000a*/ 	.short	(.L_2214 - .L_2213)
.L_2213:
        /*000c*/ 	.word	0x00000000
        /*0010*/ 	.short	0x0002
        /*0012*/ 	.short	0x0010
        /*0014*/ 	.byte	0x00, 0xf0, 0x11, 0x00


	//----- nvinfo : EIATTR_KPARAM_INFO
	.align		4
.L_2214:
        /*0018*/ 	.byte	0x04, 0x17
        /*001a*/ 	.short	(.L_2216 - .L_2215)
.L_2215:
        /*001c*/ 	.word	0x00000000
        /*0020*/ 	.short	0x0001
        /*0022*/ 	.short	0x0008
        /*0024*/ 	.byte	0x00, 0xf5, 0x21, 0x00


	//----- nvinfo : EIATTR_KPARAM_INFO
	.align		4
.L_2216:
        /*0028*/ 	.byte	0x04, 0x17
        /*002a*/ 	.short	(.L_2218 - .L_2217)
.L_2217:
        /*002c*/ 	.word	0x00000000
        /*0030*/ 	.short	0x0000
        /*0032*/ 	.short	0x0000
        /*0034*/ 	.byte	0x00, 0xf5, 0x21, 0x00


	//----- nvinfo : EIATTR_SPARSE_MMA_MASK
	.align		4
.L_2218:
        /*0038*/ 	.byte	0x03, 0x50
        /*003a*/ 	.short	0x0000


	//----- nvinfo : EIATTR_MAXREG_COUNT
	.align		4
        /*003c*/ 	.byte	0x03, 0x1b
        /*003e*/ 	.short	0x00ff


	//----- nvinfo : EIATTR_NUM_BARRIERS
	.align		4
        /*0040*/ 	.byte	0x02, 0x4c
        /*0042*/ 	.byte	0x01
	.zero		1


	//----- nvinfo : EIATTR_MERCURY_ISA_VERSION
	.align		4
        /*0044*/ 	.byte	0x03, 0x5f
        /*0046*/ 	.short	0x0101


	//----- nvinfo : EIATTR_UNUSED_LOAD_BYTE_OFFSET
	.align		4
        /*0048*/ 	.byte	0x04, 0x44
        /*004a*/ 	.short	(.L_2220 - .L_2219)


	//   ....[0]....
.L_2219:
        /*004c*/ 	.word	0x00000380
        /*0050*/ 	.word	0x00000fff


	//----- nvinfo : EIATTR_VRC_CTA_INIT_COUNT
	.align		4
.L_2220:
        /*0054*/ 	.byte	0x02, 0x4a
	.zero		1
	.zero		1


	//----- nvinfo : EIATTR_EXIT_INSTR_OFFSETS
	.align		4
        /*0058*/ 	.byte	0x04, 0x1c
        /*005a*/ 	.short	(.L_2222 - .L_2221)


	//   ....[0]....
.L_2221:
        /*005c*/ 	.word	0x00000060


	//   ....[1]....
        /*0060*/ 	.word	0x00000310


	//   ....[2]....
        /*0064*/ 	.word	0x00001080


	//----- nvinfo : EIATTR_CRS_STACK_SIZE
	.align		4
.L_2222:
        /*0068*/ 	.byte	0x04, 0x1e
        /*006a*/ 	.short	(.L_2224 - .L_2223)
.L_2223:
        /*006c*/ 	.word	0x00000000


	//----- nvinfo : EIATTR_CBANK_PARAM_SIZE
	.align		4
.L_2224:
        /*0070*/ 	.byte	0x03, 0x19
        /*0072*/ 	.short	0x0014


	//----- nvinfo : EIATTR_PARAM_CBANK
	.align		4
        /*0074*/ 	.byte	0x04, 0x0a
        /*0076*/ 	.short	(.L_2226 - .L_2225)
	.align		4
.L_2225:
        /*0078*/ 	.word	index@(.nv.constant0._Z40decompressFullFile_OnTheFly_Optimized_V2IlEvPK14CompressedDataIT_EPS1_i)
        /*007c*/ 	.short	0x0380
        /*007e*/ 	.short	0x0014


	//----- nvinfo : EIATTR_SW_WAR
	.align		4
.L_2226:
        /*0080*/ 	.byte	0x04, 0x36
        /*0082*/ 	.short	(.L_2228 - .L_2227)
.L_2227:
        /*0084*/ 	.word	0x00000008
.L_2228:


//--------------------- .nv.info._Z21decompressFullFileFixIlEvPK14CompressedDataIT_EPS1_ii --------------------------
	.section	.nv.info._Z21decompressFullFileFixIlEvPK14CompressedDataIT_EPS1_ii,"",@"SHT_CUDA_INFO"
	.sectionflags	@""
	.align	4


	//----- nvinfo : EIATTR_CUDA_API_VERSION
	.align		4
        /*0000*/ 	.byte	0x04, 0x37
        /*0002*/ 	.short	(.L_2230 - .L_2229)
.L_2229:
        /*0004*/ 	.word	0x00000082


	//----- nvinfo : EIATTR_KPARAM_INFO
	.align		4
.L_2230:
        /*0008*/ 	.byte	0x04, 0x17
        /*000a*/ 	.short	(.L_2232 - .L_2231)
.L_2231:
        /*000c*/ 	.word	0x00000000
        /*0010*/ 	.short	0x0003
        /*0012*/ 	.short	0x0014
        /*0014*/ 	.byte	0x00, 0xf0, 0x11, 0x00


	//----- nvinfo : EIATTR_KPARAM_INFO
	.align		4
.L_2232:
        /*0018*/ 	.byte	0x04, 0x17
        /*001a*/ 	.short	(.L_2234 - .L_2233)
.L_2233:
        /*001c*/ 	.word	0x00000000
        /*0020*/ 	.short	0x0002
        /*0022*/ 	.short	0x0010
        /*0024*/ 	.byte	0x00, 0xf0, 0x11, 0x00


	//----- nvinfo : EIATTR_KPARAM_INFO
	.align		4
.L_2234:
        /*0028*/ 	.byte	0x04, 0x17
        /*002a*/ 	.short	(.L_2236 - .L_2235)
.L_2235:
        /*002c*/ 	.word	0x00000000
        /*0030*/ 	.short	0x0001
        /*0032*/ 	.short	0x0008
        /*0034*/ 	.byte	0x00, 0xf5, 0x21, 0x00


	//----- nvinfo : EIATTR_KPARAM_INFO
	.align		4
.L_2236:
        /*0038*/ 	.byte	0x04, 0x17
        /*003a*/ 	.short	(.L_2238 - .L_2237)
.L_2237:
        /*003c*/ 	.word	0x00000000
        /*0040*/ 	.short	0x0000
        /*0042*/ 	.short	0x0000
        /*0044*/ 	.byte	0x00, 0xf5, 0x21, 0x00


	//----- nvinfo : EIATTR_SPARSE_MMA_MASK
	.align		4
.L_2238:
        /*0048*/ 	.byte	0x03, 0x50
        /*004a*/ 	.short	0x0000


	//----- nvinfo : EIATTR_MAXREG_COUNT
	.align		4
        /*004c*/ 	.byte	0x03, 0x1b
        /*004e*/ 	.short	0x00ff


	//----- nvinfo : EIATTR_NUM_BARRIERS
	.align		4
        /*0050*/ 	.byte	0x02, 0x4c
        /*0052*/ 	.byte	0x01
	.zero		1


	//----- nvinfo : EIATTR_MERCURY_ISA_VERSION
	.align		4
        /*0054*/ 	.byte	0x03, 0x5f
        /*0056*/ 	.short	0x0101


	//----- nvinfo : EIATTR_VRC_CTA_INIT_COUNT
	.align		4
        /*0058*/ 	.byte	0x02, 0x4a
	.zero		1
	.zero		1


	//----- nvinfo : EIATTR_EXIT_INSTR_OFFSETS
	.align		4
        /*005c*/ 	.byte	0x04, 0x1c
        /*005e*/ 	.short	(.L_2240 - .L_2239)


	//   ....[0]....
.L_2239:
        /*0060*/ 	.word	0x00000040


	//   ....[1]....
        /*0064*/ 	.word	0x00000090


	//   ....[2]....
        /*0068*/ 	.word	0x00000170


	//   ....[3]....
        /*006c*/ 	.word	0x00001260


	//----- nvinfo : EIATTR_CRS_STACK_SIZE
	.align		4
.L_2240:
        /*0070*/ 	.byte	0x04, 0x1e
        /*0072*/ 	.short	(.L_2242 - .L_2241)
.L_2241:
        /*0074*/ 	.word	0x00000000


	//----- nvinfo : EIATTR_CBANK_PARAM_SIZE
	.align		4
.L_2242:
        /*0078*/ 	.byte	0x03, 0x19
        /*007a*/ 	.short	0x0018


	//----- nvinfo : EIATTR_PARAM_CBANK
	.align		4
        /*007c*/ 	.byte	0x04, 0x0a
        /*007e*/ 	.short	(.L_2244 - .L_2243)
	.align		4
.L_2243:
        /*0080*/ 	.word	index@(.nv.constant0._Z21decompressFullFileFixIlEvPK14CompressedDataIT_EPS1_ii)
        /*0084*/ 	.short	0x0380
        /*0086*/ 	.short	0x0018


	//----- nvinfo : EIATTR_SW_WAR
	.align		4
.L_2244:
        /*0088*/ 	.byte	0x04, 0x36
        /*008a*/ 	.short	(.L_2246 - .L_2245)
.L_2245:
        /*008c*/ 	.word	0x00000008
.L_2246:


//--------------------- .nv.info._Z28decompressFullFile_BitPackedIlEvPK14CompressedDataIT_EPS1_i --------------------------
	.section	.nv.info._Z28decompressFullFile_BitPackedIlEvPK14CompressedDataIT_EPS1_i,"",@"SHT_CUDA_INFO"
	.sectionflags	@""
	.align	4


	//----- nvinfo : EIATTR_CUDA_API_VERSION
	.align		4
        /*0000*/ 	.byte	0x04, 0x37
        /*0002*/ 	.short	(.L_2248 - .L_2247)
.L_2247:
        /*0004*/ 	.word	0x00000082


	//----- nvinfo : EIATTR_KPARAM_INFO
	.align		4
.L_2248:
        /*0008*/ 	.byte	0x04, 0x17
        /*000a*/ 	.short	(.L_2250 - .L_2249)
.L_2249:
        /*000c*/ 	.word	0x00000000
        /*0010*/ 	.short	0x0002
        /*0012*/ 	.short	0x0010
        /*0014*/ 	.byte	0x00, 0xf0, 0x11, 0x00


	//----- nvinfo : EIATTR_KPARAM_INFO
	.align		4
.L_2250:
        /*0018*/ 	.byte	0x04, 0x17
        /*001a*/ 	.short	(.L_2252 - .L_2251)
.L_2251:
        /*001c*/ 	.word	0x00000000
        /*0020*/ 	.short	0x0001
        /*0022*/ 	.short	0x0008
        /*0024*/ 	.byte	0x00, 0xf5, 0x21, 0x00


	//----- nvinfo : EIATTR_KPARAM_INFO
	.align		4
.L_2252:
        /*0028*/ 	.byte	0x04, 0x17
        /*002a*/ 	.short	(.L_2254 - .L_2253)
.L_2253:
        /*002c*/ 	.word	0x00000000
        /*0030*/ 	.short	0x0000
        /*0032*/ 	.short	0x0000
        /*0034*/ 	.byte	0x00, 0xf5, 0x21, 0x00


	//----- nvinfo : EIATTR_SPARSE_MMA_MASK
	.align		4
.L_2254:
        /*0038*/ 	.byte	0x03, 0x50
        /*003a*/ 	.short	0x0000


	//----- nvinfo : EIATTR_MAXREG_COUNT
	.align		4
        /*003c*/ 	.byte	0x03, 0x1b
        /*003e*/ 	.short	0x00ff


	//----- nvinfo : EIATTR_MERCURY_ISA_VERSION
	.align		4
        /*0040*/ 	.byte	0x03, 0x5f
        /*0042*/ 	.short	0x0101


	//----- nvinfo : EIATTR_VRC_CTA_INIT_COUNT
	.align		4
        /*0044*/ 	.byte	0x02, 0x4a
	.zero		1
	.zero		1


	//----- nvinfo : EIATTR_EXIT_INSTR_OFFSETS
	.align		4
        /*0048*/ 	.byte	0x04, 0x1c
        /*004a*/ 	.short	(.L_2256 - .L_2255)


	//   ....[0]....
.L_2255:
        /*004c*/ 	.word	0x00000040


	//   ....[1]....
        /*0050*/ 	.word	0x000000a0


	//   ....[2]....
        /*0054*/ 	.word	0x00000110


	//   ....[3]....
        /*0058*/ 	.word	0x00000fa0


	//----- nvinfo : EIATTR_CRS_STACK_SIZE
	.align		4
.L_2256:
        /*005c*/ 	.byte	0x04, 0x1e
        /*005e*/ 	.short	(.L_2258 - .L_2257)
.L_2257:
        /*0060*/ 	.word	0x00000000


	//----- nvinfo : EIATTR_CBANK_PARAM_SIZE
	.align		4
.L_2258:
        /*0064*/ 	.byte	0x03, 0x19
        /*0066*/ 	.short	0x0014


	//----- nvinfo : EIATTR_PARAM_CBANK
	.align		4
        /*0068*/ 	.byte	0x04, 0x0a
        /*006a*/ 	.short	(.L_2260 - .L_2259)
	.align		4
.L_2259:
        /*006c*/ 	.word	index@(.nv.constant0._Z28decompressFullFile_BitPackedIlEvPK14CompressedDataIT_EPS1_i)
        /*0070*/ 	.short	0x0380
        /*0072*/ 	.short	0x0014


	//----- nvinfo : EIATTR_SW_WAR
	.align		4
.L_2260:
        /*0074*/ 	.byte	0x04, 0x36
        /*0076*/ 	.short	(.L_2262 - .L_2261)
.L_2261:
        /*0078*/ 	.word	0x00000008
.L_2262:


//--------------------- .nv.info._Z30decompressFullFile_PreUnpackedIlEvPK14CompressedDataIT_EPS1_i --------------------------
	.section	.nv.info._Z30decompressFullFile_PreUnpackedIlEvPK14CompressedDataIT_EPS1_i,"",@"SHT_CUDA_INFO"
	.sectionflags	@""
	.align	4


	//----- nvinfo : EIATTR_CUDA_API_VERSION
	.align		4
        /*0000*/ 	.byte	0x04, 0x37
        /*0002*/ 	.short	(.L_2264 - .L_2263)
.L_2263:
        /*0004*/ 	.word	0x00000082


	//----- nvinfo : EIATTR_KPARAM_INFO
	.align		4
.L_2264:
        /*0008*/ 	.byte	0x04, 0x17
        /*000a*/ 	.short	(.L_2266 - .L_2265)
.L_2265:
        /*000c*/ 	.word	0x00000000
        /*0010*/ 	.short	0x0002
        /*0012*/ 	.short	0x0010
        /*0014*/ 	.byte	0x00, 0xf0, 0x11, 0x00


	//----- nvinfo : EIATTR_KPARAM_INFO
	.align		4
.L_2266:
        /*0018*/ 	.byte	0x04, 0x17
        /*001a*/ 	.short	(.L_2268 - .L_2267)
.L_2267:
        /*001c*/ 	.word	0x00000000
        /*0020*/ 	.short	0x0001
        /*0022*/ 	.short	0x0008
        /*0024*/ 	.byte	0x00, 0xf5, 0x21, 0x00


	//----- nvinfo : EIATTR_KPARAM_INFO
	.align		4
.L_2268:
        /*0028*/ 	.byte	0x04, 0x17
        /*002a*/ 	.short	(.L_2270 - .L_2269)
.L_2269:
        /*002c*/ 	.word	0x00000000
        /*0030*/ 	.short	0x0000
        /*0032*/ 	.short	0x0000
        /*0034*/ 	.byte	0x00, 0xf5, 0x21, 0x00


	//----- nvinfo : EIATTR_SPARSE_MMA_MASK
	.align		4
.L_2270:
        /*0038*/ 	.byte	0x03, 0x50
        /*003a*/ 	.short	0x0000


	//----- nvinfo : EIATTR_MAXREG_COUNT
	.align		4
        /*003c*/ 	.byte	0x03, 0x1b
        /*003e*/ 	.short	0x00ff


	//----- nvinfo : EIATTR_MERCURY_ISA_VERSION
	.align		4
        /*0040*/ 	.byte	0x03, 0x5f
        /*0042*/ 	.short	0x0101


	//----- nvinfo : EIATTR_VRC_CTA_INIT_COUNT
	.align		4
        /*0044*/ 	.byte	0x02, 0x4a
	.zero		1
	.zero		1


	//----- nvinfo : EIATTR_EXIT_INSTR_OFFSETS
	.align		4
        /*0048*/ 	.byte	0x04, 0x1c
        /*004a*/ 	.short	(.L_2272 - .L_2271)


	//   ....[0]....
.L_2271:
        /*004c*/ 	.word	0x00000040


	//   ....[1]....
        /*0050*/ 	.word	0x000000a0


	//   ....[2]....
        /*0054*/ 	.word	0x00000110


	//   ....[3]....
        /*0058*/ 	.word	0x000005c0


	//----- nvinfo : EIATTR_CRS_STACK_SIZE
	.align		4
.L_2272:
        /*005c*/ 	.byte	0x04, 0x1e
        /*005e*/ 	.short	(.L_2274 - .L_2273)
.L_2273:
        /*0060*/ 	.word	0x00000000


	//----- nvinfo : EIATTR_CBANK_PARAM_SIZE
	.align		4
.L_2274:
        /*0064*/ 	.byte	0x03, 0x19
        /*0066*/ 	.short	0x0014


	//----- nvinfo : EIATTR_PARAM_CBANK
	.align		4
        /*0068*/ 	.byte	0x04, 0x0a
        /*006a*/ 	.short	(.L_2276 - .L_2275)
	.align		4
.L_2275:
        /*006c*/ 	.word	index@(.nv.constant0._Z30decompressFullFile_PreUnpackedIlEvPK14CompressedDataIT_EPS1_i)
        /*0070*/ 	.short	0x0380
        /*0072*/ 	.short	0x0014


	//----- nvinfo : EIATTR_SW_WAR
	.align		4
.L_2276:
        /*0074*/ 	.byte	0x04, 0x36
        /*0076*/ 	.short	(.L_2278 - .L_2277)
.L_2277:
        /*0078*/ 	.word	0x00000008
.L_2278:


//--------------------- .nv.info._Z29randomAccessPreUnpackedKernelIlEvPKiS1_S1_PKdPKxS1_PT_ii --------------------------
	.section	.nv.info._Z29randomAccessPreUnpackedKernelIlEvPKiS1_S1_PKdPKxS1_PT_ii,"",@"SHT_CUDA_INFO"
	.sectionflags	@""
	.align	4


	//----- nvinfo : EIATTR_CUDA_API_VERSION
	.align		4
        /*0000*/ 	.byte	0x04, 0x37
        /*0002*/ 	.short	(.L_2280 - .L_2279)
.L_2279:
        /*0004*/ 	.word	0x00000082


	//----- nvinfo : EIATTR_KPARAM_INFO
	.align		4
.L_2280:
        /*0008*/ 	.byte	0x04, 0x17
        /*000a*/ 	.short	(.L_2282 - .L_2281)
.L_2281:
        /*000c*/ 	.word	0x00000000
        /*0010*/ 	.short	0x0008
        /*0012*/ 	.short	0x003c
        /*0014*/ 	.byte	0x00, 0xf0, 0x11, 0x00


	//----- nvinfo : EIATTR_KPARAM_INFO
	.align		4
.L_2282:
        /*0018*/ 	.byte	0x04, 0x17
        /*001a*/ 	.short	(.L_2284 - .L_2283)
.L_2283:
        /*001c*/ 	.word	0x00000000
        /*0020*/ 	.short	0x0007
        /*0022*/ 	.short	0x0038
        /*0024*/ 	.byte	0x00, 0xf0, 0x11, 0x00


	//----- nvinfo : EIATTR_KPARAM_INFO
	.align		4
.L_2284:
        /*0028*/ 	.byte	0x04, 0x17
        /*002a*/ 	.short	(.L_2286 - .L_2285)
.L_2285:
        /*002c*/ 	.word	0x00000000
        /*0030*/ 	.short	0x0006
        /*0032*/ 	.short	0x0030
        /*0034*/ 	.byte	0x00, 0xf5, 0x21, 0x00


	//----- nvinfo : EIATTR_KPARAM_INFO
	.align		4
.L_2286:
        /*0038*/ 	.byte	0x04, 0x17
        /*003a*/ 	.short	(.L_2288 - .L_2287)
.L_2287:
        /*003c*/ 	.word	0x00000000
        /*0040*/ 	.short	0x0005
        /*0042*/ 	.short	0x0028
        /*0044*/ 	.byte	0x00, 0xf5, 0x21, 0x00


	//----- nvinfo : EIATTR_KPARAM_INFO
	.align		4
.L_2288:
        /*0048*/ 	.byte	0x04, 0x17
        /*004a*/ 	.short	(.L_2290 - .L_2289)
.L_2289:
        /*004c*/ 	.word	0x00000000
        /*0050*/ 	.short	0x0004
        /*0052*/ 	.short	0x0020
        /*0054*/ 	.byte	0x00, 0xf5, 0x21, 0x00


	//----- nvinfo : EIATTR_KPARAM_INFO
	.align		4
.L_2290:
        /*0058*/ 	.byte	0x04, 0x17
        /*005a*/ 	.short	(.L_2292 - .L_2291)
.L_2291:
        /*005c*/ 	.word	0x00000000
        /*0060*/ 	.short	0x0003
        /*0062*/ 	.short	0x0018
        /*0064*/ 	.byte	0x00, 0xf5, 0x21, 0x00


	//----- nvinfo : EIATTR_KPARAM_INFO
	.align		4
.L_2292:
        /*0068*/ 	.byte	0x04, 0x17
        /*006a*/ 	.short	(.L_2294 - .L_2293)
.L_2293:
        /*006c*/ 	.word	0x00000000
        /*0070*/ 	.short	0x0002
        /*0072*/ 	.short	0x0010
        /*0074*/ 	.byte	0x00, 0xf5, 0x21, 0x00


	//----- nvinfo : EIATTR_KPARAM_INFO
	.align		4
.L_2294:
        /*0078*/ 	.byte	0x04, 0x17
        /*007a*/ 	.short	(.L_2296 - .L_2295)
.L_2295:
        /*007c*/ 	.word	0x00000000
        /*0080*/ 	.short	0x0001
        /*0082*/ 	.short	0x0008
        /*0084*/ 	.byte	0x00, 0xf5, 0x21, 0x00


	//----- nvinfo : EIATTR_KPARAM_INFO
	.align		4
.L_2296:
        /*0088*/ 	.byte	0x04, 0x17
        /*008a*/ 	.short	(.L_2298 - .L_2297)
.L_2297:
        /*008c*/ 	.word	0x00000000
        /*0090*/ 	.short	0x0000
        /*0092*/ 	.short	0x0000
        /*0094*/ 	.byte	0x00, 0xf5, 0x21, 0x00


	//----- nvinfo : EIATTR_SPARSE_MMA_MASK
	.align		4
.L_2298:
        /*0098*/ 	.byte	0x03, 0x50
        /*009a*/ 	.short	0x0000


	//----- nvinfo : EIATTR_MAXREG_COUNT
	.align		4
        /*009c*/ 	.byte	0x03, 0x1b
        /*009e*/ 	.short	0x00ff


	//----- nvinfo : EIATTR_MERCURY_ISA_VERSION
	.align		4
        /*00a0*/ 	.byte	0x03, 0x5f
        /*00a2*/ 	.short	0x0101


	//----- nvinfo : EIATTR_VRC_CTA_INIT_COUNT
	.align		4
        /*00a4*/ 	.byte	0x02, 0x4a
	.zero		1
	.zero		1


	//----- nvinfo : EIATTR_EXIT_INSTR_OFFSETS
	.align		4
        /*00a8*/ 	.byte	0x04, 0x1c
        /*00aa*/ 	.short	(.L_2300 - .L_2299)


	//   ....[0]....
.L_2299:
        /*00ac*/ 	.word	0x00000070


	//   ....[1]....
        /*00b0*/ 	.word	0x000006e0


	//   ....[2]....
        /*00b4*/ 	.word	0x000007a0


	//   ....[3]....
        /*00b8*/ 	.word	0x00000a60


	//----- nvinfo : EIATTR_CRS_STACK_SIZE
	.align		4
.L_2300:
        /*00bc*/ 	.byte	0x04, 0x1e
        /*00be*/ 	.short	(.L_2302 - .L_2301)
.L_2301:
        /*00c0*/ 	.word	0x00000000


	//----- nvinfo : EIATTR_CBANK_PARAM_SIZE
	.align		4
.L_2302:
        /*00c4*/ 	.byte	0x03, 0x19
        /*00c6*/ 	.short	0x0040


	//----- nvinfo : EIATTR_PARAM_CBANK
	.align		4
        /*00c8*/ 	.byte	0x04, 0x0a
        /*00ca*/ 	.short	(.L_2304 - .L_2303)
	.align		4
.L_2303:
        /*00cc*/ 	.word	index@(.nv.constant0._Z29randomAccessPreUnpackedKernelIlEvPKiS1_S1_PKdPKxS1_PT_ii)
        /*00d0*/ 	.short	0x0380
        /*00d2*/ 	.short	0x0040


	//----- nvinfo : EIATTR_SW_WAR
	.align		4
.L_2304:
        /*00d4*/ 	.byte	0x04, 0x36
        /*00d6*/ 	.short	(.L_2306 - .L_2305)
.L_2305:
        /*00d8*/ 	.word	0x00000008
.L_2306:


//--------------------- .nv.info._Z34randomAccessFixedPreUnpackedKernelIlEvPKiPKdPKxS1_PT_ii --------------------------
	.section	.nv.info._Z34randomAccessFixedPreUnpackedKernelIlEvPKiPKdPKxS1_PT_ii,"",@"SHT_CUDA_INFO"
	.sectionflags	@""
	.align	4


	//----- nvinfo : EIATTR_CUDA_API_VERSION
	.align		4
        /*0000*/ 	.byte	0x04, 0x37
        /*0002*/ 	.short	(.L_2308 - .L_2307)
.L_2307:
        /*0004*/ 	.word	0x00000082


	//----- nvinfo : EIATTR_KPARAM_INFO
	.align		4
.L_2308:
        /*0008*/ 	.byte	0x04, 0x17
        /*000a*/ 	.short	(.L_2310 - .L_2309)
.L_2309:
        /*000c*/ 	.word	0x00000000
        /*0010*/ 	.short	0x0006
        /*0012*/ 	.short	0x002c
        /*0014*/ 	.byte	0x00, 0xf0, 0x11, 0x00


	//----- nvinfo : EIATTR_KPARAM_INFO
	.align		4
.L_2310:
        /*0018*/ 	.byte	0x04, 0x17
        /*001a*/ 	.short	(.L_2312 - .L_2311)
.L_2311:
        /*001c*/ 	.word	0x00000000
        /*0020*/ 	.short	0x0005
        /*0022*/ 	.short	0x0028
        /*0024*/ 	.byte	0x00, 0xf0, 0x11, 0x00


	//----- nvinfo : EIATTR_KPARAM_INFO
	.align		4
.L_2312:
        /*0028*/ 	.byte	0x04, 0x17
        /*002a*/ 	.short	(.L_2314 - .L_2313)
.L_2313:
        /*002c*/ 	.word	0x00000000
        /*0030*/ 	.short	0x0004
        /*0032*/ 	.short	0x0020
        /*0034*/ 	.byte	0x00, 0xf5, 0x21, 0x00


	//----- nvinfo : EIATTR_KPARAM_INFO
	.align		4
.L_2314:
        /*0038*/ 	.byte	0x04, 0x17
        /*003a*/ 	.short	(.L_2316 - .L_2315)
.L_2315:
        /*003c*/ 	.word	0x00000000
        /*0040*/ 	.short	0x0003
        /*0042*/ 	.short	0x0018
        /*0044*/ 	.byte	0x00, 0xf5, 0x21, 0x00


	//----- nvinfo : EIATTR_KPARAM_INFO
	.align		4
.L_2316:
        /*0048*/ 	.byte	0x04, 0x17
        /*004a*/ 	.short	(.L_2318 - .L_2317)
.L_2317:
        /*004c*/ 	.word	0x00000000
        /*0050*/ 	.short	0x0002
        /*0052*/ 	.short	0x0010
        /*0054*/ 	.byte	0x00, 0xf5, 0x21, 0x00


	//----- nvinfo : EIATTR_KPARAM_INFO
	.align		4
.L_2318:
        /*0058*/ 	.byte	0x04, 0x17
        /*005a*/ 	.short	(.L_2320 - .L_2319)
.L_2319:
        /*005c*/ 	.word	0x00000000
        /*0060*/ 	.short	0x0001
        /*0062*/ 	.short	0x0008
        /*0064*/ 	.byte	0x00, 0xf5, 0x21, 0x00


	//----- nvinfo : EIATTR_KPARAM_INFO
	.align		4
.L_2320:
        /*0068*/ 	.byte	0x04, 0x17
        /*006a*/ 	.short	(.L_2322 - .L_2321)
.L_2321:
        /*006c*/ 	.word	0x00000000
        /*0070*/ 	.short	0x0000
        /*0072*/ 	.short	0x0000
        /*0074*/ 	.byte	0x00, 0xf5, 0x21, 0x00


	//----- nvinfo : EIATTR_SPARSE_MMA_MASK
	.align		4
.L_2322:
        /*0078*/ 	.byte	0x03, 0x50
        /*007a*/ 	.short	0x0000


	//----- nvinfo : EIATTR_MAXREG_COUNT
	.align		4
        /*007c*/ 	.byte	0x03, 0x1b
        /*007e*/ 	.short	0x00ff


	//----- nvinfo : EIATTR_MERCURY_ISA_VERSION
	.align		4
        /*0080*/ 	.byte	0x03, 0x5f
        /*0082*/ 	.short	0x0101


	//----- nvinfo : EIATTR_VRC_CTA_INIT_COUNT
	.align		4
        /*0084*/ 	.byte	0x02, 0x4a
	.zero		1
	.zero		1


	//----- nvinfo : EIATTR_EXIT_INSTR_OFFSETS
	.align		4
        /*0088*/ 	.byte	0x04, 0x1c
        /*008a*/ 	.short	(.L_2324 - .L_2323)


	//   ....[0]....
.L_2323:
        /*008c*/ 	.word	0x00000180


	//   ....[1]....
        /*0090*/ 	.word	0x00000580


	//   ....[2]....
        /*0094*/ 	.word	0x00000830


	//   ....[3]....
        /*0098*/ 	.word	0x00000ae0


	//   ....[4]....
        /*009c*/ 	.word	0x00000d80


	//----- nvinfo : EIATTR_CRS_STACK_SIZE
	.align		4
.L_2324:
        /*00a0*/ 	.byte	0x04, 0x1e
        /*00a2*/ 	.short	(.L_2326 - .L_2325)
.L_2325:
        /*00a4*/ 	.word	0x00000000


	//----- nvinfo : EIATTR_CBANK_PARAM_SIZE
	.align		4
.L_2326:
        /*00a8*/ 	.byte	0x03, 0x19
        /*00aa*/ 	.short	0x0030


	//----- nvinfo : EIATTR_PARAM_CBANK
	.align		4
        /*00ac*/ 	.byte	0x04, 0x0a
        /*00ae*/ 	.short	(.L_2328 - .L_2327)
	.align		4
.L_2327:
        /*00b0*/ 	.word	index@(.nv.constant0._Z34randomAccessFixedPreUnpackedKernelIlEvPKiPKdPKxS1_PT_ii)
        /*00b4*/ 	.short	0x0380
        /*00b6*/ 	.short	0x0030


	//----- nvinfo : EIATTR_SW_WAR
	.align		4
.L_2328:
        /*00b8*/ 	.byte	0x04, 0x36
        /*00ba*/ 	.short	(.L_2330 - .L_2329)
.L_2329:
        /*00bc*/ 	.word	0x00000008
.L_2330:


//--------------------- .nv.info._Z21unpackAllDeltasKernelIlEvPKiS1_S1_S1_PKlPKjPxii --------------------------
	.section	.nv.info._Z21unpackAllDeltasKernelIlEvPKiS1_S1_S1_PKlPKjPxii,"",@"SHT_CUDA_INFO"
	.sectionflags	@""
	.align	4


	//----- nvinfo : EIATTR_CUDA_API_VERSION
	.align		4
        /*0000*/ 	.byte	0x04, 0x37
        /*0002*/ 	.short	(.L_2332 - .L_2331)
.L_2331:
        /*0004*/ 	.word	0x00000082


	//----- nvinfo : EIATTR_KPARAM_INFO
	.align		4
.L_2332:
        /*0008*/ 	.byte	0x04, 0x17
        /*000a*/ 	.short	(.L_2334 - .L_2333)
.L_2333:
        /*000c*/ 	.word	0x00000000
        /*0010*/ 	.short	0x0008
        /*0012*/ 	.short	0x003c
        /*0014*/ 	.byte	0x00, 0xf0, 0x11, 0x00


	//----- nvinfo : EIATTR_KPARAM_INFO
	.align		4
.L_2334:
        /*0018*/ 	.byte	0x04, 0x17
        /*001a*/ 	.short	(.L_2336 - .L_2335)
.L_2335:
        /*001c*/ 	.word	0x00000000
        /*0020*/ 	.short	0x0007
        /*0022*/ 	.short	0x0038
        /*0024*/ 	.byte	0x00, 0xf0, 0x11, 0x00


	//----- nvinfo : EIATTR_KPARAM_INFO
	.align		4
.L_2336:
        /*0028*/ 	.byte	0x04, 0x17
        /*002a*/ 	.short	(.L_2338 - .L_2337)
.L_2337:
        /*002c*/ 	.word	0x00000000
        /*0030*/ 	.short	0x0006
        /*0032*/ 	.short	0x0030
        /*0034*/ 	.byte	0x00, 0xf5, 0x21, 0x00


	//----- nvinfo : EIATTR_KPARAM_INFO
	.align		4
.L_2338:
        /*0038*/ 	.byte	0x04, 0x17
        /*003a*/ 	.short	(.L_2340 - .L_2339)
.L_2339:
        /*003c*/ 	.word	0x00000000
        /*0040*/ 	.short	0x0005
        /*0042*/ 	.short	0x0028
        /*0044*/ 	.byte	0x00, 0xf5, 0x21, 0x00


	//----- nvinfo : EIATTR_KPARAM_INFO
	.align		4
.L_2340:
        /*0048*/ 	.byte	0x04, 0x17
        /*004a*/ 	.short	(.L_2342 - .L_2341)
.L_2341:
        /*004c*/ 	.word	0x00000000
        /*0050*/ 	.short	0x0004
        /*0052*/ 	.short	0x0020
        /*0054*/ 	.byte	0x00, 0xf5, 0x21, 0x00


	//----- nvinfo : EIATTR_KPARAM_INFO
	.align		4
.L_2342:
        /*0058*/ 	.byte	0x04, 0x17
        /*005a*/ 	.short	(.L_2344 - .L_2343)
.L_2343:
        /*005c*/ 	.word	0x00000000
        /*0060*/ 	.short	0x0003
        /*0062*/ 	.short	0x0018
        /*0064*/ 	.byte	0x00, 0xf5, 0x21, 0x00


	//----- nvinfo : EIATTR_KPARAM_INFO
	.align		4
.L_2344:
        /*0068*/ 	.byte	0x04, 0x17
        /*006a*/ 	.short	(.L_2346 - .L_2345)
.L_2345:
        /*006c*/ 	.word	0x00000000
        /*0070*/ 	.short	0x0002
        /*0072*/ 	.short	0x0010
        /*0074*/ 	.byte	0x00, 0xf5, 0x21, 0x00


	//----- nvinfo : EIATTR_KPARAM_INFO
	.align		4
.L_2346:
        /*0078*/ 	.byte	0x04, 0x17
        /*007a*/ 	.short	(.L_2348 - .L_2347)
.L_2347:
        /*007c*/ 	.word	0x00000000
        /*0080*/ 	.short	0x0001
        /*0082*/ 	.short	0x0008
        /*0084*/ 	.byte	0x00, 0xf5, 0x21, 0x00


	//----- nvinfo : EIATTR_KPARAM_INFO
	.align		4
.L_2348:
        /*0088*/ 	.byte	0x04, 0x17
        /*008a*/ 	.short	(.L_2350 - .L_2349)
.L_2349:
        /*008c*/ 	.word	0x00000000
        /*0090*/ 	.short	0x0000
        /*0092*/ 	.short	0x0000
        /*0094*/ 	.byte	0x00, 0xf5, 0x21, 0x00


	//----- nvinfo : EIATTR_SPARSE_MMA_MASK
	.align		4
.L_2350:
        /*0098*/ 	.byte	0x03, 0x50
        /*009a*/ 	.short	0x0000


	//----- nvinfo : EIATTR_MAXREG_COUNT
	.align		4
        /*009c*/ 	.byte	0x03, 0x1b
        /*009e*/ 	.short	0x00ff


	//----- nvinfo : EIATTR_MERCURY_ISA_VERSION
	.align		4
        /*00a0*/ 	.byte	0x03, 0x5f
        /*00a2*/ 	.short	0x0101


	//----- nvinfo : EIATTR_VRC_CTA_INIT_COUNT
	.align		4
        /*00a4*/ 	.byte	0x02, 0x4a
	.zero		1
	.zero		1


	//----- nvinfo : EIATTR_EXIT_INSTR_OFFSETS
	.align		4
        /*00a8*/ 	.byte	0x04, 0x1c
        /*00aa*/ 	.short	(.L_2352 - .L_2351)


	//   ....[0]....
.L_2351:
        /*00ac*/ 	.word	0x00000070


	//   ....[1]....
        /*00b0*/ 	.word	0x00001020


	//----- nvinfo : EIATTR_CRS_STACK_SIZE
	.align		4
.L_2352:
        /*00b4*/ 	.byte	0x04, 0x1e
        /*00b6*/ 	.short	(.L_2354 - .L_2353)
.L_2353:
        /*00b8*/ 	.word	0x00000000


	//----- nvinfo : EIATTR_CBANK_PARAM_SIZE
	.align		4
.L_2354:
        /*00bc*/ 	.byte	0x03, 0x19
        /*00be*/ 	.short	0x0040


	//----- nvinfo : EIATTR_PARAM_CBANK
	.align		4
        /*00c0*/ 	.byte	0x04, 0x0a
        /*00c2*/ 	.short	(.L_2356 - .L_2355)
	.align		4
.L_2355:
        /*00c4*/ 	.word	index@(.nv.constant0._Z21unpackAllDeltasKernelIlEvPKiS1_S1_S1_PKlPKjPxii)
        /*00c8*/ 	.short	0x0380
        /*00ca*/ 	.short	0x0040


	//----- nvinfo : EIATTR_SW_WAR
	.align		4
.L_2356:
        /*00cc*/ 	.byte	0x04, 0x36
        /*00ce*/ 	.short	(.L_2358 - .L_2357)
.L_2357:
        /*00d0*/ 	.word	0x00000008
.L_2358:


//--------------------- .nv.info._Z32randomAccessFixedPartitionKernelIlEvPKiS1_PKdS1_PKlPKjS1_PT_ii --------------------------
	.section	.nv.info._Z32randomAccessFixedPartitionKernelIlEvPKiS1_PKdS1_PKlPKjS1_PT_ii,"",@"SHT_CUDA_INFO"
	.sectionflags	@""
	.align	4


	//----- nvinfo : EIATTR_CUDA_API_VERSION
	.align		4
        /*0000*/ 	.byte	0x04, 0x37
        /*0002*/ 	.short	(.L_2360 - .L_2359)
.L_2359:
        /*0004*/ 	.word	0x00000082


	//----- nvinfo : EIATTR_KPARAM_INFO
	.align		4
.L_2360:
        /*0008*/ 	.byte	0x04, 0x17
        /*000a*/ 	.short	(.L_2362 - .L_2361)
.L_2361:
        /*000c*/ 	.word	0x00000000
        /*0010*/ 	.short	0x0009
        /*0012*/ 	.short	0x0044
        /*0014*/ 	.byte	0x00, 0xf0, 0x11, 0x00


	//----- nvinfo : EIATTR_KPARAM_INFO
	.align		4
.L_2362:
        /*0018*/ 	.byte	0x04, 0x17
        /*001a*/ 	.short	(.L_2364 - .L_2363)
.L_2363:
        /*001c*/ 	.word	0x00000000
        /*0020*/ 	.short	0x0008
        /*0022*/ 	.short	0x0040
        /*0024*/ 	.byte	0x00, 0xf0, 0x11, 0x00


	//----- nvinfo : EIATTR_KPARAM_INFO
	.align		4
.L_2364:
        /*0028*/ 	.byte	0x04, 0x17
        /*002a*/ 	.short	(.L_2366 - .L_2365)
.L_2365:
        /*002c*/ 	.word	0x00000000
        /*0030*/ 	.short	0x0007
        /*0032*/ 	.short	0x0038
        /*0034*/ 	.byte	0x00, 0xf5, 0x21, 0x00


	//----- nvinfo : EIATTR_KPARAM_INFO
	.align		4
.L_2366:
        /*0038*/ 	.byte	0x04, 0x17
        /*003a*/ 	.short	(.L_2368 - .L_2367)
.L_2367:
        /*003c*/ 	.word	0x00000000
        /*0040*/ 	.short	0x0006
        /*0042*/ 	.short	0x0030
        /*0044*/ 	.byte	0x00, 0xf5, 0x21, 0x00


	//----- nvinfo : EIATTR_KPARAM_INFO
	.align		4
.L_2368:
        /*0048*/ 	.byte	0x04, 0x17
        /*004a*/ 	.short	(.L_2370 - .L_2369)
.L_2369:
        /*004c*/ 	.word	0x00000000
        /*0050*/ 	.short	0x0005
        /*0052*/ 	.short	0x0028
        /*0054*/ 	.byte	0x00, 0xf5, 0x21, 0x00


	//----- nvinfo : EIATTR_KPARAM_INFO
	.align		4
.L_2370:
        /*0058*/ 	.byte	0x04, 0x17
        /*005a*/ 	.short	(.L_2372 - .L_2371)
.L_2371:
        /*005c*/ 	.word	0x00000000
        /*0060*/ 	.short	0x0004
        /*0062*/ 	.short	0x0020
        /*0064*/ 	.byte	0x00, 0xf5, 0x21, 0x00


	//----- nvinfo : EIATTR_KPARAM_INFO
	.align		4
.L_2372:
        /*0068*/ 	.byte	0x04, 0x17
        /*006a*/ 	.short	(.L_2374 - .L_2373)
.L_2373:
        /*006c*/ 	.word	0x00000000
        /*0070*/ 	.short	0x0003
        /*0072*/ 	.short	0x0018
        /*0074*/ 	.byte	0x00, 0xf5, 0x21, 0x00


	//----- nvinfo : EIATTR_KPARAM_INFO
	.align		4
.L_2374:
        /*0078*/ 	.byte	0x04, 0x17
        /*007a*/ 	.short	(.L_2376 - .L_2375)
.L_2375:
        /*007c*/ 	.word	0x00000000
        /*0080*/ 	.short	0x0002
        /*0082*/ 	.short	0x0010
        /*0084*/ 	.byte	0x00, 0xf5, 0x21, 0x00


	//----- nvinfo : EIATTR_KPARAM_INFO
	.align		4
.L_2376:
        /*0088*/ 	.byte	0x04, 0x17
        /*008a*/ 	.short	(.L_2378 - .L_2377)
.L_2377:
        /*008c*/ 	.word	0x00000000
        /*0090*/ 	.short	0x0001
        /*0092*/ 	.short	0x0008
        /*0094*/ 	.byte	0x00, 0xf5, 0x21, 0x00


	//----- nvinfo : EIATTR_KPARAM_INFO
	.align		4
.L_2378:
        /*0098*/ 	.byte	0x04, 0x17
        /*009a*/ 	.short	(.L_2380 - .L_2379)
.L_2379:
        /*009c*/ 	.word	0x00000000
        /*00a0*/ 	.short	0x0000
        /*00a2*/ 	.short	0x0000
        /*00a4*/ 	.byte	0x00, 0xf5, 0x21, 0x00


	//----- nvinfo : EIATTR_SPARSE_MMA_MASK
	.align		4
.L_2380:
        /*00a8*/ 	.byte	0x03, 0x50
        /*00aa*/ 	.short	0x0000


	//----- nvinfo : EIATTR_MAXREG_COUNT
	.align		4
        /*00ac*/ 	.byte	0x03, 0x1b
        /*00ae*/ 	.short	0x00ff


	//----- nvinfo : EIATTR_MERCURY_ISA_VERSION
	.align		4
        /*00b0*/ 	.byte	0x03, 0x5f
        /*00b2*/ 	.short	0x0101


	//----- nvinfo : EIATTR_VRC_CTA_INIT_COUNT
	.align		4
        /*00b4*/ 	.byte	0x02, 0x4a
	.zero		1
	.zero		1


	//----- nvinfo : EIATTR_EXIT_INSTR_OFFSETS
	.align		4
        /*00b8*/ 	.byte	0x04, 0x1c
        /*00ba*/ 	.short	(.L_2382 - .L_2381)


	//   ....[0]....
.L_2381:
        /*00bc*/ 	.word	0x00000070


	//   ....[1]....
        /*00c0*/ 	.word	0x00000770


	//   ....[2]....
        /*00c4*/ 	.word	0x000007b0


	//   ....[3]....
        /*00c8*/ 	.word	0x00000f00


	//----- nvinfo : EIATTR_CRS_STACK_SIZE
	.align		4
.L_2382:
        /*00cc*/ 	.byte	0x04, 0x1e
        /*00ce*/ 	.short	(.L_2384 - .L_2383)
.L_2383:
        /*00d0*/ 	.word	0x00000000


	//----- nvinfo : EIATTR_CBANK_PARAM_SIZE
	.align		4
.L_2384:
        /*00d4*/ 	.byte	0x03, 0x19
        /*00d6*/ 	.short	0x0048


	//----- nvinfo : EIATTR_PARAM_CBANK
	.align		4
        /*00d8*/ 	.byte	0x04, 0x0a
        /*00da*/ 	.short	(.L_2386 - .L_2385)
	.align		4
.L_2385:
        /*00dc*/ 	.word	index@(.nv.constant0._Z32randomAccessFixedPartitionKernelIlEvPKiS1_PKdS1_PKlPKjS1_PT_ii)
        /*00e0*/ 	.short	0x0380
        /*00e2*/ 	.short	0x0048


	//----- nvinfo : EIATTR_SW_WAR
	.align		4
.L_2386:
        /*00e4*/ 	.byte	0x04, 0x36
        /*00e6*/ 	.short	(.L_2388 - .L_2387)
.L_2387:
        /*00e8*/ 	.word	0x00000008
.L_2388:


//--------------------- .nv.info._Z25decompressOptimizedKernelIlEvPK14CompressedDataIT_EPS1_PKii --------------------------
	.section	.nv.info._Z25decompressOptimizedKernelIlEvPK14CompressedDataIT_EPS1_PKii,"",@"SHT_CUDA_INFO"
	.sectionflags	@""
	.align	4


	//----- nvinfo : EIATTR_CUDA_API_VERSION
	.align		4
        /*0000*/ 	.byte	0x04, 0x37
        /*0002*/ 	.short	(.L_2390 - .L_2389)
.L_2389:
        /*0004*/ 	.word	0x00000082


	//----- nvinfo : EIATTR_KPARAM_INFO
	.align		4
.L_2390:
        /*0008*/ 	.byte	0x04, 0x17
        /*000a*/ 	.short	(.L_2392 - .L_2391)
.L_2391:
        /*000c*/ 	.word	0x00000000
        /*0010*/ 	.short	0x0003
        /*0012*/ 	.short	0x0018
        /*0014*/ 	.byte	0x00, 0xf0, 0x11, 0x00


	//----- nvinfo : EIATTR_KPARAM_INFO
	.align		4
.L_2392:
        /*0018*/ 	.byte	0x04, 0x17
        /*001a*/ 	.short	(.L_2394 - .L_2393)
.L_2393:
        /*001c*/ 	.word	0x00000000
        /*0020*/ 	.short	0x0002
        /*0022*/ 	.short	0x0010
        /*0024*/ 	.byte	0x00, 0xf5, 0x21, 0x00


	//----- nvinfo : EIATTR_KPARAM_INFO
	.align		4
.L_2394:
        /*0028*/ 	.byte	0x04, 0x17
        /*002a*/ 	.short	(.L_2396 - .L_2395)
.L_2395:
        /*002c*/ 	.word	0x00000000
        /*0030*/ 	.short	0x0001
        /*0032*/ 	.short	0x0008
        /*0034*/ 	.byte	0x00, 0xf5, 0x21, 0x00


	//----- nvinfo : EIATTR_KPARAM_INFO
	.align		4
.L_2396:
        /*0038*/ 	.byte	0x04, 0x17
        /*003a*/ 	.short	(.L_2398 - .L_2397)
.L_2397:
        /*003c*/ 	.word	0x00000000
        /*0040*/ 	.short	0x0000
        /*0042*/ 	.short	0x0000
        /*0044*/ 	.byte	0x00, 0xf5, 0x21, 0x00


	//----- nvinfo : EIATTR_SPARSE_MMA_MASK
	.align		4
.L_2398:
        /*0048*/ 	.byte	0x03, 0x50
        /*004a*/ 	.short	0x0000


	//----- nvinfo : EIATTR_MAXREG_COUNT
	.align		4
        /*004c*/ 	.byte	0x03, 0x1b
        /*004e*/ 	.short	0x00ff


	//----- nvinfo : EIATTR_MERCURY_ISA_VERSION
	.align		4
        /*0050*/ 	.byte	0x03, 0x5f
        /*0052*/ 	.short	0x0101


	//----- nvinfo : EIATTR_VRC_CTA_INIT_COUNT
	.align		4
        /*0054*/ 	.byte	0x02, 0x4a
	.zero		1
	.zero		1


	//----- nvinfo : EIATTR_EXIT_INSTR_OFFSETS
	.align		4
        /*0058*/ 	.byte	0x04, 0x1c
        /*005a*/ 	.short	(.L_2400 - .L_2399)


	//   ....[0]....
.L_2399:
        /*005c*/ 	.word	0x00000070


	//   ....[1]....
        /*0060*/ 	.word	0x00000170


	//   ....[2]....
        /*0064*/ 	.word	0x00000310


	//   ....[3]....
        /*0068*/ 	.word	0x00001080


	//----- nvinfo : EIATTR_CRS_STACK_SIZE
	.align		4
.L_2400:
        /*006c*/ 	.byte	0x04, 0x1e
        /*006e*/ 	.short	(.L_2402 - .L_2401)
.L_2401:
        /*0070*/ 	.word	0x00000000


	//----- nvinfo : EIATTR_CBANK_PARAM_SIZE
	.align		4
.L_2402:
        /*0074*/ 	.byte	0x03, 0x19
        /*0076*/ 	.short	0x001c


	//----- nvinfo : EIATTR_PARAM_CBANK
	.align		4
        /*0078*/ 	.byte	0x04, 0x0a
        /*007a*/ 	.short	(.L_2404 - .L_2403)
	.align		4
.L_2403:
        /*007c*/ 	.word	index@(.nv.constant0._Z25decompressOptimizedKernelIlEvPK14CompressedDataIT_EPS1_PKii)
        /*0080*/ 	.short	0x0380
        /*0082*/ 	.short	0x001c


	//----- nvinfo : EIATTR_SW_WAR
	.align		4
.L_2404:
        /*0084*/ 	.byte	0x04, 0x36
        /*0086*/ 	.short	(.L_2406 - .L_2405)
.L_2405:
        /*0088*/ 	.word	0x00000008
.L_2406:


//--------------------- .nv.info._Z25packDeltasKernelOptimizedIlEvPKT_PKiS4_S4_PKdS4_PKliPj --------------------------
	.section	.nv.info._Z25packDeltasKernelOptimizedIlEvPKT_PKiS4_S4_PKdS4_PKliPj,"",@"SHT_CUDA_INFO"
	.sectionflags	@""
	.align	4


	//----- nvinfo : EIATTR_CUDA_API_VERSION
	.align		4
        /*0000*/ 	.byte	0x04, 0x37
        /*0002*/ 	.short	(.L_2408 - .L_2407)
.L_2407:
        /*0004*/ 	.word	0x00000082


	//----- nvinfo : EIATTR_KPARAM_INFO
	.align		4
.L_2408:
        /*0008*/ 	.byte	0x04, 0x17
        /*000a*/ 	.short	(.L_2410 - .L_2409)
.L_2409:
        /*000c*/ 	.word	0x00000000
        /*0010*/ 	.short	0x0008
        /*0012*/ 	.short	0x0040
        /*0014*/ 	.byte	0x00, 0xf5, 0x21, 0x00


	//----- nvinfo : EIATTR_KPARAM_INFO
	.align		4
.L_2410:
        /*0018*/ 	.byte	0x04, 0x17
        /*001a*/ 	.short	(.L_2412 - .L_2411)
.L_2411:
        /*001c*/ 	.word	0x00000000
        /*0020*/ 	.short	0x0007
        /*0022*/ 	.short	0x0038
        /*0024*/ 	.byte	0x00, 0xf0, 0x11, 0x00


	//----- nvinfo : EIATTR_KPARAM_INFO
	.align		4
.L_2412:
        /*0028*/ 	.byte	0x04, 0x17
        /*002a*/ 	.short	(.L_2414 - .L_2413)
.L_2413:
        /*002c*/ 	.word	0x00000000
        /*0030*/ 	.short	0x0006
        /*0032*/ 	.short	0x0030
        /*0034*/ 	.byte	0x00, 0xf5, 0x21, 0x00


	//----- nvinfo : EIATTR_KPARAM_INFO
	.align		4
.L_2414:
        /*0038*/ 	.byte	0x04, 0x17
        /*003a*/ 	.short	(.L_2416 - .L_2415)
.L_2415:
        /*003c*/ 	.word	0x00000000
        /*0040*/ 	.short	0x0005
        /*0042*/ 	.short	0x0028
        /*0044*/ 	.byte	0x00, 0xf5, 0x21, 0x00


	//----- nvinfo : EIATTR_KPARAM_INFO
	.align		4
.L_2416:
        /*0048*/ 	.byte	0x04, 0x17
        /*004a*/ 	.short	(.L_2418 - .L_2417)
.L_2417:
        /*004c*/ 	.word	0x00000000
        /*0050*/ 	.short	0x0004
        /*0052*/ 	.short	0x0020
        /*0054*/ 	.byte	0x00, 0xf5, 0x21, 0x00


	//----- nvinfo : EIATTR_KPARAM_INFO
	.align		4
.L_2418:
        /*0058*/ 	.byte	0x04, 0x17
        /*005a*/ 	.short	(.L_2420 - .L_2419)
.L_2419:
        /*005c*/ 	.word	0x00000000
        /*0060*/ 	.short	0x0003
        /*0062*/ 	.short	0x0018
        /*0064*/ 	.byte	0x00, 0xf5, 0x21, 0x00


	//----- nvinfo : EIATTR_KPARAM_INFO
	.align		4
.L_2420:
        /*0068*/ 	.byte	0x04, 0x17
        /*006a*/ 	.short	(.L_2422 - .L_2421)
.L_2421:
        /*006c*/ 	.word	0x00000000
        /*0070*/ 	.short	0x0002
        /*0072*/ 	.short	0x0010
        /*0074*/ 	.byte	0x00, 0xf5, 0x21, 0x00


	//----- nvinfo : EIATTR_KPARAM_INFO
	.align		4
.L_2422:
        /*0078*/ 	.byte	0x04, 0x17
        /*007a*/ 	.short	(.L_2424 - .L_2423)
.L_2423:
        /*007c*/ 	.word	0x00000000
        /*0080*/ 	.short	0x0001
        /*0082*/ 	.short	0x0008
        /*0084*/ 	.byte	0x00, 0xf5, 0x21, 0x00


	//----- nvinfo : EIATTR_KPARAM_INFO
	.align		4
.L_2424:
        /*0088*/ 	.byte	0x04, 0x17
        /*008a*/ 	.short	(.L_2426 - .L_2425)
.L_2425:
        /*008c*/ 	.word	0x00000000
        /*0090*/ 	.short	0x0000
        /*0092*/ 	.short	0x0000
        /*0094*/ 	.byte	0x00, 0xf5, 0x21, 0x00


	//----- nvinfo : EIATTR_SPARSE_MMA_MASK
	.align		4
.L_2426:
        /*0098*/ 	.byte	0x03, 0x50
        /*009a*/ 	.short	0x0000


	//----- nvinfo : EIATTR_MAXREG_COUNT
	.align		4
        /*009c*/ 	.byte	0x03, 0x1b
        /*009e*/ 	.short	0x00ff


	//----- nvinfo : EIATTR_MERCURY_ISA_VERSION
	.align		4
        /*00a0*/ 	.byte	0x03, 0x5f
        /*00a2*/ 	.short	0x0101


	//----- nvinfo : EIATTR_VRC_CTA_INIT_COUNT
	.align		4
        /*00a4*/ 	.byte	0x02, 0x4a
	.zero		1
	.zero		1


	//----- nvinfo : EIATTR_EXIT_INSTR_OFFSETS
	.align		4
        /*00a8*/ 	.byte	0x04, 0x1c
        /*00aa*/ 	.short	(.L_2428 - .L_2427)


	//   ....[0]....
.L_2427:
        /*00ac*/ 	.word	0x00000070


	//   ....[1]....
        /*00b0*/ 	.word	0x000000e0


	//   ....[2]....
        /*00b4*/ 	.word	0x00000d70


	//----- nvinfo : EIATTR_CRS_STACK_SIZE
	.align		4
.L_2428:
        /*00b8*/ 	.byte	0x04, 0x1e
        /*00ba*/ 	.short	(.L_2430 - .L_2429)
.L_2429:
        /*00bc*/ 	.word	0x00000000


	//----- nvinfo : EIATTR_CBANK_PARAM_SIZE
	.align		4
.L_2430:
        /*00c0*/ 	.byte	0x03, 0x19
        /*00c2*/ 	.short	0x0048


	//----- nvinfo : EIATTR_PARAM_CBANK
	.align		4
        /*00c4*/ 	.byte	0x04, 0x0a
        /*00c6*/ 	.short	(.L_2432 - .L_2431)
	.align		4
.L_2431:
        /*00c8*/ 	.word	index@(.nv.constant0._Z25packDeltasKernelOptimizedIlEvPKT_PKiS4_S4_PKdS4_PKliPj)
        /*00cc*/ 	.short	0x0380
        /*00ce*/ 	.short	0x0048


	//----- nvinfo : EIATTR_SW_WAR
	.align		4
.L_2432:
        /*00d0*/ 	.byte	0x04, 0x36
        /*00d2*/ 	.short	(.L_2434 - .L_2433)
.L_2433:
        /*00d4*/ 	.word	0x00000008
.L_2434:


//--------------------- .nv.info._Z24wprocessPartitionsKernelIlEvPKT_PiS3_S3_PdS3_PxiPl --------------------------
	.section	.nv.info._Z24wprocessPartitionsKernelIlEvPKT_PiS3_S3_PdS3_PxiPl,"",@"SHT_CUDA_INFO"
	.sectionflags	@""
	.align	4


	//----- nvinfo : EIATTR_CUDA_API_VERSION
	.align		4
        /*0000*/ 	.byte	0x04, 0x37
        /*0002*/ 	.short	(.L_2436 - .L_2435)
.L_2435:
        /*0004*/ 	.word	0x00000082


	//----- nvinfo : EIATTR_KPARAM_INFO
	.align		4
.L_2436:
        /*0008*/ 	.byte	0x04, 0x17
        /*000a*/ 	.short	(.L_2438 - .L_2437)
.L_2437:
        /*000c*/ 	.word	0x00000000
        /*0010*/ 	.short	0x0008
        /*0012*/ 	.short	0x0040
        /*0014*/ 	.byte	0x00, 0xf5, 0x21, 0x00


	//----- nvinfo : EIATTR_KPARAM_INFO
	.align		4
.L_2438:
        /*0018*/ 	.byte	0x04, 0x17
        /*001a*/ 	.short	(.L_2440 - .L_2439)
.L_2439:
        /*001c*/ 	.word	0x00000000
        /*0020*/ 	.short	0x0007
        /*0022*/ 	.short	0x0038
        /*0024*/ 	.byte	0x00, 0xf0, 0x11, 0x00


	//----- nvinfo : EIATTR_KPARAM_INFO
	.align		4
.L_2440:
        /*0028*/ 	.byte	0x04, 0x17
        /*002a*/ 	.short	(.L_2442 - .L_2441)
.L_2441:
        /*002c*/ 	.word	0x00000000
        /*0030*/ 	.short	0x0006
        /*0032*/ 	.short	0x0030
        /*0034*/ 	.byte	0x00, 0xf5, 0x21, 0x00


	//----- nvinfo : EIATTR_KPARAM_INFO
	.align		4
.L_2442:
        /*0038*/ 	.byte	0x04, 0x17
        /*003a*/ 	.short	(.L_2444 - .L_2443)
.L_2443:
        /*003c*/ 	.word	0x00000000
        /*0040*/ 	.short	0x0005
        /*0042*/ 	.short	0x0028
        /*0044*/ 	.byte	0x00, 0xf5, 0x21, 0x00


	//----- nvinfo : EIATTR_KPARAM_INFO
	.align		4
.L_2444:
        /*0048*/ 	.byte	0x04, 0x17
        /*004a*/ 	.short	(.L_2446 - .L_2445)
.L_2445:
        /*004c*/ 	.word	0x00000000
        /*0050*/ 	.short	0x0004
        /*0052*/ 	.short	0x0020
        /*0054*/ 	.byte	0x00, 0xf5, 0x21, 0x00


	//----- nvinfo : EIATTR_KPARAM_INFO
	.align		4
.L_2446:
        /*0058*/ 	.byte	0x04, 0x17
        /*005a*/ 	.short	(.L_2448 - .L_2447)
.L_2447:
        /*005c*/ 	.word	0x00000000
        /*0060*/ 	.short	0x0003
        /*0062*/ 	.short	0x0018
        /*0064*/ 	.byte	0x00, 0xf5, 0x21, 0x00


	//----- nvinfo : EIATTR_KPARAM_INFO
	.align		4
.L_2448:
        /*0068*/ 	.byte	0x04, 0x17
        /*006a*/ 	.short	(.L_2450 - .L_2449)
.L_2449:
        /*006c*/ 	.word	0x00000000
        /*0070*/ 	.short	0x0002
        /*0072*/ 	.short	0x0010
        /*0074*/ 	.byte	0x00, 0xf5, 0x21, 0x00


	//----- nvinfo : EIATTR_KPARAM_INFO
	.align		4
.L_2450:
        /*0078*/ 	.byte	0x04, 0x17
        /*007a*/ 	.short	(.L_2452 - .L_2451)
.L_2451:
        /*007c*/ 	.word	0x00000000
        /*0080*/ 	.short	0x0001
        /*0082*/ 	.short	0x0008
        /*0084*/ 	.byte	0x00, 0xf5, 0x21, 0x00


	//----- nvinfo : EIATTR_KPARAM_INFO
	.align		4
.L_2452:
        /*0088*/ 	.byte	0x04, 0x17
        /*008a*/ 	.short	(.L_2454 - .L_2453)
.L_2453:
        /*008c*/ 	.word	0x00000000
        /*0090*/ 	.short	0x0000
        /*0092*/ 	.short	0x0000
        /*0094*/ 	.byte	0x00, 0xf5, 0x21, 0x00


	//----- nvinfo : EIATTR_SPARSE_MMA_MASK
	.align		4
.L_2454:
        /*0098*/ 	.byte	0x03, 0x50
        /*009a*/ 	.short	0x0000


	//----- nvinfo : EIATTR_MAXREG_COUNT
	.align		4
        /*009c*/ 	.byte	0x03, 0x1b
        /*009e*/ 	.short	0x00ff


	//----- nvinfo : EIATTR_NUM_BARRIERS
	.align		4
        /*00a0*/ 	.byte	0x02, 0x4c
        /*00a2*/ 	.byte	0x01
	.zero		1


	//----- nvinfo : EIATTR_MERCURY_ISA_VERSION
	.align		4
        /*00a4*/ 	.byte	0x03, 0x5f
        /*00a6*/ 	.short	0x0101


	//----- nvinfo : EIATTR_VRC_CTA_INIT_COUNT
	.align		4
        /*00a8*/ 	.byte	0x02, 0x4a
	.zero		1
	.zero		1


	//----- nvinfo : EIATTR_EXIT_INSTR_OFFSETS
	.align		4
        /*00ac*/ 	.byte	0x04, 0x1c
        /*00ae*/ 	.short	(.L_2456 - .L_2455)


	//   ....[0]....
.L_2455:
        /*00b0*/ 	.word	0x00000050


	//   ....[1]....
        /*00b4*/ 	.word	0x00000160


	//   ....[2]....
        /*00b8*/ 	.word	0x000013d0


	//   ....[3]....
        /*00bc*/ 	.word	0x00001500


	//   ....[4]....
        /*00c0*/ 	.word	0x000015a0


	//----- nvinfo : EIATTR_CRS_STACK_SIZE
	.align		4
.L_2456:
        /*00c4*/ 	.byte	0x04, 0x1e
        /*00c6*/ 	.short	(.L_2458 - .L_2457)
.L_2457:
        /*00c8*/ 	.word	0x00000000


	//----- nvinfo : EIATTR_CBANK_PARAM_SIZE
	.align		4
.L_2458:
        /*00cc*/ 	.byte	0x03, 0x19
        /*00ce*/ 	.short	0x0048


	//----- nvinfo : EIATTR_PARAM_CBANK
	.align		4
        /*00d0*/ 	.byte	0x04, 0x0a
        /*00d2*/ 	.short	(.L_2460 - .L_2459)
	.align		4
.L_2459:
        /*00d4*/ 	.word	index@(.nv.constant0._Z24wprocessPartitionsKernelIlEvPKT_PiS3_S3_PdS3_PxiPl)
        /*00d8*/ 	.short	0x0380
        /*00da*/ 	.short	0x0048


	//----- nvinfo : EIATTR_SW_WAR
	.align		4
.L_2460:
        /*00dc*/ 	.byte	0x04, 0x36
        /*00de*/ 	.short	(.L_2462 - .L_2461)
.L_2461:
        /*00e0*/ 	.word	0x00000008
.L_2462:


//--------------------- .nv.info._Z30fitPartitionsBatched_OptimizedIlEvPKT_PKiS4_PiPdS6_S5_PxS6_i --------------------------
	.section	.nv.info._Z30fitPartitionsBatched_OptimizedIlEvPKT_PKiS4_PiPdS6_S5_PxS6_i,"",@"SHT_CUDA_INFO"
	.sectionflags	@""
	.align	4


	//----- nvinfo : EIATTR_CUDA_API_VERSION
	.align		4
        /*0000*/ 	.byte	0x04, 0x37
        /*0002*/ 	.short	(.L_2464 - .L_2463)
.L_2463:
        /*0004*/ 	.word	0x00000082


	//----- nvinfo : EIATTR_KPARAM_INFO
	.align		4
.L_2464:
        /*0008*/ 	.byte	0x04, 0x17
        /*000a*/ 	.short	(.L_2466 - .L_2465)
.L_2465:
        /*000c*/ 	.word	0x00000000
        /*0010*/ 	.short	0x0009
        /*0012*/ 	.short	0x0048
        /*0014*/ 	.byte	0x00, 0xf0, 0x11, 0x00


	//----- nvinfo : EIATTR_KPARAM_INFO
	.align		4
.L_2466:
        /*0018*/ 	.byte	0x04, 0x17
        /*001a*/ 	.short	(.L_2468 - .L_2467)
.L_2467:
        /*001c*/ 	.word	0x00000000
        /*0020*/ 	.short	0x0008
        /*0022*/ 	.short	0x0040
        /*0024*/ 	.byte	0x00, 0xf5, 0x21, 0x00


	//----- nvinfo : EIATTR_KPARAM_INFO
	.align		4
.L_2468:
        /*0028*/ 	.byte	0x04, 0x17
        /*002a*/ 	.short	(.L_2470 - .L_2469)
.L_2469:
        /*002c*/ 	.word	0x00000000
        /*0030*/ 	.short	0x0007
        /*0032*/ 	.short	0x0038
        /*0034*/ 	.byte	0x00, 0xf5, 0x21, 0x00


	//----- nvinfo : EIATTR_KPARAM_INFO
	.align		4
.L_2470:
        /*0038*/ 	.byte	0x04, 0x17
        /*003a*/ 	.short	(.L_2472 - .L_2471)
.L_2471:
        /*003c*/ 	.word	0x00000000
        /*0040*/ 	.short	0x0006
        /*0042*/ 	.short	0x0030
        /*0044*/ 	.byte	0x00, 0xf5, 0x21, 0x00


	//----- nvinfo : EIATTR_KPARAM_INFO
	.align		4
.L_2472:
        /*0048*/ 	.byte	0x04, 0x17
        /*004a*/ 	.short	(.L_2474 - .L_2473)
.L_2473:
        /*004c*/ 	.word	0x00000000
        /*0050*/ 	.short	0x0005
        /*0052*/ 	.short	0x0028
        /*0054*/ 	.byte	0x00, 0xf5, 0x21, 0x00


	//----- nvinfo : EIATTR_KPARAM_INFO
	.align		4
.L_2474:
        /*0058*/ 	.byte	0x04, 0x17
        /*005a*/ 	.short	(.L_2476 - .L_2475)
.L_2475:
        /*005c*/ 	.word	0x00000000
        /*0060*/ 	.short	0x0004
        /*0062*/ 	.short	0x0020
        /*0064*/ 	.byte	0x00, 0xf5, 0x21, 0x00


	//----- nvinfo : EIATTR_KPARAM_INFO
	.align		4
.L_2476:
        /*0068*/ 	.byte	0x04, 0x17
        /*006a*/ 	.short	(.L_2478 - .L_2477)
.L_2477:
        /*006c*/ 	.word	0x00000000
        /*0070*/ 	.short	0x0003
        /*0072*/ 	.short	0x0018
        /*0074*/ 	.byte	0x00, 0xf5, 0x21, 0x00


	//----- nvinfo : EIATTR_KPARAM_INFO
	.align		4
.L_2478:
        /*0078*/ 	.byte	0x04, 0x17
        /*007a*/ 	.short	(.L_2480 - .L_2479)
.L_2479:
        /*007c*/ 	.word	0x00000000
        /*0080*/ 	.short	0x0002
        /*0082*/ 	.short	0x0010
        /*0084*/ 	.byte	0x00, 0xf5, 0x21, 0x00


	//----- nvinfo : EIATTR_KPARAM_INFO
	.align		4
.L_2480:
        /*0088*/ 	.byte	0x04, 0x17
        /*008a*/ 	.short	(.L_2482 - .L_2481)
.L_2481:
        /*008c*/ 	.word	0x00000000
        /*0090*/ 	.short	0x0001
        /*0092*/ 	.short	0x0008
        /*0094*/ 	.byte	0x00, 0xf5, 0x21, 0x00


	//----- nvinfo : EIATTR_KPARAM_INFO
	.align		4
.L_2482:
        /*0098*/ 	.byte	0x04, 0x17
        /*009a*/ 	.short	(.L_2484 - .L_2483)
.L_2483:
        /*009c*/ 	.word	0x00000000
        /*00a0*/ 	.short	0x0000
        /*00a2*/ 	.short	0x0000
        /*00a4*/ 	.byte	0x00, 0xf5, 0x21, 0x00


	//----- nvinfo : EIATTR_SPARSE_MMA_MASK
	.align		4
.L_2484:
        /*00a8*/ 	.byte	0x03, 0x50
        /*00aa*/ 	.short	0x0000


	//----- nvinfo : EIATTR_MAXREG_COUNT
	.align		4
        /*00ac*/ 	.byte	0x03, 0x1b
        /*00ae*/ 	.short	0x00ff


	//----- nvinfo : EIATTR_NUM_BARRIERS
	.align		4
        /*00b0*/ 	.byte	0x02, 0x4c
        /*00b2*/ 	.byte	0x01
	.zero		1


	//----- nvinfo : EIATTR_MERCURY_ISA_VERSION
	.align		4
        /*00b4*/ 	.byte	0x03, 0x5f
        /*00b6*/ 	.short	0x0101


	//----- nvinfo : EIATTR_COOP_GROUP_MASK_REGIDS
	.align		4
        /*00b8*/ 	.byte	0x04, 0x29
        /*00ba*/ 	.short	(.L_2486 - .L_2485)


	//   ....[0]....
.L_2485:
        /*00bc*/ 	.word	0xffffffff


	//   ....[1]....
        /*00c0*/ 	.word	0xffffffff


	//   ....[2]....
        /*00c4*/ 	.word	0xffffffff


	//   ....[3]....
        /*00c8*/ 	.word	0xffffffff


	//   ....[4]....
        /*00cc*/ 	.word	0xffffffff


	//   ....[5]....
        /*00d0*/ 	.word	0xffffffff


	//   ....[6]....
        /*00d4*/ 	.word	0xffffffff


	//   ....[7]....
        /*00d8*/ 	.word	0xffffffff


	//   ....[8]....
        /*00dc*/ 	.word	0xffffffff


	//   ....[9]....
        /*00e0*/ 	.word	0xffffffff


	//   ....[10]....
        /*00e4*/ 	.word	0xffffffff


	//   ....[11]....
        /*00e8*/ 	.word	0xffffffff


	//   ....[12]....
        /*00ec*/ 	.word	0xffffffff


	//   ....[13]....
        /*00f0*/ 	.word	0xffffffff


	//   ....[14]....
        /*00f4*/ 	.word	0xffffffff


	//   ....[15]....
        /*00f8*/ 	.word	0xffffffff


	//   ....[16]....
        /*00fc*/ 	.word	0xffffffff


	//   ....[17]....
        /*0100*/ 	.word	0xffffffff


	//   ....[18]....
        /*0104*/ 	.word	0xffffffff


	//   ....[19]....
        /*0108*/ 	.word	0xffffffff


	//   ....[20]....
        /*010c*/ 	.word	0xffffffff


	//   ....[21]....
        /*0110*/ 	.word	0xffffffff


	//   ....[22]....
        /*0114*/ 	.word	0xffffffff


	//   ....[23]....
        /*0118*/ 	.word	0xffffffff


	//   ....[24]....
        /*011c*/ 	.word	0xffffffff


	//   ....[25]....
        /*0120*/ 	.word	0xffffffff


	//   ....[26]....
        /*0124*/ 	.word	0xffffffff


	//   ....[27]....
        /*0128*/ 	.word	0xffffffff


	//   ....[28]....
        /*012c*/ 	.word	0xffffffff


	//   ....[29]....
        /*0130*/ 	.word	0xffffffff


	//   ....[30]....
        /*0134*/ 	.word	0xffffffff


	//   ....[31]....
        /*0138*/ 	.word	0xffffffff


	//   ....[32]....
        /*013c*/ 	.word	0xffffffff


	//   ....[33]....
        /*0140*/ 	.word	0xffffffff


	//   ....[34]....
        /*0144*/ 	.word	0xffffffff


	//   ....[35]....
        /*0148*/ 	.word	0xffffffff


	//   ....[36]....
        /*014c*/ 	.word	0xffffffff


	//   ....[37]....
        /*0150*/ 	.word	0xffffffff


	//   ....[38]....
        /*0154*/ 	.word	0xffffffff


	//   ....[39]....
        /*0158*/ 	.word	0xffffffff


	//   ....[40]....
        /*015c*/ 	.word	0xffffffff


	//   ....[41]....
        /*0160*/ 	.word	0xffffffff


	//   ....[42]....
        /*0164*/ 	.word	0xffffffff


	//   ....[43]....
        /*0168*/ 	.word	0xffffffff


	//   ....[44]....
        /*016c*/ 	.word	0xffffffff


	//   ....[45]....
        /*0170*/ 	.word	0xffffffff


	//   ....[46]....
        /*0174*/ 	.word	0xffffffff


	//   ....[47]....
        /*0178*/ 	.word	0xffffffff


	//   ....[48]....
        /*017c*/ 	.word	0xffffffff


	//   ....[49]....
        /*0180*/ 	.word	0xffffffff


	//   ....[50]....
        /*0184*/ 	.word	0xffffffff


	//   ....[51]....
        /*0188*/ 	.word	0xffffffff


	//   ....[52]....
        /*018c*/ 	.word	0xffffffff


	//   ....[53]....
        /*0190*/ 	.word	0xffffffff


	//   ....[54]....
        /*0194*/ 	.word	0xffffffff


	//   ....[55]....
        /*0198*/ 	.word	0xffffffff


	//   ....[56]....
        /*019c*/ 	.word	0xffffffff


	//   ....[57]....
        /*01a0*/ 	.word	0xffffffff


	//   ....[58]....
        /*01a4*/ 	.word	0xffffffff


	//   ....[59]....
        /*01a8*/ 	.word	0xffffffff


	//   ....[60]....
        /*01ac*/ 	.word	0xffffffff


	//   ....[61]....
        /*01b0*/ 	.word	0xffffffff


	//   ....[62]....
        /*01b4*/ 	.word	0xffffffff


	//   ....[63]....
        /*01b8*/ 	.word	0xffffffff


	//   ....[64]....
        /*01bc*/ 	.word	0xffffffff


	//   ....[65]....
        /*01c0*/ 	.word	0xffffffff


	//   ....[66]....
        /*01c4*/ 	.word	0xffffffff


	//   ....[67]....
        /*01c8*/ 	.word	0xffffffff


	//   ....[68]....
        /*01cc*/ 	.word	0xffffffff


	//   ....[69]....
        /*01d0*/ 	.word	0xffffffff


	//   ....[70]....
        /*01d4*/ 	.word	0xffffffff


	//   ....[71]....
        /*01d8*/ 	.word	0xffffffff


	//   ....[72]....
        /*01dc*/ 	.word	0xffffffff


	//   ....[73]....
        /*01e0*/ 	.word	0xffffffff


	//   ....[74]....
        /*01e4*/ 	.word	0xffffffff


	//   ....[75]....
        /*01e8*/ 	.word	0xffffffff


	//   ....[76]....
        /*01ec*/ 	.word	0xffffffff


	//   ....[77]....
        /*01f0*/ 	.word	0xffffffff


	//   ....[78]....
        /*01f4*/ 	.word	0xffffffff


	//   ....[79]....
        /*01f8*/ 	.word	0xffffffff


	//   ....[80]....
        /*01fc*/ 	.word	0xffffffff


	//   ....[81]....
        /*0200*/ 	.word	0xffffffff


	//   ....[82]....
        /*0204*/ 	.word	0xffffffff


	//   ....[83]....
        /*0208*/ 	.word	0xffffffff


	//   ....[84]....
        /*020c*/ 	.word	0xffffffff


	//   ....[85]....
        /*0210*/ 	.word	0xffffffff


	//   ....[86]....
        /*0214*/ 	.word	0xffffffff


	//   ....[87]....
        /*0218*/ 	.word	0xffffffff


	//   ....[88]....
        /*021c*/ 	.word	0xffffffff


	//   ....[89]....
        /*0220*/ 	.word	0xffffffff


	//   ....[90]....
        /*0224*/ 	.word	0xffffffff


	//   ....[91]....
        /*0228*/ 	.word	0xffffffff


	//   ....[92]....
        /*022c*/ 	.word	0xffffffff


	//   ....[93]....
        /*0230*/ 	.word	0xffffffff


	//   ....[94]....
        /*0234*/ 	.word	0xffffffff


	//   ....[95]....
        /*0238*/ 	.word	0xffffffff


	//   ....[96]....
        /*023c*/ 	.word	0xffffffff


	//   ....[97]....
        /*0240*/ 	.word	0xffffffff


	//   ....[98]....
        /*0244*/ 	.word	0xffffffff


	//   ....[99]....
        /*0248*/ 	.word	0xffffffff


	//   ....[100]....
        /*024c*/ 	.word	0x05000007


	//   ....[101]....
        /*0250*/ 	.word	0x05000007


	//   ....[102]....
        /*0254*/ 	.word	0x05000007


	//   ....[103]....
        /*0258*/ 	.word	0x05000007


	//   ....[104]....
        /*025c*/ 	.word	0x05000007


	//   ....[105]....
        /*0260*/ 	.word	0x05000007


	//   ....[106]....
        /*0264*/ 	.word	0x05000007


	//   ....[107]....
        /*0268*/ 	.word	0x05000007


	//   ....[108]....
        /*026c*/ 	.word	0x05000007


	//   ....[109]....
        /*0270*/ 	.word	0x05000007


	//   ....[110]....
        /*0274*/ 	.word	0x05000007


	//   ....[111]....
        /*0278*/ 	.word	0x05000007


	//   ....[112]....
        /*027c*/ 	.word	0x05000007


	//   ....[113]....
        /*0280*/ 	.word	0x05000007


	//   ....[114]....
        /*0284*/ 	.word	0x05000007


	//   ....[115]....
        /*0288*/ 	.word	0x05000007


	//   ....[116]....
        /*028c*/ 	.word	0x05000007


	//   ....[117]....
        /*0290*/ 	.word	0x05000007


	//   ....[118]....
        /*0294*/ 	.word	0x05000007


	//   ....[119]....
        /*0298*/ 	.word	0x05000007


	//   ....[120]....
        /*029c*/ 	.word	0x05000007


	//   ....[121]....
        /*02a0*/ 	.word	0x05000007


	//   ....[122]....
        /*02a4*/ 	.word	0x05000007


	//   ....[123]....
        /*02a8*/ 	.word	0x05000007


	//   ....[124]....
        /*02ac*/ 	.word	0x05000007


	//   ....[125]....
        /*02b0*/ 	.word	0x05000007


	//   ....[126]....
        /*02b4*/ 	.word	0x05000007


	//   ....[127]....
        /*02b8*/ 	.word	0x05000007


	//   ....[128]....
        /*02bc*/ 	.word	0x05000007


	//   ....[129]....
        /*02c0*/ 	.word	0x05000007


	//   ....[130]....
        /*02c4*/ 	.word	0x05000007


	//   ....[131]....
        /*02c8*/ 	.word	0x05000007


	//   ....[132]....
        /*02cc*/ 	.word	0x05000007


	//   ....[133]....
        /*02d0*/ 	.word	0x05000007


	//   ....[134]....
        /*02d4*/ 	.word	0x05000007


	//   ....[135]....
        /*02d8*/ 	.word	0x05000007


	//   ....[136]....
        /*02dc*/ 	.word	0x05000007


	//   ....[137]....
        /*02e0*/ 	.word	0x05000007


	//   ....[138]....
        /*02e4*/ 	.word	0x05000007


	//   ....[139]....
        /*02e8*/ 	.word	0x05000007


	//   ....[140]....
        /*02ec*/ 	.word	0x05000007


	//   ....[141]....
        /*02f0*/ 	.word	0x05000007


	//   ....[142]....
        /*02f4*/ 	.word	0x05000007


	//   ....[143]....
        /*02f8*/ 	.word	0x05000007


	//   ....[144]....
        /*02fc*/ 	.word	0x05000007


	//   ....[145]....
        /*0300*/ 	.word	0x05000007


	//   ....[146]....
        /*0304*/ 	.word	0x05000007


	//   ....[147]....
        /*0308*/ 	.word	0x05000007


	//   ....[148]....
        /*030c*/ 	.word	0x05000007


	//   ....[149]....
        /*0310*/ 	.word	0x05000007


	//   ....[150]....
        /*0314*/ 	.word	0x05000007


	//   ....[151]....
        /*0318*/ 	.word	0x05000007


	//   ....[152]....
        /*031c*/ 	.word	0x05000007


	//   ....[153]....
        /*0320*/ 	.word	0x05000007


	//   ....[154]....
        /*0324*/ 	.word	0x05000007


	//   ....[155]....
        /*0328*/ 	.word	0x05000007


	//   ....[156]....
        /*032c*/ 	.word	0x05000007


	//   ....[157]....
        /*0330*/ 	.word	0x05000007


	//   ....[158]....
        /*0334*/ 	.word	0x05000007


	//   ....[159]....
        /*0338*/ 	.word	0x05000007


	//   ....[160]....
        /*033c*/ 	.word	0x05000007


	//   ....[161]....
        /*0340*/ 	.word	0x05000007


	//   ....[162]....
        /*0344*/ 	.word	0x05000007


	//   ....[163]....
        /*0348*/ 	.word	0x05000007


	//   ....[164]....
        /*034c*/ 	.word	0x05000007


	//   ....[165]....
        /*0350*/ 	.word	0x05000007


	//   ....[166]....
        /*0354*/ 	.word	0x05000007


	//   ....[167]....
        /*0358*/ 	.word	0x05000007


	//   ....[168]....
        /*035c*/ 	.word	0x05000007


	//   ....[169]....
        /*0360*/ 	.word	0x05000007


	//----- nvinfo : EIATTR_COOP_GROUP_INSTR_OFFSETS
	.align		4
.L_2486:
        /*0364*/ 	.byte	0x04, 0x28
        /*0366*/ 	.short	(.L_2488 - .L_2487)


	//   ....[0]....
.L_2487:
        /*0368*/ 	.word	0x00000520


	//   ....[1]....
        /*036c*/ 	.word	0x00000560


	//   ....[2]....
        /*0370*/ 	.word	0x000005b0


	//   ....[3]....
        /*0374*/ 	.word	0x000005c0


	//   ....[4]....
        /*0378*/ 	.word	0x000005f0


	//   ....[5]....
        /*037c*/ 	.word	0x00000610


	//   ....[6]....
        /*0380*/ 	.word	0x00000650


	//   ....[7]....
        /*0384*/ 	.word	0x00000670


	//   ....[8]....
        /*0388*/ 	.word	0x000006a0


	//   ....[9]....
        /*038c*/ 	.word	0x000006b0


	//   ....[10]....
        /*0390*/ 	.word	0x00000740


	//   ....[11]....
        /*0394*/ 	.word	0x00000750


	//   ....[12]....
        /*0398*/ 	.word	0x00000770


	//   ....[13]....
        /*039c*/ 	.word	0x00000780


	//   ....[14]....
        /*03a0*/ 	.word	0x000007a0


	//   ....[15]....
        /*03a4*/ 	.word	0x000007b0


	//   ....[16]....
        /*03a8*/ 	.word	0x000007d0


	//   ....[17]....
        /*03ac*/ 	.word	0x000007e0


	//   ....[18]....
        /*03b0*/ 	.word	0x00000800


	//   ....[19]....
        /*03b4*/ 	.word	0x00000810


	//   ....[20]....
        /*03b8*/ 	.word	0x00000890


	//   ....[21]....
        /*03bc*/ 	.word	0x000008a0


	//   ....[22]....
        /*03c0*/ 	.word	0x000008c0


	//   ....[23]....
        /*03c4*/ 	.word	0x000008d0


	//   ....[24]....
        /*03c8*/ 	.word	0x000008f0


	//   ....[25]....
        /*03cc*/ 	.word	0x00000900


	//   ....[26]....
        /*03d0*/ 	.word	0x00000920


	//   ....[27]....
        /*03d4*/ 	.word	0x00000930


	//   ....[28]....
        /*03d8*/ 	.word	0x00000950


	//   ....[29]....
        /*03dc*/ 	.word	0x00000960


	//   ....[30]....
        /*03e0*/ 	.word	0x00000a90


	//   ....[31]....
        /*03e4*/ 	.word	0x00000aa0


	//   ....[32]....
        /*03e8*/ 	.word	0x00000ac0


	//   ....[33]....
        /*03ec*/ 	.word	0x00000ad0


	//   ....[34]....
        /*03f0*/ 	.word	0x00000af0


	//   ....[35]....
        /*03f4*/ 	.word	0x00000b00


	//   ....[36]....
        /*03f8*/ 	.word	0x00000b20


	//   ....[37]....
        /*03fc*/ 	.word	0x00000b30


	//   ....[38]....
        /*0400*/ 	.word	0x00000b50


	//   ....[39]....
        /*0404*/ 	.word	0x00000b60


	//   ....[40]....
        /*0408*/ 	.word	0x00000bd0


	//   ....[41]....
        /*040c*/ 	.word	0x00000be0


	//   ....[42]....
        /*0410*/ 	.word	0x00000c00


	//   ....[43]....
        /*0414*/ 	.word	0x00000c10


	//   ....[44]....
        /*0418*/ 	.word	0x00000c30


	//   ....[45]....
        /*041c*/ 	.word	0x00000c40


	//   ....[46]....
        /*0420*/ 	.word	0x00000c60


	//   ....[47]....
        /*0424*/ 	.word	0x00000c70


	//   ....[48]....
        /*0428*/ 	.word	0x00000c90


	//   ....[49]....
        /*042c*/ 	.word	0x00000ca0


	//   ....[50]....
        /*0430*/ 	.word	0x00000dd0


	//   ....[51]....
        /*0434*/ 	.word	0x00000de0


	//   ....[52]....
        /*0438*/ 	.word	0x00000e00


	//   ....[53]....
        /*043c*/ 	.word	0x00000e10


	//   ....[54]....
        /*0440*/ 	.word	0x00000e30


	//   ....[55]....
        /*0444*/ 	.word	0x00000e40


	//   ....[56]....
        /*0448*/ 	.word	0x00000e60


	//   ....[57]....
        /*044c*/ 	.word	0x00000e70


	//   ....[58]....
        /*0450*/ 	.word	0x00000e90


	//   ....[59]....
        /*0454*/ 	.word	0x00000ea0


	//   ....[60]....
        /*0458*/ 	.word	0x00000ef0


	//   ....[61]....
        /*045c*/ 	.word	0x00000f00


	//   ....[62]....
        /*0460*/ 	.word	0x00000f20


	//   ....[63]....
        /*0464*/ 	.word	0x00000f30


	//   ....[64]....
        /*0468*/ 	.word	0x00000f50


	//   ....[65]....
        /*046c*/ 	.word	0x00000f60


	//   ....[66]....
        /*0470*/ 	.word	0x00000f80


	//   ....[67]....
        /*0474*/ 	.word	0x00000f90


	//   ....[68]....
        /*0478*/ 	.word	0x00000fb0


	//   ....[69]....
        /*047c*/ 	.word	0x00000fc0


	//   ....[70]....
        /*0480*/ 	.word	0x00001100


	//   ....[71]....
        /*0484*/ 	.word	0x00001110


	//   ....[72]....
        /*0488*/ 	.word	0x00001130


	//   ....[73]....
        /*048c*/ 	.word	0x00001140


	//   ....[74]....
        /*0490*/ 	.word	0x00001160


	//   ....[75]....
        /*0494*/ 	.word	0x00001170


	//   ....[76]....
        /*0498*/ 	.word	0x00001190


	//   ....[77]....
        /*049c*/ 	.word	0x000011a0


	//   ....[78]....
        /*04a0*/ 	.word	0x000011c0


	//   ....[79]....
        /*04a4*/ 	.word	0x000011d0


	//   ....[80]....
        /*04a8*/ 	.word	0x000018f0


	//   ....[81]....
        /*04ac*/ 	.word	0x00001920


	//   ....[82]....
        /*04b0*/ 	.word	0x00001980


	//   ....[83]....
        /*04b4*/ 	.word	0x00001990


	//   ....[84]....
        /*04b8*/ 	.word	0x000019f0


	//   ....[85]....
        /*04bc*/ 	.word	0x00001a00


	//   ....[86]....
        /*04c0*/ 	.word	0x00001a50


	//   ....[87]....
        /*04c4*/ 	.word	0x00001a60


	//   ....[88]....
        /*04c8*/ 	.word	0x00001ac0


	//   ....[89]....
        /*04cc*/ 	.word	0x00001ae0


	//   ....[90]....
        /*04d0*/ 	.word	0x00001bf0


	//   ....[91]....
        /*04d4*/ 	.word	0x00001c10


	//   ....[92]....
        /*04d8*/ 	.word	0x00001c60


	//   ....[93]....
        /*04dc*/ 	.word	0x00001c70


	//   ....[94]....
        /*04e0*/ 	.word	0x00001cc0


	//   ....[95]....
        /*04e4*/ 	.word	0x00001cd0


	//   ....[96]....
        /*04e8*/ 	.word	0x00001d20


	//   ....[97]....
        /*04ec*/ 	.word	0x00001d30


	//   ....[98]....
        /*04f0*/ 	.word	0x00001d80


	//   ....[99]....
        /*04f4*/ 	.word	0x00001d90


	//   ....[100]....
        /*04f8*/ 	.word	0x00002070


	//   ....[101]....
        /*04fc*/ 	.word	0x000020c0


	//   ....[102]....
        /*0500*/ 	.word	0x00002130


	//   ....[103]....
        /*0504*/ 	.word	0x00002180


	//   ....[104]....
        /*0508*/ 	.word	0x000021f0


	//   ....[105]....
        /*050c*/ 	.word	0x00002240


	//   ....[106]....
        /*0510*/ 	.word	0x000022b0


	//   ....[107]....
        /*0514*/ 	.word	0x00002300


	//   ....[108]....
        /*0518*/ 	.word	0x00002370


	//   ....[109]....
        /*051c*/ 	.word	0x000023c0


	//   ....[110]....
        /*0520*/ 	.word	0x00002450


	//   ....[111]....
        /*0524*/ 	.word	0x000024e0


	//   ....[112]....
        /*0528*/ 	.word	0x00002550


	//   ....[113]....
        /*052c*/ 	.word	0x000025a0


	//   ....[114]....
        /*0530*/ 	.word	0x00002610


	//   ....[115]....
        /*0534*/ 	.word	0x00002660


	//   ....[116]....
        /*0538*/ 	.word	0x000026d0


	//   ....[117]....
        /*053c*/ 	.word	0x00002720


	//   ....[118]....
        /*0540*/ 	.word	0x00002790


	//   ....[119]....
        /*0544*/ 	.word	0x000027e0


	//   ....[120]....
        /*0548*/ 	.word	0x00002860


	//   ....[121]....
        /*054c*/ 	.word	0x000028b0


	//   ....[122]....
        /*0550*/ 	.word	0x00002920


	//   ....[123]....
        /*0554*/ 	.word	0x00002970


	//   ....[124]....
        /*0558*/ 	.word	0x000029e0


	//   ....[125]....
        /*055c*/ 	.word	0x00002a30


	//   ....[126]....
        /*0560*/ 	.word	0x00002aa0


	//   ....[127]....
        /*0564*/ 	.word	0x00002af0


	//   ....[128]....
        /*0568*/ 	.word	0x00002b60


	//   ....[129]....
        /*056c*/ 	.word	0x00002bb0


	//   ....[130]....
        /*0570*/ 	.word	0x00002c40


	//   ....[131]....
        /*0574*/ 	.word	0x00002cd0


	//   ....[132]....
        /*0578*/ 	.word	0x00002d40


	//   ....[133]....
        /*057c*/ 	.word	0x00002d90


	//   ....[134]....
        /*0580*/ 	.word	0x00002e00


	//   ....[135]....
        /*0584*/ 	.word	0x00002e50


	//   ....[136]....
        /*0588*/ 	.word	0x00002ec0


	//   ....[137]....
        /*058c*/ 	.word	0x00002f10


	//   ....[138]....
        /*0590*/ 	.word	0x00002f80


	//   ....[139]....
        /*0594*/ 	.word	0x00002fd0


	//   ....[140]....
        /*0598*/ 	.word	0x00003050


	//   ....[141]....
        /*059c*/ 	.word	0x000030a0


	//   ....[142]....
        /*05a0*/ 	.word	0x00003110


	//   ....[143]....
        /*05a4*/ 	.word	0x00003160


	//   ....[144]....
        /*05a8*/ 	.word	0x000031d0


	//   ....[145]....
        /*05ac*/ 	.word	0x00003220


	//   ....[146]....
        /*05b0*/ 	.word	0x00003290


	//   ....[147]....
        /*05b4*/ 	.word	0x000032e0


	//   ....[148]....
        /*05b8*/ 	.word	0x00003350


	//   ....[149]....
        /*05bc*/ 	.word	0x000033a0


	//   ....[150]....
        /*05c0*/ 	.word	0x00003440


	//   ....[151]....
        /*05c4*/ 	.word	0x000034d0


	//   ....[152]....
        /*05c8*/ 	.word	0x00003540


	//   ....[153]....
        /*05cc*/ 	.word	0x00003590


	//   ....[154]....
        /*05d0*/ 	.word	0x00003600


	//   ....[155]....
        /*05d4*/ 	.word	0x00003650


	//   ....[156]....
        /*05d8*/ 	.word	0x000036c0


	//   ....[157]....
        /*05dc*/ 	.word	0x00003710


	//   ....[158]....
        /*05e0*/ 	.word	0x00003780


	//   ....[159]....
        /*05e4*/ 	.word	0x000037d0


	//   ....[160]....
        /*05e8*/ 	.word	0x00003860


	//   ....[161]....
        /*05ec*/ 	.word	0x000038b0


	//   ....[162]....
        /*05f0*/ 	.word	0x00003920


	//   ....[163]....
        /*05f4*/ 	.word	0x00003970


	//   ....[164]....
        /*05f8*/ 	.word	0x000039e0


	//   ....[165]....
        /*05fc*/ 	.word	0x00003a30


	//   ....[166]....
        /*0600*/ 	.word	0x00003aa0


	//   ....[167]....
        /*0604*/ 	.word	0x00003af0


	//   ....[168]....
        /*0608*/ 	.word	0x00003b60


	//   ....[169]....
        /*060c*/ 	.word	0x00003bb0


	//----- nvinfo : EIATTR_VRC_CTA_INIT_COUNT
	.align		4
.L_2488:
        /*0610*/ 	.byte	0x02, 0x4a
	.zero		1
	.zero		1


	//----- nvinfo : EIATTR_EXIT_INSTR_OFFSETS
	.align		4
        /*0614*/ 	.byte	0x04, 0x1c
        /*0616*/ 	.short	(.L_2490 - .L_2489)


	//   ....[0]....
.L_2489:
        /*0618*/ 	.word	0x00000040


	//   ....[1]....
        /*061c*/ 	.word	0x000001d0


	//   ....[2]....
        /*0620*/ 	.word	0x00000360


	//   ....[3]....
        /*0624*/ 	.word	0x00001be0


	//   ....[4]....
        /*0628*/ 	.word	0x00001de0


	//   ....[5]....
        /*062c*/ 	.word	0x00001f80


	//   ....[6]....
        /*0630*/ 	.word	0x00001f90


	//   ....[7]....
        /*0634*/ 	.word	0x00002010


	//----- nvinfo : EIATTR_CRS_STACK_SIZE
	.align		4
.L_2490:
        /*0638*/ 	.byte	0x04, 0x1e
        /*063a*/ 	.short	(.L_2492 - .L_2491)
.L_2491:
        /*063c*/ 	.word	0x00000000


	//----- nvinfo : EIATTR_CBANK_PARAM_SIZE
	.align		4
.L_2492:
        /*0640*/ 	.byte	0x03, 0x19
        /*0642*/ 	.short	0x004c


	//----- nvinfo : EIATTR_PARAM_CBANK
	.align		4
        /*0644*/ 	.byte	0x04, 0x0a
        /*0646*/ 	.short	(.L_2494 - .L_2493)
	.align		4
.L_2493:
        /*0648*/ 	.word	index@(.nv.constant0._Z30fitPartitionsBatched_OptimizedIlEvPKT_PKiS4_PiPdS6_S5_PxS6_i)
        /*064c*/ 	.short	0x0380
        /*064e*/ 	.short	0x004c


	//----- nvinfo : EIATTR_SW_WAR
	.align		4
.L_2494:
        /*0650*/ 	.byte	0x04, 0x36
        /*0652*/ 	.short	(.L_2496 - .L_2495)
.L_2495:
        /*0654*/ 	.word	0x00000008
.L_2496:


//--------------------- .nv.info._Z20createPartitionsFastIlEviiPKfiPiS2_S2_S1_ --------------------------
	.section	.nv.info._Z20createPartitionsFastIlEviiPKfiPiS2_S2_S1_,"",@"SHT_CUDA_INFO"
	.sectionflags	@""
	.align	4


	//----- nvinfo : EIATTR_CUDA_API_VERSION
	.align		4
        /*0000*/ 	.byte	0x04, 0x37
        /*0002*/ 	.short	(.L_2498 - .L_2497)
.L_2497:
        /*0004*/ 	.word	0x00000082


	//----- nvinfo : EIATTR_KPARAM_INFO
	.align		4
.L_2498:
        /*0008*/ 	.byte	0x04, 0x17
        /*000a*/ 	.short	(.L_2500 - .L_2499)
.L_2499:
        /*000c*/ 	.word	0x00000000
        /*0010*/ 	.short	0x0007
        /*0012*/ 	.short	0x0030
        /*0014*/ 	.byte	0x00, 0xf5, 0x21, 0x00


	//----- nvinfo : EIATTR_KPARAM_INFO
	.align		4
.L_2500:
        /*0018*/ 	.byte	0x04, 0x17
        /*001a*/ 	.short	(.L_2502 - .L_2501)
.L_2501:
        /*001c*/ 	.word	0x00000000
        /*0020*/ 	.short	0x0006
        /*0022*/ 	.short	0x0028
        /*0024*/ 	.byte	0x00, 0xf5, 0x21, 0x00


	//----- nvinfo : EIATTR_KPARAM_INFO
	.align		4
.L_2502:
        /*0028*/ 	.byte	0x04, 0x17
        /*002a*/ 	.short	(.L_2504 - .L_2503)
.L_2503:
        /*002c*/ 	.word	0x00000000
        /*0030*/ 	.short	0x0005
        /*0032*/ 	.short	0x0020
        /*0034*/ 	.byte	0x00, 0xf5, 0x21, 0x00


	//----- nvinfo : EIATTR_KPARAM_INFO
	.align		4
.L_2504:
        /*0038*/ 	.byte	0x04, 0x17
        /*003a*/ 	.short	(.L_2506 - .L_2505)
.L_2505:
        /*003c*/ 	.word	0x00000000
        /*0040*/ 	.short	0x0004
        /*0042*/ 	.short	0x0018
        /*0044*/ 	.byte	0x00, 0xf5, 0x21, 0x00


	//----- nvinfo : EIATTR_KPARAM_INFO
	.align		4
.L_2506:
        /*0048*/ 	.byte	0x04, 0x17
        /*004a*/ 	.short	(.L_2508 - .L_2507)
.L_2507:
        /*004c*/ 	.word	0x00000000
        /*0050*/ 	.short	0x0003
        /*0052*/ 	.short	0x0010
        /*0054*/ 	.byte	0x00, 0xf0, 0x11, 0x00


	//----- nvinfo : EIATTR_KPARAM_INFO
	.align		4
.L_2508:
        /*0058*/ 	.byte	0x04, 0x17
        /*005a*/ 	.short	(.L_2510 - .L_2509)
.L_2509:
        /*005c*/ 	.word	0x00000000
        /*0060*/ 	.short	0x0002
        /*0062*/ 	.short	0x0008
        /*0064*/ 	.byte	0x00, 0xf5, 0x21, 0x00


	//----- nvinfo : EIATTR_KPARAM_INFO
	.align		4
.L_2510:
        /*0068*/ 	.byte	0x04, 0x17
        /*006a*/ 	.short	(.L_2512 - .L_2511)
.L_2511:
        /*006c*/ 	.word	0x00000000
        /*0070*/ 	.short	0x0001
        /*0072*/ 	.short	0x0004
        /*0074*/ 	.byte	0x00, 0xf0, 0x11, 0x00


	//----- nvinfo : EIATTR_KPARAM_INFO
	.align		4
.L_2512:
        /*0078*/ 	.byte	0x04, 0x17
        /*007a*/ 	.short	(.L_2514 - .L_2513)
.L_2513:
        /*007c*/ 	.word	0x00000000
        /*0080*/ 	.short	0x0000
        /*0082*/ 	.short	0x0000
        /*0084*/ 	.byte	0x00, 0xf0, 0x11, 0x00


	//----- nvinfo : EIATTR_SPARSE_MMA_MASK
	.align		4
.L_2514:
        /*0088*/ 	.byte	0x03, 0x50
        /*008a*/ 	.short	0x0000


	//----- nvinfo : EIATTR_MAXREG_COUNT
	.align		4
        /*008c*/ 	.byte	0x03, 0x1b
        /*008e*/ 	.short	0x00ff


	//----- nvinfo : EIATTR_MERCURY_ISA_VERSION
	.align		4
        /*0090*/ 	.byte	0x03, 0x5f
        /*0092*/ 	.short	0x0101


	//----- nvinfo : EIATTR_INT_WARP_WIDE_INSTR_OFFSETS
	.align		4
        /*0094*/ 	.byte	0x04, 0x31
        /*0096*/ 	.short	(.L_2516 - .L_2515)


	//   ....[0]....
.L_2515:
        /*0098*/ 	.word	0x00000470


	//   ....[1]....
        /*009c*/ 	.word	0x000004e0


	//----- nvinfo : EIATTR_VRC_CTA_INIT_COUNT
	.align		4
.L_2516:
        /*00a0*/ 	.byte	0x02, 0x4a
	.zero		1
	.zero		1


	//----- nvinfo : EIATTR_EXIT_INSTR_OFFSETS
	.align		4
        /*00a4*/ 	.byte	0x04, 0x1c
        /*00a6*/ 	.short	(.L_2518 - .L_2517)


	//   ....[0]....
.L_2517:
        /*00a8*/ 	.word	0x00000070


	//   ....[1]....
        /*00ac*/ 	.word	0x000005e0


	//----- nvinfo : EIATTR_CRS_STACK_SIZE
	.align		4
.L_2518:
        /*00b0*/ 	.byte	0x04, 0x1e
        /*00b2*/ 	.short	(.L_2520 - .L_2519)
.L_2519:
        /*00b4*/ 	.word	0x00000000


	//----- nvinfo : EIATTR_CBANK_PARAM_SIZE
	.align		4
.L_2520:
        /*00b8*/ 	.byte	0x03, 0x19
        /*00ba*/ 	.short	0x0038


	//----- nvinfo : EIATTR_PARAM_CBANK
	.align		4
        /*00bc*/ 	.byte	0x04, 0x0a
        /*00be*/ 	.short	(.L_2522 - .L_2521)
	.align		4
.L_2521:
        /*00c0*/ 	.word	index@(.nv.constant0._Z20createPartitionsFastIlEviiPKfiPiS2_S2_S1_)
        /*00c4*/ 	.short	0x0380
        /*00c6*/ 	.short	0x0038


	//----- nvinfo : EIATTR_SW_WAR
	.align		4
.L_2522:
        /*00c8*/ 	.byte	0x04, 0x36
        /*00ca*/ 	.short	(.L_2524 - .L_2523)
.L_2523:
        /*00cc*/ 	.word	0x00000008
.L_2524:


//--------------------- .nv.info._Z23analyzeDataVarianceFastIlEvPKT_iiPfi --------------------------
	.section	.nv.info._Z23analyzeDataVarianceFastIlEvPKT_iiPfi,"",@"SHT_CUDA_INFO"
	.sectionflags	@""
	.align	4


	//----- nvinfo : EIATTR_CUDA_API_VERSION
	.align		4
        /*0000*/ 	.byte	0x04, 0x37
        /*0002*/ 	.short	(.L_2526 - .L_2525)
.L_2525:
        /*0004*/ 	.word	0x00000082


	//----- nvinfo : EIATTR_KPARAM_INFO
	.align		4
.L_2526:
        /*0008*/ 	.byte	0x04, 0x17
        /*000a*/ 	.short	(.L_2528 - .L_2527)
.L_2527:
        /*000c*/ 	.word	0x00000000
        /*0010*/ 	.short	0x0004
        /*0012*/ 	.short	0x0018
        /*0014*/ 	.byte	0x00, 0xf0, 0x11, 0x00


	//----- nvinfo : EIATTR_KPARAM_INFO
	.align		4
.L_2528:
        /*0018*/ 	.byte	0x04, 0x17
        /*001a*/ 	.short	(.L_2530 - .L_2529)
.L_2529:
        /*001c*/ 	.word	0x00000000
        /*0020*/ 	.short	0x0003
        /*0022*/ 	.short	0x0010
        /*0024*/ 	.byte	0x00, 0xf5, 0x21, 0x00


	//----- nvinfo : EIATTR_KPARAM_INFO
	.align		4
.L_2530:
        /*0028*/ 	.byte	0x04, 0x17
        /*002a*/ 	.short	(.L_2532 - .L_2531)
.L_2531:
        /*002c*/ 	.word	0x00000000
        /*0030*/ 	.short	0x0002
        /*0032*/ 	.short	0x000c
        /*0034*/ 	.byte	0x00, 0xf0, 0x11, 0x00


	//----- nvinfo : EIATTR_KPARAM_INFO
	.align		4
.L_2532:
        /*0038*/ 	.byte	0x04, 0x17
        /*003a*/ 	.short	(.L_2534 - .L_2533)
.L_2533:
        /*003c*/ 	.word	0x00000000
        /*0040*/ 	.short	0x0001
        /*0042*/ 	.short	0x0008
        /*0044*/ 	.byte	0x00, 0xf0, 0x11, 0x00


	//----- nvinfo : EIATTR_KPARAM_INFO
	.align		4
.L_2534:
        /*0048*/ 	.byte	0x04, 0x17
        /*004a*/ 	.short	(.L_2536 - .L_2535)
.L_2535:
        /*004c*/ 	.word	0x00000000
        /*0050*/ 	.short	0x0000
        /*0052*/ 	.short	0x0000
        /*0054*/ 	.byte	0x00, 0xf5, 0x21, 0x00


	//----- nvinfo : EIATTR_SPARSE_MMA_MASK
	.align		4
.L_2536:
        /*0058*/ 	.byte	0x03, 0x50
        /*005a*/ 	.short	0x0000


	//----- nvinfo : EIATTR_MAXREG_COUNT
	.align		4
        /*005c*/ 	.byte	0x03, 0x1b
        /*005e*/ 	.short	0x00ff


	//----- nvinfo : EIATTR_MERCURY_ISA_VERSION
	.align		4
        /*0060*/ 	.byte	0x03, 0x5f
        /*0062*/ 	.short	0x0101


	//----- nvinfo : EIATTR_COOP_GROUP_MASK_REGIDS
	.align		4
        /*0064*/ 	.byte	0x04, 0x29
        /*0066*/ 	.short	(.L_2538 - .L_2537)


	//   ....[0]....
.L_2537:
        /*0068*/ 	.word	0xffffffff


	//   ....[1]....
        /*006c*/ 	.word	0xffffffff


	//   ....[2]....
        /*0070*/ 	.word	0xffffffff


	//   ....[3]....
        /*0074*/ 	.word	0xffffffff


	//   ....[4]....
        /*0078*/ 	.word	0xffffffff


	//   ....[5]....
        /*007c*/ 	.word	0xffffffff


	//   ....[6]....
        /*0080*/ 	.word	0xffffffff


	//   ....[7]....
        /*0084*/ 	.word	0xffffffff


	//   ....[8]....
        /*0088*/ 	.word	0xffffffff


	//   ....[9]....
        /*008c*/ 	.word	0xffffffff


	//   ....[10]....
        /*0090*/ 	.word	0xffffffff


	//   ....[11]....
        /*0094*/ 	.word	0xffffffff


	//   ....[12]....
        /*0098*/ 	.word	0xffffffff


	//   ....[13]....
        /*009c*/ 	.word	0xffffffff


	//   ....[14]....
        /*00a0*/ 	.word	0xffffffff


	//   ....[15]....
        /*00a4*/ 	.word	0xffffffff


	//   ....[16]....
        /*00a8*/ 	.word	0xffffffff


	//   ....[17]....
        /*00ac*/ 	.word	0xffffffff


	//   ....[18]....
        /*00b0*/ 	.word	0xffffffff


	//   ....[19]....
        /*00b4*/ 	.word	0xffffffff


	//----- nvinfo : EIATTR_COOP_GROUP_INSTR_OFFSETS
	.align		4
.L_2538:
        /*00b8*/ 	.byte	0x04, 0x28
        /*00ba*/ 	.short	(.L_2540 - .L_2539)


	//   ....[0]....
.L_2539:
        /*00bc*/ 	.word	0x00000310


	//   ....[1]....
        /*00c0*/ 	.word	0x00000340


	//   ....[2]....
        /*00c4*/ 	.word	0x00000350


	//   ....[3]....
        /*00c8*/ 	.word	0x00000360


	//   ....[4]....
        /*00cc*/ 	.word	0x00000390


	//   ....[5]....
        /*00d0*/ 	.word	0x000003a0


	//   ....[6]....
        /*00d4*/ 	.word	0x000003b0


	//   ....[7]....
        /*00d8*/ 	.word	0x000003c0


	//   ....[8]....
        /*00dc*/ 	.word	0x000003e0


	//   ....[9]....
        /*00e0*/ 	.word	0x00000400


	//   ....[10]....
        /*00e4*/ 	.word	0x00000410


	//   ....[11]....
        /*00e8*/ 	.word	0x00000420


	//   ....[12]....
        /*00ec*/ 	.word	0x00000440


	//   ....[13]....
        /*00f0*/ 	.word	0x00000460


	//   ....[14]....
        /*00f4*/ 	.word	0x00000470


	//   ....[15]....
        /*00f8*/ 	.word	0x00000480


	//   ....[16]....
        /*00fc*/ 	.word	0x000004a0


	//   ....[17]....
        /*0100*/ 	.word	0x000004c0


	//   ....[18]....
        /*0104*/ 	.word	0x000004d0


	//   ....[19]....
        /*0108*/ 	.word	0x000004e0


	//----- nvinfo : EIATTR_VRC_CTA_INIT_COUNT
	.align		4
.L_2540:
        /*010c*/ 	.byte	0x02, 0x4a
	.zero		1
	.zero		1


	//----- nvinfo : EIATTR_EXIT_INSTR_OFFSETS
	.align		4
        /*0110*/ 	.byte	0x04, 0x1c
        /*0112*/ 	.short	(.L_2542 - .L_2541)


	//   ....[0]....
.L_2541:
        /*0114*/ 	.word	0x00000040


	//   ....[1]....
        /*0118*/ 	.word	0x000008d0


	//----- nvinfo : EIATTR_CRS_STACK_SIZE
	.align		4
.L_2542:
        /*011c*/ 	.byte	0x04, 0x1e
        /*011e*/ 	.short	(.L_2544 - .L_2543)
.L_2543:
        /*0120*/ 	.word	0x00000000


	//----- nvinfo : EIATTR_CBANK_PARAM_SIZE
	.align		4
.L_2544:
        /*0124*/ 	.byte	0x03, 0x19
        /*0126*/ 	.short	0x001c


	//----- nvinfo : EIATTR_PARAM_CBANK
	.align		4
        /*0128*/ 	.byte	0x04, 0x0a
        /*012a*/ 	.short	(.L_2546 - .L_2545)
	.align		4
.L_2545:
        /*012c*/ 	.word	index@(.nv.constant0._Z23analyzeDataVarianceFastIlEvPKT_iiPfi)
        /*0130*/ 	.short	0x0380
        /*0132*/ 	.short	0x001c


	//----- nvinfo : EIATTR_SW_WAR
	.align		4
.L_2546:
        /*0134*/ 	.byte	0x04, 0x36
        /*0136*/ 	.short	(.L_2548 - .L_2547)
.L_2547:
        /*0138*/ 	.word	0x00000008
.L_2548:


//--------------------- .nv.info._Z24directRandomAccessKernelIiEvPKiS1_S1_PKdS1_PKlPKjS1_PT_ii --------------------------
	.section	.nv.info._Z24directRandomAccessKernelIiEvPKiS1_S1_PKdS1_PKlPKjS1_PT_ii,"",@"SHT_CUDA_INFO"
	.sectionflags	@""
	.align	4


	//----- nvinfo : EIATTR_CUDA_API_VERSION
	.align		4
        /*0000*/ 	.byte	0x04, 0x37
        /*0002*/ 	.short	(.L_2550 - .L_2549)
.L_2549:
        /*0004*/ 	.word	0x00000082


	//----- nvinfo : EIATTR_KPARAM_INFO
	.align		4
.L_2550:
        /*0008*/ 	.byte	0x04, 0x17
        /*000a*/ 	.short	(.L_2552 - .L_2551)
.L_2551:
        /*000c*/ 	.word	0x00000000
        /*0010*/ 	.short	0x000a
        /*0012*/ 	.short	0x004c
        /*0014*/ 	.byte	0x00, 0xf0, 0x11, 0x00


	//----- nvinfo : EIATTR_KPARAM_INFO
	.align		4
.L_2552:
        /*0018*/ 	.byte	0x04, 0x17
        /*001a*/ 	.short	(.L_2554 - .L_2553)
.L_2553:
        /*001c*/ 	.word	0x00000000
        /*0020*/ 	.short	0x0009
        /*0022*/ 	.short	0x0048
        /*0024*/ 	.byte	0x00, 0xf0, 0x11, 0x00


	//----- nvinfo : EIATTR_KPARAM_INFO
	.align		4
.L_2554:
        /*0028*/ 	.byte	0x04, 0x17
        /*002a*/ 	.short	(.L_2556 - .L_2555)
.L_2555:
        /*002c*/ 	.word	0x00000000
        /*0030*/ 	.short	0x0008
        /*0032*/ 	.short	0x0040
        /*0034*/ 	.byte	0x00, 0xf5, 0x21, 0x00


	//----- nvinfo : EIATTR_KPARAM_INFO
	.align		4
.L_2556:
        /*0038*/ 	.byte	0x04, 0x17
        /*003a*/ 	.short	(.L_2558 - .L_2557)
.L_2557:
        /*003c*/ 	.word	0x00000000
        /*0040*/ 	.short	0x0007
        /*0042*/ 	.short	0x0038
        /*0044*/ 	.byte	0x00, 0xf5, 0x21, 0x00


	//----- nvinfo : EIATTR_KPARAM_INFO
	.align		4
.L_2558:
        /*0048*/ 	.byte	0x04, 0x17
        /*004a*/ 	.short	(.L_2560 - .L_2559)
.L_2559:
        /*004c*/ 	.word	0x00000000
        /*0050*/ 	.short	0x0006
        /*0052*/ 	.short	0x0030
        /*0054*/ 	.byte	0x00, 0xf5, 0x21, 0x00


	//----- nvinfo : EIATTR_KPARAM_INFO
	.align		4
.L_2560:
        /*0058*/ 	.byte	0x04, 0x17
        /*005a*/ 	.short	(.L_2562 - .L_2561)
.L_2561:
        /*005c*/ 	.word	0x00000000
        /*0060*/ 	.short	0x0005
        /*0062*/ 	.short	0x0028
        /*0064*/ 	.byte	0x00, 0xf5, 0x21, 0x00


	//----- nvinfo : EIATTR_KPARAM_INFO
	.align		4
.L_2562:
        /*0068*/ 	.byte	0x04, 0x17
        /*006a*/ 	.short	(.L_2564 - .L_2563)
.L_2563:
        /*006c*/ 	.word	0x00000000
        /*0070*/ 	.short	0x0004
        /*0072*/ 	.short	0x0020
        /*0074*/ 	.byte	0x00, 0xf5, 0x21, 0x00


	//----- nvinfo : EIATTR_KPARAM_INFO
	.align		4
.L_2564:
        /*0078*/ 	.byte	0x04, 0x17
        /*007a*/ 	.short	(.L_2566 - .L_2565)
.L_2565:
        /*007c*/ 	.word	0x00000000
        /*0080*/ 	.short	0x0003
        /*0082*/ 	.short	0x0018
        /*0084*/ 	.byte	0x00, 0xf5, 0x21, 0x00


	//----- nvinfo : EIATTR_KPARAM_INFO
	.align		4
.L_2566:
        /*0088*/ 	.byte	0x04, 0x17
        /*008a*/ 	.short	(.L_2568 - .L_2567)
.L_2567:
        /*008c*/ 	.word	0x00000000
        /*0090*/ 	.short	0x0002
        /*0092*/ 	.short	0x0010
        /*0094*/ 	.byte	0x00, 0xf5, 0x21, 0x00


	//----- nvinfo : EIATTR_KPARAM_INFO
	.align		4
.L_2568:
        /*0098*/ 	.byte	0x04, 0x17
        /*009a*/ 	.short	(.L_2570 - .L_2569)
.L_2569:
        /*009c*/ 	.word	0x00000000
        /*00a0*/ 	.short	0x0001
        /*00a2*/ 	.short	0x0008
        /*00a4*/ 	.byte	0x00, 0xf5, 0x21, 0x00


	//----- nvinfo : EIATTR_KPARAM_INFO
	.align		4
.L_2570:
        /*00a8*/ 	.byte	0x04, 0x17
        /*00aa*/ 	.short	(.L_2572 - .L_2571)
.L_2571:
        /*00ac*/ 	.word	0x00000000
        /*00b0*/ 	.short	0x0000
        /*00b2*/ 	.short	0x0000
        /*00b4*/ 	.byte	0x00, 0xf5, 0x21, 0x00


	//----- nvinfo : EIATTR_SPARSE_MMA_MASK
	.align		4
.L_2572:
        /*00b8*/ 	.byte	0x03, 0x50
        /*00ba*/ 	.short	0x0000


	//----- nvinfo : EIATTR_MAXREG_COUNT
	.align		4
        /*00bc*/ 	.byte	0x03, 0x1b
        /*00be*/ 	.short	0x00ff


	//----- nvinfo : EIATTR_MERCURY_ISA_VERSION
	.align		4
        /*00c0*/ 	.byte	0x03, 0x5f
        /*00c2*/ 	.short	0x0101


	//----- nvinfo : EIATTR_VRC_CTA_INIT_COUNT
	.align		4
        /*00c4*/ 	.byte	0x02, 0x4a
	.zero		1
	.zero		1


	//----- nvinfo : EIATTR_EXIT_INSTR_OFFSETS
	.align		4
        /*00c8*/ 	.byte	0x04, 0x1c
        /*00ca*/ 	.short	(.L_2574 - .L_2573)


	//   ....[0]....
.L_2573:
        /*00cc*/ 	.word	0x00000070


	//   ....[1]....
        /*00d0*/ 	.word	0x000006e0


	//   ....[2]....
        /*00d4*/ 	.word	0x00000c30


	//   ....[3]....
        /*00d8*/ 	.word	0x00000c70


	//   ....[4]....
        /*00dc*/ 	.word	0x000014a0


	//----- nvinfo : EIATTR_CRS_STACK_SIZE
	.align		4
.L_2574:
        /*00e0*/ 	.byte	0x04, 0x1e
        /*00e2*/ 	.short	(.L_2576 - .L_2575)
.L_2575:
        /*00e4*/ 	.word	0x00000000


	//----- nvinfo : EIATTR_CBANK_PARAM_SIZE
	.align		4
.L_2576:
        /*00e8*/ 	.byte	0x03, 0x19
        /*00ea*/ 	.short	0x0050


	//----- nvinfo : EIATTR_PARAM_CBANK
	.align		4
        /*00ec*/ 	.byte	0x04, 0x0a
        /*00ee*/ 	.short	(.L_2578 - .L_2577)
	.align		4
.L_2577:
        /*00f0*/ 	.word	index@(.nv.constant0._Z24directRandomAccessKernelIiEvPKiS1_S1_PKdS1_PKlPKjS1_PT_ii)
        /*00f4*/ 	.short	0x0380
        /*00f6*/ 	.short	0x0050


	//----- nvinfo : EIATTR_SW_WAR
	.align		4
.L_2578:
        /*00f8*/ 	.byte	0x04, 0x36
        /*00fa*/ 	.short	(.L_2580 - .L_2579)
.L_2579:
        /*00fc*/ 	.word	0x00000008
.L_2580:


//--------------------- .nv.info._Z39decompressFullFile_WorkStealingAdvancedIiEvPK14CompressedDataIT_EPS1_iPi --------------------------
	.section	.nv.info._Z39decompressFullFile_WorkStealingAdvancedIiEvPK14CompressedDataIT_EPS1_iPi,"",@"SHT_CUDA_INFO"
	.sectionflags	@""
	.align	4


	//----- nvinfo : EIATTR_CUDA_API_VERSION
	.align		4
        /*0000*/ 	.byte	0x04, 0x37
        /*0002*/ 	.short	(.L_2582 - .L_2581)
.L_2581:
        /*0004*/ 	.word	0x00000082


	//----- nvinfo : EIATTR_KPARAM_INFO
	.align		4
.L_2582:
        /*0008*/ 	.byte	0x04, 0x17
        /*000a*/ 	.short	(.L_2584 - .L_2583)
.L_2583:
        /*000c*/ 	.word	0x00000000
        /*0010*/ 	.short	0x0003
        /*0012*/ 	.short	0x0018
        /*0014*/ 	.byte	0x00, 0xf5, 0x21, 0x00


	//----- nvinfo : EIATTR_KPARAM_INFO
	.align		4
.L_2584:
        /*0018*/ 	.byte	0x04, 0x17
        /*001a*/ 	.short	(.L_2586 - .L_2585)
.L_2585:
        /*001c*/ 	.word	0x00000000
        /*0020*/ 	.short	0x0002
        /*0022*/ 	.short	0x0010
        /*0024*/ 	.byte	0x00, 0xf0, 0x11, 0x00


	//----- nvinfo : EIATTR_KPARAM_INFO
	.align		4
.L_2586:
        /*0028*/ 	.byte	0x04, 0x17
        /*002a*/ 	.short	(.L_2588 - .L_2587)
.L_2587:
        /*002c*/ 	.word	0x00000000
        /*0030*/ 	.short	0x0001
        /*0032*/ 	.short	0x0008
        /*0034*/ 	.byte	0x00, 0xf5, 0x21, 0x00


	//----- nvinfo : EIATTR_KPARAM_INFO
	.align		4
.L_2588:
        /*0038*/ 	.byte	0x04, 0x17
        /*003a*/ 	.short	(.L_2590 - .L_2589)
.L_2589:
        /*003c*/ 	.word	0x00000000
        /*0040*/ 	.short	0x0000
        /*0042*/ 	.short	0x0000
        /*0044*/ 	.byte	0x00, 0xf5, 0x21, 0x00


	//----- nvinfo : EIATTR_SPARSE_MMA_MASK
	.align		4
.L_2590:
        /*0048*/ 	.byte	0x03, 0x50
        /*004a*/ 	.short	0x0000


	//----- nvinfo : EIATTR_MAXREG_COUNT
	.align		4
        /*004c*/ 	.byte	0x03, 0x1b
        /*004e*/ 	.short	0x00ff


	//----- nvinfo : EIATTR_NUM_BARRIERS
	.align		4
        /*0050*/ 	.byte	0x02, 0x4c
        /*0052*/ 	.byte	0x01
	.zero		1


	//----- nvinfo : EIATTR_MERCURY_ISA_VERSION
	.align		4
        /*0054*/ 	.byte	0x03, 0x5f
        /*0056*/ 	.short	0x0101


	//----- nvinfo : EIATTR_VRC_CTA_INIT_COUNT
	.align		4
        /*0058*/ 	.byte	0x02, 0x4a
	.zero		1
	.zero		1


	//----- nvinfo : EIATTR_EXIT_INSTR_OFFSETS
	.align		4
        /*005c*/ 	.byte	0x04, 0x1c
        /*005e*/ 	.short	(.L_2592 - .L_2591)


	//   ....[0]....
.L_2591:
        /*0060*/ 	.word	0x00000430


	//----- nvinfo : EIATTR_CRS_STACK_SIZE
	.align		4
.L_2592:
        /*0064*/ 	.byte	0x04, 0x1e
        /*0066*/ 	.short	(.L_2594 - .L_2593)
.L_2593:
        /*0068*/ 	.word	0x00000000


	//----- nvinfo : EIATTR_CBANK_PARAM_SIZE
	.align		4
.L_2594:
        /*006c*/ 	.byte	0x03, 0x19
        /*006e*/ 	.short	0x0020


	//----- nvinfo : EIATTR_PARAM_CBANK
	.align		4
        /*0070*/ 	.byte	0x04, 0x0a
        /*0072*/ 	.short	(.L_2596 - .L_2595)
	.align		4
.L_2595:
        /*0074*/ 	.word	index@(.nv.constant0._Z39decompressFullFile_WorkStealingAdvancedIiEvPK14CompressedDataIT_EPS1_iPi)
        /*0078*/ 	.short	0x0380
        /*007a*/ 	.short	0x0020


	//----- nvinfo : EIATTR_SW_WAR
	.align		4
.L_2596:
        /*007c*/ 	.byte	0x04, 0x36
        /*007e*/ 	.short	(.L_2598 - .L_2597)
.L_2597:
        /*0080*/ 	.word	0x00000008
.L_2598:


//--------------------- .nv.info._Z31decompressFullFile_WorkStealingIiEvPK14CompressedDataIT_EPS1_iPi --------------------------
	.section	.nv.info._Z31decompressFullFile_WorkStealingIiEvPK14CompressedDataIT_EPS1_iPi,"",@"SHT_CUDA_INFO"
	.sectionflags	@""
	.align	4


	//----- nvinfo : EIATTR_CUDA_API_VERSION
	.align		4
        /*0000*/ 	.byte	0x04, 0x37
        /*0002*/ 	.short	(.L_2600 - .L_2599)
.L_2599:
        /*0004*/ 	.word	0x00000082


	//----- nvinfo : EIATTR_KPARAM_INFO
	.align		4
.L_2600:
        /*0008*/ 	.byte	0x04, 0x17
        /*000a*/ 	.short	(.L_2602 - .L_2601)
.L_2601:
        /*000c*/ 	.word	0x00000000
        /*0010*/ 	.short	0x0003
        /*0012*/ 	.short	0x0018
        /*0014*/ 	.byte	0x00, 0xf5, 0x21, 0x00


	//----- nvinfo : EIATTR_KPARAM_INFO
	.align		4
.L_2602:
        /*0018*/ 	.byte	0x04, 0x17
        /*001a*/ 	.short	(.L_2604 - .L_2603)
.L_2603:
        /*001c*/ 	.word	0x00000000
        /*0020*/ 	.short	0x0002
        /*0022*/ 	.short	0x0010
        /*0024*/ 	.byte	0x00, 0xf0, 0x11, 0x00


	//----- nvinfo : EIATTR_KPARAM_INFO
	.align		4
.L_2604:
        /*0028*/ 	.byte	0x04, 0x17
        /*002a*/ 	.short	(.L_2606 - .L_2605)
.L_2605:
        /*002c*/ 	.word	0x00000000
        /*0030*/ 	.short	0x0001
        /*0032*/ 	.short	0x0008
        /*0034*/ 	.byte	0x00, 0xf5, 0x21, 0x00


	//----- nvinfo : EIATTR_KPARAM_INFO
	.align		4
.L_2606:
        /*0038*/ 	.byte	0x04, 0x17
        /*003a*/ 	.short	(.L_2608 - .L_2607)
.L_2607:
        /*003c*/ 	.word	0x00000000
        /*0040*/ 	.short	0x0000
        /*0042*/ 	.short	0x0000
        /*0044*/ 	.byte	0x00, 0xf5, 0x21, 0x00


	//----- nvinfo : EIATTR_SPARSE_MMA_MASK
	.align		4
.L_2608:
        /*0048*/ 	.byte	0x03, 0x50
        /*004a*/ 	.short	0x0000


	//----- nvinfo : EIATTR_MAXREG_COUNT
	.align		4
        /*004c*/ 	.byte	0x03, 0x1b
        /*004e*/ 	.short	0x00ff


	//----- nvinfo : EIATTR_NUM_BARRIERS
	.align		4
        /*0050*/ 	.byte	0x02, 0x4c
        /*0052*/ 	.byte	0x01
	.zero		1


	//----- nvinfo : EIATTR_MERCURY_ISA_VERSION
	.align		4
        /*0054*/ 	.byte	0x03, 0x5f
        /*0056*/ 	.short	0x0101


	//----- nvinfo : EIATTR_COOP_GROUP_MASK_REGIDS
	.align		4
        /*0058*/ 	.byte	0x04, 0x29
        /*005a*/ 	.short	(.L_2610 - .L_2609)


	//   ....[0]....
.L_2609:
        /*005c*/ 	.word	0xffffffff


	//----- nvinfo : EIATTR_COOP_GROUP_INSTR_OFFSETS
	.align		4
.L_2610:
        /*0060*/ 	.byte	0x04, 0x28
        /*0062*/ 	.short	(.L_2612 - .L_2611)


	//   ....[0]....
.L_2611:
        /*0064*/ 	.word	0x00001900


	//----- nvinfo : EIATTR_VRC_CTA_INIT_COUNT
	.align		4
.L_2612:
        /*0068*/ 	.byte	0x02, 0x4a
	.zero		1
	.zero		1


	//----- nvinfo : EIATTR_EXIT_INSTR_OFFSETS
	.align		4
        /*006c*/ 	.byte	0x04, 0x1c
        /*006e*/ 	.short	(.L_2614 - .L_2613)


	//   ....[0]....
.L_2613:
        /*0070*/ 	.word	0x000004f0


	//----- nvinfo : EIATTR_CRS_STACK_SIZE
	.align		4
.L_2614:
        /*0074*/ 	.byte	0x04, 0x1e
        /*0076*/ 	.short	(.L_2616 - .L_2615)
.L_2615:
        /*0078*/ 	.word	0x00000000


	//----- nvinfo : EIATTR_CBANK_PARAM_SIZE
	.align		4
.L_2616:
        /*007c*/ 	.byte	0x03, 0x19
        /*007e*/ 	.short	0x0020


	//----- nvinfo : EIATTR_PARAM_CBANK
	.align		4
        /*0080*/ 	.byte	0x04, 0x0a
        /*0082*/ 	.short	(.L_2618 - .L_2617)
	.align		4
.L_2617:
        /*0084*/ 	.word	index@(.nv.constant0._Z31decompressFullFile_WorkStealingIiEvPK14CompressedDataIT_EPS1_iPi)
        /*0088*/ 	.short	0x0380
        /*008a*/ 	.short	0x0020


	//----- nvinfo : EIATTR_SW_WAR
	.align		4
.L_2618:
        /*008c*/ 	.byte	0x04, 0x36
        /*008e*/ 	.short	(.L_2620 - .L_2619)
.L_2619:
        /*0090*/ 	.word	0x00000008
.L_2620:


//--------------------- .nv.info._Z40decompressFullFile_OnTheFly_Optimized_V2IiEvPK14CompressedDataIT_EPS1_i --------------------------
	.section	.nv.info._Z40decompressFullFile_OnTheFly_Optimized_V2IiEvPK14CompressedDataIT_EPS1_i,"",@"SHT_CUDA_INFO"
	.sectionflags	@""
	.align	4


	//----- nvinfo : EIATTR_CUDA_API_VERSION
	.align		4
        /*0000*/ 	.byte	0x04, 0x37
        /*0002*/ 	.short	(.L_2622 - .L_2621)
.L_2621:
        /*0004*/ 	.word	0x00000082


	//----- nvinfo : EIATTR_KPARAM_INFO
	.align		4
.L_2622:
        /*0008*/ 	.byte	0x04, 0x17
        /*000a*/ 	.short	(.L_2624 - .L_2623)
.L_2623:
        /*000c*/ 	.word	0x00000000
        /*0010*/ 	.short	0x0002
        /*0012*/ 	.short	0x0010
        /*0014*/ 	.byte	0x00, 0xf0, 0x11, 0x00


	//----- nvinfo : EIATTR_KPARAM_INFO
	.align		4
.L_2624:
        /*0018*/ 	.byte	0x04, 0x17
        /*001a*/ 	.short	(.L_2626 - .L_2625)
.L_2625:
        /*001c*/ 	.word	0x00000000
        /*0020*/ 	.short	0x0001
        /*0022*/ 	.short	0x0008
        /*0024*/ 	.byte	0x00, 0xf5, 0x21, 0x00


	//----- nvinfo : EIATTR_KPARAM_INFO
	.align		4
.L_2626:
        /*0028*/ 	.byte	0x04, 0x17
        /*002a*/ 	.short	(.L_2628 - .L_2627)
.L_2627:
        /*002c*/ 	.word	0x00000000
        /*0030*/ 	.short	0x0000
        /*0032*/ 	.short	0x0000
        /*0034*/ 	.byte	0x00, 0xf5, 0x21, 0x00


	//----- nvinfo : EIATTR_SPARSE_MMA_MASK
	.align		4
.L_2628:
        /*0038*/ 	.byte	0x03, 0x50
        /*003a*/ 	.short	0x0000


	//----- nvinfo : EIATTR_MAXREG_COUNT
	.align		4
        /*003c*/ 	.byte	0x03, 0x1b
        /*003e*/ 	.short	0x00ff


	//----- nvinfo : EIATTR_NUM_BARRIERS
	.align		4
        /*0040*/ 	.byte	0x02, 0x4c
        /*0042*/ 	.byte	0x01
	.zero		1


	//----- nvinfo : EIATTR_MERCURY_ISA_VERSION
	.align		4
        /*0044*/ 	.byte	0x03, 0x5f
        /*0046*/ 	.short	0x0101


	//----- nvinfo : EIATTR_UNUSED_LOAD_BYTE_OFFSET
	.align		4
        /*0048*/ 	.byte	0x04, 0x44
        /*004a*/ 	.short	(.L_2630 - .L_2629)


	//   ....[0]....
.L_2629:
        /*004c*/ 	.word	0x00000380
        /*0050*/ 	.word	0x00000fff


	//----- nvinfo : EIATTR_VRC_CTA_INIT_COUNT
	.align		4
.L_2630:
        /*0054*/ 	.byte	0x02, 0x4a
	.zero		1
	.zero		1


	//----- nvinfo : EIATTR_EXIT_INSTR_OFFSETS
	.align		4
        /*0058*/ 	.byte	0x04, 0x1c
        /*005a*/ 	.short	(.L_2632 - .L_2631)


	//   ....[0]....
.L_2631:
        /*005c*/ 	.word	0x00000060


	//   ....[1]....
        /*0060*/ 	.word	0x00000310


	//   ....[2]....
        /*0064*/ 	.word	0x00001000


	//----- nvinfo : EIATTR_CRS_STACK_SIZE
	.align		4
.L_2632:
        /*0068*/ 	.byte	0x04, 0x1e
        /*006a*/ 	.short	(.L_2634 - .L_2633)
.L_2633:
        /*006c*/ 	.word	0x00000000


	//----- nvinfo : EIATTR_CBANK_PARAM_SIZE
	.align		4
.L_2634:
        /*0070*/ 	.byte	0x03, 0x19
        /*0072*/ 	.short	0x0014


	//----- nvinfo : EIATTR_PARAM_CBANK
	.align		4
        /*0074*/ 	.byte	0x04, 0x0a
        /*0076*/ 	.short	(.L_2636 - .L_2635)
	.align		4
.L_2635:
        /*0078*/ 	.word	index@(.nv.constant0._Z40decompressFullFile_OnTheFly_Optimized_V2IiEvPK14CompressedDataIT_EPS1_i)
        /*007c*/ 	.short	0x0380
        /*007e*/ 	.short	0x0014


	//----- nvinfo : EIATTR_SW_WAR
	.align		4
.L_2636:
        /*0080*/ 	.byte	0x04, 0x36
        /*0082*/ 	.short	(.L_2638 - .L_2637)
.L_2637:
        /*0084*/ 	.word	0x00000008
.L_2638:


//--------------------- .nv.info._Z21decompressFullFileFixIiEvPK14CompressedDataIT_EPS1_ii --------------------------
	.section	.nv.info._Z21decompressFullFileFixIiEvPK14CompressedDataIT_EPS1_ii,"",@"SHT_CUDA_INFO"
	.sectionflags	@""
	.align	4


	//----- nvinfo : EIATTR_CUDA_API_VERSION
	.align		4
        /*0000*/ 	.byte	0x04, 0x37
        /*0002*/ 	.short	(.L_2640 - .L_2639)
.L_2639:
        /*0004*/ 	.word	0x00000082


	//----- nvinfo : EIATTR_KPARAM_INFO
	.align		4
.L_2640:
        /*0008*/ 	.byte	0x04, 0x17
        /*000a*/ 	.short	(.L_2642 - .L_2641)
.L_2641:
        /*000c*/ 	.word	0x00000000
        /*0010*/ 	.short	0x0003
        /*0012*/ 	.short	0x0014
        /*0014*/ 	.byte	0x00, 0xf0, 0x11, 0x00


	//----- nvinfo : EIATTR_KPARAM_INFO
	.align		4
.L_2642:
        /*0018*/ 	.byte	0x04, 0x17
        /*001a*/ 	.short	(.L_2644 - .L_2643)
.L_2643:
        /*001c*/ 	.word	0x00000000
        /*0020*/ 	.short	0x0002
        /*0022*/ 	.short	0x0010
        /*0024*/ 	.byte	0x00, 0xf0, 0x11, 0x00


	//----- nvinfo : EIATTR_KPARAM_INFO
	.align		4
.L_2644:
        /*0028*/ 	.byte	0x04, 0x17
        /*002a*/ 	.short	(.L_2646 - .L_2645)
.L_2645:
        /*002c*/ 	.word	0x00000000
        /*0030*/ 	.short	0x0001
        /*0032*/ 	.short	0x0008
        /*0034*/ 	.byte	0x00, 0xf5, 0x21, 0x00


	//----- nvinfo : EIATTR_KPARAM_INFO
	.align		4
.L_2646:
        /*0038*/ 	.byte	0x04, 0x17
        /*003a*/ 	.short	(.L_2648 - .L_2647)
.L_2647:
        /*003c*/ 	.word	0x00000000
        /*0040*/ 	.short	0x0000
        /*0042*/ 	.short	0x0000
        /*0044*/ 	.byte	0x00, 0xf5, 0x21, 0x00


	//----- nvinfo : EIATTR_SPARSE_MMA_MASK
	.align		4
.L_2648:
        /*0048*/ 	.byte	0x03, 0x50
        /*004a*/ 	.short	0x0000


	//----- nvinfo : EIATTR_MAXREG_COUNT
	.align		4
        /*004c*/ 	.byte	0x03, 0x1b
        /*004e*/ 	.short	0x00ff


	//----- nvinfo : EIATTR_NUM_BARRIERS
	.align		4
        /*0050*/ 	.byte	0x02, 0x4c
        /*0052*/ 	.byte	0x01
	.zero		1


	//----- nvinfo : EIATTR_MERCURY_ISA_VERSION
	.align		4
        /*0054*/ 	.byte	0x03, 0x5f
        /*0056*/ 	.short	0x0101


	//----- nvinfo : EIATTR_VRC_CTA_INIT_COUNT
	.align		4
        /*0058*/ 	.byte	0x02, 0x4a
	.zero		1
	.zero		1


	//----- nvinfo : EIATTR_EXIT_INSTR_OFFSETS
	.align		4
        /*005c*/ 	.byte	0x04, 0x1c
        /*005e*/ 	.short	(.L_2650 - .L_2649)


	//   ....[0]....
.L_2649:
        /*0060*/ 	.word	0x00000040


	//   ....[1]....
        /*0064*/ 	.word	0x00000090


	//   ....[2]....
        /*0068*/ 	.word	0x00000170


	//   ....[3]....
        /*006c*/ 	.word	0x000011d0


	//----- nvinfo : EIATTR_CRS_STACK_SIZE
	.align		4
.L_2650:
        /*0070*/ 	.byte	0x04, 0x1e
        /*0072*/ 	.short	(.L_2652 - .L_2651)
.L_2651:
        /*0074*/ 	.word	0x00000000


	//----- nvinfo : EIATTR_CBANK_PARAM_SIZE
	.align		4
.L_2652:
        /*0078*/ 	.byte	0x03, 0x19
        /*007a*/ 	.short	0x0018


	//----- nvinfo : EIATTR_PARAM_CBANK
	.align		4
        /*007c*/ 	.byte	0x04, 0x0a
        /*007e*/ 	.short	(.L_2654 - .L_2653)
	.align		4
.L_2653:
        /*0080*/ 	.word	index@(.nv.constant0._Z21decompressFullFileFixIiEvPK14CompressedDataIT_EPS1_ii)
        /*0084*/ 	.short	0x0380
        /*0086*/ 	.short	0x0018


	//----- nvinfo : EIATTR_SW_WAR
	.align		4
.L_2654:
        /*0088*/ 	.byte	0x04, 0x36
        /*008a*/ 	.short	(.L_2656 - .L_2655)
.L_2655:
        /*008c*/ 	.word	0x00000008
.L_2656:


//--------------------- .nv.info._Z28decompressFullFile_BitPackedIiEvPK14CompressedDataIT_EPS1_i --------------------------
	.section	.nv.info._Z28decompressFullFile_BitPackedIiEvPK14CompressedDataIT_EPS1_i,"",@"SHT_CUDA_INFO"
	.sectionflags	@""
	.align	4


	//----- nvinfo : EIATTR_CUDA_API_VERSION
	.align		4
        /*0000*/ 	.byte	0x04, 0x37
        /*0002*/ 	.short	(.L_2658 - .L_2657)
.L_2657:
        /*0004*/ 	.word	0x00000082


	//----- nvinfo : EIATTR_KPARAM_INFO
	.align		4
.L_2658:
        /*0008*/ 	.byte	0x04, 0x17
        /*000a*/ 	.short	(.L_2660 - .L_2659)
.L_2659:
        /*000c*/ 	.word	0x00000000
        /*0010*/ 	.short	0x0002
        /*0012*/ 	.short	0x0010
        /*0014*/ 	.byte	0x00, 0xf0, 0x11, 0x00


	//----- nvinfo : EIATTR_KPARAM_INFO
	.align		4
.L_2660:
        /*0018*/ 	.byte	0x04, 0x17
        /*001a*/ 	.short	(.L_2662 - .L_2661)
.L_2661:
        /*001c*/ 	.word	0x00000000
        /*0020*/ 	.short	0x0001
        /*0022*/ 	.short	0x0008
        /*0024*/ 	.byte	0x00, 0xf5, 0x21, 0x00


	//----- nvinfo : EIATTR_KPARAM_INFO
	.align		4
.L_2662:
        /*0028*/ 	.byte	0x04, 0x17
        /*002a*/ 	.short	(.L_2664 - .L_2663)
.L_2663:
        /*002c*/ 	.word	0x00000000
        /*0030*/ 	.short	0x0000
        /*0032*/ 	.short	0x0000
        /*0034*/ 	.byte	0x00, 0xf5, 0x21, 0x00


	//----- nvinfo : EIATTR_SPARSE_MMA_MASK
	.align		4
.L_2664:
        /*0038*/ 	.byte	0x03, 0x50
        /*003a*/ 	.short	0x0000


	//----- nvinfo : EIATTR_MAXREG_COUNT
	.align		4
        /*003c*/ 	.byte	0x03, 0x1b
        /*003e*/ 	.short	0x00ff


	//----- nvinfo : EIATTR_MERCURY_ISA_VERSION
	.align		4
        /*0040*/ 	.byte	0x03, 0x5f
        /*0042*/ 	.short	0x0101


	//----- nvinfo : EIATTR_VRC_CTA_INIT_COUNT
	.align		4
        /*0044*/ 	.byte	0x02, 0x4a
	.zero		1
	.zero		1


	//----- nvinfo : EIATTR_EXIT_INSTR_OFFSETS
	.align		4
        /*0048*/ 	.byte	0x04, 0x1c
        /*004a*/ 	.short	(.L_2666 - .L_2665)


	//   ....[0]....
.L_2665:
        /*004c*/ 	.word	0x00000040


	//   ....[1]....
        /*0050*/ 	.word	0x000000a0


	//   ....[2]....
        /*0054*/ 	.word	0x00000110


	//   ....[3]....
        /*0058*/ 	.word	0x00000f00


	//----- nvinfo : EIATTR_CRS_STACK_SIZE
	.align		4
.L_2666:
        /*005c*/ 	.byte	0x04, 0x1e
        /*005e*/ 	.short	(.L_2668 - .L_2667)
.L_2667:
        /*0060*/ 	.word	0x00000000


	//----- nvinfo : EIATTR_CBANK_PARAM_SIZE
	.align		4
.L_2668:
        /*0064*/ 	.byte	0x03, 0x19
        /*0066*/ 	.short	0x0014


	//----- nvinfo : EIATTR_PARAM_CBANK
	.align		4
        /*0068*/ 	.byte	0x04, 0x0a
        /*006a*/ 	.short	(.L_2670 - .L_2669)
	.align		4
.L_2669:
        /*006c*/ 	.word	index@(.nv.constant0._Z28decompressFullFile_BitPackedIiEvPK14CompressedDataIT_EPS1_i)
        /*0070*/ 	.short	0x0380
        /*0072*/ 	.short	0x0014


	//----- nvinfo : EIATTR_SW_WAR
	.align		4
.L_2670:
        /*0074*/ 	.byte	0x04, 0x36
        /*0076*/ 	.short	(.L_2672 - .L_2671)
.L_2671:
        /*0078*/ 	.word	0x00000008
.L_2672:


//--------------------- .nv.info._Z30decompressFullFile_PreUnpackedIiEvPK14CompressedDataIT_EPS1_i --------------------------
	.section	.nv.info._Z30decompressFullFile_PreUnpackedIiEvPK14CompressedDataIT_EPS1_i,"",@"SHT_CUDA_INFO"
	.sectionflags	@""
	.align	4


	//----- nvinfo : EIATTR_CUDA_API_VERSION
	.align		4
        /*0000*/ 	.byte	0x04, 0x37
        /*0002*/ 	.short	(.L_2674 - .L_2673)
.L_2673:
        /*0004*/ 	.word	0x00000082


	//----- nvinfo : EIATTR_KPARAM_INFO
	.align		4
.L_2674:
        /*0008*/ 	.byte	0x04, 0x17
        /*000a*/ 	.short	(.L_2676 - .L_2675)
.L_2675:
        /*000c*/ 	.word	0x00000000
        /*0010*/ 	.short	0x0002
        /*0012*/ 	.short	0x0010
        /*0014*/ 	.byte	0x00, 0xf0, 0x11, 0x00


	//----- nvinfo : EIATTR_KPARAM_INFO
	.align		4
.L_2676:
        /*0018*/ 	.byte	0x04, 0x17
        /*001a*/ 	.short	(.L_2678 - .L_2677)
.L_2677:
        /*001c*/ 	.word	0x00000000
        /*0020*/ 	.short	0x0001
        /*0022*/ 	.short	0x0008
        /*0024*/ 	.byte	0x00, 0xf5, 0x21, 0x00


	//----- nvinfo : EIATTR_KPARAM_INFO
	.align		4
.L_2678:
        /*0028*/ 	.byte	0x04, 0x17
        /*002a*/ 	.short	(.L_2680 - .L_2679)
.L_2679:
        /*002c*/ 	.word	0x00000000
        /*0030*/ 	.short	0x0000
        /*0032*/ 	.short	0x0000
        /*0034*/ 	.byte	0x00, 0xf5, 0x21, 0x00


	//----- nvinfo : EIATTR_SPARSE_MMA_MASK
	.align		4
.L_2680:
        /*0038*/ 	.byte	0x03, 0x50
        /*003a*/ 	.short	0x0000


	//----- nvinfo : EIATTR_MAXREG_COUNT
	.align		4
        /*003c*/ 	.byte	0x03, 0x1b
        /*003e*/ 	.short	0x00ff


	//----- nvinfo : EIATTR_MERCURY_ISA_VERSION
	.align		4
        /*0040*/ 	.byte	0x03, 0x5f
        /*0042*/ 	.short	0x0101


	//----- nvinfo : EIATTR_VRC_CTA_INIT_COUNT
	.align		4
        /*0044*/ 	.byte	0x02, 0x4a
	.zero		1
	.zero		1


	//----- nvinfo : EIATTR_EXIT_INSTR_OFFSETS
	.align		4
        /*0048*/ 	.byte	0x04, 0x1c
        /*004a*/ 	.short	(.L_2682 - .L_2681)


	//   ....[0]....
.L_2681:
        /*004c*/ 	.word	0x00000040


	//   ....[1]....
        /*0050*/ 	.word	0x000000a0


	//   ....[2]....
        /*0054*/ 	.word	0x00000110


	//   ....[3]....
        /*0058*/ 	.word	0x000005b0


	//----- nvinfo : EIATTR_CRS_STACK_SIZE
	.align		4
.L_2682:
        /*005c*/ 	.byte	0x04, 0x1e
        /*005e*/ 	.short	(.L_2684 - .L_2683)
.L_2683:
        /*0060*/ 	.word	0x00000000


	//----- nvinfo : EIATTR_CBANK_PARAM_SIZE
	.align		4
.L_2684:
        /*0064*/ 	.byte	0x03, 0x19
        /*0066*/ 	.short	0x0014


	//----- nvinfo : EIATTR_PARAM_CBANK
	.align		4
        /*0068*/ 	.byte	0x04, 0x0a
        /*006a*/ 	.short	(.L_2686 - .L_2685)
	.align		4
.L_2685:
        /*006c*/ 	.word	index@(.nv.constant0._Z30decompressFullFile_PreUnpackedIiEvPK14CompressedDataIT_EPS1_i)
        /*0070*/ 	.short	0x0380
        /*0072*/ 	.short	0x0014


	//----- nvinfo : EIATTR_SW_WAR
	.align		4
.L_2686:
        /*0074*/ 	.byte	0x04, 0x36
        /*0076*/ 	.short	(.L_2688 - .L_2687)
.L_2687:
        /*0078*/ 	.word	0x00000008
.L_2688:


//--------------------- .nv.info._Z29randomAccessPreUnpackedKernelIiEvPKiS1_S1_PKdPKxS1_PT_ii --------------------------
	.section	.nv.info._Z29randomAccessPreUnpackedKernelIiEvPKiS1_S1_PKdPKxS1_PT_ii,"",@"SHT_CUDA_INFO"
	.sectionflags	@""
	.align	4


	//----- nvinfo : EIATTR_CUDA_API_VERSION
	.align		4
        /*0000*/ 	.byte	0x04, 0x37
        /*0002*/ 	.short	(.L_2690 - .L_2689)
.L_2689:
        /*0004*/ 	.word	0x00000082


	//----- nvinfo : EIATTR_KPARAM_INFO
	.align		4
.L_2690:
        /*0008*/ 	.byte	0x04, 0x17
        /*000a*/ 	.short	(.L_2692 - .L_2691)
.L_2691:
        /*000c*/ 	.word	0x00000000
        /*0010*/ 	.short	0x0008
        /*0012*/ 	.short	0x003c
        /*0014*/ 	.byte	0x00, 0xf0, 0x11, 0x00


	//----- nvinfo : EIATTR_KPARAM_INFO
	.align		4
.L_2692:
        /*0018*/ 	.byte	0x04, 0x17
        /*001a*/ 	.short	(.L_2694 - .L_2693)
.L_2693:
        /*001c*/ 	.word	0x00000000
        /*0020*/ 	.short	0x0007
        /*0022*/ 	.short	0x0038
        /*0024*/ 	.byte	0x00, 0xf0, 0x11, 0x00


	//----- nvinfo : EIATTR_KPARAM_INFO
	.align		4
.L_2694:
        /*0028*/ 	.byte	0x04, 0x17
        /*002a*/ 	.short	(.L_2696 - .L_2695)
.L_2695:
        /*002c*/ 	.word	0x00000000
        /*0030*/ 	.short	0x0006
        /*0032*/ 	.short	0x0030
        /*0034*/ 	.byte	0x00, 0xf5, 0x21, 0x00


	//----- nvinfo : EIATTR_KPARAM_INFO
	.align		4
.L_2696:
        /*0038*/ 	.byte	0x04, 0x17
        /*003a*/ 	.short	(.L_2698 - .L_2697)
.L_2697:
        /*003c*/ 	.word	0x00000000
        /*0040*/ 	.short	0x0005
        /*0042*/ 	.short	0x0028
        /*0044*/ 	.byte	0x00, 0xf5, 0x21, 0x00


	//----- nvinfo : EIATTR_KPARAM_INFO
	.align		4
.L_2698:
        /*0048*/ 	.byte	0x04, 0x17
        /*004a*/ 	.short	(.L_2700 - .L_2699)
.L_2699:
        /*004c*/ 	.word	0x00000000
        /*0050*/ 	.short	0x0004
        /*0052*/ 	.short	0x0020
        /*0054*/ 	.byte	0x00, 0xf5, 0x21, 0x00


	//----- nvinfo : EIATTR_KPARAM_INFO
	.align		4
.L_2700:
        /*0058*/ 	.byte	0x04, 0x17
        /*005a*/ 	.short	(.L_2702 - .L_2701)
.L_2701:
        /*005c*/ 	.word	0x00000000
        /*0060*/ 	.short	0x0003
        /*0062*/ 	.short	0x0018
        /*0064*/ 	.byte	0x00, 0xf5, 0x21, 0x00


	//----- nvinfo : EIATTR_KPARAM_INFO
	.align		4
.L_2702:
        /*0068*/ 	.byte	0x04, 0x17
        /*006a*/ 	.short	(.L_2704 - .L_2703)
.L_2703:
        /*006c*/ 	.word	0x00000000
        /*0070*/ 	.short	0x0002
        /*0072*/ 	.short	0x0010
        /*0074*/ 	.byte	0x00, 0xf5, 0x21, 0x00


	//----- nvinfo : EIATTR_KPARAM_INFO
	.align		4
.L_2704:
        /*0078*/ 	.byte	0x04, 0x17
        /*007a*/ 	.short	(.L_2706 - .L_2705)
.L_2705:
        /*007c*/ 	.word	0x00000000
        /*0080*/ 	.short	0x0001
        /*0082*/ 	.short	0x0008
        /*0084*/ 	.byte	0x00, 0xf5, 0x21, 0x00


	//----- nvinfo : EIATTR_KPARAM_INFO
	.align		4
.L_2706:
        /*0088*/ 	.byte	0x04, 0x17
        /*008a*/ 	.short	(.L_2708 - .L_2707)
.L_2707:
        /*008c*/ 	.word	0x00000000
        /*0090*/ 	.short	0x0000
        /*0092*/ 	.short	0x0000
        /*0094*/ 	.byte	0x00, 0xf5, 0x21, 0x00


	//----- nvinfo : EIATTR_SPARSE_MMA_MASK
	.align		4
.L_2708:
        /*0098*/ 	.byte	0x03, 0x50
        /*009a*/ 	.short	0x0000


	//----- nvinfo : EIATTR_MAXREG_COUNT
	.align		4
        /*009c*/ 	.byte	0x03, 0x1b
        /*009e*/ 	.short	0x00ff


	//----- nvinfo : EIATTR_MERCURY_ISA_VERSION
	.align		4
        /*00a0*/ 	.byte	0x03, 0x5f
        /*00a2*/ 	.short	0x0101


	//----- nvinfo : EIATTR_VRC_CTA_INIT_COUNT
	.align		4
        /*00a4*/ 	.byte	0x02, 0x4a
	.zero		1
	.zero		1


	//----- nvinfo : EIATTR_EXIT_INSTR_OFFSETS
	.align		4
        /*00a8*/ 	.byte	0x04, 0x1c
        /*00aa*/ 	.short	(.L_2710 - .L_2709)


	//   ....[0]....
.L_2709:
        /*00ac*/ 	.word	0x00000070


	//   ....[1]....
        /*00b0*/ 	.word	0x000006e0


	//   ....[2]....
        /*00b4*/ 	.word	0x000007a0


	//   ....[3]....
        /*00b8*/ 	.word	0x00000a80


	//----- nvinfo : EIATTR_CRS_STACK_SIZE
	.align		4
.L_2710:
        /*00bc*/ 	.byte	0x04, 0x1e
        /*00be*/ 	.short	(.L_2712 - .L_2711)
.L_2711:
        /*00c0*/ 	.word	0x00000000


	//----- nvinfo : EIATTR_CBANK_PARAM_SIZE
	.align		4
.L_2712:
        /*00c4*/ 	.byte	0x03, 0x19
        /*00c6*/ 	.short	0x0040


	//----- nvinfo : EIATTR_PARAM_CBANK
	.align		4
        /*00c8*/ 	.byte	0x04, 0x0a
        /*00ca*/ 	.short	(.L_2714 - .L_2713)
	.align		4
.L_2713:
        /*00cc*/ 	.word	index@(.nv.constant0._Z29randomAccessPreUnpackedKernelIiEvPKiS1_S1_PKdPKxS1_PT_ii)
        /*00d0*/ 	.short	0x0380
        /*00d2*/ 	.short	0x0040


	//----- nvinfo : EIATTR_SW_WAR
	.align		4
.L_2714:
        /*00d4*/ 	.byte	0x04, 0x36
        /*00d6*/ 	.short	(.L_2716 - .L_2715)
.L_2715:
        /*00d8*/ 	.word	0x00000008
.L_2716:


//--------------------- .nv.info._Z34randomAccessFixedPreUnpackedKernelIiEvPKiPKdPKxS1_PT_ii --------------------------
	.section	.nv.info._Z34randomAccessFixedPreUnpackedKernelIiEvPKiPKdPKxS1_PT_ii,"",@"SHT_CUDA_INFO"
	.sectionflags	@""
	.align	4


	//----- nvinfo : EIATTR_CUDA_API_VERSION
	.align		4
        /*0000*/ 	.byte	0x04, 0x37
        /*0002*/ 	.short	(.L_2718 - .L_2717)
.L_2717:
        /*0004*/ 	.word	0x00000082


	//----- nvinfo : EIATTR_KPARAM_INFO
	.align		4
.L_2718:
        /*0008*/ 	.byte	0x04, 0x17
        /*000a*/ 	.short	(.L_2720 - .L_2719)
.L_2719:
        /*000c*/ 	.word	0x00000000
        /*0010*/ 	.short	0x0006
        /*0012*/ 	.short	0x002c
        /*0014*/ 	.byte	0x00, 0xf0, 0x11, 0x00


	//----- nvinfo : EIATTR_KPARAM_INFO
	.align		4
.L_2720:
        /*0018*/ 	.byte	0x04, 0x17
        /*001a*/ 	.short	(.L_2722 - .L_2721)
.L_2721:
        /*001c*/ 	.word	0x00000000
        /*0020*/ 	.short	0x0005
        /*0022*/ 	.short	0x0028
        /*0024*/ 	.byte	0x00, 0xf0, 0x11, 0x00


	//----- nvinfo : EIATTR_KPARAM_INFO
	.align		4
.L_2722:
        /*0028*/ 	.byte	0x04, 0x17
        /*002a*/ 	.short	(.L_2724 - .L_2723)
.L_2723:
        /*002c*/ 	.word	0x00000000
        /*0030*/ 	.short	0x0004
        /*0032*/ 	.short	0x0020
        /*0034*/ 	.byte	0x00, 0xf5, 0x21, 0x00


	//----- nvinfo : EIATTR_KPARAM_INFO
	.align		4
.L_2724:
        /*0038*/ 	.byte	0x04, 0x17
        /*003a*/ 	.short	(.L_2726 - .L_2725)
.L_2725:
        /*003c*/ 	.word	0x00000000
        /*0040*/ 	.short	0x0003
        /*0042*/ 	.short	0x0018
        /*0044*/ 	.byte	0x00, 0xf5, 0x21, 0x00


	//----- nvinfo : EIATTR_KPARAM_INFO
	.align		4
.L_2726:
        /*0048*/ 	.byte	0x04, 0x17
        /*004a*/ 	.short	(.L_2728 - .L_2727)
.L_2727:
        /*004c*/ 	.word	0x00000000
        /*0050*/ 	.short	0x0002
        /*0052*/ 	.short	0x0010
        /*0054*/ 	.byte	0x00, 0xf5, 0x21, 0x00


	//----- nvinfo : EIATTR_KPARAM_INFO
	.align		4
.L_2728:
        /*0058*/ 	.byte	0x04, 0x17
        /*005a*/ 	.short	(.L_2730 - .L_2729)
.L_2729:
        /*005c*/ 	.word	0x00000000
        /*0060*/ 	.short	0x0001
        /*0062*/ 	.short	0x0008
        /*0064*/ 	.byte	0x00, 0xf5, 0x21, 0x00


	//----- nvinfo : EIATTR_KPARAM_INFO
	.align		4
.L_2730:
        /*0068*/ 	.byte	0x04, 0x17
        /*006a*/ 	.short	(.L_2732 - .L_2731)
.L_2731:
        /*006c*/ 	.word	0x00000000
        /*0070*/ 	.short	0x0000
        /*0072*/ 	.short	0x0000
        /*0074*/ 	.byte	0x00, 0xf5, 0x21, 0x00


	//----- nvinfo : EIATTR_SPARSE_MMA_MASK
	.align		4
.L_2732:
        /*0078*/ 	.byte	0x03, 0x50
        /*007a*/ 	.short	0x0000


	//----- nvinfo : EIATTR_MAXREG_COUNT
	.align		4
        /*007c*/ 	.byte	0x03, 0x1b
        /*007e*/ 	.short	0x00ff


	//----- nvinfo : EIATTR_MERCURY_ISA_VERSION
	.align		4
        /*0080*/ 	.byte	0x03, 0x5f
        /*0082*/ 	.short	0x0101


	//----- nvinfo : EIATTR_VRC_CTA_INIT_COUNT
	.align		4
        /*0084*/ 	.byte	0x02, 0x4a
	.zero		1
	.zero		1


	//----- nvinfo : EIATTR_EXIT_INSTR_OFFSETS
	.align		4
        /*0088*/ 	.byte	0x04, 0x1c
        /*008a*/ 	.short	(.L_2734 - .L_2733)


	//   ....[0]....
.L_2733:
        /*008c*/ 	.word	0x00000180


	//   ....[1]....
        /*0090*/ 	.word	0x00000680


	//   ....[2]....
        /*0094*/ 	.word	0x00000a30


	//   ....[3]....
        /*0098*/ 	.word	0x00000de0


	//   ....[4]....
        /*009c*/ 	.word	0x00001180


	//----- nvinfo : EIATTR_CRS_STACK_SIZE
	.align		4
.L_2734:
        /*00a0*/ 	.byte	0x04, 0x1e
        /*00a2*/ 	.short	(.L_2736 - .L_2735)
.L_2735:
        /*00a4*/ 	.word	0x00000000


	//----- nvinfo : EIATTR_CBANK_PARAM_SIZE
	.align		4
.L_2736:
        /*00a8*/ 	.byte	0x03, 0x19
        /*00aa*/ 	.short	0x0030


	//----- nvinfo : EIATTR_PARAM_CBANK
	.align		4
        /*00ac*/ 	.byte	0x04, 0x0a
        /*00ae*/ 	.short	(.L_2738 - .L_2737)
	.align		4
.L_2737:
        /*00b0*/ 	.word	index@(.nv.constant0._Z34randomAccessFixedPreUnpackedKernelIiEvPKiPKdPKxS1_PT_ii)
        /*00b4*/ 	.short	0x0380
        /*00b6*/ 	.short	0x0030


	//----- nvinfo : EIATTR_SW_WAR
	.align		4
.L_2738:
        /*00b8*/ 	.byte	0x04, 0x36
        /*00ba*/ 	.short	(.L_2740 - .L_2739)
.L_2739:
        /*00bc*/ 	.word	0x00000008
.L_2740:


//--------------------- .nv.info._Z21unpackAllDeltasKernelIiEvPKiS1_S1_S1_PKlPKjPxii --------------------------
	.section	.nv.info._Z21unpackAllDeltasKernelIiEvPKiS1_S1_S1_PKlPKjPxii,"",@"SHT_CUDA_INFO"
	.sectionflags	@""
	.align	4


	//----- nvinfo : EIATTR_CUDA_API_VERSION
	.align		4
        /*0000*/ 	.byte	0x04, 0x37
        /*0002*/ 	.short	(.L_2742 - .L_2741)
.L_2741:
        /*0004*/ 	.word	0x00000082


	//----- nvinfo : EIATTR_KPARAM_INFO
	.align		4
.L_2742:
        /*0008*/ 	.byte	0x04, 0x17
        /*000a*/ 	.short	(.L_2744 - .L_2743)
.L_2743:
        /*000c*/ 	.word	0x00000000
        /*0010*/ 	.short	0x0008
        /*0012*/ 	.short	0x003c
        /*0014*/ 	.byte	0x00, 0xf0, 0x11, 0x00


	//----- nvinfo : EIATTR_KPARAM_INFO
	.align		4
.L_2744:
        /*0018*/ 	.byte	0x04, 0x17
        /*001a*/ 	.short	(.L_2746 - .L_2745)
.L_2745:
        /*001c*/ 	.word	0x00000000
        /*0020*/ 	.short	0x0007
        /*0022*/ 	.short	0x0038
        /*0024*/ 	.byte	0x00, 0xf0, 0x11, 0x00


	//----- nvinfo : EIATTR_KPARAM_INFO
	.align		4
.L_2746:
        /*0028*/ 	.byte	0x04, 0x17
        /*002a*/ 	.short	(.L_2748 - .L_2747)
.L_2747:
        /*002c*/ 	.word	0x00000000
        /*0030*/ 	.short	0x0006
        /*0032*/ 	.short	0x0030
        /*0034*/ 	.byte	0x00, 0xf5, 0x21, 0x00


	//----- nvinfo : EIATTR_KPARAM_INFO
	.align		4
.L_2748:
        /*0038*/ 	.byte	0x04, 0x17
        /*003a*/ 	.short	(.L_2750 - .L_2749)
.L_2749:
        /*003c*/ 	.word	0x00000000
        /*0040*/ 	.short	0x0005
        /*0042*/ 	.short	0x0028
        /*0044*/ 	.byte	0x00, 0xf5, 0x21, 0x00


	//----- nvinfo : EIATTR_KPARAM_INFO
	.align		4
.L_2750:
        /*0048*/ 	.byte	0x04, 0x17
        /*004a*/ 	.short	(.L_2752 - .L_2751)
.L_2751:
        /*004c*/ 	.word	0x00000000
        /*0050*/ 	.short	0x0004
        /*0052*/ 	.short	0x0020
        /*0054*/ 	.byte	0x00, 0xf5, 0x21, 0x00


	//----- nvinfo : EIATTR_KPARAM_INFO
	.align		4
.L_2752:
        /*0058*/ 	.byte	0x04, 0x17
        /*005a*/ 	.short	(.L_2754 - .L_2753)
.L_2753:
        /*005c*/ 	.word	0x00000000
        /*0060*/ 	.short	0x0003
        /*0062*/ 	.short	0x0018
        /*0064*/ 	.byte	0x00, 0xf5, 0x21, 0x00


	//----- nvinfo : EIATTR_KPARAM_INFO
	.align		4
.L_2754:
        /*0068*/ 	.byte	0x04, 0x17
        /*006a*/ 	.short	(.L_2756 - .L_2755)
.L_2755:
        /*006c*/ 	.word	0x00000000
        /*0070*/ 	.short	0x0002
        /*0072*/ 	.short	0x0010
        /*0074*/ 	.byte	0x00, 0xf5, 0x21, 0x00


	//----- nvinfo : EIATTR_KPARAM_INFO
	.align		4
.L_2756:
        /*0078*/ 	.byte	0x04, 0x17
        /*007a*/ 	.short	(.L_2758 - .L_2757)
.L_2757:
        /*007c*/ 	.word	0x00000000
        /*0080*/ 	.short	0x0001
        /*0082*/ 	.short	0x0008
        /*0084*/ 	.byte	0x00, 0xf5, 0x21, 0x00


	//----- nvinfo : EIATTR_KPARAM_INFO
	.align		4
.L_2758:
        /*0088*/ 	.byte	0x04, 0x17
        /*008a*/ 	.short	(.L_2760 - .L_2759)
.L_2759:
        /*008c*/ 	.word	0x00000000
        /*0090*/ 	.short	0x0000
        /*0092*/ 	.short	0x0000
        /*0094*/ 	.byte	0x00, 0xf5, 0x21, 0x00


	//----- nvinfo : EIATTR_SPARSE_MMA_MASK
	.align		4
.L_2760:
        /*0098*/ 	.byte	0x03, 0x50
        /*009a*/ 	.short	0x0000


	//----- nvinfo : EIATTR_MAXREG_COUNT
	.align		4
        /*009c*/ 	.byte	0x03, 0x1b
        /*009e*/ 	.short	0x00ff


	//----- nvinfo : EIATTR_MERCURY_ISA_VERSION
	.align		4
        /*00a0*/ 	.byte	0x03, 0x5f
        /*00a2*/ 	.short	0x0101


	//----- nvinfo : EIATTR_VRC_CTA_INIT_COUNT
	.align		4
        /*00a4*/ 	.byte	0x02, 0x4a
	.zero		1
	.zero		1


	//----- nvinfo : EIATTR_EXIT_INSTR_OFFSETS
	.align		4
        /*00a8*/ 	.byte	0x04, 0x1c
        /*00aa*/ 	.short	(.L_2762 - .L_2761)


	//   ....[0]....
.L_2761:
        /*00ac*/ 	.word	0x00000070


	//   ....[1]....
        /*00b0*/ 	.word	0x00001040


	//----- nvinfo : EIATTR_CRS_STACK_SIZE
	.align		4
.L_2762:
        /*00b4*/ 	.byte	0x04, 0x1e
        /*00b6*/ 	.short	(.L_2764 - .L_2763)
.L_2763:
        /*00b8*/ 	.word	0x00000000


	//----- nvinfo : EIATTR_CBANK_PARAM_SIZE
	.align		4
.L_2764:
        /*00bc*/ 	.byte	0x03, 0x19
        /*00be*/ 	.short	0x0040


	//----- nvinfo : EIATTR_PARAM_CBANK
	.align		4
        /*00c0*/ 	.byte	0x04, 0x0a
        /*00c2*/ 	.short	(.L_2766 - .L_2765)
	.align		4
.L_2765:
        /*00c4*/ 	.word	index@(.nv.constant0._Z21unpackAllDeltasKernelIiEvPKiS1_S1_S1_PKlPKjPxii)
        /*00c8*/ 	.short	0x0380
        /*00ca*/ 	.short	0x0040


	//----- nvinfo : EIATTR_SW_WAR
	.align		4
.L_2766:
        /*00cc*/ 	.byte	0x04, 0x36
        /*00ce*/ 	.short	(.L_2768 - .L_2767)
.L_2767:
        /*00d0*/ 	.word	0x00000008
.L_2768:


//--------------------- .nv.info._Z32randomAccessFixedPartitionKernelIiEvPKiS1_PKdS1_PKlPKjS1_PT_ii --------------------------
	.section	.nv.info._Z32randomAccessFixedPartitionKernelIiEvPKiS1_PKdS1_PKlPKjS1_PT_ii,"",@"SHT_CUDA_INFO"
	.sectionflags	@""
	.align	4


	//----- nvinfo : EIATTR_CUDA_API_VERSION
	.align		4
        /*0000*/ 	.byte	0x04, 0x37
        /*0002*/ 	.short	(.L_2770 - .L_2769)
.L_2769:
        /*0004*/ 	.word	0x00000082


	//----- nvinfo : EIATTR_KPARAM_INFO
	.align		4
.L_2770:
        /*0008*/ 	.byte	0x04, 0x17
        /*000a*/ 	.short	(.L_2772 - .L_2771)
.L_2771:
        /*000c*/ 	.word	0x00000000
        /*0010*/ 	.short	0x0009
        /*0012*/ 	.short	0x0044
        /*0014*/ 	.byte	0x00, 0xf0, 0x11, 0x00


	//----- nvinfo : EIATTR_KPARAM_INFO
	.align		4
.L_2772:
        /*0018*/ 	.byte	0x04, 0x17
        /*001a*/ 	.short	(.L_2774 - .L_2773)
.L_2773:
        /*001c*/ 	.word	0x00000000
        /*0020*/ 	.short	0x0008
        /*0022*/ 	.short	0x0040
        /*0024*/ 	.byte	0x00, 0xf0, 0x11, 0x00


	//----- nvinfo : EIATTR_KPARAM_INFO
	.align		4
.L_2774:
        /*0028*/ 	.byte	0x04, 0x17
        /*002a*/ 	.short	(.L_2776 - .L_2775)
.L_2775:
        /*002c*/ 	.word	0x00000000
        /*0030*/ 	.short	0x0007
        /*0032*/ 	.short	0x0038
        /*0034*/ 	.byte	0x00, 0xf5, 0x21, 0x00


	//----- nvinfo : EIATTR_KPARAM_INFO
	.align		4
.L_2776:
        /*0038*/ 	.byte	0x04, 0x17
        /*003a*/ 	.short	(.L_2778 - .L_2777)
.L_2777:
        /*003c*/ 	.word	0x00000000
        /*0040*/ 	.short	0x0006
        /*0042*/ 	.short	0x0030
        /*0044*/ 	.byte	0x00, 0xf5, 0x21, 0x00


	//----- nvinfo : EIATTR_KPARAM_INFO
	.align		4
.L_2778:
        /*0048*/ 	.byte	0x04, 0x17
        /*004a*/ 	.short	(.L_2780 - .L_2779)
.L_2779:
        /*004c*/ 	.word	0x00000000
        /*0050*/ 	.short	0x0005
        /*0052*/ 	.short	0x0028
        /*0054*/ 	.byte	0x00, 0xf5, 0x21, 0x00


	//----- nvinfo : EIATTR_KPARAM_INFO
	.align		4
.L_2780:
        /*0058*/ 	.byte	0x04, 0x17
        /*005a*/ 	.short	(.L_2782 - .L_2781)
.L_2781:
        /*005c*/ 	.word	0x00000000
        /*0060*/ 	.short	0x0004
        /*0062*/ 	.short	0x0020
        /*0064*/ 	.byte	0x00, 0xf5, 0x21, 0x00


	//----- nvinfo : EIATTR_KPARAM_INFO
	.align		4
.L_2782:
        /*0068*/ 	.byte	0x04, 0x17
        /*006a*/ 	.short	(.L_2784 - .L_2783)
.L_2783:
        /*006c*/ 	.word	0x00000000
        /*0070*/ 	.short	0x0003
        /*0072*/ 	.short	0x0018
        /*0074*/ 	.byte	0x00, 0xf5, 0x21, 0x00


	//----- nvinfo : EIATTR_KPARAM_INFO
	.align		4
.L_2784:
        /*0078*/ 	.byte	0x04, 0x17
        /*007a*/ 	.short	(.L_2786 - .L_2785)
.L_2785:
        /*007c*/ 	.word	0x00000000
        /*0080*/ 	.short	0x0002
        /*0082*/ 	.short	0x0010
        /*0084*/ 	.byte	0x00, 0xf5, 0x21, 0x00


	//----- nvinfo : EIATTR_KPARAM_INFO
	.align		4
.L_2786:
        /*0088*/ 	.byte	0x04, 0x17
        /*008a*/ 	.short	(.L_2788 - .L_2787)
.L_2787:
        /*008c*/ 	.word	0x00000000
        /*0090*/ 	.short	0x0001
        /*0092*/ 	.short	0x0008
        /*0094*/ 	.byte	0x00, 0xf5, 0x21, 0x00


	//----- nvinfo : EIATTR_KPARAM_INFO
	.align		4
.L_2788:
        /*0098*/ 	.byte	0x04, 0x17
        /*009a*/ 	.short	(.L_2790 - .L_2789)
.L_2789:
        /*009c*/ 	.word	0x00000000
        /*00a0*/ 	.short	0x0000
        /*00a2*/ 	.short	0x0000
        /*00a4*/ 	.byte	0x00, 0xf5, 0x21, 0x00


	//----- nvinfo : EIATTR_SPARSE_MMA_MASK
	.align		4
.L_2790:
        /*00a8*/ 	.byte	0x03, 0x50
        /*00aa*/ 	.short	0x0000


	//----- nvinfo : EIATTR_MAXREG_COUNT
	.align		4
        /*00ac*/ 	.byte	0x03, 0x1b
        /*00ae*/ 	.short	0x00ff


	//----- nvinfo : EIATTR_MERCURY_ISA_VERSION
	.align		4
        /*00b0*/ 	.byte	0x03, 0x5f
        /*00b2*/ 	.short	0x0101


	//----- nvinfo : EIATTR_VRC_CTA_INIT_COUNT
	.align		4
        /*00b4*/ 	.byte	0x02, 0x4a
	.zero		1
	.zero		1


	//----- nvinfo : EIATTR_EXIT_INSTR_OFFSETS
	.align		4
        /*00b8*/ 	.byte	0x04, 0x1c
        /*00ba*/ 	.short	(.L_2792 - .L_2791)


	//   ....[0]....
.L_2791:
        /*00bc*/ 	.word	0x00000070


	//   ....[1]....
        /*00c0*/ 	.word	0x00000760


	//   ....[2]....
        /*00c4*/ 	.word	0x000007a0


	//   ....[3]....
        /*00c8*/ 	.word	0x00000e70


	//----- nvinfo : EIATTR_CRS_STACK_SIZE
	.align		4
.L_2792:
        /*00cc*/ 	.byte	0x04, 0x1e
        /*00ce*/ 	.short	(.L_2794 - .L_2793)
.L_2793:
        /*00d0*/ 	.word	0x00000000


	//----- nvinfo : EIATTR_CBANK_PARAM_SIZE
	.align		4
.L_2794:
        /*00d4*/ 	.byte	0x03, 0x19
        /*00d6*/ 	.short	0x0048


	//----- nvinfo : EIATTR_PARAM_CBANK
	.align		4
        /*00d8*/ 	.byte	0x04, 0x0a
        /*00da*/ 	.short	(.L_2796 - .L_2795)
	.align		4
.L_2795:
        /*00dc*/ 	.word	index@(.nv.constant0._Z32randomAccessFixedPartitionKernelIiEvPKiS1_PKdS1_PKlPKjS1_PT_ii)
        /*00e0*/ 	.short	0x0380
        /*00e2*/ 	.short	0x0048


	//----- nvinfo : EIATTR_SW_WAR
	.align		4
.L_2796:
        /*00e4*/ 	.byte	0x04, 0x36
        /*00e6*/ 	.short	(.L_2798 - .L_2797)
.L_2797:
        /*00e8*/ 	.word	0x00000008
.L_2798:


//--------------------- .nv.info._Z25decompressOptimizedKernelIiEvPK14CompressedDataIT_EPS1_PKii --------------------------
	.section	.nv.info._Z25decompressOptimizedKernelIiEvPK14CompressedDataIT_EPS1_PKii,"",@"SHT_CUDA_INFO"
	.sectionflags	@""
	.align	4


	//----- nvinfo : EIATTR_CUDA_API_VERSION
	.align		4
        /*0000*/ 	.byte	0x04, 0x37
        /*0002*/ 	.short	(.L_2800 - .L_2799)
.L_2799:
        /*0004*/ 	.word	0x00000082


	//----- nvinfo : EIATTR_KPARAM_INFO
	.align		4
.L_2800:
        /*0008*/ 	.byte	0x04, 0x17
        /*000a*/ 	.short	(.L_2802 - .L_2801)
.L_2801:
        /*000c*/ 	.word	0x00000000
        /*0010*/ 	.short	0x0003
        /*0012*/ 	.short	0x0018
        /*0014*/ 	.byte	0x00, 0xf0, 0x11, 0x00


	//----- nvinfo : EIATTR_KPARAM_INFO
	.align		4
.L_2802:
        /*0018*/ 	.byte	0x04, 0x17
        /*001a*/ 	.short	(.L_2804 - .L_2803)
.L_2803:
        /*001c*/ 	.word	0x00000000
        /*0020*/ 	.short	0x0002
        /*0022*/ 	.short	0x0010
        /*0024*/ 	.byte	0x00, 0xf5, 0x21, 0x00


	//----- nvinfo : EIATTR_KPARAM_INFO
	.align		4
.L_2804:
        /*0028*/ 	.byte	0x04, 0x17
        /*002a*/ 	.short	(.L_2806 - .L_2805)
.L_2805:
        /*002c*/ 	.word	0x00000000
        /*0030*/ 	.short	0x0001
        /*0032*/ 	.short	0x0008
        /*0034*/ 	.byte	0x00, 0xf5, 0x21, 0x00


	//----- nvinfo : EIATTR_KPARAM_INFO
	.align		4
.L_2806:
        /*0038*/ 	.byte	0x04, 0x17
        /*003a*/ 	.short	(.L_2808 - .L_2807)
.L_2807:
        /*003c*/ 	.word	0x00000000
        /*0040*/ 	.short	0x0000
        /*0042*/ 	.short	0x0000
        /*0044*/ 	.byte	0x00, 0xf5, 0x21, 0x00


	//----- nvinfo : EIATTR_SPARSE_MMA_MASK
	.align		4
.L_2808:
        /*0048*/ 	.byte	0x03, 0x50
        /*004a*/ 	.short	0x0000


	//----- nvinfo : EIATTR_MAXREG_COUNT
	.align		4
        /*004c*/ 	.byte	0x03, 0x1b
        /*004e*/ 	.short	0x00ff


	//----- nvinfo : EIATTR_MERCURY_ISA_VERSION
	.align		4
        /*0050*/ 	.byte	0x03, 0x5f
        /*0052*/ 	.short	0x0101


	//----- nvinfo : EIATTR_VRC_CTA_INIT_COUNT
	.align		4
        /*0054*/ 	.byte	0x02, 0x4a
	.zero		1
	.zero		1


	//----- nvinfo : EIATTR_EXIT_INSTR_OFFSETS
	.align		4
        /*0058*/ 	.byte	0x04, 0x1c
        /*005a*/ 	.short	(.L_2810 - .L_2809)


	//   ....[0]....
.L_2809:
        /*005c*/ 	.word	0x00000070


	//   ....[1]....
        /*0060*/ 	.word	0x00000170


	//   ....[2]....
        /*0064*/ 	.word	0x00000310


	//   ....[3]....
        /*0068*/ 	.word	0x00001000


	//----- nvinfo : EIATTR_CRS_STACK_SIZE
	.align		4
.L_2810:
        /*006c*/ 	.byte	0x04, 0x1e
        /*006e*/ 	.short	(.L_2812 - .L_2811)
.L_2811:
        /*0070*/ 	.word	0x00000000


	//----- nvinfo : EIATTR_CBANK_PARAM_SIZE
	.align		4
.L_2812:
        /*0074*/ 	.byte	0x03, 0x19
        /*0076*/ 	.short	0x001c


	//----- nvinfo : EIATTR_PARAM_CBANK
	.align		4
        /*0078*/ 	.byte	0x04, 0x0a
        /*007a*/ 	.short	(.L_2814 - .L_2813)
	.align		4
.L_2813:
        /*007c*/ 	.word	index@(.nv.constant0._Z25decompressOptimizedKernelIiEvPK14CompressedDataIT_EPS1_PKii)
        /*0080*/ 	.short	0x0380
        /*0082*/ 	.short	0x001c


	//----- nvinfo : EIATTR_SW_WAR
	.align		4
.L_2814:
        /*0084*/ 	.byte	0x04, 0x36
        /*0086*/ 	.short	(.L_2816 - .L_2815)
.L_2815:
        /*0088*/ 	.word	0x00000008
.L_2816:


//--------------------- .nv.info._Z25packDeltasKernelOptimizedIiEvPKT_PKiS4_S4_PKdS4_PKliPj --------------------------
	.section	.nv.info._Z25packDeltasKernelOptimizedIiEvPKT_PKiS4_S4_PKdS4_PKliPj,"",@"SHT_CUDA_INFO"
	.sectionflags	@""
	.align	4


	//----- nvinfo : EIATTR_CUDA_API_VERSION
	.align		4
        /*0000*/ 	.byte	0x04, 0x37
        /*0002*/ 	.short	(.L_2818 - .L_2817)
.L_2817:
        /*0004*/ 	.word	0x00000082


	//----- nvinfo : EIATTR_KPARAM_INFO
	.align		4
.L_2818:
        /*0008*/ 	.byte	0x04, 0x17
        /*000a*/ 	.short	(.L_2820 - .L_2819)
.L_2819:
        /*000c*/ 	.word	0x00000000
        /*0010*/ 	.short	0x0008
        /*0012*/ 	.short	0x0040
        /*0014*/ 	.byte	0x00, 0xf5, 0x21, 0x00


	//----- nvinfo : EIATTR_KPARAM_INFO
	.align		4
.L_2820:
        /*0018*/ 	.byte	0x04, 0x17
        /*001a*/ 	.short	(.L_2822 - .L_2821)
.L_2821:
        /*001c*/ 	.word	0x00000000
        /*0020*/ 	.short	0x0007
        /*0022*/ 	.short	0x0038
        /*0024*/ 	.byte	0x00, 0xf0, 0x11, 0x00


	//----- nvinfo : EIATTR_KPARAM_INFO
	.align		4
.L_2822:
        /*0028*/ 	.byte	0x04, 0x17
        /*002a*/ 	.short	(.L_2824 - .L_2823)
.L_2823:
        /*002c*/ 	.word	0x00000000
        /*0030*/ 	.short	0x0006
        /*0032*/ 	.short	0x0030
        /*0034*/ 	.byte	0x00, 0xf5, 0x21, 0x00


	//----- nvinfo : EIATTR_KPARAM_INFO
	.align		4
.L_2824:
        /*0038*/ 	.byte	0x04, 0x17
        /*003a*/ 	.short	(.L_2826 - .L_2825)
.L_2825:
        /*003c*/ 	.word	0x00000000
        /*0040*/ 	.short	0x0005
        /*0042*/ 	.short	0x0028
        /*0044*/ 	.byte	0x00, 0xf5, 0x21, 0x00


	//----- nvinfo : EIATTR_KPARAM_INFO
	.align		4
.L_2826:
        /*0048*/ 	.byte	0x04, 0x17
        /*004a*/ 	.short	(.L_2828 - .L_2827)
.L_2827:
        /*004c*/ 	.word	0x00000000
        /*0050*/ 	.short	0x0004
        /*0052*/ 	.short	0x0020
        /*0054*/ 	.byte	0x00, 0xf5, 0x21, 0x00


	//----- nvinfo : EIATTR_KPARAM_INFO
	.align		4
.L_2828:
        /*0058*/ 	.byte	0x04, 0x17
        /*005a*/ 	.short	(.L_2830 - .L_2829)
.L_2829:
        /*005c*/ 	.word	0x00000000
        /*0060*/ 	.short	0x0003
        /*0062*/ 	.short	0x0018
        /*0064*/ 	.byte	0x00, 0xf5, 0x21, 0x00


	//----- nvinfo : EIATTR_KPARAM_INFO
	.align		4
.L_2830:
        /*0068*/ 	.byte	0x04, 0x17
        /*006a*/ 	.short	(.L_2832 - .L_2831)
.L_2831:
        /*006c*/ 	.word	0x00000000
        /*0070*/ 	.short	0x0002
        /*0072*/ 	.short	0x0010
        /*0074*/ 	.byte	0x00, 0xf5, 0x21, 0x00


	//----- nvinfo : EIATTR_KPARAM_INFO
	.align		4
.L_2832:
        /*0078*/ 	.byte	0x04, 0x17
        /*007a*/ 	.short	(.L_2834 - .L_2833)
.L_2833:
        /*007c*/ 	.word	0x00000000
        /*0080*/ 	.short	0x0001
        /*0082*/ 	.short	0x0008
        /*0084*/ 	.byte	0x00, 0xf5, 0x21, 0x00


	//----- nvinfo : EIATTR_KPARAM_INFO
	.align		4
.L_2834:
        /*0088*/ 	.byte	0x04, 0x17
        /*008a*/ 	.short	(.L_2836 - .L_2835)
.L_2835:
        /*008c*/ 	.word	0x00000000
        /*0090*/ 	.short	0x0000
        /*0092*/ 	.short	0x0000
        /*0094*/ 	.byte	0x00, 0xf5, 0x21, 0x00


	//----- nvinfo : EIATTR_SPARSE_MMA_MASK
	.align		4
.L_2836:
        /*0098*/ 	.byte	0x03, 0x50
        /*009a*/ 	.short	0x0000


	//----- nvinfo : EIATTR_MAXREG_COUNT
	.align		4
        /*009c*/ 	.byte	0x03, 0x1b
        /*009e*/ 	.short	0x00ff


	//----- nvinfo : EIATTR_MERCURY_ISA_VERSION
	.align		4
        /*00a0*/ 	.byte	0x03, 0x5f
        /*00a2*/ 	.short	0x0101


	//----- nvinfo : EIATTR_VRC_CTA_INIT_COUNT
	.align		4
        /*00a4*/ 	.byte	0x02, 0x4a
	.zero		1
	.zero		1


	//----- nvinfo : EIATTR_EXIT_INSTR_OFFSETS
	.align		4
        /*00a8*/ 	.byte	0x04, 0x1c
        /*00aa*/ 	.short	(.L_2838 - .L_2837)


	//   ....[0]....
.L_2837:
        /*00ac*/ 	.word	0x00000070


	//   ....[1]....
        /*00b0*/ 	.word	0x000000e0


	//   ....[2]....
        /*00b4*/ 	.word	0x00000d90


	//----- nvinfo : EIATTR_CRS_STACK_SIZE
	.align		4
.L_2838:
        /*00b8*/ 	.byte	0x04, 0x1e
        /*00ba*/ 	.short	(.L_2840 - .L_2839)
.L_2839:
        /*00bc*/ 	.word	0x00000000


	//----- nvinfo : EIATTR_CBANK_PARAM_SIZE
	.align		4
.L_2840:
        /*00c0*/ 	.byte	0x03, 0x19
        /*00c2*/ 	.short	0x0048


	//----- nvinfo : EIATTR_PARAM_CBANK
	.align		4
        /*00c4*/ 	.byte	0x04, 0x0a
        /*00c6*/ 	.short	(.L_2842 - .L_2841)
	.align		4
.L_2841:
        /*00c8*/ 	.word	index@(.nv.constant0._Z25packDeltasKernelOptimizedIiEvPKT_PKiS4_S4_PKdS4_PKliPj)
        /*00cc*/ 	.short	0x0380
        /*00ce*/ 	.short	0x0048


	//----- nvinfo : EIATTR_SW_WAR
	.align		4
.L_2842:
        /*00d0*/ 	.byte	0x04, 0x36
        /*00d2*/ 	.short	(.L_2844 - .L_2843)
.L_2843:
        /*00d4*/ 	.word	0x00000008
.L_2844:


//--------------------- .nv.info._Z24wprocessPartitionsKernelIiEvPKT_PiS3_S3_PdS3_PxiPl --------------------------
	.section	.nv.info._Z24wprocessPartitionsKernelIiEvPKT_PiS3_S3_PdS3_PxiPl,"",@"SHT_CUDA_INFO"
	.sectionflags	@""
	.align	4


	//----- nvinfo : EIATTR_CUDA_API_VERSION
	.align		4
        /*0000*/ 	.byte	0x04, 0x37
        /*0002*/ 	.short	(.L_2846 - .L_2845)
.L_2845:
        /*0004*/ 	.word	0x00000082


	//----- nvinfo : EIATTR_KPARAM_INFO
	.align		4
.L_2846:
        /*0008*/ 	.byte	0x04, 0x17
        /*000a*/ 	.short	(.L_2848 - .L_2847)
.L_2847:
        /*000c*/ 	.word	0x00000000
        /*0010*/ 	.short	0x0008
        /*0012*/ 	.short	0x0040
        /*0014*/ 	.byte	0x00, 0xf5, 0x21, 0x00


	//----- nvinfo : EIATTR_KPARAM_INFO
	.align		4
.L_2848:
        /*0018*/ 	.byte	0x04, 0x17
        /*001a*/ 	.short	(.L_2850 - .L_2849)
.L_2849:
        /*001c*/ 	.word	0x00000000
        /*0020*/ 	.short	0x0007
        /*0022*/ 	.short	0x0038
        /*0024*/ 	.byte	0x00, 0xf0, 0x11, 0x00


	//----- nvinfo : EIATTR_KPARAM_INFO
	.align		4
.L_2850:
        /*0028*/ 	.byte	0x04, 0x17
        /*002a*/ 	.short	(.L_2852 - .L_2851)
.L_2851:
        /*002c*/ 	.word	0x00000000
        /*0030*/ 	.short	0x0006
        /*0032*/ 	.short	0x0030
        /*0034*/ 	.byte	0x00, 0xf5, 0x21, 0x00


	//----- nvinfo : EIATTR_KPARAM_INFO
	.align		4
.L_2852:
        /*0038*/ 	.byte	0x04, 0x17
        /*003a*/ 	.short	(.L_2854 - .L_2853)
.L_2853:
        /*003c*/ 	.word	0x00000000
        /*0040*/ 	.short	0x0005
        /*0042*/ 	.short	0x0028
        /*0044*/ 	.byte	0x00, 0xf5, 0x21, 0x00


	//----- nvinfo : EIATTR_KPARAM_INFO
	.align		4
.L_2854:
        /*0048*/ 	.byte	0x04, 0x17
        /*004a*/ 	.short	(.L_2856 - .L_2855)
.L_2855:
        /*004c*/ 	.word	0x00000000
        /*0050*/ 	.short	0x0004
        /*0052*/ 	.short	0x0020
        /*0054*/ 	.byte	0x00, 0xf5, 0x21, 0x00


	//----- nvinfo : EIATTR_KPARAM_INFO
	.align		4
.L_2856:
        /*0058*/ 	.byte	0x04, 0x17
        /*005a*/ 	.short	(.L_2858 - .L_2857)
.L_2857:
        /*005c*/ 	.word	0x00000000
        /*0060*/ 	.short	0x0003
        /*0062*/ 	.short	0x0018
        /*0064*/ 	.byte	0x00, 0xf5, 0x21, 0x00


	//----- nvinfo : EIATTR_KPARAM_INFO
	.align		4
.L_2858:
        /*0068*/ 	.byte	0x04, 0x17
        /*006a*/ 	.short	(.L_2860 - .L_2859)
.L_2859:
        /*006c*/ 	.word	0x00000000
        /*0070*/ 	.short	0x0002
        /*0072*/ 	.short	0x0010
        /*0074*/ 	.byte	0x00, 0xf5, 0x21, 0x00


	//----- nvinfo : EIATTR_KPARAM_INFO
	.align		4
.L_2860:
        /*0078*/ 	.byte	0x04, 0x17
        /*007a*/ 	.short	(.L_2862 - .L_2861)
.L_2861:
        /*007c*/ 	.word	0x00000000
        /*0080*/ 	.short	0x0001
        /*0082*/ 	.short	0x0008
        /*0084*/ 	.byte	0x00, 0xf5, 0x21, 0x00


	//----- nvinfo : EIATTR_KPARAM_INFO
	.align		4
.L_2862:
        /*0088*/ 	.byte	0x04, 0x17
        /*008a*/ 	.short	(.L_2864 - .L_2863)
.L_2863:
        /*008c*/ 	.word	0x00000000
        /*0090*/ 	.short	0x0000
        /*0092*/ 	.short	0x0000
        /*0094*/ 	.byte	0x00, 0xf5, 0x21, 0x00


	//----- nvinfo : EIATTR_SPARSE_MMA_MASK
	.align		4
.L_2864:
        /*0098*/ 	.byte	0x03, 0x50
        /*009a*/ 	.short	0x0000


	//----- nvinfo : EIATTR_MAXREG_COUNT
	.align		4
        /*009c*/ 	.byte	0x03, 0x1b
        /*009e*/ 	.short	0x00ff


	//----- nvinfo : EIATTR_NUM_BARRIERS
	.align		4
        /*00a0*/ 	.byte	0x02, 0x4c
        /*00a2*/ 	.byte	0x01
	.zero		1


	//----- nvinfo : EIATTR_MERCURY_ISA_VERSION
	.align		4
        /*00a4*/ 	.byte	0x03, 0x5f
        /*00a6*/ 	.short	0x0101


	//----- nvinfo : EIATTR_VRC_CTA_INIT_COUNT
	.align		4
        /*00a8*/ 	.byte	0x02, 0x4a
	.zero		1
	.zero		1


	//----- nvinfo : EIATTR_EXIT_INSTR_OFFSETS
	.align		4
        /*00ac*/ 	.byte	0x04, 0x1c
        /*00ae*/ 	.short	(.L_2866 - .L_2865)


	//   ....[0]....
.L_2865:
        /*00b0*/ 	.word	0x00000050


	//   ....[1]....
        /*00b4*/ 	.word	0x00000160


	//   ....[2]....
        /*00b8*/ 	.word	0x00001390


	//   ....[3]....
        /*00bc*/ 	.word	0x000014c0


	//   ....[4]....
        /*00c0*/ 	.word	0x00001560


	//----- nvinfo : EIATTR_CRS_STACK_SIZE
	.align		4
.L_2866:
        /*00c4*/ 	.byte	0x04, 0x1e
        /*00c6*/ 	.short	(.L_2868 - .L_2867)
.L_2867:
        /*00c8*/ 	.word	0x00000000


	//----- nvinfo : EIATTR_CBANK_PARAM_SIZE
	.align		4
.L_2868:
        /*00cc*/ 	.byte	0x03, 0x19
        /*00ce*/ 	.short	0x0048


	//----- nvinfo : EIATTR_PARAM_CBANK
	.align		4
        /*00d0*/ 	.byte	0x04, 0x0a
        /*00d2*/ 	.short	(.L_2870 - .L_2869)
	.align		4
.L_2869:
        /*00d4*/ 	.word	index@(.nv.constant0._Z24wprocessPartitionsKernelIiEvPKT_PiS3_S3_PdS3_PxiPl)
        /*00d8*/ 	.short	0x0380
        /*00da*/ 	.short	0x0048


	//----- nvinfo : EIATTR_SW_WAR
	.align		4
.L_2870:
        /*00dc*/ 	.byte	0x04, 0x36
        /*00de*/ 	.short	(.L_2872 - .L_2871)
.L_2871:
        /*00e0*/ 	.word	0x00000008
.L_2872:


//--------------------- .nv.info._Z30fitPartitionsBatched_OptimizedIiEvPKT_PKiS4_PiPdS6_S5_PxS6_i --------------------------
	.section	.nv.info._Z30fitPartitionsBatched_OptimizedIiEvPKT_PKiS4_PiPdS6_S5_PxS6_i,"",@"SHT_CUDA_INFO"
	.sectionflags	@""
	.align	4


	//----- nvinfo : EIATTR_CUDA_API_VERSION
	.align		4
        /*0000*/ 	.byte	0x04, 0x37
        /*0002*/ 	.short	(.L_2874 - .L_2873)
.L_2873:
        /*0004*/ 	.word	0x00000082


	//----- nvinfo : EIATTR_KPARAM_INFO
	.align		4
.L_2874:
        /*0008*/ 	.byte	0x04, 0x17
        /*000a*/ 	.short	(.L_2876 - .L_2875)
.L_2875:
        /*000c*/ 	.word	0x00000000
        /*0010*/ 	.short	0x0009
        /*0012*/ 	.short	0x0048
        /*0014*/ 	.byte	0x00, 0xf0, 0x11, 0x00


	//----- nvinfo : EIATTR_KPARAM_INFO
	.align		4
.L_2876:
        /*0018*/ 	.byte	0x04, 0x17
        /*001a*/ 	.short	(.L_2878 - .L_2877)
.L_2877:
        /*001c*/ 	.word	0x00000000
        /*0020*/ 	.short	0x0008
        /*0022*/ 	.short	0x0040
        /*0024*/ 	.byte	0x00, 0xf5, 0x21, 0x00


	//----- nvinfo : EIATTR_KPARAM_INFO
	.align		4
.L_2878:
        /*0028*/ 	.byte	0x04, 0x17
        /*002a*/ 	.short	(.L_2880 - .L_2879)
.L_2879:
        /*002c*/ 	.word	0x00000000
        /*0030*/ 	.short	0x0007
        /*0032*/ 	.short	0x0038
        /*0034*/ 	.byte	0x00, 0xf5, 0x21, 0x00


	//----- nvinfo : EIATTR_KPARAM_INFO
	.align		4
.L_2880:
        /*0038*/ 	.byte	0x04, 0x17
        /*003a*/ 	.short	(.L_2882 - .L_2881)
.L_2881:
        /*003c*/ 	.word	0x00000000
        /*0040*/ 	.short	0x0006
        /*0042*/ 	.short	0x0030
        /*0044*/ 	.byte	0x00, 0xf5, 0x21, 0x00


	//----- nvinfo : EIATTR_KPARAM_INFO
	.align		4
.L_2882:
        /*0048*/ 	.byte	0x04, 0x17
        /*004a*/ 	.short	(.L_2884 - .L_2883)
.L_2883:
        /*004c*/ 	.word	0x00000000
        /*0050*/ 	.short	0x0005
        /*0052*/ 	.short	0x0028
        /*0054*/ 	.byte	0x00, 0xf5, 0x21, 0x00


	//----- nvinfo : EIATTR_KPARAM_INFO
	.align		4
.L_2884:
        /*0058*/ 	.byte	0x04, 0x17
        /*005a*/ 	.short	(.L_2886 - .L_2885)
.L_2885:
        /*005c*/ 	.word	0x00000000
        /*0060*/ 	.short	0x0004
        /*0062*/ 	.short	0x0020
        /*0064*/ 	.byte	0x00, 0xf5, 0x21, 0x00


	//----- nvinfo : EIATTR_KPARAM_INFO
	.align		4
.L_2886:
        /*0068*/ 	.byte	0x04, 0x17
        /*006a*/ 	.short	(.L_2888 - .L_2887)
.L_2887:
        /*006c*/ 	.word	0x00000000
        /*0070*/ 	.short	0x0003
        /*0072*/ 	.short	0x0018
        /*0074*/ 	.byte	0x00, 0xf5, 0x21, 0x00


	//----- nvinfo : EIATTR_KPARAM_INFO
	.align		4
.L_2888:
        /*0078*/ 	.byte	0x04, 0x17
        /*007a*/ 	.short	(.L_2890 - .L_2889)
.L_2889:
        /*007c*/ 	.word	0x00000000
        /*0080*/ 	.short	0x0002
        /*0082*/ 	.short	0x0010
        /*0084*/ 	.byte	0x00, 0xf5, 0x21, 0x00


	//----- nvinfo : EIATTR_KPARAM_INFO
	.align		4
.L_2890:
        /*0088*/ 	.byte	0x04, 0x17
        /*008a*/ 	.short	(.L_2892 - .L_2891)
.L_2891:
        /*008c*/ 	.word	0x00000000
        /*0090*/ 	.short	0x0001
        /*0092*/ 	.short	0x0008
        /*0094*/ 	.byte	0x00, 0xf5, 0x21, 0x00


	//----- nvinfo : EIATTR_KPARAM_INFO
	.align		4
.L_2892:
        /*0098*/ 	.byte	0x04, 0x17
        /*009a*/ 	.short	(.L_2894 - .L_2893)
.L_2893:
        /*009c*/ 	.word	0x00000000
        /*00a0*/ 	.short	0x0000
        /*00a2*/ 	.short	0x0000
        /*00a4*/ 	.byte	0x00, 0xf5, 0x21, 0x00


	//----- nvinfo : EIATTR_SPARSE_MMA_MASK
	.align		4
.L_2894:
        /*00a8*/ 	.byte	0x03, 0x50
        /*00aa*/ 	.short	0x0000


	//----- nvinfo : EIATTR_MAXREG_COUNT
	.align		4
        /*00ac*/ 	.byte	0x03, 0x1b
        /*00ae*/ 	.short	0x00ff


	//----- nvinfo : EIATTR_NUM_BARRIERS
	.align		4
        /*00b0*/ 	.byte	0x02, 0x4c
        /*00b2*/ 	.byte	0x01
	.zero		1


	//----- nvinfo : EIATTR_MERCURY_ISA_VERSION
	.align		4
        /*00b4*/ 	.byte	0x03, 0x5f
        /*00b6*/ 	.short	0x0101


	//----- nvinfo : EIATTR_COOP_GROUP_MASK_REGIDS
	.align		4
        /*00b8*/ 	.byte	0x04, 0x29
        /*00ba*/ 	.short	(.L_2896 - .L_2895)


	//   ....[0]....
.L_2895:
        /*00bc*/ 	.word	0xffffffff


	//   ....[1]....
        /*00c0*/ 	.word	0xffffffff


	//   ....[2]....
        /*00c4*/ 	.word	0xffffffff


	//   ....[3]....
        /*00c8*/ 	.word	0xffffffff


	//   ....[4]....
        /*00cc*/ 	.word	0xffffffff


	//   ....[5]....
        /*00d0*/ 	.word	0xffffffff


	//   ....[6]....
        /*00d4*/ 	.word	0xffffffff


	//   ....[7]....
        /*00d8*/ 	.word	0xffffffff


	//   ....[8]....
        /*00dc*/ 	.word	0xffffffff


	//   ....[9]....
        /*00e0*/ 	.word	0xffffffff


	//   ....[10]....
        /*00e4*/ 	.word	0xffffffff


	//   ....[11]....
        /*00e8*/ 	.word	0xffffffff


	//   ....[12]....
        /*00ec*/ 	.word	0xffffffff


	//   ....[13]....
        /*00f0*/ 	.word	0xffffffff


	//   ....[14]....
        /*00f4*/ 	.word	0xffffffff


	//   ....[15]....
        /*00f8*/ 	.word	0xffffffff


	//   ....[16]....
        /*00fc*/ 	.word	0xffffffff


	//   ....[17]....
        /*0100*/ 	.word	0xffffffff


	//   ....[18]....
        /*0104*/ 	.word	0xffffffff


	//   ....[19]....
        /*0108*/ 	.word	0xffffffff


	//   ....[20]....
        /*010c*/ 	.word	0xffffffff


	//   ....[21]....
        /*0110*/ 	.word	0xffffffff


	//   ....[22]....
        /*0114*/ 	.word	0xffffffff


	//   ....[23]....
        /*0118*/ 	.word	0xffffffff


	//   ....[24]....
        /*011c*/ 	.word	0xffffffff


	//   ....[25]....
        /*0120*/ 	.word	0xffffffff


	//   ....[26]....
        /*0124*/ 	.word	0xffffffff


	//   ....[27]....
        /*0128*/ 	.word	0xffffffff


	//   ....[28]....
        /*012c*/ 	.word	0xffffffff


	//   ....[29]....
        /*0130*/ 	.word	0xffffffff


	//   ....[30]....
        /*0134*/ 	.word	0xffffffff


	//   ....[31]....
        /*0138*/ 	.word	0xffffffff


	//   ....[32]....
        /*013c*/ 	.word	0xffffffff


	//   ....[33]....
        /*0140*/ 	.word	0xffffffff


	//   ....[34]....
        /*0144*/ 	.word	0xffffffff


	//   ....[35]....
        /*0148*/ 	.word	0xffffffff


	//   ....[36]....
        /*014c*/ 	.word	0xffffffff


	//   ....[37]....
        /*0150*/ 	.word	0xffffffff


	//   ....[38]....
        /*0154*/ 	.word	0xffffffff


	//   ....[39]....
        /*0158*/ 	.word	0xffffffff


	//   ....[40]....
        /*015c*/ 	.word	0xffffffff


	//   ....[41]....
        /*0160*/ 	.word	0xffffffff


	//   ....[42]....
        /*0164*/ 	.word	0xffffffff


	//   ....[43]....
        /*0168*/ 	.word	0xffffffff


	//   ....[44]....
        /*016c*/ 	.word	0xffffffff


	//   ....[45]....
        /*0170*/ 	.word	0xffffffff


	//   ....[46]....
        /*0174*/ 	.word	0xffffffff


	//   ....[47]....
        /*0178*/ 	.word	0xffffffff


	//   ....[48]....
        /*017c*/ 	.word	0xffffffff


	//   ....[49]....
        /*0180*/ 	.word	0xffffffff


	//   ....[50]....
        /*0184*/ 	.word	0xffffffff


	//   ....[51]....
        /*0188*/ 	.word	0xffffffff


	//   ....[52]....
        /*018c*/ 	.word	0xffffffff


	//   ....[53]....
        /*0190*/ 	.word	0xffffffff


	//   ....[54]....
        /*0194*/ 	.word	0xffffffff


	//   ....[55]....
        /*0198*/ 	.word	0xffffffff


	//   ....[56]....
        /*019c*/ 	.word	0xffffffff


	//   ....[57]....
        /*01a0*/ 	.word	0xffffffff


	//   ....[58]....
        /*01a4*/ 	.word	0xffffffff


	//   ....[59]....
        /*01a8*/ 	.word	0xffffffff


	//   ....[60]....
        /*01ac*/ 	.word	0xffffffff


	//   ....[61]....
        /*01b0*/ 	.word	0xffffffff


	//   ....[62]....
        /*01b4*/ 	.word	0xffffffff


	//   ....[63]....
        /*01b8*/ 	.word	0xffffffff


	//   ....[64]....
        /*01bc*/ 	.word	0xffffffff


	//   ....[65]....
        /*01c0*/ 	.word	0xffffffff


	//   ....[66]....
        /*01c4*/ 	.word	0xffffffff


	//   ....[67]....
        /*01c8*/ 	.word	0xffffffff


	//   ....[68]....
        /*01cc*/ 	.word	0xffffffff


	//   ....[69]....
        /*01d0*/ 	.word	0xffffffff


	//   ....[70]....
        /*01d4*/ 	.word	0xffffffff


	//   ....[71]....
        /*01d8*/ 	.word	0xffffffff


	//   ....[72]....
        /*01dc*/ 	.word	0xffffffff


	//   ....[73]....
        /*01e0*/ 	.word	0xffffffff


	//   ....[74]....
        /*01e4*/ 	.word	0xffffffff


	//   ....[75]....
        /*01e8*/ 	.word	0xffffffff


	//   ....[76]....
        /*01ec*/ 	.word	0xffffffff


	//   ....[77]....
        /*01f0*/ 	.word	0xffffffff


	//   ....[78]....
        /*01f4*/ 	.word	0xffffffff


	//   ....[79]....
        /*01f8*/ 	.word	0xffffffff


	//   ....[80]....
        /*01fc*/ 	.word	0xffffffff


	//   ....[81]....
        /*0200*/ 	.word	0xffffffff


	//   ....[82]....
        /*0204*/ 	.word	0xffffffff


	//   ....[83]....
        /*0208*/ 	.word	0xffffffff


	//   ....[84]....
        /*020c*/ 	.word	0xffffffff


	//   ....[85]....
        /*0210*/ 	.word	0xffffffff


	//   ....[86]....
        /*0214*/ 	.word	0xffffffff


	//   ....[87]....
        /*0218*/ 	.word	0xffffffff


	//   ....[88]....
        /*021c*/ 	.word	0xffffffff


	//   ....[89]....
        /*0220*/ 	.word	0xffffffff


	//   ....[90]....
        /*0224*/ 	.word	0xffffffff


	//   ....[91]....
        /*0228*/ 	.word	0xffffffff


	//   ....[92]....
        /*022c*/ 	.word	0xffffffff


	//   ....[93]....
        /*0230*/ 	.word	0xffffffff


	//   ....[94]....
        /*0234*/ 	.word	0xffffffff


	//   ....[95]....
        /*0238*/ 	.word	0xffffffff


	//   ....[96]....
        /*023c*/ 	.word	0xffffffff


	//   ....[97]....
        /*0240*/ 	.word	0xffffffff


	//   ....[98]....
        /*0244*/ 	.word	0xffffffff


	//   ....[99]....
        /*0248*/ 	.word	0xffffffff


	//   ....[100]....
        /*024c*/ 	.word	0x05000007


	//   ....[101]....
        /*0250*/ 	.word	0x05000007


	//   ....[102]....
        /*0254*/ 	.word	0x05000007


	//   ....[103]....
        /*0258*/ 	.word	0x05000007


	//   ....[104]....
        /*025c*/ 	.word	0x05000007


	//   ....[105]....
        /*0260*/ 	.word	0x05000007


	//   ....[106]....
        /*0264*/ 	.word	0x05000007


	//   ....[107]....
        /*0268*/ 	.word	0x05000007


	//   ....[108]....
        /*026c*/ 	.word	0x05000007


	//   ....[109]....
        /*0270*/ 	.word	0x05000007


	//   ....[110]....
        /*0274*/ 	.word	0x05000007


	//   ....[111]....
        /*0278*/ 	.word	0x05000007


	//   ....[112]....
        /*027c*/ 	.word	0x05000007


	//   ....[113]....
        /*0280*/ 	.word	0x05000007


	//   ....[114]....
        /*0284*/ 	.word	0x05000007


	//   ....[115]....
        /*0288*/ 	.word	0x05000007


	//   ....[116]....
        /*028c*/ 	.word	0x05000007


	//   ....[117]....
        /*0290*/ 	.word	0x05000007


	//   ....[118]....
        /*0294*/ 	.word	0x05000007


	//   ....[119]....
        /*0298*/ 	.word	0x05000007


	//   ....[120]....
        /*029c*/ 	.word	0x05000007


	//   ....[121]....
        /*02a0*/ 	.word	0x05000007


	//   ....[122]....
        /*02a4*/ 	.word	0x05000007


	//   ....[123]....
        /*02a8*/ 	.word	0x05000007


	//   ....[124]....
        /*02ac*/ 	.word	0x05000007


	//   ....[125]....
        /*02b0*/ 	.word	0x05000007


	//   ....[126]....
        /*02b4*/ 	.word	0x05000007


	//   ....[127]....
        /*02b8*/ 	.word	0x05000007


	//   ....[128]....
        /*02bc*/ 	.word	0x05000007


	//   ....[129]....
        /*02c0*/ 	.word	0x05000007


	//   ....[130]....
        /*02c4*/ 	.word	0x05000007


	//   ....[131]....
        /*02c8*/ 	.word	0x05000007


	//   ....[132]....
        /*02cc*/ 	.word	0x05000007


	//   ....[133]....
        /*02d0*/ 	.word	0x05000007


	//   ....[134]....
        /*02d4*/ 	.word	0x05000007


	//   ....[135]....
        /*02d8*/ 	.word	0x05000007


	//   ....[136]....
        /*02dc*/ 	.word	0x05000007


	//   ....[137]....
        /*02e0*/ 	.word	0x05000007


	//   ....[138]....
        /*02e4*/ 	.word	0x05000007


	//   ....[139]....
        /*02e8*/ 	.word	0x05000007


	//   ....[140]....
        /*02ec*/ 	.word	0x05000007


	//   ....[141]....
        /*02f0*/ 	.word	0x05000007


	//   ....[142]....
        /*02f4*/ 	.word	0x05000007


	//   ....[143]....
        /*02f8*/ 	.word	0x05000007


	//   ....[144]....
        /*02fc*/ 	.word	0x05000007


	//   ....[145]....
        /*0300*/ 	.word	0x05000007


	//   ....[146]....
        /*0304*/ 	.word	0x05000007


	//   ....[147]....
        /*0308*/ 	.word	0x05000007


	//   ....[148]....
        /*030c*/ 	.word	0x05000007


	//   ....[149]....
        /*0310*/ 	.word	0x05000007


	//   ....[150]....
        /*0314*/ 	.word	0x05000007


	//   ....[151]....
        /*0318*/ 	.word	0x05000007


	//   ....[152]....
        /*031c*/ 	.word	0x05000007


	//   ....[153]....
        /*0320*/ 	.word	0x05000007


	//   ....[154]....
        /*0324*/ 	.word	0x05000007


	//   ....[155]....
        /*0328*/ 	.word	0x05000007


	//   ....[156]....
        /*032c*/ 	.word	0x05000007


	//   ....[157]....
        /*0330*/ 	.word	0x05000007


	//   ....[158]....
        /*0334*/ 	.word	0x05000007


	//   ....[159]....
        /*0338*/ 	.word	0x05000007


	//   ....[160]....
        /*033c*/ 	.word	0x05000007


	//   ....[161]....
        /*0340*/ 	.word	0x05000007


	//   ....[162]....
        /*0344*/ 	.word	0x05000007


	//   ....[163]....
        /*0348*/ 	.word	0x05000007


	//   ....[164]....
        /*034c*/ 	.word	0x05000007


	//   ....[165]....
        /*0350*/ 	.word	0x05000007


	//   ....[166]....
        /*0354*/ 	.word	0x05000007


	//   ....[167]....
        /*0358*/ 	.word	0x05000007


	//   ....[168]....
        /*035c*/ 	.word	0x05000007


	//   ....[169]....
        /*0360*/ 	.word	0x05000007


	//----- nvinfo : EIATTR_COOP_GROUP_INSTR_OFFSETS
	.align		4
.L_2896:
        /*0364*/ 	.byte	0x04, 0x28
        /*0366*/ 	.short	(.L_2898 - .L_2897)


	//   ....[0]....
.L_2897:
        /*0368*/ 	.word	0x00000520


	//   ....[1]....
        /*036c*/ 	.word	0x00000560


	//   ....[2]....
        /*0370*/ 	.word	0x000005b0


	//   ....[3]....
        /*0374*/ 	.word	0x000005c0


	//   ....[4]....
        /*0378*/ 	.word	0x000005f0


	//   ....[5]....
        /*037c*/ 	.word	0x00000610


	//   ....[6]....
        /*0380*/ 	.word	0x00000650


	//   ....[7]....
        /*0384*/ 	.word	0x00000670


	//   ....[8]....
        /*0388*/ 	.word	0x000006a0


	//   ....[9]....
        /*038c*/ 	.word	0x000006b0


	//   ....[10]....
        /*0390*/ 	.word	0x00000740


	//   ....[11]....
        /*0394*/ 	.word	0x00000750


	//   ....[12]....
        /*0398*/ 	.word	0x00000770


	//   ....[13]....
        /*039c*/ 	.word	0x00000780


	//   ....[14]....
        /*03a0*/ 	.word	0x000007a0


	//   ....[15]....
        /*03a4*/ 	.word	0x000007b0


	//   ....[16]....
        /*03a8*/ 	.word	0x000007d0


	//   ....[17]....
        /*03ac*/ 	.word	0x000007e0


	//   ....[18]....
        /*03b0*/ 	.word	0x00000800


	//   ....[19]....
        /*03b4*/ 	.word	0x00000810


	//   ....[20]....
        /*03b8*/ 	.word	0x00000890


	//   ....[21]....
        /*03bc*/ 	.word	0x000008a0


	//   ....[22]....
        /*03c0*/ 	.word	0x000008c0


	//   ....[23]....
        /*03c4*/ 	.word	0x000008d0


	//   ....[24]....
        /*03c8*/ 	.word	0x000008f0


	//   ....[25]....
        /*03cc*/ 	.word	0x00000900


	//   ....[26]....
        /*03d0*/ 	.word	0x00000920


	//   ....[27]....
        /*03d4*/ 	.word	0x00000930


	//   ....[28]....
        /*03d8*/ 	.word	0x00000950


	//   ....[29]....
        /*03dc*/ 	.word	0x00000960


	//   ....[30]....
        /*03e0*/ 	.word	0x00000a90


	//   ....[31]....
        /*03e4*/ 	.word	0x00000aa0


	//   ....[32]....
        /*03e8*/ 	.word	0x00000ac0


	//   ....[33]....
        /*03ec*/ 	.word	0x00000ad0


	//   ....[34]....
        /*03f0*/ 	.word	0x00000af0


	//   ....[35]....
        /*03f4*/ 	.word	0x00000b00


	//   ....[36]....
        /*03f8*/ 	.word	0x00000b20


	//   ....[37]....
        /*03fc*/ 	.word	0x00000b30


	//   ....[38]....
        /*0400*/ 	.word	0x00000b50


	//   ....[39]....
        /*0404*/ 	.word	0x00000b60


	//   ....[40]....
        /*0408*/ 	.word	0x00000bd0


	//   ....[41]....
        /*040c*/ 	.word	0x00000be0


	//   ....[42]....
        /*0410*/ 	.word	0x00000c00


	//   ....[43]....
        /*0414*/ 	.word	0x00000c10


	//   ....[44]....
        /*0418*/ 	.word	0x00000c30


	//   ....[45]....
        /*041c*/ 	.word	0x00000c40


	//   ....[46]....
        /*0420*/ 	.word	0x00000c60


	//   ....[47]....
        /*0424*/ 	.word	0x00000c70


	//   ....[48]....
        /*0428*/ 	.word	0x00000c90


	//   ....[49]....
        /*042c*/ 	.word	0x00000ca0


	//   ....[50]....
        /*0430*/ 	.word	0x00000dd0


	//   ....[51]....
        /*0434*/ 	.word	0x00000de0


	//   ....[52]....
        /*0438*/ 	.word	0x00000e00


	//   ....[53]....
        /*043c*/ 	.word	0x00000e10


	//   ....[54]....
        /*0440*/ 	.word	0x00000e30


	//   ....[55]....
        /*0444*/ 	.word	0x00000e40


	//   ....[56]....
        /*0448*/ 	.word	0x00000e60


	//   ....[57]....
        /*044c*/ 	.word	0x00000e70


	//   ....[58]....
        /*0450*/ 	.word	0x00000e90


	//   ....[59]....
        /*0454*/ 	.word	0x00000ea0


	//   ....[60]....
        /*0458*/ 	.word	0x00000ef0


	//   ....[61]....
        /*045c*/ 	.word	0x00000f00


	//   ....[62]....
        /*0460*/ 	.word	0x00000f20


	//   ....[63]....
        /*0464*/ 	.word	0x00000f30


	//   ....[64]....
        /*0468*/ 	.word	0x00000f50


	//   ....[65]....
        /*046c*/ 	.word	0x00000f60


	//   ....[66]....
        /*0470*/ 	.word	0x00000f80


	//   ....[67]....
        /*0474*/ 	.word	0x00000f90


	//   ....[68]....
        /*0478*/ 	.word	0x00000fb0


	//   ....[69]....
        /*047c*/ 	.word	0x00000fc0


	//   ....[70]....
        /*0480*/ 	.word	0x00001100


	//   ....[71]....
        /*0484*/ 	.word	0x00001110


	//   ....[72]....
        /*0488*/ 	.word	0x00001130


	//   ....[73]....
        /*048c*/ 	.word	0x00001140


	//   ....[74]....
        /*0490*/ 	.word	0x00001160


	//   ....[75]....
        /*0494*/ 	.word	0x00001170


	//   ....[76]....
        /*0498*/ 	.word	0x00001190


	//   ....[77]....
        /*049c*/ 	.word	0x000011a0


	//   ....[78]....
        /*04a0*/ 	.word	0x000011c0


	//   ....[79]....
        /*04a4*/ 	.word	0x000011d0


	//   ....[80]....
        /*04a8*/ 	.word	0x000018b0


	//   ....[81]....
        /*04ac*/ 	.word	0x000018e0


	//   ....[82]....
        /*04b0*/ 	.word	0x00001930


	//   ....[83]....
        /*04b4*/ 	.word	0x00001940


	//   ....[84]....
        /*04b8*/ 	.word	0x000019a0


	//   ....[85]....
        /*04bc*/ 	.word	0x000019b0


	//   ....[86]....
        /*04c0*/ 	.word	0x00001a10


	//   ....[87]....
        /*04c4*/ 	.word	0x00001a20


	//   ....[88]....
        /*04c8*/ 	.word	0x00001a80


	//   ....[89]....
        /*04cc*/ 	.word	0x00001aa0


	//   ....[90]....
        /*04d0*/ 	.word	0x00001bb0


	//   ....[91]....
        /*04d4*/ 	.word	0x00001bd0


	//   ....[92]....
        /*04d8*/ 	.word	0x00001c20


	//   ....[93]....
        /*04dc*/ 	.word	0x00001c30


	//   ....[94]....
        /*04e0*/ 	.word	0x00001c80


	//   ....[95]....
        /*04e4*/ 	.word	0x00001c90


	//   ....[96]....
        /*04e8*/ 	.word	0x00001ce0


	//   ....[97]....
        /*04ec*/ 	.word	0x00001cf0


	//   ....[98]....
        /*04f0*/ 	.word	0x00001d40


	//   ....[99]....
        /*04f4*/ 	.word	0x00001d50


	//   ....[100]....
        /*04f8*/ 	.word	0x00002030


	//   ....[101]....
        /*04fc*/ 	.word	0x00002080


	//   ....[102]....
        /*0500*/ 	.word	0x000020f0


	//   ....[103]....
        /*0504*/ 	.word	0x00002140


	//   ....[104]....
        /*0508*/ 	.word	0x000021b0


	//   ....[105]....
        /*050c*/ 	.word	0x00002200


	//   ....[106]....
        /*0510*/ 	.word	0x00002270


	//   ....[107]....
        /*0514*/ 	.word	0x000022c0


	//   ....[108]....
        /*0518*/ 	.word	0x00002330


	//   ....[109]....
        /*051c*/ 	.word	0x00002380


	//   ....[110]....
        /*0520*/ 	.word	0x00002410


	//   ....[111]....
        /*0524*/ 	.word	0x000024a0


	//   ....[112]....
        /*0528*/ 	.word	0x00002510


	//   ....[113]....
        /*052c*/ 	.word	0x00002560


	//   ....[114]....
        /*0530*/ 	.word	0x000025d0


	//   ....[115]....
        /*0534*/ 	.word	0x00002620


	//   ....[116]....
        /*0538*/ 	.word	0x00002690


	//   ....[117]....
        /*053c*/ 	.word	0x000026e0


	//   ....[118]....
        /*0540*/ 	.word	0x00002750


	//   ....[119]....
        /*0544*/ 	.word	0x000027a0


	//   ....[120]....
        /*0548*/ 	.word	0x00002820


	//   ....[121]....
        /*054c*/ 	.word	0x00002870


	//   ....[122]....
        /*0550*/ 	.word	0x000028e0


	//   ....[123]....
        /*0554*/ 	.word	0x00002930


	//   ....[124]....
        /*0558*/ 	.word	0x000029a0


	//   ....[125]....
        /*055c*/ 	.word	0x000029f0


	//   ....[126]....
        /*0560*/ 	.word	0x00002a60


	//   ....[127]....
        /*0564*/ 	.word	0x00002ab0


	//   ....[128]....
        /*0568*/ 	.word	0x00002b20


	//   ....[129]....
        /*056c*/ 	.word	0x00002b70


	//   ....[130]....
        /*0570*/ 	.word	0x00002c00


	//   ....[131]....
        /*0574*/ 	.word	0x00002c90


	//   ....[132]....
        /*0578*/ 	.word	0x00002d00


	//   ....[133]....
        /*057c*/ 	.word	0x00002d50


	//   ....[134]....
        /*0580*/ 	.word	0x00002dc0


	//   ....[135]....
        /*0584*/ 	.word	0x00002e10


	//   ....[136]....
        /*0588*/ 	.word	0x00002e80


	//   ....[137]....
        /*058c*/ 	.word	0x00002ed0


	//   ....[138]....
        /*0590*/ 	.word	0x00002f40


	//   ....[139]....
        /*0594*/ 	.word	0x00002f90


	//   ....[140]....
        /*0598*/ 	.word	0x00003010


	//   ....[141]....
        /*059c*/ 	.word	0x00003060


	//   ....[142]....
        /*05a0*/ 	.word	0x000030d0


	//   ....[143]....
        /*05a4*/ 	.word	0x00003120


	//   ....[144]....
        /*05a8*/ 	.word	0x00003190


	//   ....[145]....
        /*05ac*/ 	.word	0x000031e0


	//   ....[146]....
        /*05b0*/ 	.word	0x00003250


	//   ....[147]....
        /*05b4*/ 	.word	0x000032a0


	//   ....[148]....
        /*05b8*/ 	.word	0x00003310


	//   ....[149]....
        /*05bc*/ 	.word	0x00003360


	//   ....[150]....
        /*05c0*/ 	.word	0x00003400


	//   ....[151]....
        /*05c4*/ 	.word	0x00003490


	//   ....[152]....
        /*05c8*/ 	.word	0x00003500


	//   ....[153]....
        /*05cc*/ 	.word	0x00003550


	//   ....[154]....
        /*05d0*/ 	.word	0x000035c0


	//   ....[155]....
        /*05d4*/ 	.word	0x00003610


	//   ....[156]....
        /*05d8*/ 	.word	0x00003680


	//   ....[157]....
        /*05dc*/ 	.word	0x000036d0


	//   ....[158]....
        /*05e0*/ 	.word	0x00003740


	//   ....[159]....
        /*05e4*/ 	.word	0x00003790


	//   ....[160]....
        /*05e8*/ 	.word	0x00003820


	//   ....[161]....
        /*05ec*/ 	.word	0x00003870


	//   ....[162]....
        /*05f0*/ 	.word	0x000038e0


	//   ....[163]....
        /*05f4*/ 	.word	0x00003930


	//   ....[164]....
        /*05f8*/ 	.word	0x000039a0


	//   ....[165]....
        /*05fc*/ 	.word	0x000039f0


	//   ....[166]....
        /*0600*/ 	.word	0x00003a60


	//   ....[167]....
        /*0604*/ 	.word	0x00003ab0


	//   ....[168]....
        /*0608*/ 	.word	0x00003b20


	//   ....[169]....
        /*060c*/ 	.word	0x00003b70


	//----- nvinfo : EIATTR_VRC_CTA_INIT_COUNT
	.align		4
.L_2898:
        /*0610*/ 	.byte	0x02, 0x4a
	.zero		1
	.zero		1


	//----- nvinfo : EIATTR_EXIT_INSTR_OFFSETS
	.align		4
        /*0614*/ 	.byte	0x04, 0x1c
        /*0616*/ 	.short	(.L_2900 - .L_2899)


	//   ....[0]....
.L_2899:
        /*0618*/ 	.word	0x00000040


	//   ....[1]....
        /*061c*/ 	.word	0x000001d0


	//   ....[2]....
        /*0620*/ 	.word	0x00000360


	//   ....[3]....
        /*0624*/ 	.word	0x00001ba0


	//   ....[4]....
        /*0628*/ 	.word	0x00001da0


	//   ....[5]....
        /*062c*/ 	.word	0x00001f40


	//   ....[6]....
        /*0630*/ 	.word	0x00001f50


	//   ....[7]....
        /*0634*/ 	.word	0x00001fd0


	//----- nvinfo : EIATTR_CRS_STACK_SIZE
	.align		4
.L_2900:
        /*0638*/ 	.byte	0x04, 0x1e
        /*063a*/ 	.short	(.L_2902 - .L_2901)
.L_2901:
        /*063c*/ 	.word	0x00000000


	//----- nvinfo : EIATTR_CBANK_PARAM_SIZE
	.align		4
.L_2902:
        /*0640*/ 	.byte	0x03, 0x19
        /*0642*/ 	.short	0x004c


	//----- nvinfo : EIATTR_PARAM_CBANK
	.align		4
        /*0644*/ 	.byte	0x04, 0x0a
        /*0646*/ 	.short	(.L_2904 - .L_2903)
	.align		4
.L_2903:
        /*0648*/ 	.word	index@(.nv.constant0._Z30fitPartitionsBatched_OptimizedIiEvPKT_PKiS4_PiPdS6_S5_PxS6_i)
        /*064c*/ 	.short	0x0380
        /*064e*/ 	.short	0x004c


	//----- nvinfo : EIATTR_SW_WAR
	.align		4
.L_2904:
        /*0650*/ 	.byte	0x04, 0x36
        /*0652*/ 	.short	(.L_2906 - .L_2905)
.L_2905:
        /*0654*/ 	.word	0x00000008
.L_2906:


//--------------------- .nv.info._Z20createPartitionsFastIiEviiPKfiPiS2_S2_S1_ --------------------------
	.section	.nv.info._Z20createPartitionsFastIiEviiPKfiPiS2_S2_S1_,"",@"SHT_CUDA_INFO"
	.sectionflags	@""
	.align	4


	//----- nvinfo : EIATTR_CUDA_API_VERSION
	.align		4
        /*0000*/ 	.byte	0x04, 0x37
        /*0002*/ 	.short	(.L_2908 - .L_2907)
.L_2907:
        /*0004*/ 	.word	0x00000082


	//----- nvinfo : EIATTR_KPARAM_INFO
	.align		4
.L_2908:
        /*0008*/ 	.byte	0x04, 0x17
        /*000a*/ 	.short	(.L_2910 - .L_2909)
.L_2909:
        /*000c*/ 	.word	0x00000000
        /*0010*/ 	.short	0x0007
        /*0012*/ 	.short	0x0030
        /*0014*/ 	.byte	0x00, 0xf5, 0x21, 0x00


	//----- nvinfo : EIATTR_KPARAM_INFO
	.align		4
.L_2910:
        /*0018*/ 	.byte	0x04, 0x17
        /*001a*/ 	.short	(.L_2912 - .L_2911)
.L_2911:
        /*001c*/ 	.word	0x00000000
        /*0020*/ 	.short	0x0006
        /*0022*/ 	.short	0x0028
        /*0024*/ 	.byte	0x00, 0xf5, 0x21, 0x00


	//----- nvinfo : EIATTR_KPARAM_INFO
	.align		4
.L_2912:
        /*0028*/ 	.byte	0x04, 0x17
        /*002a*/ 	.short	(.L_2914 - .L_2913)
.L_2913:
        /*002c*/ 	.word	0x00000000
        /*0030*/ 	.short	0x0005
        /*0032*/ 	.short	0x0020
        /*0034*/ 	.byte	0x00, 0xf5, 0x21, 0x00


	//----- nvinfo : EIATTR_KPARAM_INFO
	.align		4
.L_2914:
        /*0038*/ 	.byte	0x04, 0x17
        /*003a*/ 	.short	(.L_2916 - .L_2915)
.L_2915:
        /*003c*/ 	.word	0x00000000
        /*0040*/ 	.short	0x0004
        /*0042*/ 	.short	0x0018
        /*0044*/ 	.byte	0x00, 0xf5, 0x21, 0x00


	//----- nvinfo : EIATTR_KPARAM_INFO
	.align		4
.L_2916:
        /*0048*/ 	.byte	0x04, 0x17
        /*004a*/ 	.short	(.L_2918 - .L_2917)
.L_2917:
        /*004c*/ 	.word	0x00000000
        /*0050*/ 	.short	0x0003
        /*0052*/ 	.short	0x0010
        /*0054*/ 	.byte	0x00, 0xf0, 0x11, 0x00


	//----- nvinfo : EIATTR_KPARAM_INFO
	.align		4
.L_2918:
        /*0058*/ 	.byte	0x04, 0x17
        /*005a*/ 	.short	(.L_2920 - .L_2919)
.L_2919:
        /*005c*/ 	.word	0x00000000
        /*0060*/ 	.short	0x0002
        /*0062*/ 	.short	0x0008
        /*0064*/ 	.byte	0x00, 0xf5, 0x21, 0x00


	//----- nvinfo : EIATTR_KPARAM_INFO
	.align		4
.L_2920:
        /*0068*/ 	.byte	0x04, 0x17
        /*006a*/ 	.short	(.L_2922 - .L_2921)
.L_2921:
        /*006c*/ 	.word	0x00000000
        /*0070*/ 	.short	0x0001
        /*0072*/ 	.short	0x0004
        /*0074*/ 	.byte	0x00, 0xf0, 0x11, 0x00


	//----- nvinfo : EIATTR_KPARAM_INFO
	.align		4
.L_2922:
        /*0078*/ 	.byte	0x04, 0x17
        /*007a*/ 	.short	(.L_2924 - .L_2923)
.L_2923:
        /*007c*/ 	.word	0x00000000
        /*0080*/ 	.short	0x0000
        /*0082*/ 	.short	0x0000
        /*0084*/ 	.byte	0x00, 0xf0, 0x11, 0x00


	//----- nvinfo : EIATTR_SPARSE_MMA_MASK
	.align		4
.L_2924:
        /*0088*/ 	.byte	0x03, 0x50
        /*008a*/ 	.short	0x0000


	//----- nvinfo : EIATTR_MAXREG_COUNT
	.align		4
        /*008c*/ 	.byte	0x03, 0x1b
        /*008e*/ 	.short	0x00ff


	//----- nvinfo : EIATTR_MERCURY_ISA_VERSION
	.align		4
        /*0090*/ 	.byte	0x03, 0x5f
        /*0092*/ 	.short	0x0101


	//----- nvinfo : EIATTR_INT_WARP_WIDE_INSTR_OFFSETS
	.align		4
        /*0094*/ 	.byte	0x04, 0x31
        /*0096*/ 	.short	(.L_2926 - .L_2925)


	//   ....[0]....
.L_2925:
        /*0098*/ 	.word	0x00000470


	//   ....[1]....
        /*009c*/ 	.word	0x000004e0


	//----- nvinfo : EIATTR_VRC_CTA_INIT_COUNT
	.align		4
.L_2926:
        /*00a0*/ 	.byte	0x02, 0x4a
	.zero		1
	.zero		1


	//----- nvinfo : EIATTR_EXIT_INSTR_OFFSETS
	.align		4
        /*00a4*/ 	.byte	0x04, 0x1c
        /*00a6*/ 	.short	(.L_2928 - .L_2927)


	//   ....[0]....
.L_2927:
        /*00a8*/ 	.word	0x00000070


	//   ....[1]....
        /*00ac*/ 	.word	0x000005e0


	//----- nvinfo : EIATTR_CRS_STACK_SIZE
	.align		4
.L_2928:
        /*00b0*/ 	.byte	0x04, 0x1e
        /*00b2*/ 	.short	(.L_2930 - .L_2929)
.L_2929:
        /*00b4*/ 	.word	0x00000000


	//----- nvinfo : EIATTR_CBANK_PARAM_SIZE
	.align		4
.L_2930:
        /*00b8*/ 	.byte	0x03, 0x19
        /*00ba*/ 	.short	0x0038


	//----- nvinfo : EIATTR_PARAM_CBANK
	.align		4
        /*00bc*/ 	.byte	0x04, 0x0a
        /*00be*/ 	.short	(.L_2932 - .L_2931)
	.align		4
.L_2931:
        /*00c0*/ 	.word	index@(.nv.constant0._Z20createPartitionsFastIiEviiPKfiPiS2_S2_S1_)
        /*00c4*/ 	.short	0x0380
        /*00c6*/ 	.short	0x0038


	//----- nvinfo : EIATTR_SW_WAR
	.align		4
.L_2932:
        /*00c8*/ 	.byte	0x04, 0x36
        /*00ca*/ 	.short	(.L_2934 - .L_2933)
.L_2933:
        /*00cc*/ 	.word	0x00000008
.L_2934:


//--------------------- .nv.info._Z23analyzeDataVarianceFastIiEvPKT_iiPfi --------------------------
	.section	.nv.info._Z23analyzeDataVarianceFastIiEvPKT_iiPfi,"",@"SHT_CUDA_INFO"
	.sectionflags	@""
	.align	4


	//----- nvinfo : EIATTR_CUDA_API_VERSION
	.align		4
        /*0000*/ 	.byte	0x04, 0x37
        /*0002*/ 	.short	(.L_2936 - .L_2935)
.L_2935:
        /*0004*/ 	.word	0x00000082


	//----- nvinfo : EIATTR_KPARAM_INFO
	.align		4
.L_2936:
        /*0008*/ 	.byte	0x04, 0x17
        /*000a*/ 	.short	(.L_2938 - .L_2937)
.L_2937:
        /*000c*/ 	.word	0x00000000
        /*0010*/ 	.short	0x0004
        /*0012*/ 	.short	0x0018
        /*0014*/ 	.byte	0x00, 0xf0, 0x11, 0x00


	//----- nvinfo : EIATTR_KPARAM_INFO
	.align		4
.L_2938:
        /*0018*/ 	.byte	0x04, 0x17
        /*001a*/ 	.short	(.L_2940 - .L_2939)
.L_2939:
        /*001c*/ 	.word	0x00000000
        /*0020*/ 	.short	0x0003
        /*0022*/ 	.short	0x0010
        /*0024*/ 	.byte	0x00, 0xf5, 0x21, 0x00


	//----- nvinfo : EIATTR_KPARAM_INFO
	.align		4
.L_2940:
        /*0028*/ 	.byte	0x04, 0x17
        /*002a*/ 	.short	(.L_2942 - .L_2941)
.L_2941:
        /*002c*/ 	.word	0x00000000
        /*0030*/ 	.short	0x0002
        /*0032*/ 	.short	0x000c
        /*0034*/ 	.byte	0x00, 0xf0, 0x11, 0x00


	//----- nvinfo : EIATTR_KPARAM_INFO
	.align		4
.L_2942:
        /*0038*/ 	.byte	0x04, 0x17
        /*003a*/ 	.short	(.L_2944 - .L_2943)
.L_2943:
        /*003c*/ 	.word	0x00000000
        /*0040*/ 	.short	0x0001
        /*0042*/ 	.short	0x0008
        /*0044*/ 	.byte	0x00, 0xf0, 0x11, 0x00


	//----- nvinfo : EIATTR_KPARAM_INFO
	.align		4
.L_2944:
        /*0048*/ 	.byte	0x04, 0x17
        /*004a*/ 	.short	(.L_2946 - .L_2945)
.L_2945:
        /*004c*/ 	.word	0x00000000
        /*0050*/ 	.short	0x0000
        /*0052*/ 	.short	0x0000
        /*0054*/ 	.byte	0x00, 0xf5, 0x21, 0x00


	//----- nvinfo : EIATTR_SPARSE_MMA_MASK
	.align		4
.L_2946:
        /*0058*/ 	.byte	0x03, 0x50
        /*005a*/ 	.short	0x0000


	//----- nvinfo : EIATTR_MAXREG_COUNT
	.align		4
        /*005c*/ 	.byte	0x03, 0x1b
        /*005e*/ 	.short	0x00ff


	//----- nvinfo : EIATTR_MERCURY_ISA_VERSION
	.align		4
        /*0060*/ 	.byte	0x03, 0x5f
        /*0062*/ 	.short	0x0101


	//----- nvinfo : EIATTR_COOP_GROUP_MASK_REGIDS
	.align		4
        /*0064*/ 	.byte	0x04, 0x29
        /*0066*/ 	.short	(.L_2948 - .L_2947)


	//   ....[0]....
.L_2947:
        /*0068*/ 	.word	0xffffffff


	//   ....[1]....
        /*006c*/ 	.word	0xffffffff


	//   ....[2]....
        /*0070*/ 	.word	0xffffffff


	//   ....[3]....
        /*0074*/ 	.word	0xffffffff


	//   ....[4]....
        /*0078*/ 	.word	0xffffffff


	//   ....[5]....
        /*007c*/ 	.word	0xffffffff


	//   ....[6]....
        /*0080*/ 	.word	0xffffffff


	//   ....[7]....
        /*0084*/ 	.word	0xffffffff


	//   ....[8]....
        /*0088*/ 	.word	0xffffffff


	//   ....[9]....
        /*008c*/ 	.word	0xffffffff


	//   ....[10]....
        /*0090*/ 	.word	0xffffffff


	//   ....[11]....
        /*0094*/ 	.word	0xffffffff


	//   ....[12]....
        /*0098*/ 	.word	0xffffffff


	//   ....[13]....
        /*009c*/ 	.word	0xffffffff


	//   ....[14]....
        /*00a0*/ 	.word	0xffffffff


	//   ....[15]....
        /*00a4*/ 	.word	0xffffffff


	//   ....[16]....
        /*00a8*/ 	.word	0xffffffff


	//   ....[17]....
        /*00ac*/ 	.word	0xffffffff


	//   ....[18]....
        /*00b0*/ 	.word	0xffffffff


	//   ....[19]....
        /*00b4*/ 	.word	0xffffffff


	//----- nvinfo : EIATTR_COOP_GROUP_INSTR_OFFSETS
	.align		4
.L_2948:
        /*00b8*/ 	.byte	0x04, 0x28
        /*00ba*/ 	.short	(.L_2950 - .L_2949)


	//   ....[0]....
.L_2949:
        /*00bc*/ 	.word	0x00000310


	//   ....[1]....
        /*00c0*/ 	.word	0x00000340


	//   ....[2]....
        /*00c4*/ 	.word	0x00000350


	//   ....[3]....
        /*00c8*/ 	.word	0x00000360


	//   ....[4]....
        /*00cc*/ 	.word	0x00000390


	//   ....[5]....
        /*00d0*/ 	.word	0x000003a0


	//   ....[6]....
        /*00d4*/ 	.word	0x000003b0


	//   ....[7]....
        /*00d8*/ 	.word	0x000003c0


	//   ....[8]....
        /*00dc*/ 	.word	0x000003e0


	//   ....[9]....
        /*00e0*/ 	.word	0x00000400


	//   ....[10]....
        /*00e4*/ 	.word	0x00000410


	//   ....[11]....
        /*00e8*/ 	.word	0x00000420


	//   ....[12]....
        /*00ec*/ 	.word	0x00000440


	//   ....[13]....
        /*00f0*/ 	.word	0x00000460


	//   ....[14]....
        /*00f4*/ 	.word	0x00000470


	//   ....[15]....
        /*00f8*/ 	.word	0x00000480


	//   ....[16]....
        /*00fc*/ 	.word	0x000004a0


	//   ....[17]....
        /*0100*/ 	.word	0x000004c0


	//   ....[18]....
        /*0104*/ 	.word	0x000004d0


	//   ....[19]....
        /*0108*/ 	.word	0x000004e0


	//----- nvinfo : EIATTR_VRC_CTA_INIT_COUNT
	.align		4
.L_2950:
        /*010c*/ 	.byte	0x02, 0x4a
	.zero		1
	.zero		1


	//----- nvinfo : EIATTR_EXIT_INSTR_OFFSETS
	.align		4
        /*0110*/ 	.byte	0x04, 0x1c
        /*0112*/ 	.short	(.L_2952 - .L_2951)


	//   ....[0]....
.L_2951:
        /*0114*/ 	.word	0x00000040


	//   ....[1]....
        /*0118*/ 	.word	0x000008d0


	//----- nvinfo : EIATTR_CRS_STACK_SIZE
	.align		4
.L_2952:
        /*011c*/ 	.byte	0x04, 0x1e
        /*011e*/ 	.short	(.L_2954 - .L_2953)
.L_2953:
        /*0120*/ 	.word	0x00000000


	//----- nvinfo : EIATTR_CBANK_PARAM_SIZE
	.align		4
.L_2954:
        /*0124*/ 	.byte	0x03, 0x19
        /*0126*/ 	.short	0x001c


	//----- nvinfo : EIATTR_PARAM_CBANK
	.align		4
        /*0128*/ 	.byte	0x04, 0x0a
        /*012a*/ 	.short	(.L_2956 - .L_2955)
	.align		4
.L_2955:
        /*012c*/ 	.word	index@(.nv.constant0._Z23analyzeDataVarianceFastIiEvPKT_iiPfi)
        /*0130*/ 	.short	0x0380
        /*0132*/ 	.short	0x001c


	//----- nvinfo : EIATTR_SW_WAR
	.align		4
.L_2956:
        /*0134*/ 	.byte	0x04, 0x36
        /*0136*/ 	.short	(.L_2958 - .L_2957)
.L_2957:
        /*0138*/ 	.word	0x00000008
.L_2958:


//--------------------- .nv.info._Z17applyMergesKernelPiS_PdS_Pbi --------------------------
	.section	.nv.info._Z17applyMergesKernelPiS_PdS_Pbi,"",@"SHT_CUDA_INFO"
	.sectionflags	@""
	.align	4


	//----- nvinfo : EIATTR_CUDA_API_VERSION
	.align		4
        /*0000*/ 	.byte	0x04, 0x37
        /*0002*/ 	.short	(.L_2960 - .L_2959)
.L_2959:
        /*0004*/ 	.word	0x00000082


	//----- nvinfo : EIATTR_KPARAM_INFO
	.align		4
.L_2960:
        /*0008*/ 	.byte	0x04, 0x17
        /*000a*/ 	.short	(.L_2962 - .L_2961)
.L_2961:
        /*000c*/ 	.word	0x00000000
        /*0010*/ 	.short	0x0005
        /*0012*/ 	.short	0x0028
        /*0014*/ 	.byte	0x00, 0xf0, 0x11, 0x00


	//----- nvinfo : EIATTR_KPARAM_INFO
	.align		4
.L_2962:
        /*0018*/ 	.byte	0x04, 0x17
        /*001a*/ 	.short	(.L_2964 - .L_2963)
.L_2963:
        /*001c*/ 	.word	0x00000000
        /*0020*/ 	.short	0x0004
        /*0022*/ 	.short	0x0020
        /*0024*/ 	.byte	0x00, 0xf5, 0x21, 0x00


	//----- nvinfo : EIATTR_KPARAM_INFO
	.align		4
.L_2964:
        /*0028*/ 	.byte	0x04, 0x17
        /*002a*/ 	.short	(.L_2966 - .L_2965)
.L_2965:
        /*002c*/ 	.word	0x00000000
        /*0030*/ 	.short	0x0003
        /*0032*/ 	.short	0x0018
        /*0034*/ 	.byte	0x00, 0xf5, 0x21, 0x00


	//----- nvinfo : EIATTR_KPARAM_INFO
	.align		4
.L_2966:
        /*0038*/ 	.byte	0x04, 0x17
        /*003a*/ 	.short	(.L_2968 - .L_2967)
.L_2967:
        /*003c*/ 	.word	0x00000000
        /*0040*/ 	.short	0x0002
        /*0042*/ 	.short	0x0010
        /*0044*/ 	.byte	0x00, 0xf5, 0x21, 0x00


	//----- nvinfo : EIATTR_KPARAM_INFO
	.align		4
.L_2968:
        /*0048*/ 	.byte	0x04, 0x17
        /*004a*/ 	.short	(.L_2970 - .L_2969)
.L_2969:
        /*004c*/ 	.word	0x00000000
        /*0050*/ 	.short	0x0001
        /*0052*/ 	.short	0x0008
        /*0054*/ 	.byte	0x00, 0xf5, 0x21, 0x00


	//----- nvinfo : EIATTR_KPARAM_INFO
	.align		4
.L_2970:
        /*0058*/ 	.byte	0x04, 0x17
        /*005a*/ 	.short	(.L_2972 - .L_2971)
.L_2971:
        /*005c*/ 	.word	0x00000000
        /*0060*/ 	.short	0x0000
        /*0062*/ 	.short	0x0000
        /*0064*/ 	.byte	0x00, 0xf5, 0x21, 0x00


	//----- nvinfo : EIATTR_SPARSE_MMA_MASK
	.align		4
.L_2972:
        /*0068*/ 	.byte	0x03, 0x50
        /*006a*/ 	.short	0x0000


	//----- nvinfo : EIATTR_MAXREG_COUNT
	.align		4
        /*006c*/ 	.byte	0x03, 0x1b
        /*006e*/ 	.short	0x00ff


	//----- nvinfo : EIATTR_MERCURY_ISA_VERSION
	.align		4
        /*0070*/ 	.byte	0x03, 0x5f
        /*0072*/ 	.short	0x0101


	//----- nvinfo : EIATTR_VRC_CTA_INIT_COUNT
	.align		4
        /*0074*/ 	.byte	0x02, 0x4a
	.zero		1
	.zero		1


	//----- nvinfo : EIATTR_EXIT_INSTR_OFFSETS
	.align		4
        /*0078*/ 	.byte	0x04, 0x1c
        /*007a*/ 	.short	(.L_2974 - .L_2973)


	//   ....[0]....
.L_2973:
        /*007c*/ 	.word	0x00000070


	//   ....[1]....
        /*0080*/ 	.word	0x000000d0


	//   ....[2]....
        /*0084*/ 	.word	0x000001f0


	//----- nvinfo : EIATTR_CBANK_PARAM_SIZE
	.align		4
.L_2974:
        /*0088*/ 	.byte	0x03, 0x19
        /*008a*/ 	.short	0x002c


	//----- nvinfo : EIATTR_PARAM_CBANK
	.align		4
        /*008c*/ 	.byte	0x04, 0x0a
        /*008e*/ 	.short	(.L_2976 - .L_2975)
	.align		4
.L_2975:
        /*0090*/ 	.word	index@(.nv.constant0._Z17applyMergesKernelPiS_PdS_Pbi)
        /*0094*/ 	.short	0x0380
        /*0096*/ 	.short	0x002c


	//----- nvinfo : EIATTR_SW_WAR
	.align		4
.L_2976:
        /*0098*/ 	.byte	0x04, 0x36
        /*009a*/ 	.short	(.L_2978 - .L_2977)
.L_2977:
        /*009c*/ 	.word	0x00000008
.L_2978:


//--------------------- .nv.info._Z23workStealingMergeKernelP21PartitionCandidateGPUPiPbi --------------------------
	.section	.nv.info._Z23workStealingMergeKernelP21PartitionCandidateGPUPiPbi,"",@"SHT_CUDA_INFO"
	.sectionflags	@""
	.align	4


	//----- nvinfo : EIATTR_CUDA_API_VERSION
	.align		4
        /*0000*/ 	.byte	0x04, 0x37
        /*0002*/ 	.short	(.L_2980 - .L_2979)
.L_2979:
        /*0004*/ 	.word	0x00000082


	//----- nvinfo : EIATTR_KPARAM_INFO
	.align		4
.L_2980:
        /*0008*/ 	.byte	0x04, 0x17
        /*000a*/ 	.short	(.L_2982 - .L_2981)
.L_2981:
        /*000c*/ 	.word	0x00000000
        /*0010*/ 	.short	0x0003
        /*0012*/ 	.short	0x0018
        /*0014*/ 	.byte	0x00, 0xf0, 0x11, 0x00


	//----- nvinfo : EIATTR_KPARAM_INFO
	.align		4
.L_2982:
        /*0018*/ 	.byte	0x04, 0x17
        /*001a*/ 	.short	(.L_2984 - .L_2983)
.L_2983:
        /*001c*/ 	.word	0x00000000
        /*0020*/ 	.short	0x0002
        /*0022*/ 	.short	0x0010
        /*0024*/ 	.byte	0x00, 0xf5, 0x21, 0x00


	//----- nvinfo : EIATTR_KPARAM_INFO
	.align		4
.L_2984:
        /*0028*/ 	.byte	0x04, 0x17
        /*002a*/ 	.short	(.L_2986 - .L_2985)
.L_2985:
        /*002c*/ 	.word	0x00000000
        /*0030*/ 	.short	0x0001
        /*0032*/ 	.short	0x0008
        /*0034*/ 	.byte	0x00, 0xf5, 0x21, 0x00


	//----- nvinfo : EIATTR_KPARAM_INFO
	.align		4
.L_2986:
        /*0038*/ 	.byte	0x04, 0x17
        /*003a*/ 	.short	(.L_2988 - .L_2987)
.L_2987:
        /*003c*/ 	.word	0x00000000
        /*0040*/ 	.short	0x0000
        /*0042*/ 	.short	0x0000
        /*0044*/ 	.byte	0x00, 0xf5, 0x21, 0x00


	//----- nvinfo : EIATTR_SPARSE_MMA_MASK
	.align		4
.L_2988:
        /*0048*/ 	.byte	0x03, 0x50
        /*004a*/ 	.short	0x0000


	//----- nvinfo : EIATTR_MAXREG_COUNT
	.align		4
        /*004c*/ 	.byte	0x03, 0x1b
        /*004e*/ 	.short	0x00ff


	//----- nvinfo : EIATTR_MERCURY_ISA_VERSION
	.align		4
        /*0050*/ 	.byte	0x03, 0x5f
        /*0052*/ 	.short	0x0101


	//----- nvinfo : EIATTR_VRC_CTA_INIT_COUNT
	.align		4
        /*0054*/ 	.byte	0x02, 0x4a
	.zero		1
	.zero		1


	//----- nvinfo : EIATTR_EXIT_INSTR_OFFSETS
	.align		4
        /*0058*/ 	.byte	0x04, 0x1c
        /*005a*/ 	.short	(.L_2990 - .L_2989)


	//   ....[0]....
.L_2989:
        /*005c*/ 	.word	0x00000280


	//   ....[1]....
        /*0060*/ 	.word	0x00000540


	//   ....[2]....
        /*0064*/ 	.word	0x00000b10


	//----- nvinfo : EIATTR_CRS_STACK_SIZE
	.align		4
.L_2990:
        /*0068*/ 	.byte	0x04, 0x1e
        /*006a*/ 	.short	(.L_2992 - .L_2991)
.L_2991:
        /*006c*/ 	.word	0x00000000


	//----- nvinfo : EIATTR_CBANK_PARAM_SIZE
	.align		4
.L_2992:
        /*0070*/ 	.byte	0x03, 0x19
        /*0072*/ 	.short	0x001c


	//----- nvinfo : EIATTR_PARAM_CBANK
	.align		4
        /*0074*/ 	.byte	0x04, 0x0a
        /*0076*/ 	.short	(.L_2994 - .L_2993)
	.align		4
.L_2993:
        /*0078*/ 	.word	index@(.nv.constant0._Z23workStealingMergeKernelP21PartitionCandidateGPUPiPbi)
        /*007c*/ 	.short	0x0380
        /*007e*/ 	.short	0x001c


	//----- nvinfo : EIATTR_SW_WAR
	.align		4
.L_2994:
        /*0080*/ 	.byte	0x04, 0x36
        /*0082*/ 	.short	(.L_2996 - .L_2995)
.L_2995:
        /*0084*/ 	.word	0x00000008
.L_2996:


//--------------------- .nv.info._Z27initWorkStealingQueueKernel17WorkStealingQueuei --------------------------
	.section	.nv.info._Z27initWorkStealingQueueKernel17WorkStealingQueuei,"",@"SHT_CUDA_INFO"
	.sectionflags	@""
	.align	4


	//----- nvinfo : EIATTR_CUDA_API_VERSION
	.align		4
        /*0000*/ 	.byte	0x04, 0x37
        /*0002*/ 	.short	(.L_2998 - .L_2997)
.L_2997:
        /*0004*/ 	.word	0x00000082


	//----- nvinfo : EIATTR_KPARAM_INFO
	.align		4
.L_2998:
        /*0008*/ 	.byte	0x04, 0x17
        /*000a*/ 	.short	(.L_3000 - .L_2999)
.L_2999:
        /*000c*/ 	.word	0x00000000
        /*0010*/ 	.short	0x0001
        /*0012*/ 	.short	0x0030
        /*0014*/ 	.byte	0x00, 0xf0, 0x11, 0x00


	//----- nvinfo : EIATTR_KPARAM_INFO
	.align		4
.L_3000:
        /*0018*/ 	.byte	0x04, 0x17
        /*001a*/ 	.short	(.L_3002 - .L_3001)
.L_3001:
        /*001c*/ 	.word	0x00000000
        /*0020*/ 	.short	0x0000
        /*0022*/ 	.short	0x0000
        /*0024*/ 	.byte	0x00, 0xf0, 0xc1, 0x00


	//----- nvinfo : EIATTR_SPARSE_MMA_MASK
	.align		4
.L_3002:
        /*0028*/ 	.byte	0x03, 0x50
        /*002a*/ 	.short	0x0000


	//----- nvinfo : EIATTR_MAXREG_COUNT
	.align		4
        /*002c*/ 	.byte	0x03, 0x1b
        /*002e*/ 	.short	0x00ff


	//----- nvinfo : EIATTR_MERCURY_ISA_VERSION
	.align		4
        /*0030*/ 	.byte	0x03, 0x5f
        /*0032*/ 	.short	0x0101


	//----- nvinfo : EIATTR_VRC_CTA_INIT_COUNT
	.align		4
        /*0034*/ 	.byte	0x02, 0x4a
	.zero		1
	.zero		1


	//----- nvinfo : EIATTR_EXIT_INSTR_OFFSETS
	.align		4
        /*0038*/ 	.byte	0x04, 0x1c
        /*003a*/ 	.short	(.L_3004 - .L_3003)


	//   ....[0]....
.L_3003:
        /*003c*/ 	.word	0x00000760


	//   ....[1]....
        /*0040*/ 	.word	0x000007d0


	//----- nvinfo : EIATTR_CRS_STACK_SIZE
	.align		4
.L_3004:
        /*0044*/ 	.byte	0x04, 0x1e
        /*0046*/ 	.short	(.L_3006 - .L_3005)
.L_3005:
        /*0048*/ 	.word	0x00000000


	//----- nvinfo : EIATTR_CBANK_PARAM_SIZE
	.align		4
.L_3006:
        /*004c*/ 	.byte	0x03, 0x19
        /*004e*/ 	.short	0x0034


	//----- nvinfo : EIATTR_PARAM_CBANK
	.align		4
        /*0050*/ 	.byte	0x04, 0x0a
        /*0052*/ 	.short	(.L_3008 - .L_3007)
	.align		4
.L_3007:
        /*0054*/ 	.word	index@(.nv.constant0._Z27initWorkStealingQueueKernel17WorkStealingQueuei)
        /*0058*/ 	.short	0x0380
        /*005a*/ 	.short	0x0034


	//----- nvinfo : EIATTR_SW_WAR
	.align		4
.L_3008:
        /*005c*/ 	.byte	0x04, 0x36
        /*005e*/ 	.short	(.L_3010 - .L_3009)
.L_3009:
        /*0060*/ 	.word	0x00000008
.L_3010:


//--------------------- .nv.info._Z19setBitOffsetsKernelPiS_S_Pli --------------------------
	.section	.nv.info._Z19setBitOffsetsKernelPiS_S_Pli,"",@"SHT_CUDA_INFO"
	.sectionflags	@""
	.align	4


	//----- nvinfo : EIATTR_CUDA_API_VERSION
	.align		4
        /*0000*/ 	.byte	0x04, 0x37
        /*0002*/ 	.short	(.L_3012 - .L_3011)
.L_3011:
        /*0004*/ 	.word	0x00000082


	//----- nvinfo : EIATTR_KPARAM_INFO
	.align		4
.L_3012:
        /*0008*/ 	.byte	0x04, 0x17
        /*000a*/ 	.short	(.L_3014 - .L_3013)
.L_3013:
        /*000c*/ 	.word	0x00000000
        /*0010*/ 	.short	0x0004
        /*0012*/ 	.short	0x0020
        /*0014*/ 	.byte	0x00, 0xf0, 0x11, 0x00


	//----- nvinfo : EIATTR_KPARAM_INFO
	.align		4
.L_3014:
        /*0018*/ 	.byte	0x04, 0x17
        /*001a*/ 	.short	(.L_3016 - .L_3015)
.L_3015:
        /*001c*/ 	.word	0x00000000
        /*0020*/ 	.short	0x0003
        /*0022*/ 	.short	0x0018
        /*0024*/ 	.byte	0x00, 0xf5, 0x21, 0x00


	//----- nvinfo : EIATTR_KPARAM_INFO
	.align		4
.L_3016:
        /*0028*/ 	.byte	0x04, 0x17
        /*002a*/ 	.short	(.L_3018 - .L_3017)
.L_3017:
        /*002c*/ 	.word	0x00000000
        /*0030*/ 	.short	0x0002
        /*0032*/ 	.short	0x0010
        /*0034*/ 	.byte	0x00, 0xf5, 0x21, 0x00


	//----- nvinfo : EIATTR_KPARAM_INFO
	.align		4
.L_3018:
        /*0038*/ 	.byte	0x04, 0x17
        /*003a*/ 	.short	(.L_3020 - .L_3019)
.L_3019:
        /*003c*/ 	.word	0x00000000
        /*0040*/ 	.short	0x0001
        /*0042*/ 	.short	0x0008
        /*0044*/ 	.byte	0x00, 0xf5, 0x21, 0x00


	//----- nvinfo : EIATTR_KPARAM_INFO
	.align		4
.L_3020:
        /*0048*/ 	.byte	0x04, 0x17
        /*004a*/ 	.short	(.L_3022 - .L_3021)
.L_3021:
        /*004c*/ 	.word	0x00000000
        /*0050*/ 	.short	0x0000
        /*0052*/ 	.short	0x0000
        /*0054*/ 	.byte	0x00, 0xf5, 0x21, 0x00


	//----- nvinfo : EIATTR_SPARSE_MMA_MASK
	.align		4
.L_3022:
        /*0058*/ 	.byte	0x03, 0x50
        /*005a*/ 	.short	0x0000


	//----- nvinfo : EIATTR_MAXREG_COUNT
	.align		4
        /*005c*/ 	.byte	0x03, 0x1b
        /*005e*/ 	.short	0x00ff


	//----- nvinfo : EIATTR_MERCURY_ISA_VERSION
	.align		4
        /*0060*/ 	.byte	0x03, 0x5f
        /*0062*/ 	.short	0x0101


	//----- nvinfo : EIATTR_VRC_CTA_INIT_COUNT
	.align		4
        /*0064*/ 	.byte	0x02, 0x4a
	.zero		1
	.zero		1


	//----- nvinfo : EIATTR_EXIT_INSTR_OFFSETS
	.align		4
        /*0068*/ 	.byte	0x04, 0x1c
        /*006a*/ 	.short	(.L_3024 - .L_3023)


	//   ....[0]....
.L_3023:
        /*006c*/ 	.word	0x00000070


	//   ....[1]....
        /*0070*/ 	.word	0x000009d0


	//----- nvinfo : EIATTR_CRS_STACK_SIZE
	.align		4
.L_3024:
        /*0074*/ 	.byte	0x04, 0x1e
        /*0076*/ 	.short	(.L_3026 - .L_3025)
.L_3025:
        /*0078*/ 	.word	0x00000000


	//----- nvinfo : EIATTR_CBANK_PARAM_SIZE
	.align		4
.L_3026:
        /*007c*/ 	.byte	0x03, 0x19
        /*007e*/ 	.short	0x0024


	//----- nvinfo : EIATTR_PARAM_CBANK
	.align		4
        /*0080*/ 	.byte	0x04, 0x0a
        /*0082*/ 	.short	(.L_3028 - .L_3027)
	.align		4
.L_3027:
        /*0084*/ 	.word	index@(.nv.constant0._Z19setBitOffsetsKernelPiS_S_Pli)
        /*0088*/ 	.short	0x0380
        /*008a*/ 	.short	0x0024


	//----- nvinfo : EIATTR_SW_WAR
	.align		4
.L_3028:
        /*008c*/ 	.byte	0x04, 0x36
        /*008e*/ 	.short	(.L_3030 - .L_3029)
.L_3029:
        /*0090*/ 	.word	0x00000008
.L_3030:


//--------------------- .nv.info._Z25packToBlobKernelOptimizedPK16SerializedHeaderPKiS3_S3_PKdS3_PKlPKxPKjimPh --------------------------
	.section	.nv.info._Z25packToBlobKernelOptimizedPK16SerializedHeaderPKiS3_S3_PKdS3_PKlPKxPKjimPh,"",@"SHT_CUDA_INFO"
	.sectionflags	@""
	.align	4


	//----- nvinfo : EIATTR_CUDA_API_VERSION
	.align		4
        /*0000*/ 	.byte	0x04, 0x37
        /*0002*/ 	.short	(.L_3032 - .L_3031)
.L_3031:
        /*0004*/ 	.word	0x00000082


	//----- nvinfo : EIATTR_KPARAM_INFO
	.align		4
.L_3032:
        /*0008*/ 	.byte	0x04, 0x17
        /*000a*/ 	.short	(.L_3034 - .L_3033)
.L_3033:
        /*000c*/ 	.word	0x00000000
        /*0010*/ 	.short	0x000b
        /*0012*/ 	.short	0x0058
        /*0014*/ 	.byte	0x00, 0xf5, 0x21, 0x00


	//----- nvinfo : EIATTR_KPARAM_INFO
	.align		4
.L_3034:
        /*0018*/ 	.byte	0x04, 0x17
        /*001a*/ 	.short	(.L_3036 - .L_3035)
.L_3035:
        /*001c*/ 	.word	0x00000000
        /*0020*/ 	.short	0x000a
        /*0022*/ 	.short	0x0050
        /*0024*/ 	.byte	0x00, 0xf0, 0x21, 0x00


	//----- nvinfo : EIATTR_KPARAM_INFO
	.align		4
.L_3036:
        /*0028*/ 	.byte	0x04, 0x17
        /*002a*/ 	.short	(.L_3038 - .L_3037)
.L_3037:
        /*002c*/ 	.word	0x00000000
        /*0030*/ 	.short	0x0009
        /*0032*/ 	.short	0x0048
        /*0034*/ 	.byte	0x00, 0xf0, 0x11, 0x00


	//----- nvinfo : EIATTR_KPARAM_INFO
	.align		4
.L_3038:
        /*0038*/ 	.byte	0x04, 0x17
        /*003a*/ 	.short	(.L_3040 - .L_3039)
.L_3039:
        /*003c*/ 	.word	0x00000000
        /*0040*/ 	.short	0x0008
        /*0042*/ 	.short	0x0040
        /*0044*/ 	.byte	0x00, 0xf5, 0x21, 0x00


	//----- nvinfo : EIATTR_KPARAM_INFO
	.align		4
.L_3040:
        /*0048*/ 	.byte	0x04, 0x17
        /*004a*/ 	.short	(.L_3042 - .L_3041)
.L_3041:
        /*004c*/ 	.word	0x00000000
        /*0050*/ 	.short	0x0007
        /*0052*/ 	.short	0x0038
        /*0054*/ 	.byte	0x00, 0xf5, 0x21, 0x00


	//----- nvinfo : EIATTR_KPARAM_INFO
	.align		4
.L_3042:
        /*0058*/ 	.byte	0x04, 0x17
        /*005a*/ 	.short	(.L_3044 - .L_3043)
.L_3043:
        /*005c*/ 	.word	0x00000000
        /*0060*/ 	.short	0x0006
        /*0062*/ 	.short	0x0030
        /*0064*/ 	.byte	0x00, 0xf5, 0x21, 0x00


	//----- nvinfo : EIATTR_KPARAM_INFO
	.align		4
.L_3044:
        /*0068*/ 	.byte	0x04, 0x17
        /*006a*/ 	.short	(.L_3046 - .L_3045)
.L_3045:
        /*006c*/ 	.word	0x00000000
        /*0070*/ 	.short	0x0005
        /*0072*/ 	.short	0x0028
        /*0074*/ 	.byte	0x00, 0xf5, 0x21, 0x00


	//----- nvinfo : EIATTR_KPARAM_INFO
	.align		4
.L_3046:
        /*0078*/ 	.byte	0x04, 0x17
        /*007a*/ 	.short	(.L_3048 - .L_3047)
.L_3047:
        /*007c*/ 	.word	0x00000000
        /*0080*/ 	.short	0x0004
        /*0082*/ 	.short	0x0020
        /*0084*/ 	.byte	0x00, 0xf5, 0x21, 0x00


	//----- nvinfo : EIATTR_KPARAM_INFO
	.align		4
.L_3048:
        /*0088*/ 	.byte	0x04, 0x17
        /*008a*/ 	.short	(.L_3050 - .L_3049)
.L_3049:
        /*008c*/ 	.word	0x00000000
        /*0090*/ 	.short	0x0003
        /*0092*/ 	.short	0x0018
        /*0094*/ 	.byte	0x00, 0xf5, 0x21, 0x00


	//----- nvinfo : EIATTR_KPARAM_INFO
	.align		4
.L_3050:
        /*0098*/ 	.byte	0x04, 0x17
        /*009a*/ 	.short	(.L_3052 - .L_3051)
.L_3051:
        /*009c*/ 	.word	0x00000000
        /*00a0*/ 	.short	0x0002
        /*00a2*/ 	.short	0x0010
        /*00a4*/ 	.byte	0x00, 0xf5, 0x21, 0x00


	//----- nvinfo : EIATTR_KPARAM_INFO
	.align		4
.L_3052:
        /*00a8*/ 	.byte	0x04, 0x17
        /*00aa*/ 	.short	(.L_3054 - .L_3053)
.L_3053:
        /*00ac*/ 	.word	0x00000000
        /*00b0*/ 	.short	0x0001
        /*00b2*/ 	.short	0x0008
        /*00b4*/ 	.byte	0x00, 0xf5, 0x21, 0x00


	//----- nvinfo : EIATTR_KPARAM_INFO
	.align		4
.L_3054:
        /*00b8*/ 	.byte	0x04, 0x17
        /*00ba*/ 	.short	(.L_3056 - .L_3055)
.L_3055:
        /*00bc*/ 	.word	0x00000000
        /*00c0*/ 	.short	0x0000
        /*00c2*/ 	.short	0x0000
        /*00c4*/ 	.byte	0x00, 0xf5, 0x21, 0x00


	//----- nvinfo : EIATTR_SPARSE_MMA_MASK
	.align		4
.L_3056:
        /*00c8*/ 	.byte	0x03, 0x50
        /*00ca*/ 	.short	0x0000


	//----- nvinfo : EIATTR_MAXREG_COUNT
	.align		4
        /*00cc*/ 	.byte	0x03, 0x1b
        /*00ce*/ 	.short	0x00ff


	//----- nvinfo : EIATTR_MERCURY_ISA_VERSION
	.align		4
        /*00d0*/ 	.byte	0x03, 0x5f
        /*00d2*/ 	.short	0x0101


	//----- nvinfo : EIATTR_VRC_CTA_INIT_COUNT
	.align		4
        /*00d4*/ 	.byte	0x02, 0x4a
	.zero		1
	.zero		1


	//----- nvinfo : EIATTR_EXIT_INSTR_OFFSETS
	.align		4
        /*00d8*/ 	.byte	0x04, 0x1c
        /*00da*/ 	.short	(.L_3058 - .L_3057)


	//   ....[0]....
.L_3057:
        /*00dc*/ 	.word	0x000000a0


	//   ....[1]....
        /*00e0*/ 	.word	0x000003c0


	//   ....[2]....
        /*00e4*/ 	.word	0x00000610


	//   ....[3]....
        /*00e8*/ 	.word	0x00000960


	//   ....[4]....
        /*00ec*/ 	.word	0x00000a40


	//   ....[5]....
        /*00f0*/ 	.word	0x00000d60


	//   ....[6]....
        /*00f4*/ 	.word	0x00000e50


	//----- nvinfo : EIATTR_INDIRECT_BRANCH_TARGETS
	.align		4
.L_3058:
        /*00f8*/ 	.byte	0x04, 0x34
        /*00fa*/ 	.short	(.L_3060 - .L_3059)


	//   ....[0]....
.L_3059:
        /*00fc*/ 	.word	.L_x_2769@srel
        /*0100*/ 	.short	0x0
        /*0102*/ 	.short	0x0
        /*0104*/ 	.word	0x3
        /*0108*/ 	.word	.L_x_2770@srel
        /*010c*/ 	.word	.L_x_2771@srel
        /*0110*/ 	.word	.L_x_2772@srel


	//----- nvinfo : EIATTR_CRS_STACK_SIZE
	.align		4
.L_3060:
        /*0114*/ 	.byte	0x04, 0x1e
        /*0116*/ 	.short	(.L_3062 - .L_3061)
.L_3061:
        /*0118*/ 	.word	0x00000000


	//----- nvinfo : EIATTR_CBANK_PARAM_SIZE
	.align		4
.L_3062:
        /*011c*/ 	.byte	0x03, 0x19
        /*011e*/ 	.short	0x0060


	//----- nvinfo : EIATTR_PARAM_CBANK
	.align		4
        /*0120*/ 	.byte	0x04, 0x0a
        /*0122*/ 	.short	(.L_3064 - .L_3063)
	.align		4
.L_3063:
        /*0124*/ 	.word	index@(.nv.constant0._Z25packToBlobKernelOptimizedPK16SerializedHeaderPKiS3_S3_PKdS3_PKlPKxPKjimPh)
        /*0128*/ 	.short	0x0380
        /*012a*/ 	.short	0x0060


	//----- nvinfo : EIATTR_SW_WAR
	.align		4
.L_3064:
        /*012c*/ 	.byte	0x04, 0x36
        /*012e*/ 	.short	(.L_3066 - .L_3065)
.L_3065:
        /*0130*/ 	.word	0x00000008
.L_3066:


//--------------------- .nv.info._Z20unpackFromBlobKernelPKhimPiS1_S1_PdS1_PlPxPj --------------------------
	.section	.nv.info._Z20unpackFromBlobKernelPKhimPiS1_S1_PdS1_PlPxPj,"",@"SHT_CUDA_INFO"
	.sectionflags	@""
	.align	4


	//----- nvinfo : EIATTR_CUDA_API_VERSION
	.align		4
        /*0000*/ 	.byte	0x04, 0x37
        /*0002*/ 	.short	(.L_3068 - .L_3067)
.L_3067:
        /*0004*/ 	.word	0x00000082


	//----- nvinfo : EIATTR_KPARAM_INFO
	.align		4
.L_3068:
        /*0008*/ 	.byte	0x04, 0x17
        /*000a*/ 	.short	(.L_3070 - .L_3069)
.L_3069:
        /*000c*/ 	.word	0x00000000
        /*0010*/ 	.short	0x000a
        /*0012*/ 	.short	0x0050
        /*0014*/ 	.byte	0x00, 0xf5, 0x21, 0x00


	//----- nvinfo : EIATTR_KPARAM_INFO
	.align		4
.L_3070:
        /*0018*/ 	.byte	0x04, 0x17
        /*001a*/ 	.short	(.L_3072 - .L_3071)
.L_3071:
        /*001c*/ 	.word	0x00000000
        /*0020*/ 	.short	0x0009
        /*0022*/ 	.short	0x0048
        /*0024*/ 	.byte	0x00, 0xf5, 0x21, 0x00


	//----- nvinfo : EIATTR_KPARAM_INFO
	.align		4
.L_3072:
        /*0028*/ 	.byte	0x04, 0x17
        /*002a*/ 	.short	(.L_3074 - .L_3073)
.L_3073:
        /*002c*/ 	.word	0x00000000
        /*0030*/ 	.short	0x0008
        /*0032*/ 	.short	0x0040
        /*0034*/ 	.byte	0x00, 0xf5, 0x21, 0x00


	//----- nvinfo : EIATTR_KPARAM_INFO
	.align		4
.L_3074:
        /*0038*/ 	.byte	0x04, 0x17
        /*003a*/ 	.short	(.L_3076 - .L_3075)
.L_3075:
        /*003c*/ 	.word	0x00000000
        /*0040*/ 	.short	0x0007
        /*0042*/ 	.short	0x0038
        /*0044*/ 	.byte	0x00, 0xf5, 0x21, 0x00


	//----- nvinfo : EIATTR_KPARAM_INFO
	.align		4
.L_3076:
        /*0048*/ 	.byte	0x04, 0x17
        /*004a*/ 	.short	(.L_3078 - .L_3077)
.L_3077:
        /*004c*/ 	.word	0x00000000
        /*0050*/ 	.short	0x0006
        /*0052*/ 	.short	0x0030
        /*0054*/ 	.byte	0x00, 0xf5, 0x21, 0x00


	//----- nvinfo : EIATTR_KPARAM_INFO
	.align		4
.L_3078:
        /*0058*/ 	.byte	0x04, 0x17
        /*005a*/ 	.short	(.L_3080 - .L_3079)
.L_3079:
        /*005c*/ 	.word	0x00000000
        /*0060*/ 	.short	0x0005
        /*0062*/ 	.short	0x0028
        /*0064*/ 	.byte	0x00, 0xf5, 0x21, 0x00


	//----- nvinfo : EIATTR_KPARAM_INFO
	.align		4
.L_3080:
        /*0068*/ 	.byte	0x04, 0x17
        /*006a*/ 	.short	(.L_3082 - .L_3081)
.L_3081:
        /*006c*/ 	.word	0x00000000
        /*0070*/ 	.short	0x0004
        /*0072*/ 	.short	0x0020
        /*0074*/ 	.byte	0x00, 0xf5, 0x21, 0x00


	//----- nvinfo : EIATTR_KPARAM_INFO
	.align		4
.L_3082:
        /*0078*/ 	.byte	0x04, 0x17
        /*007a*/ 	.short	(.L_3084 - .L_3083)
.L_3083:
        /*007c*/ 	.word	0x00000000
        /*0080*/ 	.short	0x0003
        /*0082*/ 	.short	0x0018
        /*0084*/ 	.byte	0x00, 0xf5, 0x21, 0x00


	//----- nvinfo : EIATTR_KPARAM_INFO
	.align		4
.L_3084:
        /*0088*/ 	.byte	0x04, 0x17
        /*008a*/ 	.short	(.L_3086 - .L_3085)
.L_3085:
        /*008c*/ 	.word	0x00000000
        /*0090*/ 	.short	0x0002
        /*0092*/ 	.short	0x0010
        /*0094*/ 	.byte	0x00, 0xf0, 0x21, 0x00


	//----- nvinfo : EIATTR_KPARAM_INFO
	.align		4
.L_3086:
        /*0098*/ 	.byte	0x04, 0x17
        /*009a*/ 	.short	(.L_3088 - .L_3087)
.L_3087:
        /*009c*/ 	.word	0x00000000
        /*00a0*/ 	.short	0x0001
        /*00a2*/ 	.short	0x0008
        /*00a4*/ 	.byte	0x00, 0xf0, 0x11, 0x00


	//----- nvinfo : EIATTR_KPARAM_INFO
	.align		4
.L_3088:
        /*00a8*/ 	.byte	0x04, 0x17
        /*00aa*/ 	.short	(.L_3090 - .L_3089)
.L_3089:
        /*00ac*/ 	.word	0x00000000
        /*00b0*/ 	.short	0x0000
        /*00b2*/ 	.short	0x0000
        /*00b4*/ 	.byte	0x00, 0xf5, 0x21, 0x00


	//----- nvinfo : EIATTR_SPARSE_MMA_MASK
	.align		4
.L_3090:
        /*00b8*/ 	.byte	0x03, 0x50
        /*00ba*/ 	.short	0x0000


	//----- nvinfo : EIATTR_MAXREG_COUNT
	.align		4
        /*00bc*/ 	.byte	0x03, 0x1b
        /*00be*/ 	.short	0x00ff


	//----- nvinfo : EIATTR_MERCURY_ISA_VERSION
	.align		4
        /*00c0*/ 	.byte	0x03, 0x5f
        /*00c2*/ 	.short	0x0101


	//----- nvinfo : EIATTR_VRC_CTA_INIT_COUNT
	.align		4
        /*00c4*/ 	.byte	0x02, 0x4a
	.zero		1
	.zero		1


	//----- nvinfo : EIATTR_EXIT_INSTR_OFFSETS
	.align		4
        /*00c8*/ 	.byte	0x04, 0x1c
        /*00ca*/ 	.short	(.L_3092 - .L_3091)


	//   ....[0]....
.L_3091:
        /*00cc*/ 	.word	0x00001ec0


	//   ....[1]....
        /*00d0*/ 	.word	0x00002010


	//----- nvinfo : EIATTR_CRS_STACK_SIZE
	.align		4
.L_3092:
        /*00d4*/ 	.byte	0x04, 0x1e
        /*00d6*/ 	.short	(.L_3094 - .L_3093)
.L_3093:
        /*00d8*/ 	.word	0x00000000


	//----- nvinfo : EIATTR_CBANK_PARAM_SIZE
	.align		4
.L_3094:
        /*00dc*/ 	.byte	0x03, 0x19
        /*00de*/ 	.short	0x0058


	//----- nvinfo : EIATTR_PARAM_CBANK
	.align		4
        /*00e0*/ 	.byte	0x04, 0x0a
        /*00e2*/ 	.short	(.L_3096 - .L_3095)
	.align		4
.L_3095:
        /*00e4*/ 	.word	index@(.nv.constant0._Z20unpackFromBlobKernelPKhimPiS1_S1_PdS1_PlPxPj)
        /*00e8*/ 	.short	0x0380
        /*00ea*/ 	.short	0x0058


	//----- nvinfo : EIATTR_SW_WAR
	.align		4
.L_3096:
        /*00ec*/ 	.byte	0x04, 0x36
        /*00ee*/ 	.short	(.L_3098 - .L_3097)
.L_3097:
        /*00f0*/ 	.word	0x00000008
.L_3098:


//--------------------- .nv.info._Z16packToBlobKernelPK16SerializedHeaderPKiS3_S3_PKdS3_PKlPKxPKjimPh --------------------------
	.section	.nv.info._Z16packToBlobKernelPK16SerializedHeaderPKiS3_S3_PKdS3_PKlPKxPKjimPh,"",@"SHT_CUDA_INFO"
	.sectionflags	@""
	.align	4


	//----- nvinfo : EIATTR_CUDA_API_VERSION
	.align		4
        /*0000*/ 	.byte	0x04, 0x37
        /*0002*/ 	.short	(.L_3100 - .L_3099)
.L_3099:
        /*0004*/ 	.word	0x00000082


	//----- nvinfo : EIATTR_KPARAM_INFO
	.align		4
.L_3100:
        /*0008*/ 	.byte	0x04, 0x17
        /*000a*/ 	.short	(.L_3102 - .L_3101)
.L_3101:
        /*000c*/ 	.word	0x00000000
        /*0010*/ 	.short	0x000b
        /*0012*/ 	.short	0x0058
        /*0014*/ 	.byte	0x00, 0xf5, 0x21, 0x00


	//----- nvinfo : EIATTR_KPARAM_INFO
	.align		4
.L_3102:
        /*0018*/ 	.byte	0x04, 0x17
        /*001a*/ 	.short	(.L_3104 - .L_3103)
.L_3103:
        /*001c*/ 	.word	0x00000000
        /*0020*/ 	.short	0x000a
        /*0022*/ 	.short	0x0050
        /*0024*/ 	.byte	0x00, 0xf0, 0x21, 0x00


	//----- nvinfo : EIATTR_KPARAM_INFO
	.align		4
.L_3104:
        /*0028*/ 	.byte	0x04, 0x17
        /*002a*/ 	.short	(.L_3106 - .L_3105)
.L_3105:
        /*002c*/ 	.word	0x00000000
        /*0030*/ 	.short	0x0009
        /*0032*/ 	.short	0x0048
        /*0034*/ 	.byte	0x00, 0xf0, 0x11, 0x00


	//----- nvinfo : EIATTR_KPARAM_INFO
	.align		4
.L_3106:
        /*0038*/ 	.byte	0x04, 0x17
        /*003a*/ 	.short	(.L_3108 - .L_3107)
.L_3107:
        /*003c*/ 	.word	0x00000000
        /*0040*/ 	.short	0x0008
        /*0042*/ 	.short	0x0040
        /*0044*/ 	.byte	0x00, 0xf5, 0x21, 0x00


	//----- nvinfo : EIATTR_KPARAM_INFO
	.align		4
.L_3108:
        /*0048*/ 	.byte	0x04, 0x17
        /*004a*/ 	.short	(.L_3110 - .L_3109)
.L_3109:
        /*004c*/ 	.word	0x00000000
        /*0050*/ 	.short	0x0007
        /*0052*/ 	.short	0x0038
        /*0054*/ 	.byte	0x00, 0xf5, 0x21, 0x00


	//----- nvinfo : EIATTR_KPARAM_INFO
	.align		4
.L_3110:
        /*0058*/ 	.byte	0x04, 0x17
        /*005a*/ 	.short	(.L_3112 - .L_3111)
.L_3111:
        /*005c*/ 	.word	0x00000000
        /*0060*/ 	.short	0x0006
        /*0062*/ 	.short	0x0030
        /*0064*/ 	.byte	0x00, 0xf5, 0x21, 0x00


	//----- nvinfo : EIATTR_KPARAM_INFO
	.align		4
.L_3112:
        /*0068*/ 	.byte	0x04, 0x17
        /*006a*/ 	.short	(.L_3114 - .L_3113)
.L_3113:
        /*006c*/ 	.word	0x00000000
        /*0070*/ 	.short	0x0005
        /*0072*/ 	.short	0x0028
        /*0074*/ 	.byte	0x00, 0xf5, 0x21, 0x00


	//----- nvinfo : EIATTR_KPARAM_INFO
	.align		4
.L_3114:
        /*0078*/ 	.byte	0x04, 0x17
        /*007a*/ 	.short	(.L_3116 - .L_3115)
.L_3115:
        /*007c*/ 	.word	0x00000000
        /*0080*/ 	.short	0x0004
        /*0082*/ 	.short	0x0020
        /*0084*/ 	.byte	0x00, 0xf5, 0x21, 0x00


	//----- nvinfo : EIATTR_KPARAM_INFO
	.align		4
.L_3116:
        /*0088*/ 	.byte	0x04, 0x17
        /*008a*/ 	.short	(.L_3118 - .L_3117)
.L_3117:
        /*008c*/ 	.word	0x00000000
        /*0090*/ 	.short	0x0003
        /*0092*/ 	.short	0x0018
        /*0094*/ 	.byte	0x00, 0xf5, 0x21, 0x00


	//----- nvinfo : EIATTR_KPARAM_INFO
	.align		4
.L_3118:
        /*0098*/ 	.byte	0x04, 0x17
        /*009a*/ 	.short	(.L_3120 - .L_3119)
.L_3119:
        /*009c*/ 	.word	0x00000000
        /*00a0*/ 	.short	0x0002
        /*00a2*/ 	.short	0x0010
        /*00a4*/ 	.byte	0x00, 0xf5, 0x21, 0x00


	//----- nvinfo : EIATTR_KPARAM_INFO
	.align		4
.L_3120:
        /*00a8*/ 	.byte	0x04, 0x17
        /*00aa*/ 	.short	(.L_3122 - .L_3121)
.L_3121:
        /*00ac*/ 	.word	0x00000000
        /*00b0*/ 	.short	0x0001
        /*00b2*/ 	.short	0x0008
        /*00b4*/ 	.byte	0x00, 0xf5, 0x21, 0x00


	//----- nvinfo : EIATTR_KPARAM_INFO
	.align		4
.L_3122:
        /*00b8*/ 	.byte	0x04, 0x17
        /*00ba*/ 	.short	(.L_3124 - .L_3123)
.L_3123:
        /*00bc*/ 	.word	0x00000000
        /*00c0*/ 	.short	0x0000
        /*00c2*/ 	.short	0x0000
        /*00c4*/ 	.byte	0x00, 0xf5, 0x21, 0x00


	//----- nvinfo : EIATTR_SPARSE_MMA_MASK
	.align		4
.L_3124:
        /*00c8*/ 	.byte	0x03, 0x50
        /*00ca*/ 	.short	0x0000


	//----- nvinfo : EIATTR_MAXREG_COUNT
	.align		4
        /*00cc*/ 	.byte	0x03, 0x1b
        /*00ce*/ 	.short	0x00ff


	//----- nvinfo : EIATTR_NUM_BARRIERS
	.align		4
        /*00d0*/ 	.byte	0x02, 0x4c
        /*00d2*/ 	.byte	0x01
	.zero		1


	//----- nvinfo : EIATTR_MERCURY_ISA_VERSION
	.align		4
        /*00d4*/ 	.byte	0x03, 0x5f
        /*00d6*/ 	.short	0x0101


	//----- nvinfo : EIATTR_VRC_CTA_INIT_COUNT
	.align		4
        /*00d8*/ 	.byte	0x02, 0x4a
	.zero		1
	.zero		1


	//----- nvinfo : EIATTR_EXIT_INSTR_OFFSETS
	.align		4
        /*00dc*/ 	.byte	0x04, 0x1c
        /*00de*/ 	.short	(.L_3126 - .L_3125)


	//   ....[0]....
.L_3125:
        /*00e0*/ 	.word	0x00000120


	//   ....[1]....
        /*00e4*/ 	.word	0x00000bf0


	//----- nvinfo : EIATTR_CRS_STACK_SIZE
	.align		4
.L_3126:
        /*00e8*/ 	.byte	0x04, 0x1e
        /*00ea*/ 	.short	(.L_3128 - .L_3127)
.L_3127:
        /*00ec*/ 	.word	0x00000000


	//----- nvinfo : EIATTR_CBANK_PARAM_SIZE
	.align		4
.L_3128:
        /*00f0*/ 	.byte	0x03, 0x19
        /*00f2*/ 	.short	0x0060


	//----- nvinfo : EIATTR_PARAM_CBANK
	.align		4
        /*00f4*/ 	.byte	0x04, 0x0a
        /*00f6*/ 	.short	(.L_3130 - .L_3129)
	.align		4
.L_3129:
        /*00f8*/ 	.word	index@(.nv.constant0._Z16packToBlobKernelPK16SerializedHeaderPKiS3_S3_PKdS3_PKlPKxPKjimPh)
        /*00fc*/ 	.short	0x0380
        /*00fe*/ 	.short	0x0060


	//----- nvinfo : EIATTR_SW_WAR
	.align		4
.L_3130:
        /*0100*/ 	.byte	0x04, 0x36
        /*0102*/ 	.short	(.L_3132 - .L_3131)
.L_3131:
        /*0104*/ 	.word	0x00000008
.L_3132:


//--------------------- .nv.callgraph             --------------------------
	.section	.nv.callgraph,"",@"SHT_CUDA_CALLGRAPH"
	.align	4
	.sectionentsize	8
	.align		4
        /*0000*/ 	.word	0x00000000
	.align		4
        /*0004*/ 	.word	0xffffffff
	.align		4
        /*0008*/ 	.word	0x00000000
	.align		4
        /*000c*/ 	.word	0xfffffffe
	.align		4
        /*0010*/ 	.word	0x00000000
	.align		4
        /*0014*/ 	.word	0xfffffffd
	.align		4
        /*0018*/ 	.word	0x00000000
	.align		4
        /*001c*/ 	.word	0xfffffffc


//--------------------- .nv.constant4             --------------------------
	.section	.nv.constant4,"a",@progbits
	.align	8
	.align		8
.nv.constant4:
        /*0000*/ 	.dword	_ZN34_INTERNAL_be273ba9_4_k_cu_4bc63ad14cuda3std3__45__cpo5beginE
	.align		8
        /*0008*/ 	.dword	_ZN34_INTERNAL_be273ba9_4_k_cu_4bc63ad14cuda3std3__45__cpo3endE
	.align		8
        /*0010*/ 	.dword	_ZN34_INTERNAL_be273ba9_4_k_cu_4bc63ad14cuda3std3__45__cpo6cbeginE
	.align		8
        /*0018*/ 	.dword	_ZN34_INTERNAL_be273ba9_4_k_cu_4bc63ad14cuda3std3__45__cpo4cendE
	.align		8
        /*0020*/ 	.dword	_ZN34_INTERNAL_be273ba9_4_k_cu_4bc63ad14cuda3std3__45__cpo6rbeginE
	.align		8
        /*0028*/ 	.dword	_ZN34_INTERNAL_be273ba9_4_k_cu_4bc63ad14cuda3std3__45__cpo4rendE
	.align		8
        /*0030*/ 	.dword	_ZN34_INTERNAL_be273ba9_4_k_cu_4bc63ad14cuda3std3__45__cpo7crbeginE
	.align		8
        /*0038*/ 	.dword	_ZN34_INTERNAL_be273ba9_4_k_cu_4bc63ad14cuda3std3__45__cpo5crendE
	.align		8
        /*0040*/ 	.dword	_ZN34_INTERNAL_be273ba9_4_k_cu_4bc63ad14cuda3std3__436_GLOBAL__N__be273ba9_4_k_cu_4bc63ad16ignoreE
	.align		8
        /*0048*/ 	.dword	_ZN34_INTERNAL_be273ba9_4_k_cu_4bc63ad14cuda3std3__419piecewise_constructE
	.align		8
        /*0050*/ 	.dword	_ZN34_INTERNAL_be273ba9_4_k_cu_4bc63ad14cuda3std3__48in_placeE
	.align		8
        /*0058*/ 	.dword	_ZN34_INTERNAL_be273ba9_4_k_cu_4bc63ad14cuda3std3__420unreachable_sentinelE
	.align		8
        /*0060*/ 	.dword	_ZN34_INTERNAL_be273ba9_4_k_cu_4bc63ad14cuda3std3__47nulloptE
	.align		8
        /*0068*/ 	.dword	_ZN34_INTERNAL_be273ba9_4_k_cu_4bc63ad14cuda3std3__48unexpectE
	.align		8
        /*0070*/ 	.dword	_ZN34_INTERNAL_be273ba9_4_k_cu_4bc63ad14cuda3std6ranges3__45__cpo4swapE
	.align		8
        /*0078*/ 	.dword	_ZN34_INTERNAL_be273ba9_4_k_cu_4bc63ad14cuda3std6ranges3__45__cpo9iter_moveE
	.align		8
        /*0080*/ 	.dword	_ZN34_INTERNAL_be273ba9_4_k_cu_4bc63ad14cuda3std6ranges3__45__cpo5beginE
	.align		8
        /*0088*/ 	.dword	_ZN34_INTERNAL_be273ba9_4_k_cu_4bc63ad14cuda3std6ranges3__45__cpo3endE
	.align		8
        /*0090*/ 	.dword	_ZN34_INTERNAL_be273ba9_4_k_cu_4bc63ad14cuda3std6ranges3__45__cpo6cbeginE
	.align		8
        /*0098*/ 	.dword	_ZN34_INTERNAL_be273ba9_4_k_cu_4bc63ad14cuda3std6ranges3__45__cpo4cendE
	.align		8
        /*00a0*/ 	.dword	_ZN34_INTERNAL_be273ba9_4_k_cu_4bc63ad14cuda3std6ranges3__45__cpo7advanceE
	.align		8
        /*00a8*/ 	.dword	_ZN34_INTERNAL_be273ba9_4_k_cu_4bc63ad14cuda3std6ranges3__45__cpo9iter_swapE
	.align		8
        /*00b0*/ 	.dword	_ZN34_INTERNAL_be273ba9_4_k_cu_4bc63ad14cuda3std6ranges3__45__cpo4nextE
	.align		8
        /*00b8*/ 	.dword	_ZN34_INTERNAL_be273ba9_4_k_cu_4bc63ad14cuda3std6ranges3__45__cpo4prevE
	.align		8
        /*00c0*/ 	.dword	_ZN34_INTERNAL_be273ba9_4_k_cu_4bc63ad14cuda3std6ranges3__45__cpo4dataE
	.align		8
        /*00c8*/ 	.dword	_ZN34_INTERNAL_be273ba9_4_k_cu_4bc63ad14cuda3std6ranges3__45__cpo5cdataE
	.align		8
        /*00d0*/ 	.dword	_ZN34_INTERNAL_be273ba9_4_k_cu_4bc63ad14cuda3std6ranges3__45__cpo4sizeE
	.align		8
        /*00d8*/ 	.dword	_ZN34_INTERNAL_be273ba9_4_k_cu_4bc63ad14cuda3std6ranges3__45__cpo5ssizeE
	.align		8
        /*00e0*/ 	.dword	_ZN34_INTERNAL_be273ba9_4_k_cu_4bc63ad14cuda3std6ranges3__45__cpo8distanceE
	.align		8
        /*00e8*/ 	.dword	_ZN34_INTERNAL_be273ba9_4_k_cu_4bc63ad16thrust24THRUST_300001_SM_1000_NS8cuda_cub3parE
	.align		8
        /*00f0*/ 	.dword	_ZN34_INTERNAL_be273ba9_4_k_cu_4bc63ad16thrust24THRUST_300001_SM_1000_NS8cuda_cub10par_nosyncE
	.align		8
        /*00f8*/ 	.dword	_ZN34_INTERNAL_be273ba9_4_k_cu_4bc63ad16thrust24THRUST_300001_SM_1000_NS6system6detail10sequential3seqE
	.align		8
        /*0100*/ 	.dword	_ZN34_INTERNAL_be273ba9_4_k_cu_4bc63ad16thrust24THRUST_300001_SM_1000_NS6system3cpp3parE
	.align		8
        /*0108*/ 	.dword	_ZN34_INTERNAL_be273ba9_4_k_cu_4bc63ad16thrust24THRUST_300001_SM_1000_NS12placeholders2_1E
	.align		8
        /*0110*/ 	.dword	_ZN34_INTERNAL_be273ba9_4_k_cu_4bc63ad16thrust24THRUST_300001_SM_1000_NS12placeholders2_2E
	.align		8
        /*0118*/ 	.dword	_ZN34_INTERNAL_be273ba9_4_k_cu_4bc63ad16thrust24THRUST_300001_SM_1000_NS12placeholders2_3E
	.align		8
        /*0120*/ 	.dword	_ZN34_INTERNAL_be273ba9_4_k_cu_4bc63ad16thrust24THRUST_300001_SM_1000_NS12placeholders2_4E
	.align		8
        /*0128*/ 	.dword	_ZN34_INTERNAL_be273ba9_4_k_cu_4bc63ad16thrust24THRUST_300001_SM_1000_NS12placeholders2_5E
	.align		8
        /*0130*/ 	.dword	_ZN34_INTERNAL_be273ba9_4_k_cu_4bc63ad16thrust24THRUST_300001_SM_1000_NS12placeholders2_6E
	.align		8
        /*0138*/ 	.dword	_ZN34_INTERNAL_be273ba9_4_k_cu_4bc63ad16thrust24THRUST_300001_SM_1000_NS12placeholders2_7E
	.align		8
        /*0140*/ 	.dword	_ZN34_INTERNAL_be273ba9_4_k_cu_4bc63ad16thrust24THRUST_300001_SM_1000_NS12placeholders2_8E
	.align		8
        /*0148*/ 	.dword	_ZN34_INTERNAL_be273ba9_4_k_cu_4bc63ad16thrust24THRUST_300001_SM_1000_NS12placeholders2_9E
	.align		8
        /*0150*/ 	.dword	_ZN34_INTERNAL_be273ba9_4_k_cu_4bc63ad16thrust24THRUST_300001_SM_1000_NS12placeholders3_10E
	.align		8
        /*0158*/ 	.dword	_ZN34_INTERNAL_be273ba9_4_k_cu_4bc63ad16thrust24THRUST_300001_SM_1000_NS3seqE
	.align		8
        /*0160*/ 	.dword	_ZN34_INTERNAL_be273ba9_4_k_cu_4bc63ad16thrust24THRUST_300001_SM_1000_NS6deviceE


//--------------------- .nv.constant2._Z25packToBlobKernelOptimizedPK16SerializedHeaderPKiS3_S3_PKdS3_PKlPKxPKjimPh --------------------------
	.section	.nv.constant2._Z25packToBlobKernelOptimizedPK16SerializedHeaderPKiS3_S3_PKdS3_PKlPKxPKjimPh,"a",@progbits
	.sectionflags	@""
	.align	4
.nv.constant2._Z25packToBlobKernelOptimizedPK16SerializedHeaderPKiS3_S3_PKdS3_PKlPKxPKjimPh:
        /*0000*/ 	.byte	0x30, 0x07, 0x00, 0x00, 0xe0, 0x06, 0x00, 0x00, 0x60, 0x07, 0x00, 0x00


//--------------------- .text._ZN3cub18CUB_300001_SM_10006detail10radix_sort29DeviceRadixSortOnesweepKernelINS1_5radix10policy_hubIiiyE10Policy1000ELNS0_9SortOrderE0EiiyiiNS1_21identity_decomposer_tEEEvPT5_SB_PT3_PKSC_PT1_PKSG_PT2_PKSK_T4_iiT6_ --------------------------
	.section	.text._ZN3cub18CUB_300001_SM_10006detail10radix_sort29DeviceRadixSortOnesweepKernelINS1_5radix10policy_hubIiiyE10Policy1000ELNS0_9SortOrderE0EiiyiiNS1_21identity_decomposer_tEEEvPT5_SB_PT3_PKSC_PT1_PKSG_PT2_PKSK_T4_iiT6_,"ax",@progbits
	.align	128
        .global         _ZN3cub18CUB_300001_SM_10006detail10radix_sort29DeviceRadixSortOnesweepKernelINS1_5radix10policy_hubIiiyE10Policy1000ELNS0_9SortOrderE0EiiyiiNS1_21identity_decomposer_tEEEvPT5_SB_PT3_PKSC_PT1_PKSG_PT2_PKSK_T4_iiT6_
        .type           _ZN3cub18CUB_300001_SM_10006detail10radix_sort29DeviceRadixSortOnesweepKernelINS1_5radix10policy_hubIiiyE10Policy1000ELNS0_9SortOrderE0EiiyiiNS1_21identity_decomposer_tEEEvPT5_SB_PT3_PKSC_PT1_PKSG_PT2_PKSK_T4_iiT6_,@function
        .size           _ZN3cub18CUB_300001_SM_10006detail10radix_sort29DeviceRadixSortOnesweepKernelINS1_5radix10policy_hubIiiyE10Policy1000ELNS0_9SortOrderE0EiiyiiNS1_21identity_decomposer_tEEEvPT5_SB_PT3_PKSC_PT1_PKSG_PT2_PKSK_T4_iiT6_,(.L_x_2789 - _ZN3cub18CUB_300001_SM_10006detail10radix_sort29DeviceRadixSortOnesweepKernelINS1_5radix10policy_hubIiiyE10Policy1000ELNS0_9SortOrderE0EiiyiiNS1_21identity_decomposer_tEEEvPT5_SB_PT3_PKSC_PT1_PKSG_PT2_PKSK_T4_iiT6_)
        .other          _ZN3cub18CUB_300001_SM_10006detail10radix_sort29DeviceRadixSortOnesweepKernelINS1_5radix10policy_hubIiiyE10Policy1000ELNS0_9SortOrderE0EiiyiiNS1_21identity_decomposer_tEEEvPT5_SB_PT3_PKSC_PT1_PKSG_PT2_PKSK_T4_iiT6_,@"STO_CUDA_ENTRY STV_DEFAULT"
_ZN3cub18CUB_300001_SM_10006detail10radix_sort29DeviceRadixSortOnesweepKernelINS1_5radix10policy_hubIiiyE10Policy1000ELNS0_9SortOrderE0EiiyiiNS1_21identity_decomposer_tEEEvPT5_SB_PT3_PKSC_PT1_PKSG_PT2_PKSK_T4_iiT6_:
.text._ZN3cub18CUB_300001_SM_10006detail10radix_sort29DeviceRadixSortOnesweepKernelINS1_5radix10policy_hubIiiyE10Policy1000ELNS0_9SortOrderE0EiiyiiNS1_21identity_decomposer_tEEEvPT5_SB_PT3_PKSC_PT1_PKSG_PT2_PKSK_T4_iiT6_:
[----:B------:R-:W-:Y:S01]  /*0000*/  LDC R1, c[0x0][0x37c] ;  /* 0x0000df00ff017b82 */ /* 0x000fe20000000800 */
[----:B------:R-:W0:Y:S01]  /*0010*/  S2R R3, SR_TID.X ;  /* 0x0000000000037919 */ /* 0x000e220000002100 */
[----:B------:R-:W-:Y:S01]  /*0020*/  MOV R7, 0x400 ;  /* 0x0000040000077802 */ /* 0x000fe20000000f00 */
[----:B------:R-:W1:Y:S01]  /*0030*/  LDCU.64 UR6, c[0x0][0x358] ;  /* 0x00006b00ff0677ac */ /* 0x000e620008000a00 */
[----:B------:R-:W-:Y:S01]  /*0040*/  BSSY.RECONVERGENT B0, `(.L_x_0) ;  /* 0x000000c000007945 */ /* 0x000fe20003800200 */
[----:B------:R-:W2:Y:S01]  /*0050*/  S2R R0, SR_CgaCtaId ;  /* 0x0000000000007919 */ /* 0x000ea20000008800 */
[----:B0-----:R-:W-:Y:S02]  /*0060*/  ISETP.NE.AND P0, PT, R3, RZ, PT ;  /* 0x000000ff0300720c */ /* 0x001fe40003f05270 */
[----:B--2---:R-:W-:-:S11]  /*0070*/  LEA R7, R0, R7, 0x18 ;  /* 0x0000000700077211 */ /* 0x004fd600078ec0ff */
[----:B-1----:R-:W-:Y:S05]  /*0080*/  @P0 BRA `(.L_x_1) ;  /* 0x00000000001c0947 */ /* 0x002fea0003800000 */
[----:B------:R-:W0:Y:S01]  /*0090*/  LDC.64 R4, c[0x0][0x388] ;  /* 0x0000e200ff047b82 */ /* 0x000e220000000a00 */
[----:B------:R-:W-:-:S05]  /*00a0*/  IMAD.MOV.U32 R9, RZ, RZ, 0x1 ;  /* 0x00000001ff097424 */ /* 0x000fca00078e00ff */
[----:B0-----:R-:W2:Y:S02]  /*00b0*/  ATOMG.E.ADD.STRONG.GPU PT, R4, desc[UR6][R4.64], R9 ;  /* 0x80000009040479a8 */ /* 0x001ea400081ef106 */
[----:B------:R-:W0:Y:S01]  /*00c0*/  S2UR UR5, SR_CgaCtaId ;  /* 0x00000000000579c3 */ /* 0x000e220000008800 */
[----:B------:R-:W-:Y:S02]  /*00d0*/  UMOV UR4, 0x400 ;  /* 0x0000040000047882 */ /* 0x000fe40000000000 */
[----:B0-----:R-:W-:-:S09]  /*00e0*/  ULEA UR4, UR5, UR4, 0x18 ;  /* 0x0000000405047291 */ /* 0x001fd2000f8ec0ff */
[----:B--2---:R0:W-:Y:S03]  /*00f0*/  STS [UR4+0x6600], R4 ;  /* 0x00660004ff007988 */ /* 0x0041e60008000804 */
.L_x_1:
[----:B------:R-:W-:Y:S05]  /*0100*/  BSYNC.RECONVERGENT B0 ;  /* 0x0000000000007941 */ /* 0x000fea0003800200 */
.L_x_0:
[----:B------:R-:W-:Y:S06]  /*0110*/  BAR.SYNC.DEFER_BLOCKING 0x0 ;  /* 0x0000000000007b1d */ /* 0x000fec0000010000 */
[----:B------:R-:W1:Y:S01]  /*0120*/  LDCU UR4, c[0x0][0x3c0] ;  /* 0x00007800ff0477ac */ /* 0x000e620008000800 */
[----:B------:R-:W2:Y:S01]  /*0130*/  S2R R24, SR_LANEID ;  /* 0x0000000000187919 */ /* 0x000ea20000000000 */
[----:B------:R-:W3:Y:S02]  /*0140*/  LDS R42, [R7+0x6600] ;  /* 0x00660000072a7984 */ /* 0x000ee40000000800 */
[----:B---3--:R-:W-:-:S04]  /*0150*/  IMAD R0, R42, 0x1980, RZ ;  /* 0x000019802a007824 */ /* 0x008fc800078e02ff */
[----:B------:R-:W-:Y:S01]  /*0160*/  VIADD R47, R0, 0x1980 ;  /* 0x00001980002f7836 */ /* 0x000fe20000000000 */
[----:B------:R-:W-:-:S04]  /*0170*/  SHF.R.S32.HI R9, RZ, 0x1f, R0 ;  /* 0x0000001fff097819 */ /* 0x000fc80000011400 */
[----:B-1----:R-:W-:-:S13]  /*0180*/  ISETP.GT.AND P0, PT, R47, UR4, PT ;  /* 0x000000042f007c0c */ /* 0x002fda000bf04270 */
[----:B--2---:R-:W-:Y:S05]  /*0190*/  @P0 BRA `(.L_x_2) ;  /* 0x0000000000680947 */ /* 0x004fea0003800000 */
[----:B------:R-:W1:Y:S01]  /*01a0*/  LDCU.64 UR4, c[0x0][0x3a8] ;  /* 0x00007500ff0477ac */ /* 0x000e620008000a00 */
[C---:B0-----:R-:W-:Y:S02]  /*01b0*/  LOP3.LUT R4, R3.reuse, 0x1f, RZ, 0xc0, !PT ;  /* 0x0000001f03047812 */ /* 0x041fe400078ec0ff */
[----:B------:R-:W-:-:S05]  /*01c0*/  LOP3.LUT R41, R3, 0x3e0, RZ, 0xc0, !PT ;  /* 0x000003e003297812 */ /* 0x000fca00078ec0ff */
[----:B------:R-:W-:-:S05]  /*01d0*/  IMAD R5, R41, 0x11, R4 ;  /* 0x0000001129057824 */ /* 0x000fca00078e0204 */
[----:B------:R-:W-:-:S05]  /*01e0*/  IADD3 R5, P0, PT, R0, R5, RZ ;  /* 0x0000000500057210 */ /* 0x000fca0007f1e0ff */
[----:B------:R-:W-:Y:S01]  /*01f0*/  IMAD.X R0, RZ, RZ, R9, P0 ;  /* 0x000000ffff007224 */ /* 0x000fe200000e0609 */
[----:B-1----:R-:W-:-:S04]  /*0200*/  LEA R8, P0, R5, UR4, 0x2 ;  /* 0x0000000405087c11 */ /* 0x002fc8000f8010ff */
[----:B------:R-:W-:-:S05]  /*0210*/  LEA.HI.X R9, R5, UR5, R0, 0x2, P0 ;  /* 0x0000000505097c11 */ /* 0x000fca00080f1400 */
[----:B------:R0:W5:Y:S04]  /*0220*/  LDG.E R28, desc[UR6][R8.64] ;  /* 0x00000006081c7981 */ /* 0x000168000c1e1900 */
        /* <DEDUP_REMOVED lines=15> */
[----:B------:R0:W5:Y:S01]  /*0320*/  LDG.E R46, desc[UR6][R8.64+0x800] ;  /* 0x00080006082e7981 */ /* 0x000162000c1e1900 */
[----:B------:R-:W-:Y:S05]  /*0330*/  BRA `(.L_x_3) ;  /* 0x0000000400307947 */ /* 0x000fea0003800000 */
.L_x_2:
[----:B------:R-:W1:Y:S01]  /*0340*/  LDCU.64 UR8, c[0x0][0x3a8] ;  /* 0x00007500ff0877ac */ /* 0x000e620008000a00 */
[C---:B0-----:R-:W-:Y:S01]  /*0350*/  LOP3.LUT R4, R3.reuse, 0x1f, RZ, 0xc0, !PT ;  /* 0x0000001f03047812 */ /* 0x041fe200078ec0ff */
[----:B------:R-:W-:Y:S01]  /*0360*/  IMAD.MOV.U32 R28, RZ, RZ, 0x7fffffff ;  /* 0x7fffffffff1c7424 */ /* 0x000fe200078e00ff */
[----:B------:R-:W-:Y:S02]  /*0370*/  LOP3.LUT R41, R3, 0x3e0, RZ, 0xc0, !PT ;  /* 0x000003e003297812 */ /* 0x000fe400078ec0ff */
[----:B------:R-:W-:-:S03]  /*0380*/  IADD3 R5, PT, PT, -R0, UR4, RZ ;  /* 0x0000000400057c10 */ /* 0x000fc6000fffe1ff */
[----:B------:R-:W-:-:S04]  /*0390*/  IMAD R10, R41, 0x11, R4 ;  /* 0x00000011290a7824 */ /* 0x000fc800078e0204 */
[----:B------:R-:W-:Y:S01]  /*03a0*/  VIADD R8, R10, 0x40 ;  /* 0x000000400a087836 */ /* 0x000fe20000000000 */
[----:B------:R-:W-:Y:S01]  /*03b0*/  IADD3 R11, P0, PT, R0, R10, RZ ;  /* 0x0000000a000b7210 */ /* 0x000fe20007f1e0ff */
[C---:B------:R-:W-:Y:S01]  /*03c0*/  VIADD R0, R10.reuse, 0x60 ;  /* 0x000000600a007836 */ /* 0x040fe20000000000 */
[CC--:B------:R-:W-:Y:S01]  /*03d0*/  ISETP.GE.AND P2, PT, R10.reuse, R5.reuse, PT ;  /* 0x000000050a00720c */ /* 0x0c0fe20003f46270 */
[----:B------:R-:W-:Y:S01]  /*03e0*/  VIADD R6, R10, 0x20 ;  /* 0x000000200a067836 */ /* 0x000fe20000000000 */
[-C--:B------:R-:W-:Y:S01]  /*03f0*/  ISETP.GE.AND P4, PT, R8, R5.reuse, PT ;  /* 0x000000050800720c */ /* 0x080fe20003f86270 */
[----:B------:R-:W-:Y:S01]  /*0400*/  IMAD.X R12, RZ, RZ, R9, P0 ;  /* 0x000000ffff0c7224 */ /* 0x000fe200000e0609 */
[-C--:B------:R-:W-:Y:S01]  /*0410*/  ISETP.GE.AND P5, PT, R0, R5.reuse, PT ;  /* 0x000000050000720c */ /* 0x080fe20003fa6270 */
[----:B------:R-:W-:Y:S01]  /*0420*/  VIADD R0, R10, 0xa0 ;  /* 0x000000a00a007836 */ /* 0x000fe20000000000 */
[C---:B-1----:R-:W-:Y:S02]  /*0430*/  LEA R8, P0, R11.reuse, UR8, 0x2 ;  /* 0x000000080b087c11 */ /* 0x042fe4000f8010ff */
[----:B------:R-:W-:Y:S01]  /*0440*/  ISETP.GE.AND P3, PT, R6, R5, PT ;  /* 0x000000050600720c */ /* 0x000fe20003f66270 */
[----:B------:R-:W-:Y:S01]  /*0450*/  VIADD R6, R10, 0x80 ;  /* 0x000000800a067836 */ /* 0x000fe20000000000 */
[----:B------:R-:W-:-:S02]  /*0460*/  LEA.HI.X R9, R11, UR9, R12, 0x2, P0 ;  /* 0x000000090b097c11 */ /* 0x000fc400080f140c */
[-C--:B------:R-:W-:Y:S01]  /*0470*/  ISETP.GE.AND P0, PT, R0, R5.reuse, PT ;  /* 0x000000050000720c */ /* 0x080fe20003f06270 */
[----:B------:R-:W-:Y:S01]  /*0480*/  VIADD R0, R10, 0xe0 ;  /* 0x000000e00a007836 */ /* 0x000fe20000000000 */
[-C--:B------:R-:W-:Y:S01]  /*0490*/  ISETP.GE.AND P6, PT, R6, R5.reuse, PT ;  /* 0x000000050600720c */ /* 0x080fe20003fc6270 */
[----:B------:R1:W5:Y:S01]  /*04a0*/  @!P2 LDG.E R28, desc[UR6][R8.64] ;  /* 0x00000006081ca981 */ /* 0x000362000c1e1900 */
[----:B------:R-:W-:Y:S02]  /*04b0*/  IMAD.MOV.U32 R29, RZ, RZ, 0x7fffffff ;  /* 0x7fffffffff1d7424 */ /* 0x000fe400078e00ff */
[-C--:B------:R-:W-:Y:S01]  /*04c0*/  ISETP.GE.AND P2, PT, R0, R5.reuse, PT ;  /* 0x000000050000720c */ /* 0x080fe20003f46270 */
[C---:B------:R-:W-:Y:S02]  /*04d0*/  VIADD R0, R10.reuse, 0x100 ;  /* 0x000001000a007836 */ /* 0x040fe40000000000 */
[----:B------:R-:W-:Y:S01]  /*04e0*/  VIADD R6, R10, 0xc0 ;  /* 0x000000c00a067836 */ /* 0x000fe20000000000 */
[----:B------:R1:W5:Y:S01]  /*04f0*/  @!P3 LDG.E R29, desc[UR6][R8.64+0x80] ;  /* 0x00008006081db981 */ /* 0x000362000c1e1900 */
[----:B------:R-:W-:Y:S01]  /*0500*/  IMAD.MOV.U32 R31, RZ, RZ, 0x7fffffff ;  /* 0x7fffffffff1f7424 */ /* 0x000fe200078e00ff */
[-C--:B------:R-:W-:Y:S01]  /*0510*/  ISETP.GE.AND P3, PT, R0, R5.reuse, PT ;  /* 0x000000050000720c */ /* 0x080fe20003f66270 */
[----:B------:R-:W-:Y:S01]  /*0520*/  VIADD R0, R10, 0x140 ;  /* 0x000001400a007836 */ /* 0x000fe20000000000 */
[----:B------:R-:W-:Y:S01]  /*0530*/  ISETP.GE.AND P1, PT, R6, R5, PT ;  /* 0x000000050600720c */ /* 0x000fe20003f26270 */
[----:B------:R-:W-:-:S02]  /*0540*/  IMAD.MOV.U32 R32, RZ, RZ, 0x7fffffff ;  /* 0x7fffffffff207424 */ /* 0x000fc400078e00ff */
[----:B------:R1:W5:Y:S01]  /*0550*/  @!P5 LDG.E R31, desc[UR6][R8.64+0x180] ;  /* 0x00018006081fd981 */ /* 0x000362000c1e1900 */
[-C--:B------:R-:W-:Y:S01]  /*0560*/  ISETP.GE.AND P5, PT, R0, R5.reuse, PT ;  /* 0x000000050000720c */ /* 0x080fe20003fa6270 */
[C---:B------:R-:W-:Y:S02]  /*0570*/  VIADD R0, R10.reuse, 0x160 ;  /* 0x000001600a007836 */ /* 0x040fe40000000000 */
[----:B------:R-:W-:Y:S01]  /*0580*/  IMAD.MOV.U32 R30, RZ, RZ, 0x7fffffff ;  /* 0x7fffffffff1e7424 */ /* 0x000fe200078e00ff */
[----:B------:R1:W5:Y:S01]  /*0590*/  @!P6 LDG.E R32, desc[UR6][R8.64+0x200] ;  /* 0x000200060820e981 */ /* 0x000362000c1e1900 */
[----:B------:R-:W-:Y:S01]  /*05a0*/  VIADD R6, R10, 0x120 ;  /* 0x000001200a067836 */ /* 0x000fe20000000000 */
[-C--:B------:R-:W-:Y:S01]  /*05b0*/  ISETP.GE.AND P6, PT, R0, R5.reuse, PT ;  /* 0x000000050000720c */ /* 0x080fe20003fc6270 */
[----:B------:R-:W-:Y:S02]  /*05c0*/  IMAD.MOV.U32 R34, RZ, RZ, 0x7fffffff ;  /* 0x7fffffffff227424 */ /* 0x000fe400078e00ff */
[----:B------:R-:W-:Y:S01]  /*05d0*/  VIADD R0, R10, 0x1a0 ;  /* 0x000001a00a007836 */ /* 0x000fe20000000000 */
[----:B------:R1:W5:Y:S01]  /*05e0*/  @!P4 LDG.E R30, desc[UR6][R8.64+0x100] ;  /* 0x00010006081ec981 */ /* 0x000362000c1e1900 */
[----:B------:R-:W-:Y:S01]  /*05f0*/  ISETP.GE.AND P4, PT, R6, R5, PT ;  /* 0x000000050600720c */ /* 0x000fe20003f86270 */
[----:B------:R-:W-:-:S02]  /*0600*/  IMAD.MOV.U32 R33, RZ, RZ, 0x7fffffff ;  /* 0x7fffffffff217424 */ /* 0x000fc400078e00ff */
[----:B------:R1:W5:Y:S01]  /*0610*/  @!P1 LDG.E R34, desc[UR6][R8.64+0x300] ;  /* 0x0003000608229981 */ /* 0x000362000c1e1900 */
[----:B------:R-:W-:Y:S01]  /*0620*/  IMAD.MOV.U32 R35, RZ, RZ, 0x7fffffff ;  /* 0x7fffffffff237424 */ /* 0x000fe200078e00ff */
[-C--:B------:R-:W-:Y:S01]  /*0630*/  ISETP.GE.AND P1, PT, R0, R5.reuse, PT ;  /* 0x000000050000720c */ /* 0x080fe20003f26270 */
[C---:B------:R-:W-:Y:S01]  /*0640*/  VIADD R6, R10.reuse, 0x180 ;  /* 0x000001800a067836 */ /* 0x040fe20000000000 */
[----:B------:R1:W5:Y:S01]  /*0650*/  @!P0 LDG.E R33, desc[UR6][R8.64+0x280] ;  /* 0x0002800608218981 */ /* 0x000362000c1e1900 */
[----:B------:R-:W-:Y:S02]  /*0660*/  VIADD R0, R10, 0x1c0 ;  /* 0x000001c00a007836 */ /* 0x000fe40000000000 */
[----:B------:R-:W-:Y:S01]  /*0670*/  IMAD.MOV.U32 R36, RZ, RZ, 0x7fffffff ;  /* 0x7fffffffff247424 */ /* 0x000fe200078e00ff */
[----:B------:R1:W5:Y:S01]  /*0680*/  @!P2 LDG.E R35, desc[UR6][R8.64+0x380] ;  /* 0x000380060823a981 */ /* 0x000362000c1e1900 */
[----:B------:R-:W-:Y:S01]  /*0690*/  IMAD.MOV.U32 R37, RZ, RZ, 0x7fffffff ;  /* 0x7fffffffff257424 */ /* 0x000fe200078e00ff */
[-C--:B------:R-:W-:Y:S01]  /*06a0*/  ISETP.GE.AND P0, PT, R6, R5.reuse, PT ;  /* 0x000000050600720c */ /* 0x080fe20003f06270 */
[----:B------:R-:W-:Y:S01]  /*06b0*/  VIADD R6, R10, 0x1e0 ;  /* 0x000001e00a067836 */ /* 0x000fe20000000000 */
[-C--:B------:R-:W-:Y:S01]  /*06c0*/  ISETP.GE.AND P2, PT, R0, R5.reuse, PT ;  /* 0x000000050000720c */ /* 0x080fe20003f46270 */
[----:B------:R-:W-:Y:S01]  /*06d0*/  VIADD R0, R10, 0x200 ;  /* 0x000002000a007836 */ /* 0x000fe20000000000 */
[----:B------:R1:W5:Y:S02]  /*06e0*/  @!P3 LDG.E R36, desc[UR6][R8.64+0x400] ;  /* 0x000400060824b981 */ /* 0x000364000c1e1900 */
[----:B------:R-:W-:-:S02]  /*06f0*/  ISETP.GE.AND P3, PT, R6, R5, PT ;  /* 0x000000050600720c */ /* 0x000fc40003f66270 */
[----:B------:R1:W5:Y:S01]  /*0700*/  @!P4 LDG.E R37, desc[UR6][R8.64+0x480] ;  /* 0x000480060825c981 */ /* 0x000362000c1e1900 */
[----:B------:R-:W-:Y:S01]  /*0710*/  ISETP.GE.AND P4, PT, R0, R5, PT ;  /* 0x000000050000720c */ /* 0x000fe20003f86270 */
[----:B------:R-:W-:Y:S02]  /*0720*/  IMAD.MOV.U32 R38, RZ, RZ, 0x7fffffff ;  /* 0x7fffffffff267424 */ /* 0x000fe400078e00ff */
[----:B------:R-:W-:Y:S02]  /*0730*/  IMAD.MOV.U32 R39, RZ, RZ, 0x7fffffff ;  /* 0x7fffffffff277424 */ /* 0x000fe400078e00ff */
[----:B------:R-:W-:Y:S02]  /*0740*/  IMAD.MOV.U32 R40, RZ, RZ, 0x7fffffff ;  /* 0x7fffffffff287424 */ /* 0x000fe400078e00ff */
[----:B------:R-:W-:Y:S01]  /*0750*/  IMAD.MOV.U32 R43, RZ, RZ, 0x7fffffff ;  /* 0x7fffffffff2b7424 */ /* 0x000fe200078e00ff */
[----:B------:R1:W5:Y:S01]  /*0760*/  @!P5 LDG.E R38, desc[UR6][R8.64+0x500] ;  /* 0x000500060826d981 */ /* 0x000362000c1e1900 */
[----:B------:R-:W-:-:S02]  /*0770*/  IMAD.MOV.U32 R44, RZ, RZ, 0x7fffffff ;  /* 0x7fffffffff2c7424 */ /* 0x000fc400078e00ff */
[----:B------:R-:W-:Y:S01]  /*0780*/  IMAD.MOV.U32 R45, RZ, RZ, 0x7fffffff ;  /* 0x7fffffffff2d7424 */ /* 0x000fe200078e00ff */
[----:B------:R1:W5:Y:S01]  /*0790*/  @!P6 LDG.E R39, desc[UR6][R8.64+0x580] ;  /* 0x000580060827e981 */ /* 0x000362000c1e1900 */
[----:B------:R-:W-:-:S03]  /*07a0*/  IMAD.MOV.U32 R46, RZ, RZ, 0x7fffffff ;  /* 0x7fffffffff2e7424 */ /* 0x000fc600078e00ff */
[----:B------:R1:W5:Y:S04]  /*07b0*/  @!P0 LDG.E R40, desc[UR6][R8.64+0x600] ;  /* 0x0006000608288981 */ /* 0x000368000c1e1900 */
[----:B------:R1:W5:Y:S04]  /*07c0*/  @!P1 LDG.E R43, desc[UR6][R8.64+0x680] ;  /* 0x00068006082b9981 */ /* 0x000368000c1e1900 */
[----:B------:R1:W5:Y:S04]  /*07d0*/  @!P2 LDG.E R44, desc[UR6][R8.64+0x700] ;  /* 0x00070006082ca981 */ /* 0x000368000c1e1900 */
[----:B------:R1:W5:Y:S04]  /*07e0*/  @!P3 LDG.E R45, desc[UR6][R8.64+0x780] ;  /* 0x00078006082db981 */ /* 0x000368000c1e1900 */
[----:B------:R1:W5:Y:S02]  /*07f0*/  @!P4 LDG.E R46, desc[UR6][R8.64+0x800] ;  /* 0x00080006082ec981 */ /* 0x000364000c1e1900 */
.L_x_3:
[----:B------:R-:W-:Y:S01]  /*0800*/  VIMNMX R5, PT, PT, R24, 0xe0, !PT ;  /* 0x000000e018057848 */ /* 0x000fe20007fe0100 */
[----:B------:R-:W2:Y:S01]  /*0810*/  LDCU UR4, c[0x0][0x3c8] ;  /* 0x00007900ff0477ac */ /* 0x000ea20008000800 */
[----:B------:R-:W-:Y:S01]  /*0820*/  SHF.R.U32.HI R0, RZ, 0x5, R3 ;  /* 0x00000005ff007819 */ /* 0x000fe20000011603 */
[----:B------:R-:W-:Y:S01]  /*0830*/  BSSY.RECONVERGENT B0, `(.L_x_4) ;  /* 0x0000025000007945 */ /* 0x000fe20003800200 */
[--C-:B------:R-:W-:Y:S01]  /*0840*/  IADD3 R5, PT, PT, R5, 0x1f, -R24.reuse ;  /* 0x0000001f05057810 */ /* 0x100fe20007ffe818 */
[----:B------:R-:W-:Y:S01]  /*0850*/  UMOV UR5, 0xffffffff ;  /* 0xffffffff00057882 */ /* 0x000fe20000000000 */
[----:B01----:R-:W-:Y:S02]  /*0860*/  IMAD.MOV.U32 R8, RZ, RZ, R24 ;  /* 0x000000ffff087224 */ /* 0x003fe400078e0018 */
[C---:B------:R-:W-:Y:S01]  /*0870*/  ISETP.GE.U32.AND P0, PT, R5.reuse, 0x1e0, PT ;  /* 0x000001e00500780c */ /* 0x040fe20003f06070 */
[----:B------:R-:W-:Y:S01]  /*0880*/  IMAD.SHL.U32 R0, R0, 0x400, RZ ;  /* 0x0000040000007824 */ /* 0x000fe200078e00ff */
[----:B------:R-:W-:-:S04]  /*0890*/  LEA.HI R6, R5, 0x1, RZ, 0x1b ;  /* 0x0000000105067811 */ /* 0x000fc800078fd8ff */
[----:B------:R-:W-:-:S04]  /*08a0*/  LOP3.LUT R9, R6, 0xf, RZ, 0xc0, !PT ;  /* 0x0000000f06097812 */ /* 0x000fc800078ec0ff */
[----:B------:R-:W-:Y:S01]  /*08b0*/  ISETP.NE.AND P1, PT, R9, RZ, PT ;  /* 0x000000ff0900720c */ /* 0x000fe20003f25270 */
[----:B--2---:R-:W-:Y:S02]  /*08c0*/  USHF.L.U32 UR4, UR5, UR4, URZ ;  /* 0x0000000405047299 */ /* 0x004fe400080006ff */
[----:B------:R-:W-:Y:S10]  /*08d0*/  @!P0 BRA `(.L_x_5) ;  /* 0x0000000000688947 */ /* 0x000ff40003800000 */
[----:B------:R-:W-:Y:S01]  /*08e0*/  IMAD R10, R24, 0x4, R0 ;  /* 0x00000004180a7824 */ /* 0x000fe200078e0200 */
[----:B------:R-:W-:Y:S01]  /*08f0*/  LOP3.LUT R5, R6, 0xffffff0, RZ, 0xc0, !PT ;  /* 0x0ffffff006057812 */ /* 0x000fe200078ec0ff */
[----:B------:R-:W-:-:S03]  /*0900*/  IMAD.MOV.U32 R8, RZ, RZ, R24 ;  /* 0x000000ffff087224 */ /* 0x000fc600078e0018 */
[----:B------:R-:W-:Y:S01]  /*0910*/  IADD3 R10, PT, PT, R10, 0x400, R7 ;  /* 0x000004000a0a7810 */ /* 0x000fe20007ffe007 */
[----:B------:R-:W-:-:S07]  /*0920*/  IMAD.MOV R5, RZ, RZ, -R5 ;  /* 0x000000ffff057224 */ /* 0x000fce00078e0a05 */
.L_x_6:
[----:B------:R-:W-:Y:S01]  /*0930*/  VIADD R5, R5, 0x10 ;  /* 0x0000001005057836 */ /* 0x000fe20000000000 */
[----:B------:R-:W-:Y:S01]  /*0940*/  STS [R10+-0x400], RZ ;  /* 0xfffc00ff0a007388 */ /* 0x000fe20000000800 */
[----:B------:R-:W-:-:S03]  /*0950*/  VIADD R8, R8, 0x200 ;  /* 0x0000020008087836 */ /* 0x000fc60000000000 */
[----:B------:R-:W-:Y:S01]  /*0960*/  ISETP.NE.AND P0, PT, R5, RZ, PT ;  /* 0x000000ff0500720c */ /* 0x000fe20003f05270 */
[----:B------:R-:W-:Y:S04]  /*0970*/  STS [R10+-0x380], RZ ;  /* 0xfffc80ff0a007388 */ /* 0x000fe80000000800 */
[----:B------:R-:W-:Y:S04]  /*0980*/  STS [R10+-0x300], RZ ;  /* 0xfffd00ff0a007388 */ /* 0x000fe80000000800 */
[----:B------:R-:W-:Y:S04]  /*0990*/  STS [R10+-0x280], RZ ;  /* 0xfffd80ff0a007388 */ /* 0x000fe80000000800 */
[----:B------:R-:W-:Y:S04]  /*09a0*/  STS [R10+-0x200], RZ ;  /* 0xfffe00ff0a007388 */ /* 0x000fe80000000800 */
[----:B------:R-:W-:Y:S04]  /*09b0*/  STS [R10+-0x180], RZ ;  /* 0xfffe80ff0a007388 */ /* 0x000fe80000000800 */
[----:B------:R-:W-:Y:S04]  /*09c0*/  STS [R10+-0x100], RZ ;  /* 0xffff00ff0a007388 */ /* 0x000fe80000000800 */
[----:B------:R-:W-:Y:S04]  /*09d0*/  STS [R10+-0x80], RZ ;  /* 0xffff80ff0a007388 */ /* 0x000fe80000000800 */
[----:B------:R-:W-:Y:S04]  /*09e0*/  STS [R10], RZ ;  /* 0x000000ff0a007388 */ /* 0x000fe80000000800 */
[----:B------:R-:W-:Y:S04]  /*09f0*/  STS [R10+0x80], RZ ;  /* 0x000080ff0a007388 */ /* 0x000fe80000000800 */
[----:B------:R-:W-:Y:S04]  /*0a00*/  STS [R10+0x100], RZ ;  /* 0x000100ff0a007388 */ /* 0x000fe80000000800 */
[----:B------:R-:W-:Y:S04]  /*0a10*/  STS [R10+0x180], RZ ;  /* 0x000180ff0a007388 */ /* 0x000fe80000000800 */
[----:B------:R-:W-:Y:S04]  /*0a20*/  STS [R10+0x200], RZ ;  /* 0x000200ff0a007388 */ /* 0x000fe80000000800 */
[----:B------:R-:W-:Y:S04]  /*0a30*/  STS [R10+0x280], RZ ;  /* 0x000280ff0a007388 */ /* 0x000fe80000000800 */
[----:B------:R-:W-:Y:S04]  /*0a40*/  STS [R10+0x300], RZ ;  /* 0x000300ff0a007388 */ /* 0x000fe80000000800 */
[----:B------:R0:W-:Y:S02]  /*0a50*/  STS [R10+0x380], RZ ;  /* 0x000380ff0a007388 */ /* 0x0001e40000000800 */
[----:B0-----:R-:W-:Y:S01]  /*0a60*/  VIADD R10, R10, 0x800 ;  /* 0x000008000a0a7836 */ /* 0x001fe20000000000 */
[----:B------:R-:W-:Y:S06]  /*0a70*/  @P0 BRA `(.L_x_6) ;  /* 0xfffffffc00ac0947 */ /* 0x000fec000383ffff */
.L_x_5:
[----:B------:R-:W-:Y:S05]  /*0a80*/  BSYNC.RECONVERGENT B0 ;  /* 0x0000000000007941 */ /* 0x000fea0003800200 */
.L_x_4:
[----:B------:R-:W-:Y:S01]  /*0a90*/  BSSY.RECONVERGENT B0, `(.L_x_7) ;  /* 0x0000026000007945 */ /* 0x000fe20003800200 */
[----:B------:R-:W-:-:S03]  /*0aa0*/  IMAD.IADD R5, R7, 0x1, R0 ;  /* 0x0000000107057824 */ /* 0x000fc600078e0200 */
[----:B------:R-:W-:Y:S05]  /*0ab0*/  @!P1 BRA `(.L_x_8) ;  /* 0x00000000008c9947 */ /* 0x000fea0003800000 */
[----:B------:R-:W-:Y:S01]  /*0ac0*/  ISETP.GE.U32.AND P0, PT, R9, 0x8, PT ;  /* 0x000000080900780c */ /* 0x000fe20003f06070 */
[----:B------:R-:W-:Y:S01]  /*0ad0*/  BSSY.RECONVERGENT B1, `(.L_x_9) ;  /* 0x000000e000017945 */ /* 0x000fe20003800200 */
[----:B------:R-:W-:-:S04]  /*0ae0*/  LOP3.LUT R10, R6, 0x7, RZ, 0xc0, !PT ;  /* 0x00000007060a7812 */ /* 0x000fc800078ec0ff */
[----:B------:R-:W-:-:S07]  /*0af0*/  ISETP.NE.AND P1, PT, R10, RZ, PT ;  /* 0x000000ff0a00720c */ /* 0x000fce0003f25270 */
[----:B------:R-:W-:Y:S06]  /*0b00*/  @!P0 BRA `(.L_x_10) ;  /* 0x0000000000288947 */ /* 0x000fec0003800000 */
[C---:B------:R-:W-:Y:S02]  /*0b10*/  IMAD R9, R8.reuse, 0x4, R5 ;  /* 0x0000000408097824 */ /* 0x040fe400078e0205 */
[----:B------:R-:W-:-:S03]  /*0b20*/  VIADD R8, R8, 0x100 ;  /* 0x0000010008087836 */ /* 0x000fc60000000000 */
[----:B------:R0:W-:Y:S04]  /*0b30*/  STS [R9], RZ ;  /* 0x000000ff09007388 */ /* 0x0001e80000000800 */
[----:B------:R0:W-:Y:S04]  /*0b40*/  STS [R9+0x80], RZ ;  /* 0x000080ff09007388 */ /* 0x0001e80000000800 */
[----:B------:R0:W-:Y:S04]  /*0b50*/  STS [R9+0x100], RZ ;  /* 0x000100ff09007388 */ /* 0x0001e80000000800 */
[----:B------:R0:W-:Y:S04]  /*0b60*/  STS [R9+0x180], RZ ;  /* 0x000180ff09007388 */ /* 0x0001e80000000800 */
[----:B------:R0:W-:Y:S04]  /*0b70*/  STS [R9+0x200], RZ ;  /* 0x000200ff09007388 */ /* 0x0001e80000000800 */
[----:B------:R0:W-:Y:S04]  /*0b80*/  STS [R9+0x280], RZ ;  /* 0x000280ff09007388 */ /* 0x0001e80000000800 */
[----:B------:R0:W-:Y:S04]  /*0b90*/  STS [R9+0x300], RZ ;  /* 0x000300ff09007388 */ /* 0x0001e80000000800 */
[----:B------:R0:W-:Y:S02]  /*0ba0*/  STS [R9+0x380], RZ ;  /* 0x000380ff09007388 */ /* 0x0001e40000000800 */
.L_x_10:
[----:B------:R-:W-:Y:S05]  /*0bb0*/  BSYNC.RECONVERGENT B1 ;  /* 0x0000000000017941 */ /* 0x000fea0003800200 */
.L_x_9:
[----:B------:R-:W-:Y:S05]  /*0bc0*/  @!P1 BRA `(.L_x_8) ;  /* 0x0000000000489947 */ /* 0x000fea0003800000 */
[----:B------:R-:W-:Y:S02]  /*0bd0*/  ISETP.GE.U32.AND P0, PT, R10, 0x4, PT ;  /* 0x000000040a00780c */ /* 0x000fe40003f06070 */
[----:B------:R-:W-:-:S04]  /*0be0*/  LOP3.LUT R6, R6, 0x3, RZ, 0xc0, !PT ;  /* 0x0000000306067812 */ /* 0x000fc800078ec0ff */
[----:B------:R-:W-:-:S07]  /*0bf0*/  ISETP.NE.AND P1, PT, R6, RZ, PT ;  /* 0x000000ff0600720c */ /* 0x000fce0003f25270 */
[C---:B0-----:R-:W-:Y:S02]  /*0c00*/  @P0 IMAD R9, R8.reuse, 0x4, R5 ;  /* 0x0000000408090824 */ /* 0x041fe400078e0205 */
[----:B------:R-:W-:-:S03]  /*0c10*/  @P0 VIADD R8, R8, 0x80 ;  /* 0x0000008008080836 */ /* 0x000fc60000000000 */
[----:B------:R1:W-:Y:S04]  /*0c20*/  @P0 STS [R9], RZ ;  /* 0x000000ff09000388 */ /* 0x0003e80000000800 */
[----:B------:R1:W-:Y:S04]  /*0c30*/  @P0 STS [R9+0x80], RZ ;  /* 0x000080ff09000388 */ /* 0x0003e80000000800 */
[----:B------:R1:W-:Y:S04]  /*0c40*/  @P0 STS [R9+0x100], RZ ;  /* 0x000100ff09000388 */ /* 0x0003e80000000800 */
[----:B------:R1:W-:Y:S01]  /*0c50*/  @P0 STS [R9+0x180], RZ ;  /* 0x000180ff09000388 */ /* 0x0003e20000000800 */
[----:B------:R-:W-:Y:S05]  /*0c60*/  @!P1 BRA `(.L_x_8) ;  /* 0x0000000000209947 */ /* 0x000fea0003800000 */
[----:B------:R-:W-:Y:S02]  /*0c70*/  IMAD R0, R8, 0x4, R0 ;  /* 0x0000000408007824 */ /* 0x000fe400078e0200 */
[----:B------:R-:W-:Y:S02]  /*0c80*/  IMAD.MOV R6, RZ, RZ, -R6 ;  /* 0x000000ffff067224 */ /* 0x000fe400078e0a06 */
[----:B------:R-:W-:-:S07]  /*0c90*/  IMAD.IADD R0, R7, 0x1, R0 ;  /* 0x0000000107007824 */ /* 0x000fce00078e0200 */
.L_x_11:
[----:B------:R-:W-:Y:S01]  /*0ca0*/  VIADD R6, R6, 0x1 ;  /* 0x0000000106067836 */ /* 0x000fe20000000000 */
[----:B------:R0:W-:Y:S04]  /*0cb0*/  STS [R0], RZ ;  /* 0x000000ff00007388 */ /* 0x0001e80000000800 */
[----:B------:R-:W-:Y:S01]  /*0cc0*/  ISETP.NE.AND P0, PT, R6, RZ, PT ;  /* 0x000000ff0600720c */ /* 0x000fe20003f05270 */
[----:B0-----:R-:W-:-:S12]  /*0cd0*/  VIADD R0, R0, 0x80 ;  /* 0x0000008000007836 */ /* 0x001fd80000000000 */
[----:B------:R-:W-:Y:S05]  /*0ce0*/  @P0 BRA `(.L_x_11) ;  /* 0xfffffffc00ec0947 */ /* 0x000fea000383ffff */
.L_x_8:
[----:B------:R-:W-:Y:S05]  /*0cf0*/  BSYNC.RECONVERGENT B0 ;  /* 0x0000000000007941 */ /* 0x000fea0003800200 */
.L_x_7:
[----:B------:R-:W2:Y:S01]  /*0d00*/  LDCU UR5, c[0x0][0x3c4] ;  /* 0x00007880ff0577ac */ /* 0x000ea20008000800 */
[----:B-----5:R-:W-:Y:S01]  /*0d10*/  LOP3.LUT R27, R28, 0x80000000, RZ, 0x3c, !PT ;  /* 0x800000001c1b7812 */ /* 0x020fe200078e3cff */
[----:B------:R-:W-:Y:S01]  /*0d20*/  BSSY.RECONVERGENT B0, `(.L_x_12) ;  /* 0x0000080000007945 */ /* 0x000fe20003800200 */
[----:B------:R-:W-:Y:S02]  /*0d30*/  LOP3.LUT R22, R29, 0x80000000, RZ, 0x3c, !PT ;  /* 0x800000001d167812 */ /* 0x000fe400078e3cff */
[----:B------:R-:W-:Y:S02]  /*0d40*/  LOP3.LUT R21, R30, 0x80000000, RZ, 0x3c, !PT ;  /* 0x800000001e157812 */ /* 0x000fe400078e3cff */
[----:B------:R-:W-:Y:S02]  /*0d50*/  LOP3.LUT R18, R31, 0x80000000, RZ, 0x3c, !PT ;  /* 0x800000001f127812 */ /* 0x000fe400078e3cff */
[----:B------:R-:W-:Y:S02]  /*0d60*/  LOP3.LUT R20, R33, 0x80000000, RZ, 0x3c, !PT ;  /* 0x8000000021147812 */ /* 0x000fe400078e3cff */
[----:B------:R-:W-:-:S02]  /*0d70*/  LOP3.LUT R23, R32, 0x80000000, RZ, 0x3c, !PT ;  /* 0x8000000020177812 */ /* 0x000fc400078e3cff */
[----:B------:R-:W-:Y:S02]  /*0d80*/  LOP3.LUT R25, R34, 0x80000000, RZ, 0x3c, !PT ;  /* 0x8000000022197812 */ /* 0x000fe400078e3cff */
[----:B------:R-:W-:Y:S02]  /*0d90*/  LOP3.LUT R17, R36, 0x80000000, RZ, 0x3c, !PT ;  /* 0x8000000024117812 */ /* 0x000fe400078e3cff */
[----:B------:R-:W-:Y:S02]  /*0da0*/  LOP3.LUT R19, R38, 0x80000000, RZ, 0x3c, !PT ;  /* 0x8000000026137812 */ /* 0x000fe400078e3cff */
[----:B--2---:R-:W-:Y:S02]  /*0db0*/  SHF.R.U32.HI R49, RZ, UR5, R27 ;  /* 0x00000005ff317c19 */ /* 0x004fe4000801161b */
[----:B------:R-:W-:Y:S02]  /*0dc0*/  SHF.R.U32.HI R52, RZ, UR5, R22 ;  /* 0x00000005ff347c19 */ /* 0x000fe40008011616 */
[----:B------:R-:W-:-:S02]  /*0dd0*/  LOP3.LUT R49, R49, UR4, RZ, 0x30, !PT ;  /* 0x0000000431317c12 */ /* 0x000fc4000f8e30ff */
[----:B------:R-:W-:Y:S02]  /*0de0*/  LOP3.LUT R52, R52, UR4, RZ, 0x30, !PT ;  /* 0x0000000434347c12 */ /* 0x000fe4000f8e30ff */
[----:B------:R-:W-:Y:S01]  /*0df0*/  SHF.R.U32.HI R56, RZ, UR5, R21 ;  /* 0x00000005ff387c19 */ /* 0x000fe20008011615 */
[--C-:B------:R-:W-:Y:S01]  /*0e00*/  IMAD R0, R49, 0x4, R5.reuse ;  /* 0x0000000431007824 */ /* 0x100fe200078e0205 */
[----:B------:R-:W-:Y:S01]  /*0e10*/  SHF.R.U32.HI R48, RZ, UR5, R18 ;  /* 0x00000005ff307c19 */ /* 0x000fe20008011612 */
[----:B------:R-:W-:Y:S01]  /*0e20*/  IMAD R6, R52, 0x4, R5 ;  /* 0x0000000434067824 */ /* 0x000fe200078e0205 */
[----:B------:R-:W-:Y:S01]  /*0e30*/  LOP3.LUT R56, R56, UR4, RZ, 0x30, !PT ;  /* 0x0000000438387c12 */ /* 0x000fe2000f8e30ff */
[----:B------:R-:W-:Y:S01]  /*0e40*/  NOP ;  /* 0x0000000000007918 */ /* 0x000fe20000000000 */
[----:B01----:R-:W-:Y:S01]  /*0e50*/  SHF.R.U32.HI R9, RZ, UR5, R20 ;  /* 0x00000005ff097c19 */ /* 0x003fe20008011614 */
[----:B------:R0:W-:Y:S01]  /*0e60*/  ATOMS.POPC.INC.32 RZ, [R0+URZ] ;  /* 0x0000000000ff7f8c */ /* 0x0001e2000d8000ff */
[----:B------:R-:W-:-:S02]  /*0e70*/  LOP3.LUT R48, R48, UR4, RZ, 0x30, !PT ;  /* 0x0000000430307c12 */ /* 0x000fc4000f8e30ff */
[----:B------:R-:W-:Y:S01]  /*0e80*/  SHF.R.U32.HI R8, RZ, UR5, R23 ;  /* 0x00000005ff087c19 */ /* 0x000fe20008011617 */
[----:B------:R1:W-:Y:S01]  /*0e90*/  ATOMS.POPC.INC.32 RZ, [R6+URZ] ;  /* 0x0000000006ff7f8c */ /* 0x0003e2000d8000ff */
[----:B------:R-:W-:Y:S02]  /*0ea0*/  SHF.R.U32.HI R11, RZ, UR5, R25 ;  /* 0x00000005ff0b7c19 */ /* 0x000fe40008011619 */
[----:B------:R-:W-:Y:S01]  /*0eb0*/  LOP3.LUT R10, R9, UR4, RZ, 0x30, !PT ;  /* 0x00000004090a7c12 */ /* 0x000fe2000f8e30ff */
[--C-:B0-----:R-:W-:Y:S01]  /*0ec0*/  IMAD R0, R56, 0x4, R5.reuse ;  /* 0x0000000438007824 */ /* 0x101fe200078e0205 */
[----:B------:R-:W-:Y:S02]  /*0ed0*/  LOP3.LUT R8, R8, UR4, RZ, 0x30, !PT ;  /* 0x0000000408087c12 */ /* 0x000fe4000f8e30ff */
[----:B------:R-:W-:Y:S01]  /*0ee0*/  LOP3.LUT R12, R11, UR4, RZ, 0x30, !PT ;  /* 0x000000040b0c7c12 */ /* 0x000fe2000f8e30ff */
[--C-:B-1----:R-:W-:Y:S01]  /*0ef0*/  IMAD R6, R48, 0x4, R5.reuse ;  /* 0x0000000430067824 */ /* 0x102fe200078e0205 */
[----:B------:R0:W-:Y:S01]  /*0f00*/  ATOMS.POPC.INC.32 RZ, [R0+URZ] ;  /* 0x0000000000ff7f8c */ /* 0x0001e2000d8000ff */
[--C-:B------:R-:W-:Y:S01]  /*0f10*/  IMAD R9, R10, 0x4, R5.reuse ;  /* 0x000000040a097824 */ /* 0x100fe200078e0205 */
[----:B------:R-:W-:Y:S01]  /*0f20*/  LOP3.LUT R10, R35, 0x80000000, RZ, 0x3c, !PT ;  /* 0x80000000230a7812 */ /* 0x000fe200078e3cff */
[--C-:B------:R-:W-:Y:S01]  /*0f30*/  IMAD R8, R8, 0x4, R5.reuse ;  /* 0x0000000408087824 */ /* 0x100fe200078e0205 */
[----:B------:R1:W-:Y:S01]  /*0f40*/  ATOMS.POPC.INC.32 RZ, [R6+URZ] ;  /* 0x0000000006ff7f8c */ /* 0x0003e2000d8000ff */
[----:B------:R-:W-:Y:S01]  /*0f50*/  IMAD R11, R12, 0x4, R5 ;  /* 0x000000040c0b7824 */ /* 0x000fe200078e0205 */
[----:B------:R-:W-:-:S02]  /*0f60*/  LOP3.LUT R12, R37, 0x80000000, RZ, 0x3c, !PT ;  /* 0x80000000250c7812 */ /* 0x000fc400078e3cff */
[----:B------:R-:W-:Y:S01]  /*0f70*/  LOP3.LUT R16, R39, 0x80000000, RZ, 0x3c, !PT ;  /* 0x8000000027107812 */ /* 0x000fe200078e3cff */
[----:B------:R-:W-:Y:S01]  /*0f80*/  ATOMS.POPC.INC.32 RZ, [R8+URZ] ;  /* 0x0000000008ff7f8c */ /* 0x000fe2000d8000ff */
[----:B0-----:R-:W-:Y:S02]  /*0f90*/  SHF.R.U32.HI R0, RZ, UR5, R10 ;  /* 0x00000005ff007c19 */ /* 0x001fe4000801160a */
[----:B-1----:R-:W-:Y:S01]  /*0fa0*/  SHF.R.U32.HI R6, RZ, UR5, R17 ;  /* 0x00000005ff067c19 */ /* 0x002fe20008011611 */
[----:B------:R0:W-:Y:S01]  /*0fb0*/  ATOMS.POPC.INC.32 RZ, [R9+URZ] ;  /* 0x0000000009ff7f8c */ /* 0x0001e2000d8000ff */
[----:B------:R-:W-:Y:S02]  /*0fc0*/  SHF.R.U32.HI R14, RZ, UR5, R19 ;  /* 0x00000005ff0e7c19 */ /* 0x000fe40008011613 */
[----:B------:R-:W-:Y:S01]  /*0fd0*/  LOP3.LUT R6, R6, UR4, RZ, 0x30, !PT ;  /* 0x0000000406067c12 */ /* 0x000fe2000f8e30ff */
[----:B------:R1:W-:Y:S01]  /*0fe0*/  ATOMS.POPC.INC.32 RZ, [R11+URZ] ;  /* 0x000000000bff7f8c */ /* 0x0003e2000d8000ff */
[----:B------:R-:W-:-:S02]  /*0ff0*/  SHF.R.U32.HI R13, RZ, UR5, R12 ;  /* 0x00000005ff0d7c19 */ /* 0x000fc4000801160c */
[----:B------:R-:W-:Y:S02]  /*1000*/  LOP3.LUT R0, R0, UR4, RZ, 0x30, !PT ;  /* 0x0000000400007c12 */ /* 0x000fe4000f8e30ff */
[----:B0-----:R-:W-:Y:S02]  /*1010*/  SHF.R.U32.HI R9, RZ, UR5, R16 ;  /* 0x00000005ff097c19 */ /* 0x001fe40008011610 */
[----:B------:R-:W-:Y:S01]  /*1020*/  LOP3.LUT R50, R14, UR4, RZ, 0x30, !PT ;  /* 0x000000040e327c12 */ /* 0x000fe2000f8e30ff */
[--C-:B------:R-:W-:Y:S01]  /*1030*/  IMAD R14, R6, 0x4, R5.reuse ;  /* 0x00000004060e7824 */ /* 0x100fe200078e0205 */
[----:B------:R-:W-:Y:S01]  /*1040*/  LOP3.LUT R8, R13, UR4, RZ, 0x30, !PT ;  /* 0x000000040d087c12 */ /* 0x000fe2000f8e30ff */
[--C-:B------:R-:W-:Y:S01]  /*1050*/  IMAD R0, R0, 0x4, R5.reuse ;  /* 0x0000000400007824 */ /* 0x100fe200078e0205 */
[----:B------:R-:W-:Y:S01]  /*1060*/  LOP3.LUT R6, R9, UR4, RZ, 0x30, !PT ;  /* 0x0000000409067c12 */ /* 0x000fe2000f8e30ff */
[--C-:B------:R-:W-:Y:S01]  /*1070*/  IMAD R50, R50, 0x4, R5.reuse ;  /* 0x0000000432327824 */ /* 0x100fe200078e0205 */
[----:B------:R-:W-:Y:S01]  /*1080*/  LOP3.LUT R9, R40, 0x80000000, RZ, 0x3c, !PT ;  /* 0x8000000028097812 */ /* 0x000fe200078e3cff */
[--C-:B------:R-:W-:Y:S01]  /*1090*/  IMAD R26, R8, 0x4, R5.reuse ;  /* 0x00000004081a7824 */ /* 0x100fe200078e0205 */
[----:B------:R0:W-:Y:S01]  /*10a0*/  ATOMS.POPC.INC.32 RZ, [R0+URZ] ;  /* 0x0000000000ff7f8c */ /* 0x0001e2000d8000ff */
[----:B------:R-:W-:Y:S01]  /*10b0*/  IMAD R51, R6, 0x4, R5 ;  /* 0x0000000406337824 */ /* 0x000fe200078e0205 */
[----:B------:R-:W-:-:S02]  /*10c0*/  LOP3.LUT R6, R43, 0x80000000, RZ, 0x3c, !PT ;  /* 0x800000002b067812 */ /* 0x000fc400078e3cff */
[----:B-1----:R-:W-:Y:S01]  /*10d0*/  LOP3.LUT R11, R44, 0x80000000, RZ, 0x3c, !PT ;  /* 0x800000002c0b7812 */ /* 0x002fe200078e3cff */
[----:B------:R1:W-:Y:S01]  /*10e0*/  ATOMS.POPC.INC.32 RZ, [R14+URZ] ;  /* 0x000000000eff7f8c */ /* 0x0003e2000d8000ff */
[----:B------:R-:W-:Y:S02]  /*10f0*/  LOP3.LUT R8, R45, 0x80000000, RZ, 0x3c, !PT ;  /* 0x800000002d087812 */ /* 0x000fe400078e3cff */
[----:B------:R-:W-:Y:S01]  /*1100*/  LOP3.LUT R13, R46, 0x80000000, RZ, 0x3c, !PT ;  /* 0x800000002e0d7812 */ /* 0x000fe200078e3cff */
[----:B------:R2:W-:Y:S01]  /*1110*/  ATOMS.POPC.INC.32 RZ, [R26+URZ] ;  /* 0x000000001aff7f8c */ /* 0x0005e2000d8000ff */
[----:B0-----:R-:W-:Y:S02]  /*1120*/  SHF.R.U32.HI R0, RZ, UR5, R9 ;  /* 0x00000005ff007c19 */ /* 0x001fe40008011609 */
[----:B------:R-:W-:Y:S01]  /*1130*/  SHF.R.U32.HI R53, RZ, UR5, R11 ;  /* 0x00000005ff357c19 */ /* 0x000fe2000801160b */
[----:B-1----:R-:W0:Y:S01]  /*1140*/  LDC.64 R14, c[0x0][0x380] ;  /* 0x0000e000ff0e7b82 */ /* 0x002e220000000a00 */
[----:B------:R-:W-:Y:S01]  /*1150*/  SHF.R.U32.HI R55, RZ, UR5, R8 ;  /* 0x00000005ff377c19 */ /* 0x000fe20008011608 */
[----:B------:R1:W-:Y:S01]  /*1160*/  ATOMS.POPC.INC.32 RZ, [R50+URZ] ;  /* 0x0000000032ff7f8c */ /* 0x0003e2000d8000ff */
[----:B------:R-:W-:-:S02]  /*1170*/  SHF.R.U32.HI R57, RZ, UR5, R13 ;  /* 0x00000005ff397c19 */ /* 0x000fc4000801160d */
[----:B--2---:R-:W-:Y:S01]  /*1180*/  SHF.R.U32.HI R26, RZ, UR5, R6 ;  /* 0x00000005ff1a7c19 */ /* 0x004fe20008011606 */
[----:B------:R2:W-:Y:S01]  /*1190*/  ATOMS.POPC.INC.32 RZ, [R51+URZ] ;  /* 0x0000000033ff7f8c */ /* 0x0005e2000d8000ff */
[----:B------:R-:W-:Y:S02]  /*11a0*/  LOP3.LUT R0, R0, UR4, RZ, 0x30, !PT ;  /* 0x0000000400007c12 */ /* 0x000fe4000f8e30ff */
[----:B------:R-:W-:Y:S02]  /*11b0*/  LOP3.LUT R54, R26, UR4, RZ, 0x30, !PT ;  /* 0x000000041a367c12 */ /* 0x000fe4000f8e30ff */
[----:B------:R-:W-:Y:S01]  /*11c0*/  LOP3.LUT R58, R53, UR4, RZ, 0x30, !PT ;  /* 0x00000004353a7c12 */ /* 0x000fe2000f8e30ff */
[--C-:B------:R-:W-:Y:S01]  /*11d0*/  IMAD R53, R0, 0x4, R5.reuse ;  /* 0x0000000400357824 */ /* 0x100fe200078e0205 */
[----:B------:R-:W-:Y:S01]  /*11e0*/  ISETP.GT.U32.AND P2, PT, R3, 0xff, PT ;  /* 0x000000ff0300780c */ /* 0x000fe20003f44070 */
[--C-:B------:R-:W-:Y:S01]  /*11f0*/  IMAD R54, R54, 0x4, R5.reuse ;  /* 0x0000000436367824 */ /* 0x100fe200078e0205 */
[----:B------:R-:W-:Y:S01]  /*1200*/  LOP3.LUT R60, R55, UR4, RZ, 0x30, !PT ;  /* 0x00000004373c7c12 */ /* 0x000fe2000f8e30ff */
[--C-:B------:R-:W-:Y:S01]  /*1210*/  IMAD R58, R58, 0x4, R5.reuse ;  /* 0x000000043a3a7824 */ /* 0x100fe200078e0205 */
[----:B------:R-:W-:Y:S01]  /*1220*/  LOP3.LUT R26, R57, UR4, RZ, 0x30, !PT ;  /* 0x00000004391a7c12 */ /* 0x000fe2000f8e30ff */
[----:B------:R3:W-:Y:S01]  /*1230*/  ATOMS.POPC.INC.32 RZ, [R53+URZ] ;  /* 0x0000000035ff7f8c */ /* 0x0007e2000d8000ff */
[----:B-1----:R-:W-:Y:S01]  /*1240*/  P2R R50, PR, RZ, 0x4 ;  /* 0x00000004ff327803 */ /* 0x002fe20000000000 */
[----:B------:R-:W-:-:S02]  /*1250*/  IMAD R60, R60, 0x4, R5 ;  /* 0x000000043c3c7824 */ /* 0x000fc400078e0205 */
[----:B------:R-:W-:Y:S01]  /*1260*/  IMAD R5, R26, 0x4, R5 ;  /* 0x000000041a057824 */ /* 0x000fe200078e0205 */
[----:B------:R3:W-:Y:S01]  /*1270*/  ATOMS.POPC.INC.32 RZ, [R54+URZ] ;  /* 0x0000000036ff7f8c */ /* 0x0007e2000d8000ff */
[----:B--2---:R-:W-:Y:S02]  /*1280*/  IMAD R51, R3, 0x4, R7 ;  /* 0x0000000403337824 */ /* 0x004fe400078e0207 */
[----:B------:R-:W-:Y:S01]  /*1290*/  IMAD.MOV.U32 R0, RZ, RZ, RZ ;  /* 0x000000ffff007224 */ /* 0x000fe200078e00ff */
[----:B------:R3:W-:Y:S04]  /*12a0*/  ATOMS.POPC.INC.32 RZ, [R58+URZ] ;  /* 0x000000003aff7f8c */ /* 0x0007e8000d8000ff */
[----:B------:R3:W-:Y:S04]  /*12b0*/  ATOMS.POPC.INC.32 RZ, [R60+URZ] ;  /* 0x000000003cff7f8c */ /* 0x0007e8000d8000ff */
[----:B------:R3:W-:Y:S01]  /*12c0*/  ATOMS.POPC.INC.32 RZ, [R5+URZ] ;  /* 0x0000000005ff7f8c */ /* 0x0007e2000d8000ff */
[----:B------:R-:W-:Y:S06]  /*12d0*/  BAR.SYNC.DEFER_BLOCKING 0x0 ;  /* 0x0000000000007b1d */ /* 0x000fec0000010000 */
[----:B------:R-:W-:Y:S05]  /*12e0*/  @P2 BRA `(.L_x_13) ;  /* 0x00000000008c2947 */ /* 0x000fea0003800000 */
[----:B------:R-:W1:Y:S04]  /*12f0*/  LDS R0, [R51] ;  /* 0x0000000033007984 */ /* 0x000e680000000800 */
[----:B---3--:R-:W2:Y:S04]  /*1300*/  LDS R5, [R51+0x400] ;  /* 0x0004000033057984 */ /* 0x008ea80000000800 */
[----:B------:R-:W3:Y:S04]  /*1310*/  LDS R53, [R51+0x800] ;  /* 0x0008000033357984 */ /* 0x000ee80000000800 */
[----:B------:R-:W4:Y:S04]  /*1320*/  LDS R55, [R51+0xc00] ;  /* 0x000c000033377984 */ /* 0x000f280000000800 */
[----:B------:R-:W5:Y:S04]  /*1330*/  LDS R57, [R51+0x1000] ;  /* 0x0010000033397984 */ /* 0x000f680000000800 */
[----:B------:R-:W0:Y:S04]  /*1340*/  LDS R59, [R51+0x1400] ;  /* 0x00140000333b7984 */ /* 0x000e280000000800 */
[----:B------:R-:W-:Y:S04]  /*1350*/  LDS R61, [R51+0x2000] ;  /* 0x00200000333d7984 */ /* 0x000fe80000000800 */
[----:B------:R-:W-:Y:S04]  /*1360*/  LDS R63, [R51+0x2400] ;  /* 0x00240000333f7984 */ /* 0x000fe80000000800 */
[----:B------:R-:W-:Y:S04]  /*1370*/  LDS R65, [R51+0x2800] ;  /* 0x0028000033417984 */ /* 0x000fe80000000800 */
[----:B------:R-:W-:Y:S04]  /*1380*/  STS [R51], RZ ;  /* 0x000000ff33007388 */ /* 0x000fe80000000800 */
[----:B-1----:R-:W-:Y:S01]  /*1390*/  STS [R51+0x400], R0 ;  /* 0x0004000033007388 */ /* 0x002fe20000000800 */
[----:B--2---:R-:W-:-:S03]  /*13a0*/  IMAD.IADD R54, R0, 0x1, R5 ;  /* 0x0000000100367824 */ /* 0x004fc600078e0205 */
[----:B------:R-:W1:Y:S01]  /*13b0*/  LDS R5, [R51+0x1800] ;  /* 0x0018000033057984 */ /* 0x000e620000000800 */
[----:B---3--:R-:W-:-:S03]  /*13c0*/  IMAD.IADD R58, R54, 0x1, R53 ;  /* 0x00000001363a7824 */ /* 0x008fc600078e0235 */
[----:B------:R-:W2:Y:S01]  /*13d0*/  LDS R53, [R51+0x1c00] ;  /* 0x001c000033357984 */ /* 0x000ea20000000800 */
[----:B----4-:R-:W-:-:S03]  /*13e0*/  IMAD.IADD R60, R58, 0x1, R55 ;  /* 0x000000013a3c7824 */ /* 0x010fc600078e0237 */
[----:B------:R1:W-:Y:S01]  /*13f0*/  STS [R51+0x800], R54 ;  /* 0x0008003633007388 */ /* 0x0003e20000000800 */
[----:B-----5:R-:W-:-:S03]  /*1400*/  IMAD.IADD R62, R60, 0x1, R57 ;  /* 0x000000013c3e7824 */ /* 0x020fc600078e0239 */
[----:B------:R-:W3:Y:S01]  /*1410*/  LDS R55, [R51+0x2c00] ;  /* 0x002c000033377984 */ /* 0x000ee20000000800 */
[----:B0-----:R-:W-:-:S03]  /*1420*/  IMAD.IADD R64, R62, 0x1, R59 ;  /* 0x000000013e407824 */ /* 0x001fc600078e023b */
[----:B------:R0:W-:Y:S04]  /*1430*/  STS [R51+0xc00], R58 ;  /* 0x000c003a33007388 */ /* 0x0001e80000000800 */
[----:B------:R4:W-:Y:S04]  /*1440*/  STS [R51+0x1000], R60 ;  /* 0x0010003c33007388 */ /* 0x0009e80000000800 */
[----:B------:R4:W-:Y:S04]  /*1450*/  STS [R51+0x1400], R62 ;  /* 0x0014003e33007388 */ /* 0x0009e80000000800 */
[----:B------:R4:W-:Y:S01]  /*1460*/  STS [R51+0x1800], R64 ;  /* 0x0018004033007388 */ /* 0x0009e20000000800 */
[----:B-1----:R-:W-:-:S04]  /*1470*/  IMAD.IADD R54, R64, 0x1, R5 ;  /* 0x0000000140367824 */ /* 0x002fc800078e0205 */
[----:B--2---:R-:W-:Y:S01]  /*1480*/  IMAD.IADD R66, R54, 0x1, R53 ;  /* 0x0000000136427824 */ /* 0x004fe200078e0235 */
[----:B------:R4:W-:Y:S03]  /*1490*/  STS [R51+0x1c00], R54 ;  /* 0x001c003633007388 */ /* 0x0009e60000000800 */
[----:B------:R-:W-:Y:S01]  /*14a0*/  IMAD.IADD R68, R66, 0x1, R61 ;  /* 0x0000000142447824 */ /* 0x000fe200078e023d */
[----:B------:R4:W-:Y:S03]  /*14b0*/  STS [R51+0x2000], R66 ;  /* 0x0020004233007388 */ /* 0x0009e60000000800 */
[----:B------:R-:W-:Y:S01]  /*14c0*/  IMAD.IADD R70, R68, 0x1, R63 ;  /* 0x0000000144467824 */ /* 0x000fe200078e023f */
[----:B------:R4:W-:Y:S03]  /*14d0*/  STS [R51+0x2400], R68 ;  /* 0x0024004433007388 */ /* 0x0009e60000000800 */
[----:B0-----:R-:W-:Y:S01]  /*14e0*/  IMAD.IADD R58, R70, 0x1, R65 ;  /* 0x00000001463a7824 */ /* 0x001fe200078e0241 */
[----:B------:R4:W-:Y:S03]  /*14f0*/  STS [R51+0x2800], R70 ;  /* 0x0028004633007388 */ /* 0x0009e60000000800 */
[----:B---3--:R-:W-:Y:S01]  /*1500*/  IMAD.IADD R0, R58, 0x1, R55 ;  /* 0x000000013a007824 */ /* 0x008fe200078e0237 */
[----:B------:R4:W-:Y:S06]  /*1510*/  STS [R51+0x2c00], R58 ;  /* 0x002c003a33007388 */ /* 0x0009ec0000000800 */
.L_x_13:
[----:B------:R-:W-:Y:S05]  /*1520*/  BSYNC.RECONVERGENT B0 ;  /* 0x0000000000007941 */ /* 0x000fea0003800200 */
.L_x_12:
[----:B------:R-:W-:Y:S01]  /*1530*/  ISETP.NE.AND P0, PT, R0, 0x1980, PT ;  /* 0x000019800000780c */ /* 0x000fe20003f05270 */
[----:B---3--:R-:W-:Y:S01]  /*1540*/  IMAD R5, R42, 0x100, R3 ;  /* 0x000001002a057824 */ /* 0x008fe200078e0203 */
[----:B------:R-:W-:Y:S01]  /*1550*/  @!P2 LOP3.LUT R53, R0, 0x40000000, RZ, 0xfc, !PT ;  /* 0x400000000035a812 */ /* 0x000fe200078efcff */
[----:B------:R-:W-:Y:S01]  /*1560*/  IMAD R41, R41, 0x11, RZ ;  /* 0x0000001129297824 */ /* 0x000fe200078e02ff */
[----:B------:R-:W-:Y:S01]  /*1570*/  ISETP.LT.U32.AND P0, PT, R3, 0x100, !P0 ;  /* 0x000001000300780c */ /* 0x000fe20004701070 */
[----:B0-----:R-:W-:-:S03]  /*1580*/  IMAD.WIDE R14, R5, 0x4, R14 ;  /* 0x00000004050e7825 */ /* 0x001fc600078e020e */
[----:B------:R-:W-:Y:S01]  /*1590*/  LOP3.LUT R57, R41, R4, RZ, 0xfc, !PT ;  /* 0x0000000429397212 */ /* 0x000fe200078efcff */
[----:B----4-:R-:W-:Y:S01]  /*15a0*/  IMAD R54, R42, 0x1980, RZ ;  /* 0x000019802a367824 */ /* 0x010fe200078e02ff */
[----:B------:R0:W-:Y:S07]  /*15b0*/  @!P2 STG.E.STRONG.SYS desc[UR6][R14.64], R53 ;  /* 0x000000350e00a986 */ /* 0x0001ee000c115906 */
[----:B------:R-:W-:Y:S06]  /*15c0*/  BAR.RED.OR.DEFER_BLOCKING 0x0, P0 ;  /* 0x0000000000007b1d */ /* 0x000fec0000014800 */
[----:B------:R-:W1:Y:S01]  /*15d0*/  B2R.RESULT RZ, P0 ;  /* 0x0000000000ff731c */ /* 0x000e620000004000 */
[----:B------:R-:W-:-:S04]  /*15e0*/  IADD3 R4, P1, PT, R54, R57, RZ ;  /* 0x0000003936047210 */ /* 0x000fc80007f3e0ff */
[----:B------:R-:W-:Y:S01]  /*15f0*/  LEA.HI.X.SX32 R55, R54, RZ, 0x1, P1 ;  /* 0x000000ff36377211 */ /* 0x000fe200008f0eff */
[----:B------:R-:W-:-:S03]  /*1600*/  IMAD.SHL.U32 R5, R4, 0x4, RZ ;  /* 0x0000000404057824 */ /* 0x000fc600078e00ff */
[----:B------:R-:W-:Y:S01]  /*1610*/  SHF.L.U64.HI R4, R4, 0x2, R55 ;  /* 0x0000000204047819 */ /* 0x000fe20000010237 */
[----:B01----:R-:W-:Y:S06]  /*1620*/  @!P0 BRA `(.L_x_14) ;  /* 0x0000001000b48947 */ /* 0x003fec0003800000 */
[----:B------:R-:W0:Y:S01]  /*1630*/  LDCU.64 UR8, c[0x0][0x3b8] ;  /* 0x00007700ff0877ac */ /* 0x000e220008000a00 */
[----:B------:R-:W-:Y:S01]  /*1640*/  BSSY B1, `(.L_x_15) ;  /* 0x0000032000017945 */ /* 0x000fe20003800000 */
[----:B------:R-:W-:Y:S01]  /*1650*/  IMAD R13, R3, 0x8, R7 ;  /* 0x00000008030d7824 */ /* 0x000fe200078e0207 */
[----:B0-----:R-:W-:-:S04]  /*1660*/  IADD3 R8, P0, PT, R5, UR8, RZ ;  /* 0x0000000805087c10 */ /* 0x001fc8000ff1e0ff */
[----:B------:R-:W-:Y:S01]  /*1670*/  IADD3.X R9, PT, PT, R4, UR9, RZ, P0, !PT ;  /* 0x0000000904097c10 */ /* 0x000fe200087fe4ff */
[----:B------:R-:W-:Y:S08]  /*1680*/  @P2 BRA `(.L_x_16) ;  /* 0x0000000000b42947 */ /* 0x000ff00003800000 */
[----:B------:R-:W0:Y:S02]  /*1690*/  LDCU.64 UR8, c[0x0][0x398] ;  /* 0x00007300ff0877ac */ /* 0x000e240008000a00 */
[----:B0-----:R-:W-:-:S04]  /*16a0*/  LEA R10, P0, R3, UR8, 0x3 ;  /* 0x00000008030a7c11 */ /* 0x001fc8000f8018ff */
[----:B------:R-:W-:-:S05]  /*16b0*/  LEA.HI.X R11, R3, UR9, RZ, 0x3, P0 ;  /* 0x00000009030b7c11 */ /* 0x000fca00080f1cff */
[----:B------:R-:W2:Y:S01]  /*16c0*/  LDG.E.64 R4, desc[UR6][R10.64] ;  /* 0x000000060a047981 */ /* 0x000ea2000c1e1b00 */
[----:B------:R-:W-:-:S04]  /*16d0*/  ISETP.GT.U32.AND P0, PT, R3, R49, PT ;  /* 0x000000310300720c */ /* 0x000fc80003f04070 */
[----:B------:R-:W-:-:S04]  /*16e0*/  SEL R17, RZ, 0x1980, !P0 ;  /* 0x00001980ff117807 */ /* 0x000fc80004000000 */
[----:B--2---:R-:W-:Y:S01]  /*16f0*/  IADD3 R4, P0, PT, R4, -R17, RZ ;  /* 0x8000001104047210 */ /* 0x004fe20007f1e0ff */
[----:B------:R-:W-:-:S03]  /*1700*/  IMAD.MOV.U32 R17, RZ, RZ, R0 ;  /* 0x000000ffff117224 */ /* 0x000fc600078e0000 */
[----:B------:R-:W-:Y:S02]  /*1710*/  IADD3.X R5, PT, PT, R5, -0x1, RZ, P0, !PT ;  /* 0xffffffff05057810 */ /* 0x000fe400007fe4ff */
[----:B------:R-:W-:-:S03]  /*1720*/  ISETP.GE.AND P0, PT, R42, 0x1, PT ;  /* 0x000000012a00780c */ /* 0x000fc60003f06270 */
[----:B------:R0:W-:Y:S10]  /*1730*/  STS.64 [R13+0x6600], R4 ;  /* 0x006600040d007388 */ /* 0x0001f40000000a00 */
[----:B------:R-:W-:Y:S05]  /*1740*/  @!P0 BRA `(.L_x_17) ;  /* 0x00000000006c8947 */ /* 0x000fea0003800000 */
[----:B------:R-:W-:Y:S01]  /*1750*/  BSSY B0, `(.L_x_18) ;  /* 0x0000019000007945 */ /* 0x000fe20003800000 */
[----:B------:R-:W-:Y:S02]  /*1760*/  IMAD.MOV.U32 R6, RZ, RZ, -0x1 ;  /* 0xffffffffff067424 */ /* 0x000fe400078e00ff */
[----:B------:R-:W-:Y:S02]  /*1770*/  IMAD.MOV.U32 R10, RZ, RZ, R42 ;  /* 0x000000ffff0a7224 */ /* 0x000fe400078e002a */
[----:B------:R-:W-:-:S07]  /*1780*/  IMAD.MOV.U32 R17, RZ, RZ, R0 ;  /* 0x000000ffff117224 */ /* 0x000fce00078e0000 */
.L_x_22:
[----:B0-----:R-:W0:Y:S01]  /*1790*/  LDC.64 R4, c[0x0][0x380] ;  /* 0x0000e000ff047b82 */ /* 0x001e220000000a00 */
[----:B------:R-:W-:Y:S01]  /*17a0*/  VIADD R19, R10, 0xffffffff ;  /* 0xffffffff0a137836 */ /* 0x000fe20000000000 */
[----:B------:R-:W-:Y:S03]  /*17b0*/  BSSY B2, `(.L_x_19) ;  /* 0x0000008000027945 */ /* 0x000fe60003800000 */
[----:B------:R-:W-:-:S04]  /*17c0*/  IMAD R11, R19, 0x100, R3 ;  /* 0x00000100130b7824 */ /* 0x000fc800078e0203 */
[----:B0-----:R-:W-:-:S07]  /*17d0*/  IMAD.WIDE R4, R11, 0x4, R4 ;  /* 0x000000040b047825 */ /* 0x001fce00078e0204 */
.L_x_20:
[----:B------:R-:W-:Y:S05]  /*17e0*/  YIELD ;  /* 0x0000000000007946 */ /* 0x000fea0003800000 */
[----:B------:R0:W-:Y:S06]  /*17f0*/  MEMBAR.SC.CTA ;  /* 0x0000000000007992 */ /* 0x0001ec0000000000 */
[----:B0-----:R-:W2:Y:S02]  /*1800*/  LDG.E.STRONG.SYS R11, desc[UR6][R4.64] ;  /* 0x00000006040b7981 */ /* 0x001ea4000c1f5900 */
[----:B--2---:R-:W-:-:S13]  /*1810*/  ISETP.NE.AND P0, PT, R11, RZ, PT ;  /* 0x000000ff0b00720c */ /* 0x004fda0003f05270 */
[----:B------:R-:W-:Y:S05]  /*1820*/  @!P0 BRA `(.L_x_20) ;  /* 0xfffffffc00ec8947 */ /* 0x000fea000383ffff */
[----:B------:R-:W-:Y:S05]  /*1830*/  BSYNC B2 ;  /* 0x0000000000027941 */ /* 0x000fea0003800000 */
.L_x_19:
[----:B------:R-:W-:Y:S01]  /*1840*/  BSSY.RECONVERGENT B2, `(.L_x_21) ;  /* 0x0000006000027945 */ /* 0x000fe20003800200 */
[C---:B------:R-:W-:Y:S02]  /*1850*/  ISETP.GT.AND P0, PT, R11.reuse, -0x1, PT ;  /* 0xffffffff0b00780c */ /* 0x040fe40003f04270 */
[----:B------:R-:W-:Y:S01]  /*1860*/  LOP3.LUT R4, R11, 0x3fffffff, RZ, 0xc0, !PT ;  /* 0x3fffffff0b047812 */ /* 0x000fe200078ec0ff */
[----:B------:R-:W-:Y:S05]  /*1870*/  WARPSYNC.EXCLUSIVE R6 ;  /* 0x0000000006007348 */ /* 0x000fea0003a00000 */
[----:B------:R-:W-:-:S05]  /*1880*/  IMAD.IADD R17, R4, 0x1, R17 ;  /* 0x0000000104117824 */ /* 0x000fca00078e0211 */
[----:B------:R-:W-:-:S07]  /*1890*/  VOTE.ANY R6, PT, P0 ;  /* 0x0000000000067806 */ /* 0x000fce00000e0100 */
[----:B------:R-:W-:Y:S05]  /*18a0*/  BSYNC.RECONVERGENT B2 ;  /* 0x0000000000027941 */ /* 0x000fea0003800200 */
.L_x_21:
[----:B------:R-:W-:Y:S01]  /*18b0*/  ISETP.GT.U32.AND P1, PT, R10, 0x1, PT ;  /* 0x000000010a00780c */ /* 0x000fe20003f24070 */
[----:B------:R-:W-:-:S12]  /*18c0*/  IMAD.MOV.U32 R10, RZ, RZ, R19 ;  /* 0x000000ffff0a7224 */ /* 0x000fd800078e0013 */
[----:B------:R-:W-:Y:S05]  /*18d0*/  @P0 BRA P1, `(.L_x_22) ;  /* 0xfffffffc00ac0947 */ /* 0x000fea000083ffff */
[----:B------:R-:W-:Y:S05]  /*18e0*/  BSYNC B0 ;  /* 0x0000000000007941 */ /* 0x000fea0003800000 */
.L_x_18:
[----:B------:R1:W2:Y:S02]  /*18f0*/  LDS.64 R4, [R13+0x6600] ;  /* 0x006600000d047984 */ /* 0x0002a40000000a00 */
.L_x_17:
[C---:B------:R-:W-:Y:S01]  /*1900*/  IMAD.IADD R19, R17.reuse, 0x1, -R0 ;  /* 0x0000000111137824 */ /* 0x040fe200078e0a00 */
[----:B------:R-:W-:-:S04]  /*1910*/  LOP3.LUT R11, R17, 0x80000000, RZ, 0xfc, !PT ;  /* 0x80000000110b7812 */ /* 0x000fc800078efcff */
[C---:B0-2---:R-:W-:Y:S01]  /*1920*/  IADD3 R4, P0, PT, R19.reuse, R4, RZ ;  /* 0x0000000413047210 */ /* 0x045fe20007f1e0ff */
[----:B------:R0:W-:Y:S03]  /*1930*/  STG.E.STRONG.SYS desc[UR6][R14.64], R11 ;  /* 0x0000000b0e007986 */ /* 0x0001e6000c115906 */
[----:B------:R-:W-:-:S05]  /*1940*/  LEA.HI.X.SX32 R5, R19, R5, 0x1, P0 ;  /* 0x0000000513057211 */ /* 0x000fca00000f0eff */
[----:B------:R0:W-:Y:S04]  /*1950*/  STS.64 [R13+0x6600], R4 ;  /* 0x006600040d007388 */ /* 0x0001e80000000a00 */
.L_x_16:
[----:B------:R-:W-:Y:S05]  /*1960*/  BSYNC B1 ;  /* 0x0000000000017941 */ /* 0x000fea0003800000 */
.L_x_15:
[----:B0-----:R-:W0:Y:S01]  /*1970*/  LDC R5, c[0x0][0x3c0] ;  /* 0x0000f000ff057b82 */ /* 0x001e220000000800 */
[----:B------:R-:W-:-:S07]  /*1980*/  IMAD R4, R49, 0x8, R7 ;  /* 0x0000000831047824 */ /* 0x000fce00078e0207 */
[----:B------:R-:W2:Y:S01]  /*1990*/  LDC.64 R16, c[0x0][0x390] ;  /* 0x0000e400ff107b82 */ /* 0x000ea20000000a00 */
[----:B0-----:R-:W-:Y:S02]  /*19a0*/  ISETP.GE.AND P0, PT, R47, R5, PT ;  /* 0x000000052f00720c */ /* 0x001fe40003f06270 */
[----:B--2---:R-:W-:-:S04]  /*19b0*/  ISETP.EQ.U32.AND P1, PT, R16, RZ, PT ;  /* 0x000000ff1000720c */ /* 0x004fc80003f22070 */
[----:B------:R-:W-:-:S04]  /*19c0*/  ISETP.EQ.OR.EX P0, PT, R17, RZ, !P0, P1 ;  /* 0x000000ff1100720c */ /* 0x000fc80004702710 */
[----:B------:R-:W-:-:S13]  /*19d0*/  ISETP.GT.U32.OR P0, PT, R3, 0xff, P0 ;  /* 0x000000ff0300780c */ /* 0x000fda0000704470 */
[----:B------:R-:W-:Y:S05]  /*19e0*/  @P0 BRA `(.L_x_23) ;  /* 0x0000000000240947 */ /* 0x000fea0003800000 */
[----:B------:R-:W0:Y:S01]  /*19f0*/  LDS.64 R10, [R13+0x6600] ;  /* 0x006600000d0a7984 */ /* 0x000e220000000a00 */
[C---:B------:R-:W-:Y:S02]  /*1a00*/  ISETP.GT.U32.AND P0, PT, R3.reuse, R49, PT ;  /* 0x000000310300720c */ /* 0x040fe40003f04070 */
[C---:B------:R-:W-:Y:S02]  /*1a10*/  LEA R6, P2, R3.reuse, R16, 0x3 ;  /* 0x0000001003067211 */ /* 0x040fe400078418ff */
[----:B------:R-:W-:Y:S02]  /*1a20*/  SEL R7, RZ, 0x1980, !P0 ;  /* 0x00001980ff077807 */ /* 0x000fe40004000000 */
[--C-:B------:R-:W-:Y:S02]  /*1a30*/  SHF.R.S32.HI R15, RZ, 0x1f, R0.reuse ;  /* 0x0000001fff0f7819 */ /* 0x100fe40000011400 */
[----:B0-----:R-:W-:Y:S02]  /*1a40*/  IADD3 R2, P0, P1, R10, R7, R0 ;  /* 0x000000070a027210 */ /* 0x001fe4000791e000 */
[----:B------:R-:W-:-:S02]  /*1a50*/  LEA.HI.X R7, R3, R17, RZ, 0x3, P2 ;  /* 0x0000001103077211 */ /* 0x000fc400010f1cff */
[----:B------:R-:W-:-:S05]  /*1a60*/  IADD3.X R3, PT, PT, R11, RZ, R15, P0, P1 ;  /* 0x000000ff0b037210 */ /* 0x000fca00007e240f */
[----:B------:R0:W-:Y:S04]  /*1a70*/  STG.E.64 desc[UR6][R6.64], R2 ;  /* 0x0000000206007986 */ /* 0x0001e8000c101b06 */
.L_x_23:
[----:B------:R-:W-:Y:S05]  /*1a80*/  WARPSYNC.ALL ;  /* 0x0000000000007948 */ /* 0x000fea0003800000 */
[----:B------:R-:W-:Y:S01]  /*1a90*/  BAR.SYNC.DEFER_BLOCKING 0x0 ;  /* 0x0000000000007b1d */ /* 0x000fe20000010000 */
[----:B------:R-:W-:-:S05]  /*1aa0*/  ISETP.GT.AND P0, PT, R47, R5, PT ;  /* 0x000000052f00720c */ /* 0x000fca0003f04270 */
[----:B0-----:R0:W2:Y:S08]  /*1ab0*/  LDS.64 R2, [R4+0x6600] ;  /* 0x0066000004027984 */ /* 0x0010b00000000a00 */
[----:B0-----:R-:W-:Y:S05]  /*1ac0*/  @P0 BRA `(.L_x_24) ;  /* 0x00000000005c0947 */ /* 0x001fea0003800000 */
[----:B------:R-:W0:Y:S01]  /*1ad0*/  LDCU.64 UR4, c[0x0][0x3a0] ;  /* 0x00007400ff0477ac */ /* 0x000e220008000a00 */
[----:B--2---:R-:W-:-:S05]  /*1ae0*/  IADD3 R0, P1, PT, R57, R2, RZ ;  /* 0x0000000239007210 */ /* 0x004fca0007f3e0ff */
[----:B------:R-:W-:Y:S01]  /*1af0*/  IMAD.X R7, RZ, RZ, R3, P1 ;  /* 0x000000ffff077224 */ /* 0x000fe200008e0603 */
[----:B0-----:R-:W-:-:S04]  /*1b00*/  LEA R2, P1, R0, UR4, 0x2 ;  /* 0x0000000400027c11 */ /* 0x001fc8000f8210ff */
[----:B------:R-:W-:-:S05]  /*1b10*/  LEA.HI.X R3, R0, UR5, R7, 0x2, P1 ;  /* 0x0000000500037c11 */ /* 0x000fca00088f1407 */
[----:B------:R2:W-:Y:S04]  /*1b20*/  STG.E desc[UR6][R2.64], R28 ;  /* 0x0000001c02007986 */ /* 0x0005e8000c101906 */
        /* <DEDUP_REMOVED lines=15> */
[----:B------:R2:W-:Y:S01]  /*1c20*/  STG.E desc[UR6][R2.64+0x800], R46 ;  /* 0x0008002e02007986 */ /* 0x0005e2000c101906 */
[----:B------:R-:W-:Y:S05]  /*1c30*/  BRA `(.L_x_25) ;  /* 0x0000000000e07947 */ /* 0x000fea0003800000 */
.L_x_24:
[----:B------:R-:W0:Y:S01]  /*1c40*/  LDCU.64 UR4, c[0x0][0x3a0] ;  /* 0x00007400ff0477ac */ /* 0x000e220008000a00 */
[----:B------:R-:W-:Y:S01]  /*1c50*/  IMAD R4, R42, -0x1980, R5 ;  /* 0xffffe6802a047824 */ /* 0x000fe200078e0205 */
[C---:B--2---:R-:W-:Y:S01]  /*1c60*/  IADD3 R0, P1, PT, R57.reuse, R2, RZ ;  /* 0x0000000239007210 */ /* 0x044fe20007f3e0ff */
[C---:B------:R-:W-:Y:S02]  /*1c70*/  VIADD R11, R57.reuse, 0x20 ;  /* 0x00000020390b7836 */ /* 0x040fe40000000000 */
[C---:B-1----:R-:W-:Y:S01]  /*1c80*/  VIADD R13, R57.reuse, 0x40 ;  /* 0x00000040390d7836 */ /* 0x042fe20000000000 */
[-C--:B------:R-:W-:Y:S01]  /*1c90*/  ISETP.GE.AND P5, PT, R57, R4.reuse, PT ;  /* 0x000000043900720c */ /* 0x080fe20003fa6270 */
[----:B------:R-:W-:Y:S01]  /*1ca0*/  IMAD.X R7, RZ, RZ, R3, P1 ;  /* 0x000000ffff077224 */ /* 0x000fe200008e0603 */
[-C--:B------:R-:W-:Y:S01]  /*1cb0*/  ISETP.GE.AND P4, PT, R11, R4.reuse, PT ;  /* 0x000000040b00720c */ /* 0x080fe20003f86270 */
[----:B------:R-:W-:Y:S01]  /*1cc0*/  VIADD R11, R57, 0x60 ;  /* 0x00000060390b7836 */ /* 0x000fe20000000000 */
[----:B------:R-:W-:Y:S01]  /*1cd0*/  ISETP.GE.AND P3, PT, R13, R4, PT ;  /* 0x000000040d00720c */ /* 0x000fe20003f66270 */
[----:B------:R-:W-:-:S02]  /*1ce0*/  VIADD R13, R57, 0x80 ;  /* 0x00000080390d7836 */ /* 0x000fc40000000000 */
[----:B------:R-:W-:Y:S01]  /*1cf0*/  VIADD R15, R57, 0xa0 ;  /* 0x000000a0390f7836 */ /* 0x000fe20000000000 */
[-C--:B------:R-:W-:Y:S01]  /*1d00*/  ISETP.GE.AND P2, PT, R11, R4.reuse, PT ;  /* 0x000000040b00720c */ /* 0x080fe20003f46270 */
[----:B------:R-:W-:Y:S01]  /*1d10*/  VIADD R11, R57, 0xc0 ;  /* 0x000000c0390b7836 */ /* 0x000fe20000000000 */
[C---:B0-----:R-:W-:Y:S02]  /*1d20*/  LEA R2, P1, R0.reuse, UR4, 0x2 ;  /* 0x0000000400027c11 */ /* 0x041fe4000f8210ff */
[-C--:B------:R-:W-:Y:S02]  /*1d30*/  ISETP.GE.AND P6, PT, R15, R4.reuse, PT ;  /* 0x000000040f00720c */ /* 0x080fe40003fc6270 */
[----:B------:R-:W-:Y:S02]  /*1d40*/  LEA.HI.X R3, R0, UR5, R7, 0x2, P1 ;  /* 0x0000000500037c11 */ /* 0x000fe400088f1407 */
[----:B------:R-:W-:Y:S01]  /*1d50*/  ISETP.GE.AND P1, PT, R13, R4, PT ;  /* 0x000000040d00720c */ /* 0x000fe20003f26270 */
[----:B------:R-:W-:-:S02]  /*1d60*/  VIADD R13, R57, 0xe0 ;  /* 0x000000e0390d7836 */ /* 0x000fc40000000000 */
[----:B------:R0:W-:Y:S01]  /*1d70*/  @!P5 STG.E desc[UR6][R2.64], R28 ;  /* 0x0000001c0200d986 */ /* 0x0001e2000c101906 */
[-C--:B------:R-:W-:Y:S01]  /*1d80*/  ISETP.GE.AND P5, PT, R11, R4.reuse, PT ;  /* 0x000000040b00720c */ /* 0x080fe20003fa6270 */
[----:B------:R-:W-:Y:S02]  /*1d90*/  VIADD R11, R57, 0x100 ;  /* 0x00000100390b7836 */ /* 0x000fe40000000000 */
[----:B------:R0:W-:Y:S01]  /*1da0*/  @!P4 STG.E desc[UR6][R2.64+0x80], R29 ;  /* 0x0000801d0200c986 */ /* 0x0001e2000c101906 */
[-C--:B------:R-:W-:Y:S01]  /*1db0*/  ISETP.GE.AND P4, PT, R13, R4.reuse, PT ;  /* 0x000000040d00720c */ /* 0x080fe20003f86270 */
[----:B------:R-:W-:Y:S02]  /*1dc0*/  VIADD R13, R57, 0x120 ;  /* 0x00000120390d7836 */ /* 0x000fe40000000000 */
[----:B------:R0:W-:Y:S01]  /*1dd0*/  @!P3 STG.E desc[UR6][R2.64+0x100], R30 ;  /* 0x0001001e0200b986 */ /* 0x0001e2000c101906 */
        /* <DEDUP_REMOVED lines=21> */
[----:B------:R-:W-:-:S03]  /*1f30*/  ISETP.GE.AND P2, PT, R13, R4, PT ;  /* 0x000000040d00720c */ /* 0x000fc60003f46270 */
[----:B------:R0:W-:Y:S01]  /*1f40*/  @!P1 STG.E desc[UR6][R2.64+0x500], R38 ;  /* 0x0005002602009986 */ /* 0x0001e2000c101906 */
[----:B------:R-:W-:-:S03]  /*1f50*/  ISETP.GE.AND P1, PT, R11, R4, PT ;  /* 0x000000040b00720c */ /* 0x000fc60003f26270 */
[----:B------:R0:W-:Y:S04]  /*1f60*/  @!P6 STG.E desc[UR6][R2.64+0x580], R39 ;  /* 0x000580270200e986 */ /* 0x0001e8000c101906 */
[----:B------:R0:W-:Y:S04]  /*1f70*/  @!P5 STG.E desc[UR6][R2.64+0x600], R40 ;  /* 0x000600280200d986 */ /* 0x0001e8000c101906 */
[----:B------:R0:W-:Y:S04]  /*1f80*/  @!P4 STG.E desc[UR6][R2.64+0x680], R43 ;  /* 0x0006802b0200c986 */ /* 0x0001e8000c101906 */
[----:B------:R0:W-:Y:S04]  /*1f90*/  @!P3 STG.E desc[UR6][R2.64+0x700], R44 ;  /* 0x0007002c0200b986 */ /* 0x0001e8000c101906 */
[----:B------:R0:W-:Y:S04]  /*1fa0*/  @!P2 STG.E desc[UR6][R2.64+0x780], R45 ;  /* 0x0007802d0200a986 */ /* 0x0001e8000c101906 */
[----:B------:R0:W-:Y:S02]  /*1fb0*/  @!P1 STG.E desc[UR6][R2.64+0x800], R46 ;  /* 0x0008002e02009986 */ /* 0x0001e4000c101906 */
.L_x_25:
[----:B------:R-:W-:Y:S05]  /*1fc0*/  @P0 BRA `(.L_x_26) ;  /* 0x0000000000480947 */ /* 0x000fea0003800000 */
[----:B------:R3:W5:Y:S04]  /*1fd0*/  LDG.E R11, desc[UR6][R8.64] ;  /* 0x00000006080b7981 */ /* 0x000768000c1e1900 */
[----:B-1----:R3:W5:Y:S04]  /*1fe0*/  LDG.E R13, desc[UR6][R8.64+0x80] ;  /* 0x00008006080d7981 */ /* 0x002768000c1e1900 */
[----:B------:R3:W5:Y:S04]  /*1ff0*/  LDG.E R15, desc[UR6][R8.64+0x100] ;  /* 0x00010006080f7981 */ /* 0x000768000c1e1900 */
[----:B------:R3:W5:Y:S04]  /*2000*/  LDG.E R17, desc[UR6][R8.64+0x180] ;  /* 0x0001800608117981 */ /* 0x000768000c1e1900 */
[----:B------:R3:W5:Y:S04]  /*2010*/  LDG.E R19, desc[UR6][R8.64+0x200] ;  /* 0x0002000608137981 */ /* 0x000768000c1e1900 */
[----:B------:R3:W5:Y:S04]  /*2020*/  LDG.E R21, desc[UR6][R8.64+0x280] ;  /* 0x0002800608157981 */ /* 0x000768000c1e1900 */
[----:B------:R3:W5:Y:S04]  /*2030*/  LDG.E R23, desc[UR6][R8.64+0x300] ;  /* 0x0003000608177981 */ /* 0x000768000c1e1900 */
[----:B------:R3:W5:Y:S04]  /*2040*/  LDG.E R25, desc[UR6][R8.64+0x380] ;  /* 0x0003800608197981 */ /* 0x000768000c1e1900 */
[----:B------:R3:W5:Y:S04]  /*2050*/  LDG.E R27, desc[UR6][R8.64+0x400] ;  /* 0x00040006081b7981 */ /* 0x000768000c1e1900 */
[----:B0-2---:R3:W5:Y:S04]  /*2060*/  LDG.E R29, desc[UR6][R8.64+0x480] ;  /* 0x00048006081d7981 */ /* 0x005768000c1e1900 */
        /* <DEDUP_REMOVED lines=8> */
.L_x_26:
[----:B------:R-:W-:Y:S02]  /*20f0*/  IMAD.IADD R54, R5, 0x1, -R54 ;  /* 0x0000000105367824 */ /* 0x000fe400078e0a36 */
[C---:B0-2---:R-:W-:Y:S02]  /*2100*/  VIADD R3, R57.reuse, 0x20 ;  /* 0x0000002039037836 */ /* 0x045fe40000000000 */
[C---:B------:R-:W-:Y:S01]  /*2110*/  VIADD R45, R57.reuse, 0x40 ;  /* 0x00000040392d7836 */ /* 0x040fe20000000000 */
[CC--:B------:R-:W-:Y:S01]  /*2120*/  ISETP.GE.AND P5, PT, R57.reuse, R54.reuse, PT ;  /* 0x000000363900720c */ /* 0x0c0fe20003fa6270 */
[----:B------:R-:W-:Y:S01]  /*2130*/  VIADD R47, R57, 0x80 ;  /* 0x00000080392f7836 */ /* 0x000fe20000000000 */
[-C--:B------:R-:W-:Y:S01]  /*2140*/  ISETP.GE.AND P4, PT, R3, R54.reuse, PT ;  /* 0x000000360300720c */ /* 0x080fe20003f86270 */
[----:B------:R-:W-:Y:S01]  /*2150*/  VIADD R3, R57, 0x60 ;  /* 0x0000006039037836 */ /* 0x000fe20000000000 */
[-C--:B------:R-:W-:Y:S01]  /*2160*/  ISETP.GE.AND P3, PT, R45, R54.reuse, PT ;  /* 0x000000362d00720c */ /* 0x080fe20003f66270 */
[----:B------:R-:W-:Y:S01]  /*2170*/  VIADD R45, R57, 0xa0 ;  /* 0x000000a0392d7836 */ /* 0x000fe20000000000 */
[----:B------:R-:W-:-:S02]  /*2180*/  ISETP.GE.AND P1, PT, R47, R54, PT ;  /* 0x000000362f00720c */ /* 0x000fc40003f26270 */
[-C--:B------:R-:W-:Y:S01]  /*2190*/  ISETP.GE.AND P2, PT, R3, R54.reuse, PT ;  /* 0x000000360300720c */ /* 0x080fe20003f46270 */
[----:B------:R-:W-:Y:S01]  /*21a0*/  VIADD R3, R57, 0xc0 ;  /* 0x000000c039037836 */ /* 0x000fe20000000000 */
[-C--:B------:R-:W-:Y:S01]  /*21b0*/  ISETP.GE.AND P6, PT, R45, R54.reuse, PT ;  /* 0x000000362d00720c */ /* 0x080fe20003fc6270 */
[----:B------:R-:W-:Y:S02]  /*21c0*/  VIADD R45, R57, 0xe0 ;  /* 0x000000e0392d7836 */ /* 0x000fe40000000000 */
[----:B------:R0:W5:Y:S01]  /*21d0*/  @!P5 LDG.E R11, desc[UR6][R8.64] ;  /* 0x00000006080bd981 */ /* 0x000162000c1e1900 */
[-C--:B------:R-:W-:Y:S01]  /*21e0*/  ISETP.GE.AND P5, PT, R3, R54.reuse, PT ;  /* 0x000000360300720c */ /* 0x080fe20003fa6270 */
[----:B------:R-:W-:Y:S02]  /*21f0*/  VIADD R3, R57, 0x100 ;  /* 0x0000010039037836 */ /* 0x000fe40000000000 */
[----:B-1----:R0:W5:Y:S01]  /*2200*/  @!P4 LDG.E R13, desc[UR6][R8.64+0x80] ;  /* 0x00008006080dc981 */ /* 0x002162000c1e1900 */
[----:B------:R-:W-:Y:S01]  /*2210*/  ISETP.GE.AND P4, PT, R45, R54, PT ;  /* 0x000000362d00720c */ /* 0x000fe20003f86270 */
[----:B------:R-:W-:-:S02]  /*2220*/  VIADD R45, R57, 0x120 ;  /* 0x00000120392d7836 */ /* 0x000fc40000000000 */
[----:B------:R0:W5:Y:S01]  /*2230*/  @!P3 LDG.E R15, desc[UR6][R8.64+0x100] ;  /* 0x00010006080fb981 */ /* 0x000162000c1e1900 */
[-C--:B------:R-:W-:Y:S01]  /*2240*/  ISETP.GE.AND P3, PT, R3, R54.reuse, PT ;  /* 0x000000360300720c */ /* 0x080fe20003f66270 */
[----:B------:R-:W-:Y:S02]  /*2250*/  VIADD R3, R57, 0x140 ;  /* 0x0000014039037836 */ /* 0x000fe40000000000 */
[----:B------:R0:W5:Y:S01]  /*2260*/  @!P2 LDG.E R17, desc[UR6][R8.64+0x180] ;  /* 0x000180060811a981 */ /* 0x000162000c1e1900 */
[-C--:B------:R-:W-:Y:S01]  /*2270*/  ISETP.GE.AND P2, PT, R45, R54.reuse, PT ;  /* 0x000000362d00720c */ /* 0x080fe20003f46270 */
[----:B------:R-:W-:Y:S02]  /*2280*/  VIADD R45, R57, 0x160 ;  /* 0x00000160392d7836 */ /* 0x000fe40000000000 */
[----:B------:R0:W5:Y:S01]  /*2290*/  @!P1 LDG.E R19, desc[UR6][R8.64+0x200] ;  /* 0x0002000608139981 */ /* 0x000162000c1e1900 */
        /* <DEDUP_REMOVED lines=15> */
[----:B------:R-:W-:-:S03]  /*2390*/  ISETP.GE.AND P2, PT, R45, R54, PT ;  /* 0x000000362d00720c */ /* 0x000fc60003f46270 */
[----:B------:R0:W5:Y:S01]  /*23a0*/  @!P1 LDG.E R31, desc[UR6][R8.64+0x500] ;  /* 0x00050006081f9981 */ /* 0x000162000c1e1900 */
[----:B------:R-:W-:-:S03]  /*23b0*/  ISETP.GE.AND P1, PT, R3, R54, PT ;  /* 0x000000360300720c */ /* 0x000fc60003f26270 */
[----:B------:R0:W5:Y:S04]  /*23c0*/  @!P6 LDG.E R33, desc[UR6][R8.64+0x580] ;  /* 0x000580060821e981 */ /* 0x000168000c1e1900 */
[----:B------:R0:W5:Y:S04]  /*23d0*/  @!P5 LDG.E R35, desc[UR6][R8.64+0x600] ;  /* 0x000600060823d981 */ /* 0x000168000c1e1900 */
[----:B------:R0:W5:Y:S04]  /*23e0*/  @!P4 LDG.E R37, desc[UR6][R8.64+0x680] ;  /* 0x000680060825c981 */ /* 0x000168000c1e1900 */
[----:B------:R0:W5:Y:S04]  /*23f0*/  @!P3 LDG.E R39, desc[UR6][R8.64+0x700] ;  /* 0x000700060827b981 */ /* 0x000168000c1e1900 */
[----:B------:R0:W5:Y:S04]  /*2400*/  @!P2 LDG.E R41, desc[UR6][R8.64+0x780] ;  /* 0x000780060829a981 */ /* 0x000168000c1e1900 */
[----:B------:R0:W5:Y:S02]  /*2410*/  @!P1 LDG.E R43, desc[UR6][R8.64+0x800] ;  /* 0x00080006082b9981 */ /* 0x000164000c1e1900 */
.L_x_27:
[----:B------:R-:W-:Y:S05]  /*2420*/  @P0 BRA `(.L_x_28) ;  /* 0x0000000000540947 */ /* 0x000fea0003800000 */
[----:B------:R-:W1:Y:S02]  /*2430*/  LDCU.64 UR4, c[0x0][0x3b0] ;  /* 0x00007600ff0477ac */ /* 0x000e640008000a00 */
[----:B-1----:R-:W-:-:S04]  /*2440*/  LEA R2, P0, R0, UR4, 0x2 ;  /* 0x0000000400027c11 */ /* 0x002fc8000f8010ff */
[----:B------:R-:W-:-:S05]  /*2450*/  LEA.HI.X R3, R0, UR5, R7, 0x2, P0 ;  /* 0x0000000500037c11 */ /* 0x000fca00080f1407 */
[----:B-----5:R-:W-:Y:S04]  /*2460*/  STG.E desc[UR6][R2.64], R11 ;  /* 0x0000000b02007986 */ /* 0x020fe8000c101906 */
[----:B------:R-:W-:Y:S04]  /*2470*/  STG.E desc[UR6][R2.64+0x80], R13 ;  /* 0x0000800d02007986 */ /* 0x000fe8000c101906 */
        /* <DEDUP_REMOVED lines=14> */
[----:B------:R-:W-:Y:S01]  /*2560*/  STG.E desc[UR6][R2.64+0x800], R43 ;  /* 0x0008002b02007986 */ /* 0x000fe2000c101906 */
[----:B------:R-:W-:Y:S05]  /*2570*/  EXIT ;  /* 0x000000000000794d */ /* 0x000fea0003800000 */
.L_x_28:
[----:B------:R-:W1:Y:S01]  /*2580*/  LDCU.64 UR4, c[0x0][0x3b0] ;  /* 0x00007600ff0477ac */ /* 0x000e620008000a00 */
[----:B------:R-:W-:Y:S02]  /*2590*/  IMAD R42, R42, -0x1980, R5 ;  /* 0xffffe6802a2a7824 */ /* 0x000fe400078e0205 */
[C---:B------:R-:W-:Y:S02]  /*25a0*/  VIADD R5, R57.reuse, 0x40 ;  /* 0x0000004039057836 */ /* 0x040fe40000000000 */
[C---:B------:R-:W-:Y:S01]  /*25b0*/  VIADD R3, R57.reuse, 0x20 ;  /* 0x0000002039037836 */ /* 0x040fe20000000000 */
[CC--:B------:R-:W-:Y:S01]  /*25c0*/  ISETP.GE.AND P3, PT, R57.reuse, R42.reuse, PT ;  /* 0x0000002a3900720c */ /* 0x0c0fe20003f66270 */
[----:B0--3--:R-:W-:Y:S01]  /*25d0*/  VIADD R9, R57, 0x60 ;  /* 0x0000006039097836 */ /* 0x009fe20000000000 */
[-C--:B------:R-:W-:Y:S01]  /*25e0*/  ISETP.GE.AND P1, PT, R5, R42.reuse, PT ;  /* 0x0000002a0500720c */ /* 0x080fe20003f26270 */
[----:B------:R-:W-:Y:S01]  /*25f0*/  VIADD R5, R57, 0x80 ;  /* 0x0000008039057836 */ /* 0x000fe20000000000 */
[-C--:B------:R-:W-:Y:S01]  /*2600*/  ISETP.GE.AND P2, PT, R3, R42.reuse, PT ;  /* 0x0000002a0300720c */ /* 0x080fe20003f46270 */
[----:B------:R-:W-:Y:S01]  /*2610*/  VIADD R45, R57, 0xc0 ;  /* 0x000000c0392d7836 */ /* 0x000fe20000000000 */
[-C--:B------:R-:W-:Y:S01]  /*2620*/  ISETP.GE.AND P0, PT, R9, R42.reuse, PT ;  /* 0x0000002a0900720c */ /* 0x080fe20003f06270 */
[----:B------:R-:W-:Y:S01]  /*2630*/  VIADD R9, R57, 0xa0 ;  /* 0x000000a039097836 */ /* 0x000fe20000000000 */
[----:B------:R-:W-:Y:S01]  /*2640*/  ISETP.GE.AND P6, PT, R5, R42, PT ;  /* 0x0000002a0500720c */ /* 0x000fe20003fc6270 */
[----:B------:R-:W-:Y:S01]  /*2650*/  VIADD R5, R57, 0xe0 ;  /* 0x000000e039057836 */ /* 0x000fe20000000000 */
[----:B-1----:R-:W-:-:S02]  /*2660*/  LEA R2, P4, R0, UR4, 0x2 ;  /* 0x0000000400027c11 */ /* 0x002fc4000f8810ff */
[-C--:B------:R-:W-:Y:S02]  /*2670*/  ISETP.GE.AND P5, PT, R9, R42.reuse, PT ;  /* 0x0000002a0900720c */ /* 0x080fe40003fa6270 */
[----:B------:R-:W-:Y:S01]  /*2680*/  LEA.HI.X R3, R0, UR5, R7, 0x2, P4 ;  /* 0x0000000500037c11 */ /* 0x000fe2000a0f1407 */
[----:B------:R-:W-:Y:S01]  /*2690*/  VIADD R7, R57, 0x100 ;  /* 0x0000010039077836 */ /* 0x000fe20000000000 */
[----:B------:R-:W-:-:S03]  /*26a0*/  ISETP.GE.AND P4, PT, R45, R42, PT ;  /* 0x0000002a2d00720c */ /* 0x000fc60003f86270 */
[----:B-----5:R0:W-:Y:S01]  /*26b0*/  @!P3 STG.E desc[UR6][R2.64], R11 ;  /* 0x0000000b0200b986 */ /* 0x0201e2000c101906 */
        /* <DEDUP_REMOVED lines=19> */
[C---:B------:R-:W-:Y:S02]  /*27f0*/  VIADD R5, R57.reuse, 0x1e0 ;  /* 0x000001e039057836 */ /* 0x040fe40000000000 */
[----:B------:R-:W-:Y:S01]  /*2800*/  VIADD R57, R57, 0x200 ;  /* 0x0000020039397836 */ /* 0x000fe20000000000 */
[----:B------:R0:W-:Y:S01]  /*2810*/  @!P3 STG.E desc[UR6][R2.64+0x380], R25 ;  /* 0x000380190200b986 */ /* 0x0001e2000c101906 */
[----:B------:R-:W-:-:S03]  /*2820*/  ISETP.GE.AND P3, PT, R7, R42, PT ;  /* 0x0000002a0700720c */ /* 0x000fc60003f66270 */
        /* <DEDUP_REMOVED lines=9> */
[----:B------:R0:W-:Y:S01]  /*28c0*/  @!P2 STG.E desc[UR6][R2.64+0x780], R41 ;  /* 0x000780290200a986 */ /* 0x0001e2000c101906 */
[----:B------:R-:W-:Y:S05]  /*28d0*/  @P1 EXIT ;  /* 0x000000000000194d */ /* 0x000fea0003800000 */
[----:B------:R-:W-:Y:S01]  /*28e0*/  STG.E desc[UR6][R2.64+0x800], R43 ;  /* 0x0008002b02007986 */ /* 0x000fe2000c101906 */
[----:B------:R-:W-:Y:S05]  /*28f0*/  EXIT ;  /* 0x000000000000794d */ /* 0x000fea0003800000 */
.L_x_14:
[----:B------:R-:W-:Y:S01]  /*2900*/  IMAD.MOV.U32 R2, RZ, RZ, RZ ;  /* 0x000000ffff027224 */ /* 0x000fe200078e00ff */
[C---:B------:R-:W-:Y:S01]  /*2910*/  ISETP.GT.U32.AND P0, PT, R3.reuse, 0x1f, PT ;  /* 0x0000001f0300780c */ /* 0x040fe20003f04070 */
[----:B------:R-:W-:Y:S05]  /*2920*/  WARPSYNC.ALL ;  /* 0x0000000000007948 */ /* 0x000fea0003800000 */
[----:B------:R-:W-:-:S04]  /*2930*/  IMAD.HI.U32 R14, R3, 0x15555556, R2 ;  /* 0x15555556030e7827 */ /* 0x000fc800078e0002 */
[----:B------:R-:W-:-:S05]  /*2940*/  IMAD R15, R14, 0x4, R7 ;  /* 0x000000040e0f7824 */ /* 0x000fca00078e0207 */
[----:B------:R0:W-:Y:S01]  /*2950*/  STS [R15+0x3410], R0 ;  /* 0x003410000f007388 */ /* 0x0001e20000000800 */
[----:B------:R-:W-:Y:S06]  /*2960*/  BAR.SYNC.DEFER_BLOCKING 0x0 ;  /* 0x0000000000007b1d */ /* 0x000fec0000010000 */
[----:B------:R-:W-:Y:S05]  /*2970*/  @P0 BRA `(.L_x_29) ;  /* 0x0000000000dc0947 */ /* 0x000fea0003800000 */
[----:B------:R-:W-:Y:S01]  /*2980*/  IMAD R14, R3, 0x34, R7 ;  /* 0x00000034030e7824 */ /* 0x000fe200078e0207 */
[----:B------:R-:W-:-:S04]  /*2990*/  UMOV UR8, 0xffffffff ;  /* 0xffffffff00087882 */ /* 0x000fc80000000000 */
[----:B------:R-:W-:Y:S04]  /*29a0*/  LDS R28, [R14+0x3410] ;  /* 0x003410000e1c7984 */ /* 0x000fe80000000800 */
[----:B------:R-:W-:Y:S04]  /*29b0*/  LDS R29, [R14+0x3414] ;  /* 0x003414000e1d7984 */ /* 0x000fe80000000800 */
[----:B------:R-:W1:Y:S04]  /*29c0*/  LDS R30, [R14+0x3418] ;  /* 0x003418000e1e7984 */ /* 0x000e680000000800 */
[----:B------:R-:W-:Y:S04]  /*29d0*/  LDS R31, [R14+0x341c] ;  /* 0x00341c000e1f7984 */ /* 0x000fe80000000800 */
[----:B------:R-:W2:Y:S04]  /*29e0*/  LDS R32, [R14+0x3420] ;  /* 0x003420000e207984 */ /* 0x000ea80000000800 */
[----:B------:R-:W-:Y:S04]  /*29f0*/  LDS R33, [R14+0x3424] ;  /* 0x003424000e217984 */ /* 0x000fe80000000800 */
[----:B------:R-:W3:Y:S04]  /*2a00*/  LDS R34, [R14+0x3428] ;  /* 0x003428000e227984 */ /* 0x000ee80000000800 */
[----:B------:R-:W-:Y:S04]  /*2a10*/  LDS R35, [R14+0x342c] ;  /* 0x00342c000e237984 */ /* 0x000fe80000000800 */
[----:B------:R-:W4:Y:S04]  /*2a20*/  LDS R36, [R14+0x3430] ;  /* 0x003430000e247984 */ /* 0x000f280000000800 */
[----:B------:R-:W-:Y:S04]  /*2a30*/  LDS R37, [R14+0x3434] ;  /* 0x003434000e257984 */ /* 0x000fe80000000800 */
[----:B------:R-:W5:Y:S04]  /*2a40*/  LDS R38, [R14+0x3438] ;  /* 0x003438000e267984 */ /* 0x000f680000000800 */
[----:B------:R-:W0:Y:S01]  /*2a50*/  LDS R39, [R14+0x343c] ;  /* 0x00343c000e277984 */ /* 0x000e220000000800 */
[----:B-1----:R-:W-:-:S04]  /*2a60*/  IADD3 R40, PT, PT, R30, R29, R28 ;  /* 0x0000001d1e287210 */ /* 0x002fc80007ffe01c */
[----:B--2---:R-:W-:-:S04]  /*2a70*/  IADD3 R40, PT, PT, R32, R40, R31 ;  /* 0x0000002820287210 */ /* 0x004fc80007ffe01f */
[----:B---3--:R-:W-:-:S04]  /*2a80*/  IADD3 R40, PT, PT, R34, R40, R33 ;  /* 0x0000002822287210 */ /* 0x008fc80007ffe021 */
[----:B----4-:R-:W-:-:S04]  /*2a90*/  IADD3 R40, PT, PT, R36, R40, R35 ;  /* 0x0000002824287210 */ /* 0x010fc80007ffe023 */
[----:B-----5:R-:W-:-:S05]  /*2aa0*/  IADD3 R40, PT, PT, R38, R40, R37 ;  /* 0x0000002826287210 */ /* 0x020fca0007ffe025 */
[----:B0-----:R-:W-:Y:S01]  /*2ab0*/  IMAD.IADD R39, R39, 0x1, R40 ;  /* 0x0000000127277824 */ /* 0x001fe200078e0228 */
[----:B------:R-:W-:Y:S06]  /*2ac0*/  BRA.DIV UR8, `(.L_x_30) ;  /* 0x0000007a08547947 */ /* 0x000fec000b800000 */
[----:B------:R-:W0:Y:S02]  /*2ad0*/  SHFL.UP P0, R40, R39, 0x1, RZ ;  /* 0x0420000027287989 */ /* 0x000e2400000000ff */
[----:B0-----:R-:W-:-:S05]  /*2ae0*/  @P0 IMAD.IADD R40, R39, 0x1, R40 ;  /* 0x0000000127280824 */ /* 0x001fca00078e0228 */
[----:B------:R-:W0:Y:S02]  /*2af0*/  SHFL.UP P0, R43, R40, 0x2, RZ ;  /* 0x04400000282b7989 */ /* 0x000e2400000000ff */
[----:B0-----:R-:W-:-:S05]  /*2b00*/  @P0 IMAD.IADD R43, R40, 0x1, R43 ;  /* 0x00000001282b0824 */ /* 0x001fca00078e022b */
[----:B------:R-:W0:Y:S02]  /*2b10*/  SHFL.UP P0, R44, R43, 0x4, RZ ;  /* 0x048000002b2c7989 */ /* 0x000e2400000000ff */
[----:B0-----:R-:W-:-:S05]  /*2b20*/  @P0 IMAD.IADD R44, R43, 0x1, R44 ;  /* 0x000000012b2c0824 */ /* 0x001fca00078e022c */
[----:B------:R-:W0:Y:S02]  /*2b30*/  SHFL.UP P0, R45, R44, 0x8, RZ ;  /* 0x050000002c2d7989 */ /* 0x000e2400000000ff */
[----:B0-----:R-:W-:-:S05]  /*2b40*/  @P0 IMAD.IADD R45, R44, 0x1, R45 ;  /* 0x000000012c2d0824 */ /* 0x001fca00078e022d */
[----:B------:R0:W1:Y:S02]  /*2b50*/  SHFL.UP P0, R46, R45, 0x10, RZ ;  /* 0x060000002d2e7989 */ /* 0x00006400000000ff */
.L_x_120:
[----:B-1----:R-:W-:-:S04]  /*2b60*/  @P0 IMAD.IADD R46, R45, 0x1, R46 ;  /* 0x000000012d2e0824 */ /* 0x002fc800078e022e */
[----:B------:R-:W-:-:S04]  /*2b70*/  IMAD.IADD R39, R46, 0x1, -R39 ;  /* 0x000000012e277824 */ /* 0x000fc800078e0a27 */
[----:B------:R-:W-:Y:S01]  /*2b80*/  IMAD.IADD R28, R28, 0x1, R39 ;  /* 0x000000011c1c7824 */ /* 0x000fe200078e0227 */
[----:B------:R1:W-:Y:S03]  /*2b90*/  STS [R14+0x3410], R39 ;  /* 0x003410270e007388 */ /* 0x0003e60000000800 */
        /* <DEDUP_REMOVED lines=19> */
[----:B------:R1:W-:Y:S04]  /*2cd0*/  STS [R14+0x3438], R37 ;  /* 0x003438250e007388 */ /* 0x0003e80000000800 */
[----:B------:R1:W-:Y:S02]  /*2ce0*/  STS [R14+0x343c], R43 ;  /* 0x00343c2b0e007388 */ /* 0x0003e40000000800 */
.L_x_29:
[----:B------:R-:W-:Y:S05]  /*2cf0*/  WARPSYNC.ALL ;  /* 0x0000000000007948 */ /* 0x000fea0003800000 */
[----:B------:R-:W-:Y:S01]  /*2d00*/  BAR.SYNC.DEFER_BLOCKING 0x0 ;  /* 0x0000000000007b1d */ /* 0x000fe20000010000 */
[----:B------:R-:W-:Y:S02]  /*2d10*/  ISETP.NE.AND P0, PT, R50, RZ, PT ;  /* 0x000000ff3200720c */ /* 0x000fe40003f05270 */
[----:B-1----:R-:W-:-:S03]  /*2d20*/  SHF.R.U32.HI R28, RZ, UR5, R27 ;  /* 0x00000005ff1c7c19 */ /* 0x002fc6000801161b */
[----:B------:R-:W-:Y:S01]  /*2d30*/  BSSY.RECONVERGENT B0, `(.L_x_31) ;  /* 0x0000028000007945 */ /* 0x000fe20003800200 */
[----:B------:R-:W-:Y:S01]  /*2d40*/  LOP3.LUT R28, R28, UR4, RZ, 0x30, !PT ;  /* 0x000000041c1c7c12 */ /* 0x000fe2000f8e30ff */
[----:B0-----:R-:W0:Y:S06]  /*2d50*/  LDS R15, [R15+0x3410] ;  /* 0x003410000f0f7984 */ /* 0x001e2c0000000800 */
[----:B------:R-:W-:Y:S05]  /*2d60*/  @P0 BRA `(.L_x_32) ;  /* 0x0000000000900947 */ /* 0x000fea0003800000 */
[----:B------:R-:W0:Y:S04]  /*2d70*/  LDS R14, [R51] ;  /* 0x00000000330e7984 */ /* 0x000e280000000800 */
[----:B------:R-:W1:Y:S04]  /*2d80*/  LDS R30, [R51+0x400] ;  /* 0x00040000331e7984 */ /* 0x000e680000000800 */
[----:B------:R-:W2:Y:S04]  /*2d90*/  LDS R32, [R51+0x800] ;  /* 0x0008000033207984 */ /* 0x000ea80000000800 */
[----:B------:R-:W3:Y:S04]  /*2da0*/  LDS R34, [R51+0xc00] ;  /* 0x000c000033227984 */ /* 0x000ee80000000800 */
[----:B------:R-:W4:Y:S04]  /*2db0*/  LDS R36, [R51+0x1000] ;  /* 0x0010000033247984 */ /* 0x000f280000000800 */
[----:B------:R-:W5:Y:S04]  /*2dc0*/  LDS R38, [R51+0x1400] ;  /* 0x0014000033267984 */ /* 0x000f680000000800 */
[----:B------:R-:W5:Y:S04]  /*2dd0*/  LDS R40, [R51+0x1800] ;  /* 0x0018000033287984 */ /* 0x000f680000000800 */
[----:B------:R-:W5:Y:S04]  /*2de0*/  LDS R44, [R51+0x1c00] ;  /* 0x001c0000332c7984 */ /* 0x000f680000000800 */
[----:B------:R-:W5:Y:S04]  /*2df0*/  LDS R46, [R51+0x2000] ;  /* 0x00200000332e7984 */ /* 0x000f680000000800 */
[----:B------:R-:W5:Y:S04]  /*2e00*/  LDS R58, [R51+0x2400] ;  /* 0x00240000333a7984 */ /* 0x000f680000000800 */
[----:B------:R-:W5:Y:S01]  /*2e10*/  LDS R60, [R51+0x2800] ;  /* 0x00280000333c7984 */ /* 0x000f620000000800 */
[----:B0-----:R-:W-:-:S03]  /*2e20*/  IMAD.IADD R14, R15, 0x1, R14 ;  /* 0x000000010f0e7824 */ /* 0x001fc600078e020e */
[----:B------:R-:W0:Y:S01]  /*2e30*/  LDS R62, [R51+0x2c00] ;  /* 0x002c0000333e7984 */ /* 0x000e220000000800 */
[C---:B-1----:R-:W-:Y:S02]  /*2e40*/  IMAD.IADD R30, R15.reuse, 0x1, R30 ;  /* 0x000000010f1e7824 */ /* 0x042fe400078e021e */
[C---:B--2---:R-:W-:Y:S01]  /*2e50*/  IMAD.IADD R32, R15.reuse, 0x1, R32 ;  /* 0x000000010f207824 */ /* 0x044fe200078e0220 */
[----:B------:R1:W-:Y:S01]  /*2e60*/  STS [R51], R14 ;  /* 0x0000000e33007388 */ /* 0x0003e20000000800 */
[----:B---3--:R-:W-:-:S03]  /*2e70*/  IMAD.IADD R34, R15, 0x1, R34 ;  /* 0x000000010f227824 */ /* 0x008fc600078e0222 */
[----:B------:R1:W-:Y:S01]  /*2e80*/  STS [R51+0x400], R30 ;  /* 0x0004001e33007388 */ /* 0x0003e20000000800 */
[----:B----4-:R-:W-:-:S03]  /*2e90*/  IMAD.IADD R36, R15, 0x1, R36 ;  /* 0x000000010f247824 */ /* 0x010fc600078e0224 */
[----:B------:R1:W-:Y:S01]  /*2ea0*/  STS [R51+0x800], R32 ;  /* 0x0008002033007388 */ /* 0x0003e20000000800 */
[----:B-----5:R-:W-:-:S03]  /*2eb0*/  IMAD.IADD R38, R15, 0x1, R38 ;  /* 0x000000010f267824 */ /* 0x020fc600078e0226 */
[----:B------:R1:W-:Y:S01]  /*2ec0*/  STS [R51+0xc00], R34 ;  /* 0x000c002233007388 */ /* 0x0003e20000000800 */
[----:B------:R-:W-:-:S03]  /*2ed0*/  IMAD.IADD R40, R15, 0x1, R40 ;  /* 0x000000010f287824 */ /* 0x000fc600078e0228 */
        /* <DEDUP_REMOVED lines=9> */
[----:B0-----:R-:W-:-:S03]  /*2f70*/  IMAD.IADD R62, R15, 0x1, R62 ;  /* 0x000000010f3e7824 */ /* 0x001fc600078e023e */
[----:B------:R1:W-:Y:S04]  /*2f80*/  STS [R51+0x2400], R58 ;  /* 0x0024003a33007388 */ /* 0x0003e80000000800 */
[----:B------:R1:W-:Y:S04]  /*2f90*/  STS [R51+0x2800], R60 ;  /* 0x0028003c33007388 */ /* 0x0003e80000000800 */
[----:B------:R1:W-:Y:S02]  /*2fa0*/  STS [R51+0x2c00], R62 ;  /* 0x002c003e33007388 */ /* 0x0003e40000000800 */
.L_x_32:
[----:B------:R-:W-:Y:S05]  /*2fb0*/  BSYNC.RECONVERGENT B0 ;  /* 0x0000000000007941 */ /* 0x000fea0003800200 */
.L_x_31:
[----:B------:R-:W-:Y:S01]  /*2fc0*/  BAR.SYNC.DEFER_BLOCKING 0x0 ;  /* 0x0000000000007b1d */ /* 0x000fe20000010000 */
[----:B------:R-:W-:Y:S01]  /*2fd0*/  R2P PR, R28, 0x7f ;  /* 0x0000007f1c007804 */ /* 0x000fe20000000000 */
[----:B------:R-:W-:-:S04]  /*2fe0*/  IMAD.MOV.U32 R47, RZ, RZ, RZ ;  /* 0x000000ffff2f7224 */ /* 0x000fc800078e00ff */
[----:B------:R-:W-:Y:S08]  /*2ff0*/  BSSY.RECONVERGENT B0, `(.L_x_33) ;  /* 0x0000024000007945 */ /* 0x000ff00003800200 */
[----:B-1----:R-:W-:Y:S02]  /*3000*/  VOTE.ANY R14, PT, P0 ;  /* 0x00000000000e7806 */ /* 0x002fe400000e0100 */
[----:B------:R-:W-:-:S02]  /*3010*/  VOTE.ANY R29, PT, P1 ;  /* 0x00000000001d7806 */ /* 0x000fc400008e0100 */
[----:B------:R-:W-:Y:S02]  /*3020*/  @!P0 LOP3.LUT R14, RZ, R14, RZ, 0x33, !PT ;  /* 0x0000000eff0e8212 */ /* 0x000fe400078e33ff */
[----:B------:R-:W-:Y:S02]  /*3030*/  VOTE.ANY R31, PT, P2 ;  /* 0x00000000001f7806 */ /* 0x000fe400010e0100 */
[----:B------:R-:W-:Y:S02]  /*3040*/  @!P1 LOP3.LUT R29, RZ, R29, RZ, 0x33, !PT ;  /* 0x0000001dff1d9212 */ /* 0x000fe400078e33ff */
[----:B------:R-:W-:Y:S02]  /*3050*/  VOTE.ANY R33, PT, P3 ;  /* 0x0000000000217806 */ /* 0x000fe400018e0100 */
[----:B------:R-:W-:Y:S02]  /*3060*/  @!P2 LOP3.LUT R31, RZ, R31, RZ, 0x33, !PT ;  /* 0x0000001fff1fa212 */ /* 0x000fe400078e33ff */
[----:B------:R-:W-:-:S02]  /*3070*/  LOP3.LUT R14, R29, R14, RZ, 0xc0, !PT ;  /* 0x0000000e1d0e7212 */ /* 0x000fc400078ec0ff */
[----:B------:R-:W-:Y:S02]  /*3080*/  @!P3 LOP3.LUT R33, RZ, R33, RZ, 0x33, !PT ;  /* 0x00000021ff21b212 */ /* 0x000fe400078e33ff */
[----:B------:R-:W-:Y:S02]  /*3090*/  LOP3.LUT R14, R31, R14, RZ, 0xc0, !PT ;  /* 0x0000000e1f0e7212 */ /* 0x000fe400078ec0ff */
[----:B------:R-:W-:Y:S02]  /*30a0*/  VOTE.ANY R29, PT, P4 ;  /* 0x00000000001d7806 */ /* 0x000fe400020e0100 */
[----:B------:R-:W-:Y:S02]  /*30b0*/  LOP3.LUT R14, R33, R14, RZ, 0xc0, !PT ;  /* 0x0000000e210e7212 */ /* 0x000fe400078ec0ff */
[----:B------:R-:W-:Y:S02]  /*30c0*/  @!P4 LOP3.LUT R29, RZ, R29, RZ, 0x33, !PT ;  /* 0x0000001dff1dc212 */ /* 0x000fe400078e33ff */
[----:B------:R-:W-:-:S02]  /*30d0*/  VOTE.ANY R31, PT, P5 ;  /* 0x00000000001f7806 */ /* 0x000fc400028e0100 */
[----:B------:R-:W-:Y:S01]  /*30e0*/  LOP3.LUT R14, R29, R14, RZ, 0xc0, !PT ;  /* 0x0000000e1d0e7212 */ /* 0x000fe200078ec0ff */
[----:B------:R-:W-:Y:S01]  /*30f0*/  IMAD.SHL.U32 R29, R3, 0x20, RZ ;  /* 0x00000020031d7824 */ /* 0x000fe200078e00ff */
[----:B------:R-:W-:Y:S02]  /*3100*/  LOP3.LUT P0, RZ, R28, 0x80, RZ, 0xc0, !PT ;  /* 0x000000801cff7812 */ /* 0x000fe4000780c0ff */
[----:B------:R-:W-:Y:S02]  /*3110*/  @!P5 LOP3.LUT R31, RZ, R31, RZ, 0x33, !PT ;  /* 0x0000001fff1fd212 */ /* 0x000fe400078e33ff */
[----:B------:R-:W-:Y:S02]  /*3120*/  VOTE.ANY R30, PT, P6 ;  /* 0x00000000001e7806 */ /* 0x000fe400030e0100 */
[----:B------:R-:W-:Y:S02]  /*3130*/  LOP3.LUT R31, R31, R14, RZ, 0xc0, !PT ;  /* 0x0000000e1f1f7212 */ /* 0x000fe400078ec0ff */
[----:B------:R-:W1:Y:S01]  /*3140*/  S2R R14, SR_LEMASK ;  /* 0x00000000000e7919 */ /* 0x000e620000003a00 */
[----:B------:R-:W-:-:S04]  /*3150*/  @!P6 LOP3.LUT R30, RZ, R30, RZ, 0x33, !PT ;  /* 0x0000001eff1ee212 */ /* 0x000fc800078e33ff */
[----:B------:R-:W-:Y:S02]  /*3160*/  VOTE.ANY R32, PT, P0 ;  /* 0x0000000000207806 */ /* 0x000fe400000e0100 */
[----:B------:R-:W-:Y:S02]  /*3170*/  LOP3.LUT R31, R30, R31, RZ, 0xc0, !PT ;  /* 0x0000001f1e1f7212 */ /* 0x000fe400078ec0ff */
[----:B------:R-:W-:Y:S02]  /*3180*/  @!P0 LOP3.LUT R32, RZ, R32, RZ, 0x33, !PT ;  /* 0x00000020ff208212 */ /* 0x000fe400078e33ff */
[----:B------:R-:W-:Y:S02]  /*3190*/  LOP3.LUT R30, R29, 0x7c00, RZ, 0xc0, !PT ;  /* 0x00007c001d1e7812 */ /* 0x000fe400078ec0ff */
[----:B------:R-:W-:-:S03]  /*31a0*/  LOP3.LUT R31, R32, R31, RZ, 0xc0, !PT ;  /* 0x0000001f201f7212 */ /* 0x000fc600078ec0ff */
[----:B------:R-:W-:Y:S01]  /*31b0*/  IMAD.IADD R29, R7, 0x1, R30 ;  /* 0x00000001071d7824 */ /* 0x000fe200078e021e */
[----:B------:R-:W2:Y:S01]  /*31c0*/  FLO.U32 R32, R31 ;  /* 0x0000001f00207300 */ /* 0x000ea200000e0000 */
[----:B-1----:R-:W-:Y:S02]  /*31d0*/  LOP3.LUT R44, R14, R31, RZ, 0xc0, !PT ;  /* 0x0000001f0e2c7212 */ /* 0x002fe400078ec0ff */
[----:B--2---:R-:W-:-:S05]  /*31e0*/  ISETP.NE.AND P0, PT, R24, R32, PT ;  /* 0x000000201800720c */ /* 0x004fca0003f05270 */
[----:B------:R-:W1:Y:S08]  /*31f0*/  POPC R44, R44 ;  /* 0x0000002c002c7309 */ /* 0x000e700000000000 */
[----:B------:R-:W-:Y:S05]  /*3200*/  @P0 BRA `(.L_x_34) ;  /* 0x0000000000080947 */ /* 0x000fea0003800000 */
[----:B------:R-:W-:-:S06]  /*3210*/  IMAD R47, R28, 0x4, R29 ;  /* 0x000000041c2f7824 */ /* 0x000fcc00078e021d */
[----:B-1----:R2:W3:Y:S02]  /*3220*/  ATOMS.ADD R47, [R47], R44 ;  /* 0x0000002c2f2f738c */ /* 0x0024e40000000000 */
.L_x_34:
[----:B------:R-:W-:Y:S05]  /*3230*/  BSYNC.RECONVERGENT B0 ;  /* 0x0000000000007941 */ /* 0x000fea0003800200 */
.L_x_33:
[----:B------:R-:W-:Y:S01]  /*3240*/  R2P PR, R52, 0x7f ;  /* 0x0000007f34007804 */ /* 0x000fe20000000000 */
[----:B---3--:R3:W4:Y:S01]  /*3250*/  SHFL.IDX PT, R47, R47, R32, 0x1f ;  /* 0x00001f202f2f7589 */ /* 0x00872200000e0000 */
[----:B------:R-:W-:Y:S01]  /*3260*/  BSSY.RECONVERGENT B0, `(.L_x_35) ;  /* 0x0000021000007945 */ /* 0x000fe20003800200 */
[----:B------:R-:W-:-:S10]  /*3270*/  IMAD.MOV.U32 R49, RZ, RZ, RZ ;  /* 0x000000ffff317224 */ /* 0x000fd400078e00ff */
[----:B------:R-:W-:Y:S02]  /*3280*/  VOTE.ANY R28, PT, P0 ;  /* 0x00000000001c7806 */ /* 0x000fe400000e0100 */
[----:B------:R-:W-:Y:S02]  /*3290*/  VOTE.ANY R31, PT, P1 ;  /* 0x00000000001f7806 */ /* 0x000fe400008e0100 */
[----:B------:R-:W-:Y:S02]  /*32a0*/  @!P0 LOP3.LUT R28, RZ, R28, RZ, 0x33, !PT ;  /* 0x0000001cff1c8212 */ /* 0x000fe400078e33ff */
[----:B------:R-:W-:Y:S02]  /*32b0*/  VOTE.ANY R33, PT, P2 ;  /* 0x0000000000217806 */ /* 0x000fe400010e0100 */
[----:B------:R-:W-:Y:S02]  /*32c0*/  @!P1 LOP3.LUT R31, RZ, R31, RZ, 0x33, !PT ;  /* 0x0000001fff1f9212 */ /* 0x000fe400078e33ff */
[----:B------:R-:W-:-:S02]  /*32d0*/  @!P2 LOP3.LUT R33, RZ, R33, RZ, 0x33, !PT ;  /* 0x00000021ff21a212 */ /* 0x000fc400078e33ff */
[----:B------:R-:W-:Y:S02]  /*32e0*/  LOP3.LUT R28, R31, R28, RZ, 0xc0, !PT ;  /* 0x0000001c1f1c7212 */ /* 0x000fe400078ec0ff */
[----:B------:R-:W-:Y:S02]  /*32f0*/  VOTE.ANY R31, PT, P3 ;  /* 0x00000000001f7806 */ /* 0x000fe400018e0100 */
[----:B------:R-:W-:Y:S02]  /*3300*/  LOP3.LUT R28, R33, R28, RZ, 0xc0, !PT ;  /* 0x0000001c211c7212 */ /* 0x000fe400078ec0ff */
[----:B------:R-:W-:Y:S02]  /*3310*/  LOP3.LUT P0, RZ, R52, 0x80, RZ, 0xc0, !PT ;  /* 0x0000008034ff7812 */ /* 0x000fe4000780c0ff */
[----:B------:R-:W-:Y:S02]  /*3320*/  VOTE.ANY R33, PT, P4 ;  /* 0x0000000000217806 */ /* 0x000fe400020e0100 */
[----:B------:R-:W-:-:S02]  /*3330*/  @!P3 LOP3.LUT R31, RZ, R31, RZ, 0x33, !PT ;  /* 0x0000001fff1fb212 */ /* 0x000fc400078e33ff */
[----:B------:R-:W-:Y:S02]  /*3340*/  @!P4 LOP3.LUT R33, RZ, R33, RZ, 0x33, !PT ;  /* 0x00000021ff21c212 */ /* 0x000fe400078e33ff */
[----:B------:R-:W-:Y:S02]  /*3350*/  LOP3.LUT R28, R31, R28, RZ, 0xc0, !PT ;  /* 0x0000001c1f1c7212 */ /* 0x000fe400078ec0ff */
[----:B------:R-:W-:Y:S02]  /*3360*/  VOTE.ANY R31, PT, P5 ;  /* 0x00000000001f7806 */ /* 0x000fe400028e0100 */
[----:B------:R-:W-:Y:S02]  /*3370*/  LOP3.LUT R28, R33, R28, RZ, 0xc0, !PT ;  /* 0x0000001c211c7212 */ /* 0x000fe400078ec0ff */
[----:B------:R-:W-:Y:S02]  /*3380*/  VOTE.ANY R33, PT, P6 ;  /* 0x0000000000217806 */ /* 0x000fe400030e0100 */
[----:B------:R-:W-:-:S02]  /*3390*/  @!P5 LOP3.LUT R31, RZ, R31, RZ, 0x33, !PT ;  /* 0x0000001fff1fd212 */ /* 0x000fc400078e33ff */
[----:B------:R-:W-:Y:S02]  /*33a0*/  VOTE.ANY R35, PT, P0 ;  /* 0x0000000000237806 */ /* 0x000fe400000e0100 */
[----:B------:R-:W-:Y:S02]  /*33b0*/  @!P6 LOP3.LUT R33, RZ, R33, RZ, 0x33, !PT ;  /* 0x00000021ff21e212 */ /* 0x000fe400078e33ff */
[----:B------:R-:W-:Y:S02]  /*33c0*/  LOP3.LUT R28, R31, R28, RZ, 0xc0, !PT ;  /* 0x0000001c1f1c7212 */ /* 0x000fe400078ec0ff */
[----:B------:R-:W-:Y:S02]  /*33d0*/  @!P0 LOP3.LUT R35, RZ, R35, RZ, 0x33, !PT ;  /* 0x00000023ff238212 */ /* 0x000fe400078e33ff */
[----:B------:R-:W-:-:S04]  /*33e0*/  LOP3.LUT R28, R33, R28, RZ, 0xc0, !PT ;  /* 0x0000001c211c7212 */ /* 0x000fc800078ec0ff */
[----:B------:R-:W-:-:S04]  /*33f0*/  LOP3.LUT R35, R35, R28, RZ, 0xc0, !PT ;  /* 0x0000001c23237212 */ /* 0x000fc800078ec0ff */
[----:B------:R-:W5:Y:S01]  /*3400*/  FLO.U32 R30, R35 ;  /* 0x00000023001e7300 */ /* 0x000f6200000e0000 */
[----:B------:R-:W-:-:S07]  /*3410*/  LOP3.LUT R46, R14, R35, RZ, 0xc0, !PT ;  /* 0x000000230e2e7212 */ /* 0x000fce00078ec0ff */
[----:B------:R-:W0:Y:S01]  /*3420*/  POPC R46, R46 ;  /* 0x0000002e002e7309 */ /* 0x000e220000000000 */
[----:B-----5:R-:W-:-:S13]  /*3430*/  ISETP.NE.AND P0, PT, R24, R30, PT ;  /* 0x0000001e1800720c */ /* 0x020fda0003f05270 */
[----:B0--34-:R-:W-:Y:S05]  /*3440*/  @P0 BRA `(.L_x_36) ;  /* 0x0000000000080947 */ /* 0x019fea0003800000 */
[----:B------:R-:W-:-:S06]  /*3450*/  IMAD R49, R52, 0x4, R29 ;  /* 0x0000000434317824 */ /* 0x000fcc00078e021d */
[----:B------:R0:W3:Y:S02]  /*3460*/  ATOMS.ADD R49, [R49], R46 ;  /* 0x0000002e3131738c */ /* 0x0000e40000000000 */
.L_x_36:
[----:B------:R-:W-:Y:S05]  /*3470*/  BSYNC.RECONVERGENT B0 ;  /* 0x0000000000007941 */ /* 0x000fea0003800200 */
.L_x_35:
        /* <DEDUP_REMOVED lines=35> */
.L_x_38:
[----:B------:R-:W-:Y:S05]  /*36b0*/  BSYNC.RECONVERGENT B0 ;  /* 0x0000000000007941 */ /* 0x000fea0003800200 */
.L_x_37:
        /* <DEDUP_REMOVED lines=27> */
[----:B------:R-:W-:Y:S02]  /*3870*/  LOP3.LUT R35, R35, R28, RZ, 0xc0, !PT ;  /* 0x0000001c23237212 */ /* 0x000fe400078ec0ff */
[----:B------:R-:W-:Y:S02]  /*3880*/  SHF.R.U32.HI R28, RZ, UR5, R23 ;  /* 0x00000005ff1c7c19 */ /* 0x000fe40008011617 */
[----:B------:R-:W5:Y:S01]  /*3890*/  FLO.U32 R39, R35 ;  /* 0x0000002300277300 */ /* 0x000f6200000e0000 */
[----:B------:R-:W-:Y:S02]  /*38a0*/  LOP3.LUT R53, R14, R35, RZ, 0xc0, !PT ;  /* 0x000000230e357212 */ /* 0x000fe400078ec0ff */
[----:B------:R-:W-:-:S05]  /*38b0*/  LOP3.LUT R30, R28, UR4, RZ, 0x30, !PT ;  /* 0x000000041c1e7c12 */ /* 0x000fca000f8e30ff */
[----:B------:R-:W0:Y:S01]  /*38c0*/  POPC R53, R53 ;  /* 0x0000003500357309 */ /* 0x000e220000000000 */
[----:B-----5:R-:W-:-:S13]  /*38d0*/  ISETP.NE.AND P0, PT, R24, R39, PT ;  /* 0x000000271800720c */ /* 0x020fda0003f05270 */
[----:B0--34-:R-:W-:Y:S05]  /*38e0*/  @P0 BRA `(.L_x_40) ;  /* 0x0000000000080947 */ /* 0x019fea0003800000 */
[----:B------:R-:W-:-:S05]  /*38f0*/  IMAD R48, R48, 0x4, R29 ;  /* 0x0000000430307824 */ /* 0x000fca00078e021d */
[----:B------:R0:W3:Y:S02]  /*3900*/  ATOMS.ADD R56, [R48], R53 ;  /* 0x000000353038738c */ /* 0x0000e40000000000 */
.L_x_40:
[----:B------:R-:W-:Y:S05]  /*3910*/  BSYNC.RECONVERGENT B0 ;  /* 0x0000000000007941 */ /* 0x000fea0003800200 */
.L_x_39:
        /* <DEDUP_REMOVED lines=30> */
[----:B0-----:R-:W-:Y:S02]  /*3b00*/  LOP3.LUT R48, R14, R35, RZ, 0xc0, !PT ;  /* 0x000000230e307212 */ /* 0x001fe400078ec0ff */
[----:B------:R-:W-:-:S05]  /*3b10*/  LOP3.LUT R34, R28, UR4, RZ, 0x30, !PT ;  /* 0x000000041c227c12 */ /* 0x000fca000f8e30ff */
[----:B------:R-:W0:Y:S01]  /*3b20*/  POPC R48, R48 ;  /* 0x0000003000307309 */ /* 0x000e220000000000 */
[----:B-----5:R-:W-:-:S13]  /*3b30*/  ISETP.NE.AND P0, PT, R24, R32, PT ;  /* 0x000000201800720c */ /* 0x020fda0003f05270 */
[----:B0--34-:R-:W-:Y:S05]  /*3b40*/  @P0 BRA `(.L_x_42) ;  /* 0x0000000000080947 */ /* 0x019fea0003800000 */
[----:B------:R-:W-:-:S06]  /*3b50*/  IMAD R45, R30, 0x4, R29 ;  /* 0x000000041e2d7824 */ /* 0x000fcc00078e021d */
[----:B------:R0:W3:Y:S02]  /*3b60*/  ATOMS.ADD R45, [R45], R48 ;  /* 0x000000302d2d738c */ /* 0x0000e40000000000 */
.L_x_42:
[----:B------:R-:W-:Y:S05]  /*3b70*/  BSYNC.RECONVERGENT B0 ;  /* 0x0000000000007941 */ /* 0x000fea0003800200 */
.L_x_41:
        /* <DEDUP_REMOVED lines=35> */
[----:B------:R-:W-:-:S06]  /*3db0*/  IMAD R36, R34, 0x4, R29 ;  /* 0x0000000422247824 */ /* 0x000fcc00078e021d */
[----:B------:R0:W3:Y:S02]  /*3dc0*/  ATOMS.ADD R36, [R36], R37 ;  /* 0x000000252424738c */ /* 0x0000e40000000000 */
.L_x_44:
[----:B------:R-:W-:Y:S05]  /*3dd0*/  BSYNC.RECONVERGENT B0 ;  /* 0x0000000000007941 */ /* 0x000fea0003800200 */
.L_x_43:
        /* <DEDUP_REMOVED lines=37> */
.L_x_46:
[----:B------:R-:W-:Y:S05]  /*4030*/  BSYNC.RECONVERGENT B0 ;  /* 0x0000000000007941 */ /* 0x000fea0003800200 */
.L_x_45:
        /* <DEDUP_REMOVED lines=37> */
.L_x_48:
[----:B------:R-:W-:Y:S05]  /*4290*/  BSYNC.RECONVERGENT B0 ;  /* 0x0000000000007941 */ /* 0x000fea0003800200 */
.L_x_47:
[----:B------:R-:W-:Y:S01]  /*42a0*/  R2P PR, R40, 0x7f ;  /* 0x0000007f28007804 */ /* 0x000fe20000000000 */
[----:B---3--:R3:W4:Y:S01]  /*42b0*/  SHFL.IDX PT, R32, R32, R55, 0x1f ;  /* 0x00001f3720207589 */ /* 0x00872200000e0000 */
[----:B------:R-:W-:Y:S01]  /*42c0*/  SHF.R.U32.HI R38, RZ, UR5, R12 ;  /* 0x00000005ff267c19 */ /* 0x000fe2000801160c */
[----:B------:R-:W-:Y:S01]  /*42d0*/  BSSY.RECONVERGENT B0, `(.L_x_49) ;  /* 0x0000022000007945 */ /* 0x000fe20003800200 */
[----:B------:R-:W-:Y:S02]  /*42e0*/  IMAD.MOV.U32 R30, RZ, RZ, RZ ;  /* 0x000000ffff1e7224 */ /* 0x000fe400078e00ff */
[----:B------:R-:W-:-:S07]  /*42f0*/  LOP3.LUT R38, R38, UR4, RZ, 0x30, !PT ;  /* 0x0000000426267c12 */ /* 0x000fce000f8e30ff */
        /* <DEDUP_REMOVED lines=31> */
.L_x_50:
[----:B------:R-:W-:Y:S05]  /*44f0*/  BSYNC.RECONVERGENT B0 ;  /* 0x0000000000007941 */ /* 0x000fea0003800200 */
.L_x_49:
        /* <DEDUP_REMOVED lines=9> */
[----:B------:R-:W-:Y:S02]  /*4590*/  @!P1 LOP3.LUT R39, RZ, R39, RZ, 0x33, !PT ;  /* 0x00000027ff279212 */ /* 0x000fe400078e33ff */
[----:B------:R-:W-:Y:S02]  /*45a0*/  VOTE.ANY R55, PT, P2 ;  /* 0x0000000000377806 */ /* 0x000fe400010e0100 */
[----:B------:R-:W-:-:S02]  /*45b0*/  LOP3.LUT R28, R39, R28, RZ, 0xc0, !PT ;  /* 0x0000001c271c7212 */ /* 0x000fc400078ec0ff */
[----:B------:R-:W-:Y:S02]  /*45c0*/  VOTE.ANY R39, PT, P3 ;  /* 0x0000000000277806 */ /* 0x000fe400018e0100 */
[----:B------:R-:W-:Y:S02]  /*45d0*/  @!P2 LOP3.LUT R55, RZ, R55, RZ, 0x33, !PT ;  /* 0x00000037ff37a212 */ /* 0x000fe400078e33ff */
[----:B------:R-:W-:Y:S02]  /*45e0*/  @!P3 LOP3.LUT R39, RZ, R39, RZ, 0x33, !PT ;  /* 0x00000027ff27b212 */ /* 0x000fe400078e33ff */
[----:B------:R-:W-:Y:S02]  /*45f0*/  LOP3.LUT R28, R55, R28, RZ, 0xc0, !PT ;  /* 0x0000001c371c7212 */ /* 0x000fe400078ec0ff */
[----:B------:R-:W-:Y:S02]  /*4600*/  LOP3.LUT P0, RZ, R38, 0x80, RZ, 0xc0, !PT ;  /* 0x0000008026ff7812 */ /* 0x000fe4000780c0ff */
[----:B------:R-:W-:-:S02]  /*4610*/  VOTE.ANY R55, PT, P4 ;  /* 0x0000000000377806 */ /* 0x000fc400020e0100 */
[----:B------:R-:W-:Y:S02]  /*4620*/  LOP3.LUT R28, R39, R28, RZ, 0xc0, !PT ;  /* 0x0000001c271c7212 */ /* 0x000fe400078ec0ff */
[----:B------:R-:W-:Y:S02]  /*4630*/  VOTE.ANY R39, PT, P5 ;  /* 0x0000000000277806 */ /* 0x000fe400028e0100 */
[----:B------:R-:W-:Y:S02]  /*4640*/  @!P4 LOP3.LUT R55, RZ, R55, RZ, 0x33, !PT ;  /* 0x00000037ff37c212 */ /* 0x000fe400078e33ff */
[----:B------:R-:W-:Y:S02]  /*4650*/  @!P5 LOP3.LUT R39, RZ, R39, RZ, 0x33, !PT ;  /* 0x00000027ff27d212 */ /* 0x000fe400078e33ff */
[----:B------:R-:W-:Y:S02]  /*4660*/  LOP3.LUT R28, R55, R28, RZ, 0xc0, !PT ;  /* 0x0000001c371c7212 */ /* 0x000fe400078ec0ff */
[----:B------:R-:W-:-:S02]  /*4670*/  VOTE.ANY R55, PT, P6 ;  /* 0x0000000000377806 */ /* 0x000fc400030e0100 */
[----:B------:R-:W-:Y:S02]  /*4680*/  LOP3.LUT R28, R39, R28, RZ, 0xc0, !PT ;  /* 0x0000001c271c7212 */ /* 0x000fe400078ec0ff */
[----:B------:R-:W-:Y:S02]  /*4690*/  VOTE.ANY R39, PT, P0 ;  /* 0x0000000000277806 */ /* 0x000fe400000e0100 */
[----:B------:R-:W-:Y:S02]  /*46a0*/  @!P6 LOP3.LUT R55, RZ, R55, RZ, 0x33, !PT ;  /* 0x00000037ff37e212 */ /* 0x000fe400078e33ff */
        /* <DEDUP_REMOVED lines=8> */
[----:B------:R-:W-:-:S05]  /*4730*/  IMAD R43, R38, 0x4, R29 ;  /* 0x00000004262b7824 */ /* 0x000fca00078e021d */
[----:B------:R0:W3:Y:S02]  /*4740*/  ATOMS.ADD R60, [R43], R28 ;  /* 0x0000001c2b3c738c */ /* 0x0000e40000000000 */
.L_x_52:
[----:B------:R-:W-:Y:S05]  /*4750*/  BSYNC.RECONVERGENT B0 ;  /* 0x0000000000007941 */ /* 0x000fea0003800200 */
.L_x_51:
[----:B------:R-:W-:Y:S01]  /*4760*/  R2P PR, R40, 0x7f ;  /* 0x0000007f28007804 */ /* 0x000fe20000000000 */
[----:B---3--:R3:W4:Y:S01]  /*4770*/  SHFL.IDX PT, R39, R60, R39, 0x1f ;  /* 0x00001f273c277589 */ /* 0x00872200000e0000 */
[----:B------:R-:W-:Y:S01]  /*4780*/  SHF.R.U32.HI R58, RZ, UR5, R16 ;  /* 0x00000005ff3a7c19 */ /* 0x000fe20008011610 */
[----:B------:R-:W-:Y:S01]  /*4790*/  BSSY.RECONVERGENT B0, `(.L_x_53) ;  /* 0x0000022000007945 */ /* 0x000fe20003800200 */
[----:B------:R-:W-:Y:S02]  /*47a0*/  IMAD.MOV.U32 R64, RZ, RZ, RZ ;  /* 0x000000ffff407224 */ /* 0x000fe400078e00ff */
[----:B------:R-:W-:-:S07]  /*47b0*/  LOP3.LUT R58, R58, UR4, RZ, 0x30, !PT ;  /* 0x000000043a3a7c12 */ /* 0x000fce000f8e30ff */
[----:B------:R-:W-:Y:S02]  /*47c0*/  VOTE.ANY R38, PT, P0 ;  /* 0x0000000000267806 */ /* 0x000fe400000e0100 */
[----:B0-----:R-:W-:Y:S02]  /*47d0*/  VOTE.ANY R43, PT, P1 ;  /* 0x00000000002b7806 */ /* 0x001fe400008e0100 */
[----:B------:R-:W-:Y:S02]  /*47e0*/  @!P0 LOP3.LUT R38, RZ, R38, RZ, 0x33, !PT ;  /* 0x00000026ff268212 */ /* 0x000fe400078e33ff */
[----:B------:R-:W-:Y:S02]  /*47f0*/  @!P1 LOP3.LUT R43, RZ, R43, RZ, 0x33, !PT ;  /* 0x0000002bff2b9212 */ /* 0x000fe400078e33ff */
[----:B------:R-:W-:Y:S02]  /*4800*/  LOP3.LUT P0, RZ, R40, 0x80, RZ, 0xc0, !PT ;  /* 0x0000008028ff7812 */ /* 0x000fe4000780c0ff */
[----:B------:R-:W-:-:S02]  /*4810*/  LOP3.LUT R38, R43, R38, RZ, 0xc0, !PT ;  /* 0x000000262b267212 */ /* 0x000fc400078ec0ff */
[----:B------:R-:W-:-:S04]  /*4820*/  VOTE.ANY R43, PT, P2 ;  /* 0x00000000002b7806 */ /* 0x000fc800010e0100 */
[----:B------:R-:W-:-:S04]  /*4830*/  @!P2 LOP3.LUT R43, RZ, R43, RZ, 0x33, !PT ;  /* 0x0000002bff2ba212 */ /* 0x000fc800078e33ff */
[----:B------:R-:W-:Y:S02]  /*4840*/  LOP3.LUT R38, R43, R38, RZ, 0xc0, !PT ;  /* 0x000000262b267212 */ /* 0x000fe400078ec0ff */
        /* <DEDUP_REMOVED lines=14> */
[----:B------:R-:W-:-:S04]  /*4930*/  LOP3.LUT R55, R43, R38, RZ, 0xc0, !PT ;  /* 0x000000262b377212 */ /* 0x000fc800078ec0ff */
[----:B------:R-:W0:Y:S01]  /*4940*/  FLO.U32 R43, R55 ;  /* 0x00000037002b7300 */ /* 0x000e2200000e0000 */
[----:B------:R-:W-:-:S07]  /*4950*/  LOP3.LUT R38, R14, R55, RZ, 0xc0, !PT ;  /* 0x000000370e267212 */ /* 0x000fce00078ec0ff */
[----:B------:R-:W1:Y:S01]  /*4960*/  POPC R38, R38 ;  /* 0x0000002600267309 */ /* 0x000e620000000000 */
[----:B0-----:R-:W-:-:S13]  /*4970*/  ISETP.NE.AND P0, PT, R24, R43, PT ;  /* 0x0000002b1800720c */ /* 0x001fda0003f05270 */
[----:B-1-34-:R-:W-:Y:S05]  /*4980*/  @P0 BRA `(.L_x_54) ;  /* 0x0000000000080947 */ /* 0x01afea0003800000 */
[----:B------:R-:W-:-:S05]  /*4990*/  IMAD R55, R40, 0x4, R29 ;  /* 0x0000000428377824 */ /* 0x000fca00078e021d */
[----:B------:R0:W1:Y:S02]  /*49a0*/  ATOMS.ADD R64, [R55], R38 ;  /* 0x000000263740738c */ /* 0x0000640000000000 */
.L_x_54:
[----:B------:R-:W-:Y:S05]  /*49b0*/  BSYNC.RECONVERGENT B0 ;  /* 0x0000000000007941 */ /* 0x000fea0003800200 */
.L_x_53:
[----:B------:R-:W-:Y:S01]  /*49c0*/  R2P PR, R58, 0x7f ;  /* 0x0000007f3a007804 */ /* 0x000fe20000000000 */
[----:B-1----:R1:W3:Y:S01]  /*49d0*/  SHFL.IDX PT, R43, R64, R43, 0x1f ;  /* 0x00001f2b402b7589 */ /* 0x0022e200000e0000 */
        /* <DEDUP_REMOVED lines=30> */
[----:B------:R-:W4:Y:S01]  /*4bc0*/  POPC R40, R40 ;  /* 0x0000002800287309 */ /* 0x000f220000000000 */
[----:B0-----:R-:W-:-:S13]  /*4bd0*/  ISETP.NE.AND P0, PT, R24, R55, PT ;  /* 0x000000371800720c */ /* 0x001fda0003f05270 */
[----:B-1-34-:R-:W-:Y:S05]  /*4be0*/  @P0 BRA `(.L_x_56) ;  /* 0x0000000000080947 */ /* 0x01afea0003800000 */
[----:B------:R-:W-:-:S05]  /*4bf0*/  IMAD R59, R58, 0x4, R29 ;  /* 0x000000043a3b7824 */ /* 0x000fca00078e021d */
[----:B------:R0:W1:Y:S02]  /*4c00*/  ATOMS.ADD R62, [R59], R40 ;  /* 0x000000283b3e738c */ /* 0x0000640000000000 */
.L_x_56:
[----:B------:R-:W-:Y:S05]  /*4c10*/  BSYNC.RECONVERGENT B0 ;  /* 0x0000000000007941 */ /* 0x000fea0003800200 */
.L_x_55:
[----:B------:R-:W-:Y:S01]  /*4c20*/  R2P PR, R60, 0x7f ;  /* 0x0000007f3c007804 */ /* 0x000fe20000000000 */
[----:B--2---:R-:W-:Y:S01]  /*4c30*/  IMAD.IADD R44, R44, 0x1, R47 ;  /* 0x000000012c2c7824 */ /* 0x004fe200078e022f */
[----:B------:R-:W-:Y:S01]  /*4c40*/  BSSY.RECONVERGENT B0, `(.L_x_57) ;  /* 0x0000025000007945 */ /* 0x000fe20003800200 */
[----:B------:R-:W-:Y:S02]  /*4c50*/  IMAD.IADD R46, R46, 0x1, R49 ;  /* 0x000000012e2e7824 */ /* 0x000fe400078e0231 */
[----:B-1----:R1:W2:Y:S01]  /*4c60*/  SHFL.IDX PT, R49, R62, R55, 0x1f ;  /* 0x00001f373e317589 */ /* 0x0022a200000e0000 */
[----:B------:R-:W-:-:S07]  /*4c70*/  IMAD.MOV.U32 R64, RZ, RZ, RZ ;  /* 0x000000ffff407224 */ /* 0x000fce00078e00ff */
[----:B------:R-:W-:Y:S02]  /*4c80*/  VOTE.ANY R58, PT, P0 ;  /* 0x00000000003a7806 */ /* 0x000fe400000e0100 */
[----:B------:R-:W-:Y:S02]  /*4c90*/  VOTE.ANY R47, PT, P1 ;  /* 0x00000000002f7806 */ /* 0x000fe400008e0100 */
        /* <DEDUP_REMOVED lines=22> */
[----:B------:R-:W-:Y:S02]  /*4e00*/  SHF.R.U32.HI R58, RZ, UR5, R6 ;  /* 0x00000005ff3a7c19 */ /* 0x000fe40008011606 */
[----:B0-----:R-:W0:Y:S01]  /*4e10*/  FLO.U32 R59, R61 ;  /* 0x0000003d003b7300 */ /* 0x001e2200000e0000 */
[----:B------:R-:W-:Y:S02]  /*4e20*/  LOP3.LUT R47, R14, R61, RZ, 0xc0, !PT ;  /* 0x0000003d0e2f7212 */ /* 0x000fe400078ec0ff */
[----:B------:R-:W-:-:S05]  /*4e30*/  LOP3.LUT R58, R58, UR4, RZ, 0x30, !PT ;  /* 0x000000043a3a7c12 */ /* 0x000fca000f8e30ff */
[----:B------:R-:W3:Y:S01]  /*4e40*/  POPC R47, R47 ;  /* 0x0000002f002f7309 */ /* 0x000ee20000000000 */
[----:B0-----:R-:W-:-:S13]  /*4e50*/  ISETP.NE.AND P0, PT, R24, R59, PT ;  /* 0x0000003b1800720c */ /* 0x001fda0003f05270 */
[----:B-123--:R-:W-:Y:S05]  /*4e60*/  @P0 BRA `(.L_x_58) ;  /* 0x0000000000080947 */ /* 0x00efea0003800000 */
[----:B------:R-:W-:-:S05]  /*4e70*/  IMAD R60, R60, 0x4, R29 ;  /* 0x000000043c3c7824 */ /* 0x000fca00078e021d */
[----:B------:R0:W1:Y:S02]  /*4e80*/  ATOMS.ADD R64, [R60], R47 ;  /* 0x0000002f3c40738c */ /* 0x0000640000000000 */
.L_x_58:
[----:B------:R-:W-:Y:S05]  /*4e90*/  BSYNC.RECONVERGENT B0 ;  /* 0x0000000000007941 */ /* 0x000fea0003800200 */
.L_x_57:
[----:B------:R-:W-:Y:S01]  /*4ea0*/  R2P PR, R58, 0x7f ;  /* 0x0000007f3a007804 */ /* 0x000fe20000000000 */
[----:B------:R-:W-:Y:S01]  /*4eb0*/  IMAD.IADD R52, R51, 0x1, R52 ;  /* 0x0000000133347824 */ /* 0x000fe200078e0234 */
[----:B-1----:R1:W2:Y:S01]  /*4ec0*/  SHFL.IDX PT, R64, R64, R59, 0x1f ;  /* 0x00001f3b40407589 */ /* 0x0022a200000e0000 */
[----:B------:R-:W-:Y:S01]  /*4ed0*/  BSSY.RECONVERGENT B0, `(.L_x_59) ;  /* 0x0000024000007945 */ /* 0x000fe20003800200 */
[----:B------:R-:W-:Y:S02]  /*4ee0*/  IMAD.IADD R56, R53, 0x1, R56 ;  /* 0x0000000135387824 */ /* 0x000fe400078e0238 */
[----:B------:R-:W-:-:S07]  /*4ef0*/  IMAD.MOV.U32 R62, RZ, RZ, RZ ;  /* 0x000000ffff3e7224 */ /* 0x000fce00078e00ff */
        /* <DEDUP_REMOVED lines=25> */
[----:B------:R-:W0:Y:S01]  /*5090*/  FLO.U32 R55, R61 ;  /* 0x0000003d00377300 */ /* 0x000e2200000e0000 */
[----:B------:R-:W-:Y:S02]  /*50a0*/  LOP3.LUT R51, R14, R61, RZ, 0xc0, !PT ;  /* 0x0000003d0e337212 */ /* 0x000fe400078ec0ff */
[----:B------:R-:W-:-:S05]  /*50b0*/  LOP3.LUT R60, R60, UR4, RZ, 0x30, !PT ;  /* 0x000000043c3c7c12 */ /* 0x000fca000f8e30ff */
[----:B------:R-:W3:Y:S01]  /*50c0*/  POPC R51, R51 ;  /* 0x0000003300337309 */ /* 0x000ee20000000000 */
[----:B0-----:R-:W-:-:S13]  /*50d0*/  ISETP.NE.AND P0, PT, R24, R55, PT ;  /* 0x000000371800720c */ /* 0x001fda0003f05270 */
[----:B-123--:R-:W-:Y:S05]  /*50e0*/  @P0 BRA `(.L_x_60) ;  /* 0x0000000000080947 */ /* 0x00efea0003800000 */
[----:B------:R-:W-:-:S05]  /*50f0*/  IMAD R58, R58, 0x4, R29 ;  /* 0x000000043a3a7824 */ /* 0x000fca00078e021d */
[----:B------:R0:W1:Y:S02]  /*5100*/  ATOMS.ADD R62, [R58], R51 ;  /* 0x000000333a3e738c */ /* 0x0000640000000000 */
.L_x_60:
[----:B------:R-:W-:Y:S05]  /*5110*/  BSYNC.RECONVERGENT B0 ;  /* 0x0000000000007941 */ /* 0x000fea0003800200 */
.L_x_59:
[----:B------:R-:W-:Y:S01]  /*5120*/  R2P PR, R60, 0x7f ;  /* 0x0000007f3c007804 */ /* 0x000fe20000000000 */
[----:B------:R-:W-:Y:S01]  /*5130*/  IMAD.IADD R48, R48, 0x1, R45 ;  /* 0x0000000130307824 */ /* 0x000fe200078e022d */
[----:B-1----:R1:W2:Y:S01]  /*5140*/  SHFL.IDX PT, R62, R62, R55, 0x1f ;  /* 0x00001f373e3e7589 */ /* 0x0022a200000e0000 */
[----:B------:R-:W-:Y:S01]  /*5150*/  BSSY.RECONVERGENT B0, `(.L_x_61) ;  /* 0x0000024000007945 */ /* 0x000fe20003800200 */
[----:B------:R-:W-:-:S09]  /*5160*/  IMAD.MOV.U32 R66, RZ, RZ, RZ ;  /* 0x000000ffff427224 */ /* 0x000fd200078e00ff */
        /* <DEDUP_REMOVED lines=23> */
[----:B------:R-:W-:Y:S01]  /*52e0*/  LOP3.LUT R53, R58, R53, RZ, 0xc0, !PT ;  /* 0x000000353a357212 */ /* 0x000fe200078ec0ff */
[----:B------:R-:W-:Y:S01]  /*52f0*/  IMAD.IADD R58, R37, 0x1, R36 ;  /* 0x00000001253a7824 */ /* 0x000fe200078e0224 */
        /* <DEDUP_REMOVED lines=9> */
.L_x_62:
[----:B------:R-:W-:Y:S05]  /*5390*/  BSYNC.RECONVERGENT B0 ;  /* 0x0000000000007941 */ /* 0x000fea0003800200 */
.L_x_61:
[----:B------:R-:W-:Y:S01]  /*53a0*/  R2P PR, R36, 0x7f ;  /* 0x0000007f24007804 */ /* 0x000fe20000000000 */
[----:B------:R-:W-:Y:S01]  /*53b0*/  IMAD.IADD R34, R35, 0x1, R34 ;  /* 0x0000000123227824 */ /* 0x000fe200078e0222 */
[----:B------:R-:W-:Y:S01]  /*53c0*/  BSSY.RECONVERGENT B0, `(.L_x_63) ;  /* 0x0000022000007945 */ /* 0x000fe20003800200 */
[----:B------:R-:W-:-:S10]  /*53d0*/  IMAD.MOV.U32 R55, RZ, RZ, RZ ;  /* 0x000000ffff377224 */ /* 0x000fd400078e00ff */
        /* <DEDUP_REMOVED lines=24> */
[----:B-1----:R0:W1:Y:S02]  /*5560*/  SHFL.IDX PT, R60, R66, R45, 0x1f ;  /* 0x00001f2d423c7589 */ /* 0x00206400000e0000 */
[----:B------:R-:W2:Y:S01]  /*5570*/  FLO.U32 R59, R53 ;  /* 0x00000035003b7300 */ /* 0x000ea200000e0000 */
[----:B------:R-:W-:-:S07]  /*5580*/  LOP3.LUT R35, R14, R53, RZ, 0xc0, !PT ;  /* 0x000000350e237212 */ /* 0x000fce00078ec0ff */
[----:B------:R-:W3:Y:S01]  /*5590*/  POPC R35, R35 ;  /* 0x0000002300237309 */ /* 0x000ee20000000000 */
[----:B--2---:R-:W-:-:S13]  /*55a0*/  ISETP.NE.AND P0, PT, R24, R59, PT ;  /* 0x0000003b1800720c */ /* 0x004fda0003f05270 */
[----:B01-3--:R-:W-:Y:S05]  /*55b0*/  @P0 BRA `(.L_x_64) ;  /* 0x0000000000080947 */ /* 0x00bfea0003800000 */
[----:B------:R-:W-:-:S05]  /*55c0*/  IMAD R36, R36, 0x4, R29 ;  /* 0x0000000424247824 */ /* 0x000fca00078e021d */
[----:B------:R0:W1:Y:S02]  /*55d0*/  ATOMS.ADD R55, [R36], R35 ;  /* 0x000000232437738c */ /* 0x0000640000000000 */
.L_x_64:
[----:B------:R-:W-:Y:S05]  /*55e0*/  BSYNC.RECONVERGENT B0 ;  /* 0x0000000000007941 */ /* 0x000fea0003800200 */
.L_x_63:
[----:B------:R-:W-:Y:S01]  /*55f0*/  R2P PR, R26, 0x7f ;  /* 0x0000007f1a007804 */ /* 0x000fe20000000000 */
[----:B01----:R0:W1:Y:S01]  /*5600*/  SHFL.IDX PT, R36, R55, R59, 0x1f ;  /* 0x00001f3b37247589 */ /* 0x00306200000e0000 */
[----:B------:R-:W-:Y:S11]  /*5610*/  BSSY.RECONVERGENT B0, `(.L_x_65) ;  /* 0x0000021000007945 */ /* 0x000ff60003800200 */
[----:B------:R-:W-:-:S02]  /*5620*/  VOTE.ANY R45, PT, P0 ;  /* 0x00000000002d7806 */ /* 0x000fc400000e0100 */
[----:B------:R-:W-:Y:S02]  /*5630*/  VOTE.ANY R66, PT, P1 ;  /* 0x0000000000427806 */ /* 0x000fe400008e0100 */
[----:B------:R-:W-:Y:S02]  /*5640*/  @!P0 LOP3.LUT R45, RZ, R45, RZ, 0x33, !PT ;  /* 0x0000002dff2d8212 */ /* 0x000fe400078e33ff */
[----:B------:R-:W-:Y:S02]  /*5650*/  @!P1 LOP3.LUT R66, RZ, R66, RZ, 0x33, !PT ;  /* 0x00000042ff429212 */ /* 0x000fe400078e33ff */
[----:B------:R-:W-:Y:S02]  /*5660*/  LOP3.LUT P0, RZ, R26, 0x80, RZ, 0xc0, !PT ;  /* 0x000000801aff7812 */ /* 0x000fe4000780c0ff */
        /* <DEDUP_REMOVED lines=19> */
[----:B------:R-:W2:Y:S01]  /*57a0*/  FLO.U32 R53, R45 ;  /* 0x0000002d00357300 */ /* 0x000ea200000e0000 */
[----:B------:R-:W-:-:S07]  /*57b0*/  LOP3.LUT R14, R14, R45, RZ, 0xc0, !PT ;  /* 0x0000002d0e0e7212 */ /* 0x000fce00078ec0ff */
[----:B0-----:R0:W3:Y:S01]  /*57c0*/  POPC R55, R14 ;  /* 0x0000000e00377309 */ /* 0x0010e20000000000 */
[----:B--2---:R-:W-:Y:S01]  /*57d0*/  ISETP.NE.AND P0, PT, R24, R53, PT ;  /* 0x000000351800720c */ /* 0x004fe20003f05270 */
[----:B------:R-:W-:-:S12]  /*57e0*/  IMAD.MOV.U32 R24, RZ, RZ, RZ ;  /* 0x000000ffff187224 */ /* 0x000fd800078e00ff */
[----:B01-3--:R-:W-:Y:S05]  /*57f0*/  @P0 BRA `(.L_x_66) ;  /* 0x0000000000080947 */ /* 0x00bfea0003800000 */
[----:B------:R-:W-:-:S06]  /*5800*/  IMAD R24, R26, 0x4, R29 ;  /* 0x000000041a187824 */ /* 0x000fcc00078e021d */
[----:B------:R0:W1:Y:S02]  /*5810*/  ATOMS.ADD R24, [R24], R55 ;  /* 0x000000371818738c */ /* 0x0000640000000000 */
.L_x_66:
[----:B------:R-:W-:Y:S05]  /*5820*/  BSYNC.RECONVERGENT B0 ;  /* 0x0000000000007941 */ /* 0x000fea0003800200 */
.L_x_65:
[----:B------:R-:W-:Y:S01]  /*5830*/  BAR.SYNC.DEFER_BLOCKING 0x0 ;  /* 0x0000000000007b1d */ /* 0x000fe20000010000 */
[----:B------:R-:W-:Y:S01]  /*5840*/  IMAD.IADD R26, R40, 0x1, R49 ;  /* 0x00000001281a7824 */ /* 0x000fe200078e0231 */
[----:B------:R-:W-:Y:S01]  /*5850*/  ISETP.NE.AND P0, PT, R50, RZ, PT ;  /* 0x000000ff3200720c */ /* 0x000fe20003f05270 */
[----:B------:R-:W-:Y:S02]  /*5860*/  IMAD.IADD R28, R28, 0x1, R39 ;  /* 0x000000011c1c7824 */ /* 0x000fe400078e0227 */
[----:B------:R-:W-:Y:S01]  /*5870*/  IMAD R40, R44, 0x4, R7 ;  /* 0x000000042c287824 */ /* 0x000fe200078e0207 */
[----:B------:R-:W-:Y:S01]  /*5880*/  BSSY B1, `(.L_x_67) ;  /* 0x000005c000017945 */ /* 0x000fe20003800000 */
[----:B------:R-:W-:Y:S01]  /*5890*/  IMAD.IADD R14, R38, 0x1, R43 ;  /* 0x00000001260e7824 */ /* 0x000fe200078e022b */
[----:B-1----:R-:W1:Y:S01]  /*58a0*/  SHFL.IDX PT, R24, R24, R53, 0x1f ;  /* 0x00001f3518187589 */ /* 0x002e6200000e0000 */
[----:B------:R-:W-:Y:S02]  /*58b0*/  IMAD R39, R46, 0x4, R7 ;  /* 0x000000042e277824 */ /* 0x000fe400078e0207 */
[----:B------:R-:W-:-:S02]  /*58c0*/  IMAD.IADD R60, R37, 0x1, R60 ;  /* 0x00000001253c7824 */ /* 0x000fc400078e023c */
[--C-:B------:R-:W-:Y:S02]  /*58d0*/  IMAD R38, R52, 0x4, R7.reuse ;  /* 0x0000000434267824 */ /* 0x100fe400078e0207 */
[----:B------:R-:W-:Y:S02]  /*58e0*/  IMAD.IADD R32, R33, 0x1, R32 ;  /* 0x0000000121207824 */ /* 0x000fe400078e0220 */
[----:B------:R-:W-:Y:S02]  /*58f0*/  IMAD.IADD R44, R35, 0x1, R36 ;  /* 0x00000001232c7824 */ /* 0x000fe400078e0224 */
[--C-:B------:R-:W-:Y:S02]  /*5900*/  IMAD R37, R56, 0x4, R7.reuse ;  /* 0x0000000438257824 */ /* 0x100fe400078e0207 */
[----:B------:R-:W-:Y:S02]  /*5910*/  IMAD.IADD R30, R31, 0x1, R30 ;  /* 0x000000011f1e7824 */ /* 0x000fe400078e021e */
[--C-:B------:R-:W-:Y:S01]  /*5920*/  IMAD R36, R48, 0x4, R7.reuse ;  /* 0x0000000430247824 */ /* 0x100fe200078e0207 */
[----:B------:R2:W-:Y:S01]  /*5930*/  STS [R40+-0x4], R27 ;  /* 0xfffffc1b28007388 */ /* 0x0005e20000000800 */
[----:B------:R-:W-:-:S02]  /*5940*/  IMAD R35, R58, 0x4, R7 ;  /* 0x000000043a237824 */ /* 0x000fc400078e0207 */
[--C-:B------:R-:W-:Y:S01]  /*5950*/  IMAD R34, R34, 0x4, R7.reuse ;  /* 0x0000000422227824 */ /* 0x100fe200078e0207 */
[----:B------:R-:W-:Y:S01]  /*5960*/  STS [R39+-0x4], R22 ;  /* 0xfffffc1627007388 */ /* 0x000fe20000000800 */
[--C-:B------:R-:W-:Y:S02]  /*5970*/  IMAD R33, R32, 0x4, R7.reuse ;  /* 0x0000000420217824 */ /* 0x100fe400078e0207 */
[----:B------:R-:W-:Y:S01]  /*5980*/  IMAD.IADD R64, R47, 0x1, R64 ;  /* 0x000000012f407824 */ /* 0x000fe200078e0240 */
[----:B------:R-:W-:Y:S01]  /*5990*/  STS [R38+-0x4], R21 ;  /* 0xfffffc1526007388 */ /* 0x000fe20000000800 */
[--C-:B------:R-:W-:Y:S02]  /*59a0*/  IMAD R32, R30, 0x4, R7.reuse ;  /* 0x000000041e207824 */ /* 0x100fe400078e0207 */
[----:B------:R-:W-:Y:S01]  /*59b0*/  IMAD.IADD R62, R51, 0x1, R62 ;  /* 0x00000001333e7824 */ /* 0x000fe200078e023e */
[----:B------:R-:W-:Y:S01]  /*59c0*/  STS [R37+-0x4], R18 ;  /* 0xfffffc1225007388 */ /* 0x000fe20000000800 */
[----:B------:R-:W-:-:S02]  /*59d0*/  IMAD R31, R28, 0x4, R7 ;  /* 0x000000041c1f7824 */ /* 0x000fc400078e0207 */
[--C-:B------:R-:W-:Y:S01]  /*59e0*/  IMAD R30, R14, 0x4, R7.reuse ;  /* 0x000000040e1e7824 */ /* 0x100fe200078e0207 */
[----:B------:R-:W-:Y:S01]  /*59f0*/  STS [R36+-0x4], R23 ;  /* 0xfffffc1724007388 */ /* 0x000fe20000000800 */
[--C-:B------:R-:W-:Y:S02]  /*5a00*/  IMAD R29, R26, 0x4, R7.reuse ;  /* 0x000000041a1d7824 */ /* 0x100fe400078e0207 */
[----:B-1----:R-:W-:Y:S01]  /*5a10*/  IMAD.IADD R24, R55, 0x1, R24 ;  /* 0x0000000137187824 */ /* 0x002fe200078e0218 */
[----:B------:R-:W-:Y:S01]  /*5a20*/  STS [R35+-0x4], R20 ;  /* 0xfffffc1423007388 */ /* 0x000fe20000000800 */
[--C-:B------:R-:W-:Y:S02]  /*5a30*/  IMAD R28, R64, 0x4, R7.reuse ;  /* 0x00000004401c7824 */ /* 0x100fe400078e0207 */
[--C-:B--2---:R-:W-:Y:S01]  /*5a40*/  IMAD R27, R62, 0x4, R7.reuse ;  /* 0x000000043e1b7824 */ /* 0x104fe200078e0207 */
[----:B------:R1:W-:Y:S01]  /*5a50*/  STS [R34+-0x4], R25 ;  /* 0xfffffc1922007388 */ /* 0x0003e20000000800 */
[----:B------:R-:W-:-:S02]  /*5a60*/  IMAD R26, R60, 0x4, R7 ;  /* 0x000000043c1a7824 */ /* 0x000fc400078e0207 */
[--C-:B------:R-:W-:Y:S01]  /*5a70*/  IMAD R24, R24, 0x4, R7.reuse ;  /* 0x0000000418187824 */ /* 0x100fe200078e0207 */
[----:B------:R-:W-:Y:S04]  /*5a80*/  STS [R33+-0x4], R10 ;  /* 0xfffffc0a21007388 */ /* 0x000fe80000000800 */
[----:B------:R-:W-:Y:S01]  /*5a90*/  STS [R32+-0x4], R17 ;  /* 0xfffffc1120007388 */ /* 0x000fe20000000800 */
[----:B-1----:R-:W-:-:S03]  /*5aa0*/  IMAD R25, R44, 0x4, R7 ;  /* 0x000000042c197824 */ /* 0x002fc600078e0207 */
[----:B------:R-:W-:Y:S04]  /*5ab0*/  STS [R31+-0x4], R12 ;  /* 0xfffffc0c1f007388 */ /* 0x000fe80000000800 */
[----:B------:R1:W-:Y:S04]  /*5ac0*/  STS [R30+-0x4], R19 ;  /* 0xfffffc131e007388 */ /* 0x0003e80000000800 */
[----:B------:R2:W-:Y:S04]  /*5ad0*/  STS [R29+-0x4], R16 ;  /* 0xfffffc101d007388 */ /* 0x0005e80000000800 */
[----:B------:R2:W-:Y:S01]  /*5ae0*/  STS [R28+-0x4], R9 ;  /* 0xfffffc091c007388 */ /* 0x0005e20000000800 */
[----:B-1----:R-:W-:-:S03]  /*5af0*/  IMAD R19, R3, 0x8, R7 ;  /* 0x0000000803137824 */ /* 0x002fc600078e0207 */
[----:B------:R2:W-:Y:S04]  /*5b00*/  STS [R27+-0x4], R6 ;  /* 0xfffffc061b007388 */ /* 0x0005e80000000800 */
[----:B------:R2:W-:Y:S04]  /*5b10*/  STS [R26+-0x4], R11 ;  /* 0xfffffc0b1a007388 */ /* 0x0005e80000000800 */
[----:B------:R2:W-:Y:S04]  /*5b20*/  STS [R25+-0x4], R8 ;  /* 0xfffffc0819007388 */ /* 0x0005e80000000800 */
[----:B------:R2:W-:Y:S01]  /*5b30*/  STS [R24+-0x4], R13 ;  /* 0xfffffc0d18007388 */ /* 0x0005e20000000800 */
[----:B------:R-:W-:Y:S05]  /*5b40*/  @P0 BRA `(.L_x_68) ;  /* 0x0000000000bc0947 */ /* 0x000fea0003800000 */
[----:B------:R-:W1:Y:S02]  /*5b50*/  LDCU.64 UR8, c[0x0][0x398] ;  /* 0x00007300ff0877ac */ /* 0x000e640008000a00 */
[----:B-1----:R-:W-:-:S04]  /*5b60*/  LEA R10, P0, R3, UR8, 0x3 ;  /* 0x00000008030a7c11 */ /* 0x002fc8000f8018ff */
[----:B--2---:R-:W-:-:S05]  /*5b70*/  LEA.HI.X R11, R3, UR9, RZ, 0x3, P0 ;  /* 0x00000009030b7c11 */ /* 0x004fca00080f1cff */
[----:B------:R-:W2:Y:S01]  /*5b80*/  LDG.E.64 R8, desc[UR6][R10.64] ;  /* 0x000000060a087981 */ /* 0x000ea2000c1e1b00 */
[----:B------:R-:W-:Y:S02]  /*5b90*/  SHF.R.S32.HI R13, RZ, 0x1f, R15 ;  /* 0x0000001fff0d7819 */ /* 0x000fe4000001140f */
[----:B--2---:R-:W-:-:S05]  /*5ba0*/  IADD3 R8, P0, PT, -R15, R8, RZ ;  /* 0x000000080f087210 */ /* 0x004fca0007f1e1ff */
[----:B------:R-:W-:Y:S01]  /*5bb0*/  IMAD.X R9, R9, 0x1, ~R13, P0 ;  /* 0x0000000109097824 */ /* 0x000fe200000e0e0d */
[----:B------:R-:W-:Y:S01]  /*5bc0*/  ISETP.GE.AND P0, PT, R42, 0x1, PT ;  /* 0x000000012a00780c */ /* 0x000fe20003f06270 */
[----:B------:R-:W-:-:S03]  /*5bd0*/  IMAD.MOV.U32 R13, RZ, RZ, R0 ;  /* 0x000000ffff0d7224 */ /* 0x000fc600078e0000 */
[----:B------:R1:W-:Y:S09]  /*5be0*/  STS.64 [R19+0x6600], R8 ;  /* 0x0066000813007388 */ /* 0x0003f20000000a00 */
[----:B------:R-:W-:Y:S05]  /*5bf0*/  @!P0 BRA `(.L_x_69) ;  /* 0x00000000006c8947 */ /* 0x000fea0003800000 */
[----:B------:R-:W-:Y:S01]  /*5c00*/  BSSY B0, `(.L_x_70) ;  /* 0x0000019000007945 */ /* 0x000fe20003800000 */
[----:B------:R-:W-:Y:S02]  /*5c10*/  IMAD.MOV.U32 R6, RZ, RZ, -0x1 ;  /* 0xffffffffff067424 */ /* 0x000fe400078e00ff */
[----:B------:R-:W-:Y:S02]  /*5c20*/  IMAD.MOV.U32 R10, RZ, RZ, R42 ;  /* 0x000000ffff0a7224 */ /* 0x000fe400078e002a */
[----:B------:R-:W-:-:S07]  /*5c30*/  IMAD.MOV.U32 R13, RZ, RZ, R0 ;  /* 0x000000ffff0d7224 */ /* 0x000fce00078e0000 */
.L_x_74:
[----:B-1----:R-:W1:Y:S01]  /*5c40*/  LDC.64 R8, c[0x0][0x380] ;  /* 0x0000e000ff087b82 */ /* 0x002e620000000a00 */
[----:B------:R-:W-:Y:S01]  /*5c50*/  VIADD R17, R10, 0xffffffff ;  /* 0xffffffff0a117836 */ /* 0x000fe20000000000 */
[----:B------:R-:W-:Y:S03]  /*5c60*/  BSSY B2, `(.L_x_71) ;  /* 0x0000008000027945 */ /* 0x000fe60003800000 */
[----:B------:R-:W-:-:S04]  /*5c70*/  IMAD R11, R17, 0x100, R3 ;  /* 0x00000100110b7824 */ /* 0x000fc800078e0203 */
[----:B-1----:R-:W-:-:S07]  /*5c80*/  IMAD.WIDE R8, R11, 0x4, R8 ;  /* 0x000000040b087825 */ /* 0x002fce00078e0208 */
.L_x_72:
[----:B------:R-:W-:Y:S05]  /*5c90*/  YIELD ;  /* 0x0000000000007946 */ /* 0x000fea0003800000 */
[----:B------:R1:W-:Y:S06]  /*5ca0*/  MEMBAR.SC.CTA ;  /* 0x0000000000007992 */ /* 0x0003ec0000000000 */
[----:B-1----:R-:W2:Y:S02]  /*5cb0*/  LDG.E.STRONG.SYS R11, desc[UR6][R8.64] ;  /* 0x00000006080b7981 */ /* 0x002ea4000c1f5900 */
[----:B--2---:R-:W-:-:S13]  /*5cc0*/  ISETP.NE.AND P0, PT, R11, RZ, PT ;  /* 0x000000ff0b00720c */ /* 0x004fda0003f05270 */
[----:B------:R-:W-:Y:S05]  /*5cd0*/  @!P0 BRA `(.L_x_72) ;  /* 0xfffffffc00ec8947 */ /* 0x000fea000383ffff */
[----:B------:R-:W-:Y:S05]  /*5ce0*/  BSYNC B2 ;  /* 0x0000000000027941 */ /* 0x000fea0003800000 */
.L_x_71:
[----:B------:R-:W-:Y:S01]  /*5cf0*/  BSSY.RECONVERGENT B2, `(.L_x_73) ;  /* 0x0000006000027945 */ /* 0x000fe20003800200 */
[C---:B------:R-:W-:Y:S02]  /*5d00*/  ISETP.GT.AND P0, PT, R11.reuse, -0x1, PT ;  /* 0xffffffff0b00780c */ /* 0x040fe40003f04270 */
[----:B------:R-:W-:Y:S01]  /*5d10*/  LOP3.LUT R8, R11, 0x3fffffff, RZ, 0xc0, !PT ;  /* 0x3fffffff0b087812 */ /* 0x000fe200078ec0ff */
[----:B------:R-:W-:Y:S05]  /*5d20*/  WARPSYNC.EXCLUSIVE R6 ;  /* 0x0000000006007348 */ /* 0x000fea0003a00000 */
[----:B------:R-:W-:-:S05]  /*5d30*/  IMAD.IADD R13, R8, 0x1, R13 ;  /* 0x00000001080d7824 */ /* 0x000fca00078e020d */
[----:B------:R-:W-:-:S07]  /*5d40*/  VOTE.ANY R6, PT, P0 ;  /* 0x0000000000067806 */ /* 0x000fce00000e0100 */
[----:B------:R-:W-:Y:S05]  /*5d50*/  BSYNC.RECONVERGENT B2 ;  /* 0x0000000000027941 */ /* 0x000fea0003800200 */
.L_x_73:
[----:B------:R-:W-:Y:S01]  /*5d60*/  ISETP.GT.U32.AND P1, PT, R10, 0x1, PT ;  /* 0x000000010a00780c */ /* 0x000fe20003f24070 */
[----:B------:R-:W-:-:S12]  /*5d70*/  IMAD.MOV.U32 R10, RZ, RZ, R17 ;  /* 0x000000ffff0a7224 */ /* 0x000fd800078e0011 */
[----:B------:R-:W-:Y:S05]  /*5d80*/  @P0 BRA P1, `(.L_x_74) ;  /* 0xfffffffc00ac0947 */ /* 0x000fea000083ffff */
[----:B------:R-:W-:Y:S05]  /*5d90*/  BSYNC B0 ;  /* 0x0000000000007941 */ /* 0x000fea0003800000 */
.L_x_70:
[----:B------:R2:W3:Y:S02]  /*5da0*/  LDS.64 R8, [R19+0x6600] ;  /* 0x0066000013087984 */ /* 0x0004e40000000a00 */
.L_x_69:
[----:B------:R-:W4:Y:S01]  /*5db0*/  LDC.64 R10, c[0x0][0x380] ;  /* 0x0000e000ff0a7b82 */ /* 0x000f220000000a00 */
[C---:B------:R-:W-:Y:S01]  /*5dc0*/  IMAD.IADD R17, R13.reuse, 0x1, -R0 ;  /* 0x000000010d117824 */ /* 0x040fe200078e0a00 */
[----:B------:R-:W-:Y:S01]  /*5dd0*/  LOP3.LUT R13, R13, 0x80000000, RZ, 0xfc, !PT ;  /* 0x800000000d0d7812 */ /* 0x000fe200078efcff */
[----:B------:R-:W-:-:S03]  /*5de0*/  IMAD R21, R42, 0x100, R3 ;  /* 0x000001002a157824 */ /* 0x000fc600078e0203 */
[----:B-1-3--:R-:W-:-:S04]  /*5df0*/  IADD3 R8, P0, PT, R17, R8, RZ ;  /* 0x0000000811087210 */ /* 0x00afc80007f1e0ff */
[----:B------:R-:W-:-:S05]  /*5e00*/  LEA.HI.X.SX32 R9, R17, R9, 0x1, P0 ;  /* 0x0000000911097211 */ /* 0x000fca00000f0eff */
[----:B------:R1:W-:Y:S01]  /*5e10*/  STS.64 [R19+0x6600], R8 ;  /* 0x0066000813007388 */ /* 0x0003e20000000a00 */
[----:B----4-:R-:W-:-:S05]  /*5e20*/  IMAD.WIDE R10, R21, 0x4, R10 ;  /* 0x00000004150a7825 */ /* 0x010fca00078e020a */
[----:B------:R1:W-:Y:S02]  /*5e30*/  STG.E.STRONG.SYS desc[UR6][R10.64], R13 ;  /* 0x0000000d0a007986 */ /* 0x0003e4000c115906 */
.L_x_68:
[----:B------:R-:W-:Y:S05]  /*5e40*/  BSYNC B1 ;  /* 0x0000000000017941 */ /* 0x000fea0003800000 */
.L_x_67:
[----:B------:R-:W3:Y:S01]  /*5e50*/  LDC R23, c[0x0][0x3c0] ;  /* 0x0000f000ff177b82 */ /* 0x000ee20000000800 */
[----:B--2---:R-:W-:-:S07]  /*5e60*/  VIADD R6, R54, 0x1980 ;  /* 0x0000198036067836 */ /* 0x004fce0000000000 */
[----:B-1----:R-:W1:Y:S01]  /*5e70*/  LDC.64 R10, c[0x0][0x390] ;  /* 0x0000e400ff0a7b82 */ /* 0x002e620000000a00 */
[----:B---3--:R-:W-:Y:S02]  /*5e80*/  ISETP.GE.AND P0, PT, R6, R23, PT ;  /* 0x000000170600720c */ /* 0x008fe40003f06270 */
[----:B-1----:R-:W-:-:S04]  /*5e90*/  ISETP.EQ.U32.AND P1, PT, R10, RZ, PT ;  /* 0x000000ff0a00720c */ /* 0x002fc80003f22070 */
[----:B------:R-:W-:-:S04]  /*5ea0*/  ISETP.EQ.OR.EX P0, PT, R11, RZ, !P0, P1 ;  /* 0x000000ff0b00720c */ /* 0x000fc80004702710 */
[----:B------:R-:W-:-:S13]  /*5eb0*/  ISETP.GT.U32.OR P0, PT, R3, 0xff, P0 ;  /* 0x000000ff0300780c */ /* 0x000fda0000704470 */
[----:B------:R-:W-:Y:S05]  /*5ec0*/  @P0 BRA `(.L_x_75) ;  /* 0x0000000000200947 */ /* 0x000fea0003800000 */
[----:B------:R-:W1:Y:S01]  /*5ed0*/  LDS.64 R8, [R19+0x6600] ;  /* 0x0066000013087984 */ /* 0x000e620000000a00 */
[C---:B------:R-:W-:Y:S02]  /*5ee0*/  LEA R10, P2, R3.reuse, R10, 0x3 ;  /* 0x0000000a030a7211 */ /* 0x040fe400078418ff */
[--C-:B------:R-:W-:Y:S02]  /*5ef0*/  SHF.R.S32.HI R13, RZ, 0x1f, R0.reuse ;  /* 0x0000001fff0d7819 */ /* 0x100fe40000011400 */
[----:B------:R-:W-:Y:S02]  /*5f00*/  LEA.HI.X R11, R3, R11, RZ, 0x3, P2 ;  /* 0x0000000b030b7211 */ /* 0x000fe400010f1cff */
[----:B-1----:R-:W-:Y:S02]  /*5f10*/  IADD3 R8, P0, P1, R8, R15, R0 ;  /* 0x0000000f08087210 */ /* 0x002fe4000791e000 */
[----:B------:R-:W-:-:S04]  /*5f20*/  SHF.R.S32.HI R15, RZ, 0x1f, R15 ;  /* 0x0000001fff0f7819 */ /* 0x000fc8000001140f */
[----:B------:R-:W-:-:S05]  /*5f30*/  IADD3.X R9, PT, PT, R9, R15, R13, P0, P1 ;  /* 0x0000000f09097210 */ /* 0x000fca00007e240d */
[----:B------:R1:W-:Y:S02]  /*5f40*/  STG.E.64 desc[UR6][R10.64], R8 ;  /* 0x000000080a007986 */ /* 0x0003e4000c101b06 */
.L_x_75:
[----:B------:R-:W-:Y:S01]  /*5f50*/  ISETP.GT.AND P0, PT, R6, R23, PT ;  /* 0x000000170600720c */ /* 0x000fe20003f04270 */
[----:B------:R-:W-:Y:S05]  /*5f60*/  WARPSYNC.ALL ;  /* 0x0000000000007948 */ /* 0x000fea0003800000 */
[----:B------:R-:W-:Y:S01]  /*5f70*/  BAR.SYNC.DEFER_BLOCKING 0x0 ;  /* 0x0000000000007b1d */ /* 0x000fe20000010000 */
[----:B------:R-:W-:-:S06]  /*5f80*/  IMAD R22, R3, 0x4, R7 ;  /* 0x0000000403167824 */ /* 0x000fcc00078e0207 */
[----:B------:R-:W-:Y:S05]  /*5f90*/  @P0 BRA `(.L_x_76) ;  /* 0x0000000c003c0947 */ /* 0x000fea0003800000 */
[----:B------:R-:W2:Y:S01]  /*5fa0*/  LDS R0, [R22] ;  /* 0x0000000016007984 */ /* 0x000ea20000000800 */
[----:B------:R-:W2:Y:S01]  /*5fb0*/  LDCU UR5, c[0x0][0x3c4] ;  /* 0x00007880ff0577ac */ /* 0x000ea20008000800 */
[----:B------:R-:W3:Y:S01]  /*5fc0*/  LDCU.64 UR8, c[0x0][0x3a0] ;  /* 0x00007400ff0877ac */ /* 0x000ee20008000a00 */
[----:B--2---:R-:W-:Y:S02]  /*5fd0*/  SHF.R.U32.HI R6, RZ, UR5, R0 ;  /* 0x00000005ff067c19 */ /* 0x004fe40008011600 */
[----:B------:R-:W-:Y:S02]  /*5fe0*/  LOP3.LUT R15, R0, 0x80000000, RZ, 0x3c, !PT ;  /* 0x80000000000f7812 */ /* 0x000fe400078e3cff */
[----:B------:R-:W-:-:S05]  /*5ff0*/  LOP3.LUT R6, R6, UR4, RZ, 0x30, !PT ;  /* 0x0000000406067c12 */ /* 0x000fca000f8e30ff */
[----:B-1----:R-:W-:-:S06]  /*6000*/  IMAD R8, R6, 0x8, R7 ;  /* 0x0000000806087824 */ /* 0x002fcc00078e0207 */
[----:B------:R-:W1:Y:S02]  /*6010*/  LDS.64 R8, [R8+0x6600] ;  /* 0x0066000008087984 */ /* 0x000e640000000a00 */
[----:B-1----:R-:W-:-:S05]  /*6020*/  IADD3 R6, P1, PT, R8, R3, RZ ;  /* 0x0000000308067210 */ /* 0x002fca0007f3e0ff */
[----:B------:R-:W-:Y:S01]  /*6030*/  IMAD.X R9, RZ, RZ, R9, P1 ;  /* 0x000000ffff097224 */ /* 0x000fe200008e0609 */
[----:B---3--:R-:W-:-:S04]  /*6040*/  LEA R10, P1, R6, UR8, 0x2 ;  /* 0x00000008060a7c11 */ /* 0x008fc8000f8210ff */
[----:B------:R-:W-:-:S05]  /*6050*/  LEA.HI.X R11, R6, UR9, R9, 0x2, P1 ;  /* 0x00000009060b7c11 */ /* 0x000fca00088f1409 */
[----:B------:R-:W-:Y:S01]  /*6060*/  STG.E desc[UR6][R10.64], R15 ;  /* 0x0000000f0a007986 */ /* 0x000fe2000c101906 */
[----:B------:R-:W-:-:S03]  /*6070*/  NOP ;  /* 0x0000000000007918 */ /* 0x000fc60000000000 */
[----:B------:R-:W1:Y:S02]  /*6080*/  LDS R0, [R22+0x600] ;  /* 0x0006000016007984 */ /* 0x000e640000000800 */
[----:B-1----:R-:W-:Y:S02]  /*6090*/  SHF.R.U32.HI R6, RZ, UR5, R0 ;  /* 0x00000005ff067c19 */ /* 0x002fe40008011600 */
[----:B------:R-:W-:Y:S02]  /*60a0*/  LOP3.LUT R15, R0, 0x80000000, RZ, 0x3c, !PT ;  /* 0x80000000000f7812 */ /* 0x000fe400078e3cff */
[----:B------:R-:W-:-:S05]  /*60b0*/  LOP3.LUT R6, R6, UR4, RZ, 0x30, !PT ;  /* 0x0000000406067c12 */ /* 0x000fca000f8e30ff */
[----:B------:R-:W-:-:S06]  /*60c0*/  IMAD R8, R6, 0x8, R7 ;  /* 0x0000000806087824 */ /* 0x000fcc00078e0207 */
[----:B------:R-:W1:Y:S02]  /*60d0*/  LDS.64 R8, [R8+0x6600] ;  /* 0x0066000008087984 */ /* 0x000e640000000a00 */
[----:B-1----:R-:W-:-:S05]  /*60e0*/  IADD3 R6, P1, PT, R8, R3, RZ ;  /* 0x0000000308067210 */ /* 0x002fca0007f3e0ff */
[----:B------:R-:W-:Y:S01]  /*60f0*/  IMAD.X R9, RZ, RZ, R9, P1 ;  /* 0x000000ffff097224 */ /* 0x000fe200008e0609 */
[----:B------:R-:W-:-:S04]  /*6100*/  LEA R12, P1, R6, UR8, 0x2 ;  /* 0x00000008060c7c11 */ /* 0x000fc8000f8210ff */
        /* <DEDUP_REMOVED lines=163> */
[----:B------:R-:W-:-:S05]  /*6b40*/  IMAD R12, R6, 0x8, R7 ;  /* 0x00000008060c7824 */ /* 0x000fca00078e0207 */
        /* <DEDUP_REMOVED lines=17> */
[----:B------:R1:W-:Y:S01]  /*6c60*/  STG.E desc[UR6][R6.64+0x6000], R9 ;  /* 0x0060000906007986 */ /* 0x0003e2000c101906 */
[----:B------:R-:W-:Y:S01]  /*6c70*/  NOP ;  /* 0x0000000000007918 */ /* 0x000fe20000000000 */
[----:B------:R-:W-:Y:S05]  /*6c80*/  BRA `(.L_x_77) ;  /* 0x00000014000c7947 */ /* 0x000fea0003800000 */
.L_x_76:
[----:B-1----:R-:W-:Y:S01]  /*6c90*/  IMAD R9, R42, -0x1980, R23 ;  /* 0xffffe6802a097824 */ /* 0x002fe200078e0217 */
[----:B------:R-:W-:Y:S01]  /*6ca0*/  BSSY.RECONVERGENT B0, `(.L_x_78) ;  /* 0x000001b000007945 */ /* 0x000fe20003800200 */
[C---:B------:R-:W-:Y:S02]  /*6cb0*/  VIADD R0, R3.reuse, 0x180 ;  /* 0x0000018003007836 */ /* 0x040fe40000000000 */
[C---:B------:R-:W-:Y:S01]  /*6cc0*/  VIADD R6, R3.reuse, 0x300 ;  /* 0x0000030003067836 */ /* 0x040fe20000000000 */
[CC--:B------:R-:W-:Y:S01]  /*6cd0*/  ISETP.GE.AND P1, PT, R3.reuse, R9.reuse, PT ;  /* 0x000000090300720c */ /* 0x0c0fe20003f26270 */
[C---:B------:R-:W-:Y:S01]  /*6ce0*/  VIADD R8, R3.reuse, 0x480 ;  /* 0x0000048003087836 */ /* 0x040fe20000000000 */
[-C--:B------:R-:W-:Y:S01]  /*6cf0*/  ISETP.GE.AND P2, PT, R0, R9.reuse, PT ;  /* 0x000000090000720c */ /* 0x080fe20003f46270 */
[C---:B------:R-:W-:Y:S01]  /*6d00*/  VIADD R0, R3.reuse, 0x600 ;  /* 0x0000060003007836 */ /* 0x040fe20000000000 */
[-C--:B------:R-:W-:Y:S01]  /*6d10*/  ISETP.GE.AND P3, PT, R6, R9.reuse, PT ;  /* 0x000000090600720c */ /* 0x080fe20003f66270 */
[C---:B------:R-:W-:Y:S01]  /*6d20*/  VIADD R6, R3.reuse, 0x780 ;  /* 0x0000078003067836 */ /* 0x040fe20000000000 */
[-C--:B------:R-:W-:Y:S01]  /*6d30*/  ISETP.GE.AND P4, PT, R8, R9.reuse, PT ;  /* 0x000000090800720c */ /* 0x080fe20003f86270 */
[----:B------:R-:W-:Y:S01]  /*6d40*/  VIADD R8, R3, 0x900 ;  /* 0x0000090003087836 */ /* 0x000fe20000000000 */
[----:B------:R-:W-:-:S02]  /*6d50*/  ISETP.GE.AND P5, PT, R0, R9, PT ;  /* 0x000000090000720c */ /* 0x000fc40003fa6270 */
[----:B------:R-:W-:-:S03]  /*6d60*/  ISETP.GE.AND P6, PT, R6, R9, PT ;  /* 0x000000090600720c */ /* 0x000fc60003fc6270 */
[----:B------:R-:W-:Y:S10]  /*6d70*/  @P1 BRA `(.L_x_79) ;  /* 0x0000000000341947 */ /* 0x000ff40003800000 */
[----:B------:R-:W1:Y:S01]  /*6d80*/  LDS R0, [R22] ;  /* 0x0000000016007984 */ /* 0x000e620000000800 */
[----:B------:R-:W1:Y:S01]  /*6d90*/  LDCU UR5, c[0x0][0x3c4] ;  /* 0x00007880ff0577ac */ /* 0x000e620008000800 */
[----:B------:R-:W2:Y:S01]  /*6da0*/  LDCU.64 UR8, c[0x0][0x3a0] ;  /* 0x00007400ff0877ac */ /* 0x000ea20008000a00 */
[----:B-1----:R-:W-:Y:S02]  /*6db0*/  SHF.R.U32.HI R6, RZ, UR5, R0 ;  /* 0x00000005ff067c19 */ /* 0x002fe40008011600 */
[----:B------:R-:W-:Y:S02]  /*6dc0*/  LOP3.LUT R13, R0, 0x80000000, RZ, 0x3c, !PT ;  /* 0x80000000000d7812 */ /* 0x000fe400078e3cff */
[----:B------:R-:W-:-:S05]  /*6dd0*/  LOP3.LUT R6, R6, UR4, RZ, 0x30, !PT ;  /* 0x0000000406067c12 */ /* 0x000fca000f8e30ff */
[----:B------:R-:W-:-:S05]  /*6de0*/  IMAD R6, R6, 0x8, R7 ;  /* 0x0000000806067824 */ /* 0x000fca00078e0207 */
[----:B------:R-:W1:Y:S02]  /*6df0*/  LDS.64 R10, [R6+0x6600] ;  /* 0x00660000060a7984 */ /* 0x000e640000000a00 */
[----:B-1----:R-:W-:-:S05]  /*6e00*/  IADD3 R12, P1, PT, R10, R3, RZ ;  /* 0x000000030a0c7210 */ /* 0x002fca0007f3e0ff */
[----:B------:R-:W-:Y:S01]  /*6e10*/  IMAD.X R11, RZ, RZ, R11, P1 ;  /* 0x000000ffff0b7224 */ /* 0x000fe200008e060b */
[----:B--2---:R-:W-:-:S04]  /*6e20*/  LEA R10, P1, R12, UR8, 0x2 ;  /* 0x000000080c0a7c11 */ /* 0x004fc8000f8210ff */
[----:B------:R-:W-:-:S05]  /*6e30*/  LEA.HI.X R11, R12, UR9, R11, 0x2, P1 ;  /* 0x000000090c0b7c11 */ /* 0x000fca00088f140b */
[----:B------:R1:W-:Y:S04]  /*6e40*/  STG.E desc[UR6][R10.64], R13 ;  /* 0x0000000d0a007986 */ /* 0x0003e8000c101906 */
.L_x_79:
[----:B------:R-:W-:Y:S05]  /*6e50*/  BSYNC.RECONVERGENT B0 ;  /* 0x0000000000007941 */ /* 0x000fea0003800200 */
.L_x_78:
[----:B------:R-:W-:Y:S01]  /*6e60*/  NOP ;  /* 0x0000000000007918 */ /* 0x000fe20000000000 */
[----:B------:R-:W-:Y:S01]  /*6e70*/  BSSY.RECONVERGENT B0, `(.L_x_80) ;  /* 0x0000011000007945 */ /* 0x000fe20003800200 */
[----:B------:R-:W-:Y:S01]  /*6e80*/  ISETP.GE.AND P1, PT, R8, R9, PT ;  /* 0x000000090800720c */ /* 0x000fe20003f26270 */
[----:B------:R-:W-:Y:S02]  /*6e90*/  VIADD R8, R3, 0xa80 ;  /* 0x00000a8003087836 */ /* 0x000fe40000000000 */
[----:B------:R-:W-:Y:S10]  /*6ea0*/  @P2 BRA `(.L_x_81) ;  /* 0x0000000000342947 */ /* 0x000ff40003800000 */
[----:B------:R-:W2:Y:S01]  /*6eb0*/  LDS R0, [R22+0x600] ;  /* 0x0006000016007984 */ /* 0x000ea20000000800 */
[----:B------:R-:W2:Y:S01]  /*6ec0*/  LDCU UR5, c[0x0][0x3c4] ;  /* 0x00007880ff0577ac */ /* 0x000ea20008000800 */
[----:B------:R-:W3:Y:S01]  /*6ed0*/  LDCU.64 UR8, c[0x0][0x3a0] ;  /* 0x00007400ff0877ac */ /* 0x000ee20008000a00 */
[----:B--2---:R-:W-:Y:S02]  /*6ee0*/  SHF.R.U32.HI R6, RZ, UR5, R0 ;  /* 0x00000005ff067c19 */ /* 0x004fe40008011600 */
[----:B-1----:R-:W-:Y:S02]  /*6ef0*/  LOP3.LUT R13, R0, 0x80000000, RZ, 0x3c, !PT ;  /* 0x80000000000d7812 */ /* 0x002fe400078e3cff */
[----:B------:R-:W-:-:S05]  /*6f00*/  LOP3.LUT R6, R6, UR4, RZ, 0x30, !PT ;  /* 0x0000000406067c12 */ /* 0x000fca000f8e30ff */
[----:B------:R-:W-:-:S05]  /*6f10*/  IMAD R6, R6, 0x8, R7 ;  /* 0x0000000806067824 */ /* 0x000fca00078e0207 */
[----:B------:R-:W1:Y:S02]  /*6f20*/  LDS.64 R10, [R6+0x6600] ;  /* 0x00660000060a7984 */ /* 0x000e640000000a00 */
[----:B-1----:R-:W-:-:S05]  /*6f30*/  IADD3 R12, P2, PT, R10, R3, RZ ;  /* 0x000000030a0c7210 */ /* 0x002fca0007f5e0ff */
[----:B------:R-:W-:Y:S01]  /*6f40*/  IMAD.X R11, RZ, RZ, R11, P2 ;  /* 0x000000ffff0b7224 */ /* 0x000fe200010e060b */
[----:B---3--:R-:W-:-:S04]  /*6f50*/  LEA R10, P2, R12, UR8, 0x2 ;  /* 0x000000080c0a7c11 */ /* 0x008fc8000f8410ff */
[----:B------:R-:W-:-:S05]  /*6f60*/  LEA.HI.X R11, R12, UR9, R11, 0x2, P2 ;  /* 0x000000090c0b7c11 */ /* 0x000fca00090f140b */
[----:B------:R2:W-:Y:S04]  /*6f70*/  STG.E desc[UR6][R10.64+0x600], R13 ;  /* 0x0006000d0a007986 */ /* 0x0005e8000c101906 */
.L_x_81:
[----:B------:R-:W-:Y:S05]  /*6f80*/  BSYNC.RECONVERGENT B0 ;  /* 0x0000000000007941 */ /* 0x000fea0003800200 */
.L_x_80:
[----:B------:R-:W-:Y:S01]  /*6f90*/  NOP ;  /* 0x0000000000007918 */ /* 0x000fe20000000000 */
[----:B------:R-:W-:Y:S01]  /*6fa0*/  BSSY.RECONVERGENT B0, `(.L_x_82) ;  /* 0x0000011000007945 */ /* 0x000fe20003800200 */
[----:B------:R-:W-:Y:S02]  /*6fb0*/  ISETP.GE.AND P2, PT, R8, R9, PT ;  /* 0x000000090800720c */ /* 0x000fe40003f46270 */
[----:B------:R-:W-:Y:S01]  /*6fc0*/  LOP3.LUT R8, R3, 0xc00, RZ, 0xfc, !PT ;  /* 0x00000c0003087812 */ /* 0x000fe200078efcff */
[----:B------:R-:W-:Y:S10]  /*6fd0*/  @P3 BRA `(.L_x_83) ;  /* 0x0000000000343947 */ /* 0x000ff40003800000 */
[----:B------:R-:W3:Y:S01]  /*6fe0*/  LDS R0, [R22+0xc00] ;  /* 0x000c000016007984 */ /* 0x000ee20000000800 */
[----:B------:R-:W3:Y:S01]  /*6ff0*/  LDCU UR5, c[0x0][0x3c4] ;  /* 0x00007880ff0577ac */ /* 0x000ee20008000800 */
[----:B------:R-:W4:Y:S01]  /*7000*/  LDCU.64 UR8, c[0x0][0x3a0] ;  /* 0x00007400ff0877ac */ /* 0x000f220008000a00 */
[----:B---3--:R-:W-:Y:S02]  /*7010*/  SHF.R.U32.HI R6, RZ, UR5, R0 ;  /* 0x00000005ff067c19 */ /* 0x008fe40008011600 */
[----:B-12---:R-:W-:Y:S02]  /*7020*/  LOP3.LUT R13, R0, 0x80000000, RZ, 0x3c, !PT ;  /* 0x80000000000d7812 */ /* 0x006fe400078e3cff */
[----:B------:R-:W-:-:S05]  /*7030*/  LOP3.LUT R6, R6, UR4, RZ, 0x30, !PT ;  /* 0x0000000406067c12 */ /* 0x000fca000f8e30ff */
[----:B------:R-:W-:-:S05]  /*7040*/  IMAD R6, R6, 0x8, R7 ;  /* 0x0000000806067824 */ /* 0x000fca00078e0207 */
[----:B------:R-:W1:Y:S02]  /*7050*/  LDS.64 R10, [R6+0x6600] ;  /* 0x00660000060a7984 */ /* 0x000e640000000a00 */
[----:B-1----:R-:W-:-:S05]  /*7060*/  IADD3 R12, P3, PT, R10, R3, RZ ;  /* 0x000000030a0c7210 */ /* 0x002fca0007f7e0ff */
[----:B------:R-:W-:Y:S01]  /*7070*/  IMAD.X R11, RZ, RZ, R11, P3 ;  /* 0x000000ffff0b7224 */ /* 0x000fe200018e060b */
[----:B----4-:R-:W-:-:S04]  /*7080*/  LEA R10, P3, R12, UR8, 0x2 ;  /* 0x000000080c0a7c11 */ /* 0x010fc8000f8610ff */
[----:B------:R-:W-:-:S05]  /*7090*/  LEA.HI.X R11, R12, UR9, R11, 0x2, P3 ;  /* 0x000000090c0b7c11 */ /* 0x000fca00098f140b */
[----:B------:R3:W-:Y:S04]  /*70a0*/  STG.E desc[UR6][R10.64+0xc00], R13 ;  /* 0x000c000d0a007986 */ /* 0x0007e8000c101906 */
.L_x_83:
[----:B------:R-:W-:Y:S05]  /*70b0*/  BSYNC.RECONVERGENT B0 ;  /* 0x0000000000007941 */ /* 0x000fea0003800200 */
.L_x_82:
[----:B------:R-:W-:Y:S01]  /*70c0*/  NOP ;  /* 0x0000000000007918 */ /* 0x000fe20000000000 */
[----:B------:R-:W-:Y:S01]  /*70d0*/  BSSY.RECONVERGENT B0, `(.L_x_84) ;  /* 0x0000011000007945 */ /* 0x000fe20003800200 */
[----:B------:R-:W-:Y:S01]  /*70e0*/  ISETP.GE.AND P3, PT, R8, R9, PT ;  /* 0x000000090800720c */ /* 0x000fe20003f66270 */
[----:B------:R-:W-:Y:S02]  /*70f0*/  VIADD R8, R3, 0xd80 ;  /* 0x00000d8003087836 */ /* 0x000fe40000000000 */
[----:B------:R-:W-:Y:S10]  /*7100*/  @P4 BRA `(.L_x_85) ;  /* 0x0000000000344947 */ /* 0x000ff40003800000 */
[----:B------:R-:W4:Y:S01]  /*7110*/  LDS R0, [R22+0x1200] ;  /* 0x0012000016007984 */ /* 0x000f220000000800 */
[----:B------:R-:W4:Y:S01]  /*7120*/  LDCU UR5, c[0x0][0x3c4] ;  /* 0x00007880ff0577ac */ /* 0x000f220008000800 */
[----:B------:R-:W5:Y:S01]  /*7130*/  LDCU.64 UR8, c[0x0][0x3a0] ;  /* 0x00007400ff0877ac */ /* 0x000f620008000a00 */
[----:B----4-:R-:W-:Y:S02]  /*7140*/  SHF.R.U32.HI R6, RZ, UR5, R0 ;  /* 0x00000005ff067c19 */ /* 0x010fe40008011600 */
[----:B-123--:R-:W-:Y:S02]  /*7150*/  LOP3.LUT R13, R0, 0x80000000, RZ, 0x3c, !PT ;  /* 0x80000000000d7812 */ /* 0x00efe400078e3cff */
[----:B------:R-:W-:-:S05]  /*7160*/  LOP3.LUT R6, R6, UR4, RZ, 0x30, !PT ;  /* 0x0000000406067c12 */ /* 0x000fca000f8e30ff */
[----:B------:R-:W-:-:S05]  /*7170*/  IMAD R6, R6, 0x8, R7 ;  /* 0x0000000806067824 */ /* 0x000fca00078e0207 */
[----:B------:R-:W1:Y:S02]  /*7180*/  LDS.64 R10, [R6+0x6600] ;  /* 0x00660000060a7984 */ /* 0x000e640000000a00 */
[----:B-1----:R-:W-:-:S05]  /*7190*/  IADD3 R12, P4, PT, R10, R3, RZ ;  /* 0x000000030a0c7210 */ /* 0x002fca0007f9e0ff */
[----:B------:R-:W-:Y:S01]  /*71a0*/  IMAD.X R11, RZ, RZ, R11, P4 ;  /* 0x000000ffff0b7224 */ /* 0x000fe200020e060b */
[----:B-----5:R-:W-:-:S04]  /*71b0*/  LEA R10, P4, R12, UR8, 0x2 ;  /* 0x000000080c0a7c11 */ /* 0x020fc8000f8810ff */
[----:B------:R-:W-:-:S05]  /*71c0*/  LEA.HI.X R11, R12, UR9, R11, 0x2, P4 ;  /* 0x000000090c0b7c11 */ /* 0x000fca000a0f140b */
[----:B------:R4:W-:Y:S04]  /*71d0*/  STG.E desc[UR6][R10.64+0x1200], R13 ;  /* 0x0012000d0a007986 */ /* 0x0009e8000c101906 */
.L_x_85:
[----:B------:R-:W-:Y:S05]  /*71e0*/  BSYNC.RECONVERGENT B0 ;  /* 0x0000000000007941 */ /* 0x000fea0003800200 */
.L_x_84:
[----:B------:R-:W-:Y:S01]  /*71f0*/  NOP ;  /* 0x0000000000007918 */ /* 0x000fe20000000000 */
[----:B------:R-:W-:Y:S01]  /*7200*/  BSSY.RECONVERGENT B0, `(.L_x_86) ;  /* 0x0000011000007945 */ /* 0x000fe20003800200 */
[----:B------:R-:W-:Y:S01]  /*7210*/  ISETP.GE.AND P4, PT, R8, R9, PT ;  /* 0x000000090800720c */ /* 0x000fe20003f86270 */
[----:B------:R-:W-:Y:S02]  /*7220*/  VIADD R8, R3, 0xf00 ;  /* 0x00000f0003087836 */ /* 0x000fe40000000000 */
[----:B------:R-:W-:Y:S10]  /*7230*/  @P5 BRA `(.L_x_87) ;  /* 0x0000000000345947 */ /* 0x000ff40003800000 */
[----:B------:R-:W5:Y:S01]  /*7240*/  LDS R0, [R22+0x1800] ;  /* 0x0018000016007984 */ /* 0x000f620000000800 */
[----:B------:R-:W5:Y:S01]  /*7250*/  LDCU UR5, c[0x0][0x3c4] ;  /* 0x00007880ff0577ac */ /* 0x000f620008000800 */
[----:B------:R-:W0:Y:S01]  /*7260*/  LDCU.64 UR8, c[0x0][0x3a0] ;  /* 0x00007400ff0877ac */ /* 0x000e220008000a00 */
[----:B-----5:R-:W-:Y:S02]  /*7270*/  SHF.R.U32.HI R6, RZ, UR5, R0 ;  /* 0x00000005ff067c19 */ /* 0x020fe40008011600 */
[----:B-1234-:R-:W-:Y:S02]  /*7280*/  LOP3.LUT R13, R0, 0x80000000, RZ, 0x3c, !PT ;  /* 0x80000000000d7812 */ /* 0x01efe400078e3cff */
[----:B------:R-:W-:-:S05]  /*7290*/  LOP3.LUT R6, R6, UR4, RZ, 0x30, !PT ;  /* 0x0000000406067c12 */ /* 0x000fca000f8e30ff */
[----:B------:R-:W-:-:S05]  /*72a0*/  IMAD R6, R6, 0x8, R7 ;  /* 0x0000000806067824 */ /* 0x000fca00078e0207 */
[----:B------:R-:W1:Y:S02]  /*72b0*/  LDS.64 R10, [R6+0x6600] ;  /* 0x00660000060a7984 */ /* 0x000e640000000a00 */
[----:B-1----:R-:W-:-:S05]  /*72c0*/  IADD3 R12, P5, PT, R10, R3, RZ ;  /* 0x000000030a0c7210 */ /* 0x002fca0007fbe0ff */
[----:B------:R-:W-:Y:S01]  /*72d0*/  IMAD.X R11, RZ, RZ, R11, P5 ;  /* 0x000000ffff0b7224 */ /* 0x000fe200028e060b */
[----:B0-----:R-:W-:-:S04]  /*72e0*/  LEA R10, P5, R12, UR8, 0x2 ;  /* 0x000000080c0a7c11 */ /* 0x001fc8000f8a10ff */
[----:B------:R-:W-:-:S05]  /*72f0*/  LEA.HI.X R11, R12, UR9, R11, 0x2, P5 ;  /* 0x000000090c0b7c11 */ /* 0x000fca000a8f140b */
[----:B------:R0:W-:Y:S04]  /*7300*/  STG.E desc[UR6][R10.64+0x1800], R13 ;  /* 0x0018000d0a007986 */ /* 0x0001e8000c101906 */
.L_x_87:
[----:B------:R-:W-:Y:S05]  /*7310*/  BSYNC.RECONVERGENT B0 ;  /* 0x0000000000007941 */ /* 0x000fea0003800200 */
.L_x_86:
        /* <DEDUP_REMOVED lines=9> */
[----:B01234-:R-:W-:Y:S02]  /*73b0*/  LOP3.LUT R13, R0, 0x80000000, RZ, 0x3c, !PT ;  /* 0x80000000000d7812 */ /* 0x01ffe400078e3cff */
[----:B------:R-:W-:-:S05]  /*73c0*/  LOP3.LUT R6, R6, UR4, RZ, 0x30, !PT ;  /* 0x0000000406067c12 */ /* 0x000fca000f8e30ff */
[----:B------:R-:W-:-:S05]  /*73d0*/  IMAD R6, R6, 0x8, R7 ;  /* 0x0000000806067824 */ /* 0x000fca00078e0207 */
[----:B------:R-:W0:Y:S02]  /*73e0*/  LDS.64 R10, [R6+0x6600] ;  /* 0x00660000060a7984 */ /* 0x000e240000000a00 */
[----:B0-----:R-:W-:-:S05]  /*73f0*/  IADD3 R12, P6, PT, R10, R3, RZ ;  /* 0x000000030a0c7210 */ /* 0x001fca0007fde0ff */
[----:B------:R-:W-:Y:S01]  /*7400*/  IMAD.X R11, RZ, RZ, R11, P6 ;  /* 0x000000ffff0b7224 */ /* 0x000fe200030e060b */
[----:B------:R-:W-:-:S04]  /*7410*/  LEA R10, P6, R12, UR8, 0x2 ;  /* 0x000000080c0a7c11 */ /* 0x000fc8000f8c10ff */
[----:B------:R-:W-:-:S05]  /*7420*/  LEA.HI.X R11, R12, UR9, R11, 0x2, P6 ;  /* 0x000000090c0b7c11 */ /* 0x000fca000b0f140b */
[----:B------:R0:W-:Y:S04]  /*7430*/  STG.E desc[UR6][R10.64+0x1e00], R13 ;  /* 0x001e000d0a007986 */ /* 0x0001e8000c101906 */
.L_x_89:
[----:B------:R-:W-:Y:S05]  /*7440*/  BSYNC.RECONVERGENT B0 ;  /* 0x0000000000007941 */ /* 0x000fea0003800200 */
.L_x_88:
        /* <DEDUP_REMOVED lines=18> */
.L_x_91:
[----:B------:R-:W-:Y:S05]  /*7570*/  BSYNC.RECONVERGENT B0 ;  /* 0x0000000000007941 */ /* 0x000fea0003800200 */
.L_x_90:
        /* <DEDUP_REMOVED lines=18> */
.L_x_93:
[----:B------:R-:W-:Y:S05]  /*76a0*/  BSYNC.RECONVERGENT B0 ;  /* 0x0000000000007941 */ /* 0x000fea0003800200 */
.L_x_92:
        /* <DEDUP_REMOVED lines=18> */
.L_x_95:
[----:B------:R-:W-:Y:S05]  /*77d0*/  BSYNC.RECONVERGENT B0 ;  /* 0x0000000000007941 */ /* 0x000fea0003800200 */
.L_x_94:
        /* <DEDUP_REMOVED lines=18> */
.L_x_97:
[----:B------:R-:W-:Y:S05]  /*7900*/  BSYNC.RECONVERGENT B0 ;  /* 0x0000000000007941 */ /* 0x000fea0003800200 */
.L_x_96:
[----:B------:R-:W-:Y:S01]  /*7910*/  NOP ;  /* 0x0000000000007918 */ /* 0x000fe20000000000 */
[----:B------:R-:W-:Y:S01]  /*7920*/  BSSY.RECONVERGENT B0, `(.L_x_98) ;  /* 0x0000011000007945 */ /* 0x000fe20003800200 */
[----:B------:R-:W-:Y:S02]  /*7930*/  ISETP.GE.AND P4, PT, R8, R9, PT ;  /* 0x000000090800720c */ /* 0x000fe40003f86270 */
[----:B------:R-:W-:Y:S01]  /*7940*/  LOP3.LUT R8, R3, 0x1800, RZ, 0xfc, !PT ;  /* 0x0000180003087812 */ /* 0x000fe200078efcff */
        /* <DEDUP_REMOVED lines=14> */
.L_x_99:
[----:B------:R-:W-:Y:S05]  /*7a30*/  BSYNC.RECONVERGENT B0 ;  /* 0x0000000000007941 */ /* 0x000fea0003800200 */
.L_x_98:
[----:B------:R-:W-:Y:S01]  /*7a40*/  NOP ;  /* 0x0000000000007918 */ /* 0x000fe20000000000 */
[----:B------:R-:W-:Y:S01]  /*7a50*/  BSSY.RECONVERGENT B0, `(.L_x_100) ;  /* 0x0000010000007945 */ /* 0x000fe20003800200 */
[----:B------:R-:W-:-:S03]  /*7a60*/  ISETP.GE.AND P5, PT, R8, R9, PT ;  /* 0x000000090800720c */ /* 0x000fc60003fa6270 */
        /* <DEDUP_REMOVED lines=14> */
.L_x_101:
[----:B------:R-:W-:Y:S05]  /*7b50*/  BSYNC.RECONVERGENT B0 ;  /* 0x0000000000007941 */ /* 0x000fea0003800200 */
.L_x_100:
[----:B------:R-:W-:Y:S01]  /*7b60*/  NOP ;  /* 0x0000000000007918 */ /* 0x000fe20000000000 */
[----:B------:R-:W-:Y:S04]  /*7b70*/  BSSY.RECONVERGENT B0, `(.L_x_102) ;  /* 0x000000f000007945 */ /* 0x000fe80003800200 */
[----:B------:R-:W-:Y:S05]  /*7b80*/  @P1 BRA `(.L_x_103) ;  /* 0x0000000000341947 */ /* 0x000fea0003800000 */
        /* <DEDUP_REMOVED lines=13> */
.L_x_103:
[----:B------:R-:W-:Y:S05]  /*7c60*/  BSYNC.RECONVERGENT B0 ;  /* 0x0000000000007941 */ /* 0x000fea0003800200 */
.L_x_102:
        /* <DEDUP_REMOVED lines=16> */
.L_x_105:
[----:B------:R-:W-:Y:S05]  /*7d70*/  BSYNC.RECONVERGENT B0 ;  /* 0x0000000000007941 */ /* 0x000fea0003800200 */
.L_x_104:
        /* <DEDUP_REMOVED lines=16> */
.L_x_107:
[----:B------:R-:W-:Y:S05]  /*7e80*/  BSYNC.RECONVERGENT B0 ;  /* 0x0000000000007941 */ /* 0x000fea0003800200 */
.L_x_106:
        /* <DEDUP_REMOVED lines=16> */
.L_x_109:
[----:B------:R-:W-:Y:S05]  /*7f90*/  BSYNC.RECONVERGENT B0 ;  /* 0x0000000000007941 */ /* 0x000fea0003800200 */
.L_x_108:
[----:B------:R-:W-:Y:S01]  /*7fa0*/  NOP ;  /* 0x0000000000007918 */ /* 0x000fe20000000000 */
[----:B------:R-:W-:Y:S04]  /*7fb0*/  BSSY.RECONVERGENT B0, `(.L_x_110) ;  /* 0x000000f000007945 */ /* 0x000fe80003800200 */
[----:B------:R-:W-:Y:S05]  /*7fc0*/  @P5 BRA `(.L_x_111) ;  /* 0x0000000000345947 */ /* 0x000fea0003800000 */
[----:B------:R-:W5:Y:S01]  /*7fd0*/  LDS R0, [R22+0x6000] ;  /* 0x0060000016007984 */ /* 0x000f620000000800 */
[----:B------:R-:W5:Y:S01]  /*7fe0*/  LDCU UR5, c[0x0][0x3c4] ;  /* 0x00007880ff0577ac */ /* 0x000f620008000800 */
[----:B------:R-:W1:Y:S01]  /*7ff0*/  LDCU.64 UR8, c[0x0][0x3a0] ;  /* 0x00007400ff0877ac */ /* 0x000e620008000a00 */
[----:B-----5:R-:W-:-:S04]  /*8000*/  SHF.R.U32.HI R6, RZ, UR5, R0 ;  /* 0x00000005ff067c19 */ /* 0x020fc80008011600 */
[----:B------:R-:W-:-:S05]  /*8010*/  LOP3.LUT R6, R6, UR4, RZ, 0x30, !PT ;  /* 0x0000000406067c12 */ /* 0x000fca000f8e30ff */
[----:B0-----:R-:W-:-:S05]  /*8020*/  IMAD R8, R6, 0x8, R7 ;  /* 0x0000000806087824 */ /* 0x001fca00078e0207 */
[----:B------:R-:W0:Y:S02]  /*8030*/  LDS.64 R6, [R8+0x6600] ;  /* 0x0066000008067984 */ /* 0x000e240000000a00 */
[----:B0-----:R-:W-:-:S05]  /*8040*/  IADD3 R9, P1, PT, R6, R3, RZ ;  /* 0x0000000306097210 */ /* 0x001fca0007f3e0ff */
[----:B-1234-:R-:W-:Y:S01]  /*8050*/  IMAD.X R10, RZ, RZ, R7, P1 ;  /* 0x000000ffff0a7224 */ /* 0x01efe200008e0607 */
[----:B------:R-:W-:-:S04]  /*8060*/  LEA R6, P1, R9, UR8, 0x2 ;  /* 0x0000000809067c11 */ /* 0x000fc8000f8210ff */
[----:B------:R-:W-:Y:S02]  /*8070*/  LEA.HI.X R7, R9, UR9, R10, 0x2, P1 ;  /* 0x0000000909077c11 */ /* 0x000fe400088f140a */
[----:B------:R-:W-:-:S05]  /*8080*/  LOP3.LUT R9, R0, 0x80000000, RZ, 0x3c, !PT ;  /* 0x8000000000097812 */ /* 0x000fca00078e3cff */
[----:B------:R0:W-:Y:S02]  /*8090*/  STG.E desc[UR6][R6.64+0x6000], R9 ;  /* 0x0060000906007986 */ /* 0x0001e4000c101906 */
.L_x_111:
[----:B------:R-:W-:Y:S05]  /*80a0*/  BSYNC.RECONVERGENT B0 ;  /* 0x0000000000007941 */ /* 0x000fea0003800200 */
.L_x_110:
[----:B------:R-:W-:Y:S01]  /*80b0*/  NOP ;  /* 0x0000000000007918 */ /* 0x000fe20000000000 */
.L_x_77:
[----:B------:R-:W5:Y:S01]  /*80c0*/  LDS R0, [R22] ;  /* 0x0000000016007984 */ /* 0x000f620000000800 */
[----:B------:R-:W5:Y:S03]  /*80d0*/  LDCU UR5, c[0x0][0x3c4] ;  /* 0x00007880ff0577ac */ /* 0x000f660008000800 */
[----:B01----:R-:W0:Y:S04]  /*80e0*/  LDS R6, [R22+0x600] ;  /* 0x0006000016067984 */ /* 0x003e280000000800 */
[----:B------:R-:W1:Y:S04]  /*80f0*/  LDS R7, [R22+0xc00] ;  /* 0x000c000016077984 */ /* 0x000e680000000800 */
[----:B------:R-:W1:Y:S04]  /*8100*/  LDS R8, [R22+0x1200] ;  /* 0x0012000016087984 */ /* 0x000e680000000800 */
[----:B------:R-:W1:Y:S04]  /*8110*/  LDS R9, [R22+0x1800] ;  /* 0x0018000016097984 */ /* 0x000e680000000800 */
[----:B--234-:R-:W2:Y:S04]  /*8120*/  LDS R10, [R22+0x1e00] ;  /* 0x001e0000160a7984 */ /* 0x01cea80000000800 */
[----:B------:R-:W3:Y:S04]  /*8130*/  LDS R11, [R22+0x2400] ;  /* 0x00240000160b7984 */ /* 0x000ee80000000800 */
[----:B------:R-:W4:Y:S04]  /*8140*/  LDS R12, [R22+0x2a00] ;  /* 0x002a0000160c7984 */ /* 0x000f280000000800 */
[----:B------:R-:W4:Y:S04]  /*8150*/  LDS R13, [R22+0x3000] ;  /* 0x00300000160d7984 */ /* 0x000f280000000800 */
[----:B------:R-:W4:Y:S04]  /*8160*/  LDS R14, [R22+0x3600] ;  /* 0x00360000160e7984 */ /* 0x000f280000000800 */
[----:B------:R-:W4:Y:S01]  /*8170*/  LDS R15, [R22+0x3c00] ;  /* 0x003c0000160f7984 */ /* 0x000f220000000800 */
[----:B-----5:R-:W-:-:S03]  /*8180*/  SHF.R.U32.HI R0, RZ, UR5, R0 ;  /* 0x00000005ff007c19 */ /* 0x020fc60008011600 */
[----:B------:R-:W5:Y:S01]  /*8190*/  LDS R16, [R22+0x4200] ;  /* 0x0042000016107984 */ /* 0x000f620000000800 */
[----:B0-----:R-:W-:-:S03]  /*81a0*/  SHF.R.U32.HI R6, RZ, UR5, R6 ;  /* 0x00000005ff067c19 */ /* 0x001fc60008011606 */
[----:B------:R-:W0:Y:S01]  /*81b0*/  LDS R17, [R22+0x4800] ;  /* 0x0048000016117984 */ /* 0x000e220000000800 */
[----:B-1----:R-:W-:-:S03]  /*81c0*/  SHF.R.U32.HI R7, RZ, UR5, R7 ;  /* 0x00000005ff077c19 */ /* 0x002fc60008011607 */
[----:B------:R-:W1:Y:S01]  /*81d0*/  LDS R18, [R22+0x4e00] ;  /* 0x004e000016127984 */ /* 0x000e620000000800 */
[----:B------:R-:W-:-:S03]  /*81e0*/  SHF.R.U32.HI R8, RZ, UR5, R8 ;  /* 0x00000005ff087c19 */ /* 0x000fc60008011608 */
[----:B------:R-:W1:Y:S01]  /*81f0*/  LDS R19, [R22+0x5400] ;  /* 0x0054000016137984 */ /* 0x000e620000000800 */
[----:B------:R-:W-:-:S03]  /*8200*/  SHF.R.U32.HI R9, RZ, UR5, R9 ;  /* 0x00000005ff097c19 */ /* 0x000fc60008011609 */
[----:B------:R-:W1:Y:S01]  /*8210*/  LDS R20, [R22+0x5a00] ;  /* 0x005a000016147984 */ /* 0x000e620000000800 */
[----:B--2---:R-:W-:-:S03]  /*8220*/  SHF.R.U32.HI R10, RZ, UR5, R10 ;  /* 0x00000005ff0a7c19 */ /* 0x004fc6000801160a */
[----:B------:R-:W2:Y:S01]  /*8230*/  LDS R21, [R22+0x6000] ;  /* 0x0060000016157984 */ /* 0x000ea20000000800 */
[----:B---3--:R-:W-:Y:S02]  /*8240*/  SHF.R.U32.HI R11, RZ, UR5, R11 ;  /* 0x00000005ff0b7c19 */ /* 0x008fe4000801160b */
[----:B----4-:R-:W-:Y:S02]  /*8250*/  SHF.R.U32.HI R12, RZ, UR5, R12 ;  /* 0x00000005ff0c7c19 */ /* 0x010fe4000801160c */
[----:B------:R-:W-:Y:S02]  /*8260*/  SHF.R.U32.HI R13, RZ, UR5, R13 ;  /* 0x00000005ff0d7c19 */ /* 0x000fe4000801160d */
[----:B------:R-:W-:Y:S02]  /*8270*/  SHF.R.U32.HI R43, RZ, UR5, R14 ;  /* 0x00000005ff2b7c19 */ /* 0x000fe4000801160e */
[----:B------:R-:W-:Y:S02]  /*8280*/  LOP3.LUT R14, R12, UR4, RZ, 0x30, !PT ;  /* 0x000000040c0e7c12 */ /* 0x000fe4000f8e30ff */
[----:B------:R-:W-:-:S02]  /*8290*/  SHF.R.U32.HI R44, RZ, UR5, R15 ;  /* 0x00000005ff2c7c19 */ /* 0x000fc4000801160f */
[----:B------:R-:W-:Y:S02]  /*82a0*/  LOP3.LUT R15, R11, UR4, RZ, 0x30, !PT ;  /* 0x000000040b0f7c12 */ /* 0x000fe4000f8e30ff */
[----:B-----5:R-:W-:Y:S02]  /*82b0*/  SHF.R.U32.HI R45, RZ, UR5, R16 ;  /* 0x00000005ff2d7c19 */ /* 0x020fe40008011610 */
[----:B------:R-:W-:Y:S02]  /*82c0*/  LOP3.LUT R16, R10, UR4, RZ, 0x30, !PT ;  /* 0x000000040a107c12 */ /* 0x000fe4000f8e30ff */
[----:B0-----:R-:W-:Y:S02]  /*82d0*/  SHF.R.U32.HI R46, RZ, UR5, R17 ;  /* 0x00000005ff2e7c19 */ /* 0x001fe40008011611 */
[----:B------:R-:W-:Y:S02]  /*82e0*/  LOP3.LUT R17, R9, UR4, RZ, 0x30, !PT ;  /* 0x0000000409117c12 */ /* 0x000fe4000f8e30ff */
[----:B-1----:R-:W-:-:S02]  /*82f0*/  SHF.R.U32.HI R47, RZ, UR5, R18 ;  /* 0x00000005ff2f7c19 */ /* 0x002fc40008011612 */
[----:B------:R-:W-:Y:S02]  /*8300*/  LOP3.LUT R18, R8, UR4, RZ, 0x30, !PT ;  /* 0x0000000408127c12 */ /* 0x000fe4000f8e30ff */
[----:B------:R-:W-:Y:S02]  /*8310*/  SHF.R.U32.HI R48, RZ, UR5, R19 ;  /* 0x00000005ff307c19 */ /* 0x000fe40008011613 */
[----:B------:R-:W-:Y:S02]  /*8320*/  LOP3.LUT R19, R7, UR4, RZ, 0x30, !PT ;  /* 0x0000000407137c12 */ /* 0x000fe4000f8e30ff */
[----:B------:R-:W-:Y:S02]  /*8330*/  SHF.R.U32.HI R49, RZ, UR5, R20 ;  /* 0x00000005ff317c19 */ /* 0x000fe40008011614 */
[----:B------:R-:W-:Y:S02]  /*8340*/  LOP3.LUT R20, R6, UR4, RZ, 0x30, !PT ;  /* 0x0000000406147c12 */ /* 0x000fe4000f8e30ff */
[----:B--2---:R-:W-:-:S02]  /*8350*/  SHF.R.U32.HI R50, RZ, UR5, R21 ;  /* 0x00000005ff327c19 */ /* 0x004fc40008011615 */
[----:B------:R-:W-:Y:S02]  /*8360*/  LOP3.LUT R21, R0, UR4, RZ, 0x30, !PT ;  /* 0x0000000400157c12 */ /* 0x000fe4000f8e30ff */
[----:B------:R-:W-:Y:S02]  /*8370*/  LOP3.LUT R13, R13, UR4, RZ, 0x30, !PT ;  /* 0x000000040d0d7c12 */ /* 0x000fe4000f8e30ff */
[----:B------:R-:W-:Y:S02]  /*8380*/  LOP3.LUT R12, R43, UR4, RZ, 0x30, !PT ;  /* 0x000000042b0c7c12 */ /* 0x000fe4000f8e30ff */
[----:B------:R-:W-:Y:S02]  /*8390*/  LOP3.LUT R11, R44, UR4, RZ, 0x30, !PT ;  /* 0x000000042c0b7c12 */ /* 0x000fe4000f8e30ff */
[----:B------:R-:W-:Y:S02]  /*83a0*/  LOP3.LUT R10, R45, UR4, RZ, 0x30, !PT ;  /* 0x000000042d0a7c12 */ /* 0x000fe4000f8e30ff */
[----:B------:R-:W-:-:S02]  /*83b0*/  LOP3.LUT R9, R46, UR4, RZ, 0x30, !PT ;  /* 0x000000042e097c12 */ /* 0x000fc4000f8e30ff */
[----:B------:R-:W-:Y:S02]  /*83c0*/  LOP3.LUT R8, R47, UR4, RZ, 0x30, !PT ;  /* 0x000000042f087c12 */ /* 0x000fe4000f8e30ff */
[----:B------:R-:W-:Y:S02]  /*83d0*/  LOP3.LUT R7, R48, UR4, RZ, 0x30, !PT ;  /* 0x0000000430077c12 */ /* 0x000fe4000f8e30ff */
[----:B------:R-:W-:Y:S02]  /*83e0*/  LOP3.LUT R6, R49, UR4, RZ, 0x30, !PT ;  /* 0x0000000431067c12 */ /* 0x000fe4000f8e30ff */
[----:B------:R-:W-:Y:S01]  /*83f0*/  LOP3.LUT R0, R50, UR4, RZ, 0x30, !PT ;  /* 0x0000000432007c12 */ /* 0x000fe2000f8e30ff */
[----:B------:R-:W-:Y:S06]  /*8400*/  @P0 BRA `(.L_x_112) ;  /* 0x0000000000640947 */ /* 0x000fec0003800000 */
[----:B------:R-:W0:Y:S01]  /*8410*/  LDCU.64 UR4, c[0x0][0x3b8] ;  /* 0x00007700ff0477ac */ /* 0x000e220008000a00 */
[----:B------:R-:W-:Y:S01]  /*8420*/  IMAD R5, R42, 0x1980, RZ ;  /* 0x000019802a057824 */ /* 0x000fe200078e02ff */
[----:B------:R-:W-:-:S04]  /*8430*/  LOP3.LUT R2, R41, 0x1f, R3, 0xf8, !PT ;  /* 0x0000001f29027812 */ /* 0x000fc800078ef803 */
[----:B------:R-:W-:-:S04]  /*8440*/  IADD3 R3, P1, PT, R5, R2, RZ ;  /* 0x0000000205037210 */ /* 0x000fc80007f3e0ff */
[----:B------:R-:W-:Y:S02]  /*8450*/  LEA.HI.X.SX32 R4, R5, RZ, 0x1, P1 ;  /* 0x000000ff05047211 */ /* 0x000fe400008f0eff */
[----:B0-----:R-:W-:-:S04]  /*8460*/  LEA R2, P1, R3, UR4, 0x2 ;  /* 0x0000000403027c11 */ /* 0x001fc8000f8210ff */
        /* <DEDUP_REMOVED lines=19> */
.L_x_112:
[----:B------:R-:W-:Y:S01]  /*85a0*/  IMAD.IADD R60, R23, 0x1, -R54 ;  /* 0x00000001173c7824 */ /* 0x000fe200078e0a36 */
[----:B------:R-:W0:Y:S01]  /*85b0*/  LDCU.64 UR4, c[0x0][0x3b8] ;  /* 0x00007700ff0477ac */ /* 0x000e220008000a00 */
[----:B------:R-:W-:-:S03]  /*85c0*/  VIADD R3, R57, 0x20 ;  /* 0x0000002039037836 */ /* 0x000fc60000000000 */
[-C--:B------:R-:W-:Y:S02]  /*85d0*/  ISETP.GE.AND P2, PT, R57, R60.reuse, PT ;  /* 0x0000003c3900720c */ /* 0x080fe40003f46270 */
[----:B------:R-:W-:Y:S01]  /*85e0*/  ISETP.GE.AND P1, PT, R3, R60, PT ;  /* 0x0000003c0300720c */ /* 0x000fe20003f26270 */
[----:B------:R-:W-:-:S05]  /*85f0*/  VIADD R3, R57, 0x40 ;  /* 0x0000004039037836 */ /* 0x000fca0000000000 */
[----:B------:R-:W-:Y:S01]  /*8600*/  ISETP.GE.AND P5, PT, R3, R60, PT ;  /* 0x0000003c0300720c */ /* 0x000fe20003fa6270 */
[----:B------:R-:W-:-:S05]  /*8610*/  VIADD R3, R57, 0x60 ;  /* 0x0000006039037836 */ /* 0x000fca0000000000 */
[----:B------:R-:W-:Y:S01]  /*8620*/  ISETP.GE.AND P4, PT, R3, R60, PT ;  /* 0x0000003c0300720c */ /* 0x000fe20003f86270 */
[----:B------:R-:W-:Y:S01]  /*8630*/  VIADD R3, R57, 0x80 ;  /* 0x0000008039037836 */ /* 0x000fe20000000000 */
[----:B0-----:R-:W-:Y:S01]  /*8640*/  IADD3 R2, P6, PT, R5, UR4, RZ ;  /* 0x0000000405027c10 */ /* 0x001fe2000ffde0ff */
[----:B------:R-:W-:-:S03]  /*8650*/  VIADD R5, R57, 0xa0 ;  /* 0x000000a039057836 */ /* 0x000fc60000000000 */
[-C--:B------:R-:W-:Y:S02]  /*8660*/  ISETP.GE.AND P3, PT, R3, R60.reuse, PT ;  /* 0x0000003c0300720c */ /* 0x080fe40003f66270 */
[----:B------:R-:W-:Y:S02]  /*8670*/  IADD3.X R3, PT, PT, R4, UR5, RZ, P6, !PT ;  /* 0x0000000504037c10 */ /* 0x000fe4000b7fe4ff */
[-C--:B------:R-:W-:Y:S01]  /*8680*/  ISETP.GE.AND P6, PT, R5, R60.reuse, PT ;  /* 0x0000003c0500720c */ /* 0x080fe20003fc6270 */
[----:B------:R-:W-:Y:S02]  /*8690*/  VIADD R5, R57, 0xc0 ;  /* 0x000000c039057836 */ /* 0x000fe40000000000 */
[----:B------:R-:W5:Y:S03]  /*86a0*/  @!P2 LDG.E R41, desc[UR6][R2.64] ;  /* 0x000000060229a981 */ /* 0x000f66000c1e1900 */
[-C--:B------:R-:W-:Y:S01]  /*86b0*/  ISETP.GE.AND P2, PT, R5, R60.reuse, PT ;  /* 0x0000003c0500720c */ /* 0x080fe20003f46270 */
[----:B------:R-:W-:Y:S01]  /*86c0*/  VIADD R5, R57, 0xe0 ;  /* 0x000000e039057836 */ /* 0x000fe20000000000 */
[----:B------:R-:W5:Y:S04]  /*86d0*/  @!P1 LDG.E R44, desc[UR6][R2.64+0x80] ;  /* 0x00008006022c9981 */ /* 0x000f68000c1e1900 */
[----:B------:R-:W-:Y:S01]  /*86e0*/  ISETP.GE.AND P1, PT, R5, R60, PT ;  /* 0x0000003c0500720c */ /* 0x000fe20003f26270 */
[----:B------:R-:W-:Y:S01]  /*86f0*/  VIADD R59, R57, 0x100 ;  /* 0x00000100393b7836 */ /* 0x000fe20000000000 */
[----:B------:R-:W5:Y:S04]  /*8700*/  @!P5 LDG.E R43, desc[UR6][R2.64+0x100] ;  /* 0x00010006022bd981 */ /* 0x000f68000c1e1900 */
[----:B------:R-:W5:Y:S04]  /*8710*/  @!P4 LDG.E R46, desc[UR6][R2.64+0x180] ;  /* 0x00018006022ec981 */ /* 0x000f68000c1e1900 */
[----:B------:R-:W5:Y:S03]  /*8720*/  @!P2 LDG.E R47, desc[UR6][R2.64+0x300] ;  /* 0x00030006022fa981 */ /* 0x000f66000c1e1900 */
[C---:B------:R-:W-:Y:S01]  /*8730*/  @!P1 IADD3 R5, P2, PT, R54.reuse, R57, RZ ;  /* 0x0000003936059210 */ /* 0x040fe20007f5e0ff */
[----:B------:R-:W5:Y:S03]  /*8740*/  @!P3 LDG.E R45, desc[UR6][R2.64+0x200] ;  /* 0x00020006022db981 */ /* 0x000f66000c1e1900 */
[----:B------:R-:W-:Y:S01]  /*8750*/  @!P1 LEA.HI.X.SX32 R62, R54, RZ, 0x1, P2 ;  /* 0x000000ff363e9211 */ /* 0x000fe200010f0eff */
[----:B------:R0:W5:Y:S01]  /*8760*/  @!P6 LDG.E R48, desc[UR6][R2.64+0x280] ;  /* 0x000280060230e981 */ /* 0x000162000c1e1900 */
[----:B------:R-:W-:-:S04]  /*8770*/  @!P1 LEA R4, P2, R5, UR4, 0x2 ;  /* 0x0000000405049c11 */ /* 0x000fc8000f8410ff */
[----:B------:R-:W-:-:S05]  /*8780*/  @!P1 LEA.HI.X R5, R5, UR5, R62, 0x2, P2 ;  /* 0x0000000505059c11 */ /* 0x000fca00090f143e */
[----:B------:R1:W5:Y:S01]  /*8790*/  @!P1 LDG.E R50, desc[UR6][R4.64+0x380] ;  /* 0x0003800604329981 */ /* 0x000362000c1e1900 */
[----:B------:R-:W-:-:S13]  /*87a0*/  ISETP.GE.AND P1, PT, R59, R60, PT ;  /* 0x0000003c3b00720c */ /* 0x000fda0003f26270 */
[----:B------:R-:W-:-:S04]  /*87b0*/  @!P1 IADD3 R59, P2, PT, R54, R57, RZ ;  /* 0x00000039363b9210 */ /* 0x000fc80007f5e0ff */
[----:B------:R-:W-:Y:S02]  /*87c0*/  @!P1 LEA.HI.X.SX32 R62, R54, RZ, 0x1, P2 ;  /* 0x000000ff363e9211 */ /* 0x000fe400010f0eff */
[----:B0-----:R-:W-:-:S04]  /*87d0*/  @!P1 LEA R2, P2, R59, UR4, 0x2 ;  /* 0x000000043b029c11 */ /* 0x001fc8000f8410ff */
[----:B------:R-:W-:Y:S01]  /*87e0*/  @!P1 LEA.HI.X R3, R59, UR5, R62, 0x2, P2 ;  /* 0x000000053b039c11 */ /* 0x000fe200090f143e */
[----:B------:R-:W-:-:S04]  /*87f0*/  VIADD R59, R57, 0x120 ;  /* 0x00000120393b7836 */ /* 0x000fc80000000000 */
[----:B------:R0:W5:Y:S01]  /*8800*/  @!P1 LDG.E R49, desc[UR6][R2.64+0x400] ;  /* 0x0004000602319981 */ /* 0x000162000c1e1900 */
[----:B------:R-:W-:-:S13]  /*8810*/  ISETP.GE.AND P1, PT, R59, R60, PT ;  /* 0x0000003c3b00720c */ /* 0x000fda0003f26270 */
[----:B------:R-:W-:-:S04]  /*8820*/  @!P1 IADD3 R59, P2, PT, R54, R57, RZ ;  /* 0x00000039363b9210 */ /* 0x000fc80007f5e0ff */
[----:B------:R-:W-:Y:S02]  /*8830*/  @!P1 LEA.HI.X.SX32 R62, R54, RZ, 0x1, P2 ;  /* 0x000000ff363e9211 */ /* 0x000fe400010f0eff */
[----:B-1----:R-:W-:-:S04]  /*8840*/  @!P1 LEA R4, P2, R59, UR4, 0x2 ;  /* 0x000000043b049c11 */ /* 0x002fc8000f8410ff */
[----:B------:R-:W-:Y:S01]  /*8850*/  @!P1 LEA.HI.X R5, R59, UR5, R62, 0x2, P2 ;  /* 0x000000053b059c11 */ /* 0x000fe200090f143e */
[----:B------:R-:W-:-:S04]  /*8860*/  VIADD R59, R57, 0x140 ;  /* 0x00000140393b7836 */ /* 0x000fc80000000000 */
        /* <DEDUP_REMOVED lines=9> */
[----:B------:R-:W-:-:S05]  /*8900*/  @!P1 IMAD R62, R42, 0x1980, RZ ;  /* 0x000019802a3e9824 */ /* 0x000fca00078e02ff */
[----:B-1----:R-:W-:-:S04]  /*8910*/  @!P1 IADD3 R5, P2, PT, R62, R57, RZ ;  /* 0x000000393e059210 */ /* 0x002fc80007f5e0ff */
[----:B------:R-:W-:Y:S02]  /*8920*/  @!P1 LEA.HI.X.SX32 R62, R62, RZ, 0x1, P2 ;  /* 0x000000ff3e3e9211 */ /* 0x000fe400010f0eff */
[----:B------:R-:W-:Y:S01]  /*8930*/  @!P1 LEA R4, P2, R5, UR4, 0x2 ;  /* 0x0000000405049c11 */ /* 0x000fe2000f8410ff */
[----:B------:R-:W-:-:S03]  /*8940*/  VIADD R59, R57, 0x180 ;  /* 0x00000180393b7836 */ /* 0x000fc60000000000 */
[----:B------:R-:W-:-:S05]  /*8950*/  @!P1 LEA.HI.X R5, R5, UR5, R62, 0x2, P2 ;  /* 0x0000000505059c11 */ /* 0x000fca00090f143e */
[----:B------:R1:W5:Y:S01]  /*8960*/  @!P1 LDG.E R56, desc[UR6][R4.64+0x580] ;  /* 0x0005800604389981 */ /* 0x000362000c1e1900 */
[----:B------:R-:W-:-:S13]  /*8970*/  ISETP.GE.AND P1, PT, R59, R60, PT ;  /* 0x0000003c3b00720c */ /* 0x000fda0003f26270 */
[----:B0-----:R-:W-:-:S05]  /*8980*/  @!P1 IMAD R2, R42, 0x1980, RZ ;  /* 0x000019802a029824 */ /* 0x001fca00078e02ff */
[----:B------:R-:W-:-:S04]  /*8990*/  @!P1 IADD3 R3, P2, PT, R2, R57, RZ ;  /* 0x0000003902039210 */ /* 0x000fc80007f5e0ff */
[----:B------:R-:W-:Y:S02]  /*89a0*/  @!P1 LEA.HI.X.SX32 R62, R2, RZ, 0x1, P2 ;  /* 0x000000ff023e9211 */ /* 0x000fe400010f0eff */
[----:B------:R-:W-:Y:S01]  /*89b0*/  @!P1 LEA R2, P2, R3, UR4, 0x2 ;  /* 0x0000000403029c11 */ /* 0x000fe2000f8410ff */
[----:B------:R-:W-:-:S03]  /*89c0*/  VIADD R59, R57, 0x1a0 ;  /* 0x000001a0393b7836 */ /* 0x000fc60000000000 */
[----:B------:R-:W-:-:S05]  /*89d0*/  @!P1 LEA.HI.X R3, R3, UR5, R62, 0x2, P2 ;  /* 0x0000000503039c11 */ /* 0x000fca00090f143e */
[----:B------:R0:W5:Y:S01]  /*89e0*/  @!P1 LDG.E R53, desc[UR6][R2.64+0x600] ;  /* 0x0006000602359981 */ /* 0x000162000c1e1900 */
[----:B------:R-:W-:-:S13]  /*89f0*/  ISETP.GE.AND P1, PT, R59, R60, PT ;  /* 0x0000003c3b00720c */ /* 0x000fda0003f26270 */
[----:B-1----:R-:W-:-:S05]  /*8a00*/  @!P1 IMAD R4, R42, 0x1980, RZ ;  /* 0x000019802a049824 */ /* 0x002fca00078e02ff */
[----:B------:R-:W-:-:S04]  /*8a10*/  @!P1 IADD3 R5, P2, PT, R4, R57, RZ ;  /* 0x0000003904059210 */ /* 0x000fc80007f5e0ff */
[----:B------:R-:W-:Y:S02]  /*8a20*/  @!P1 LEA.HI.X.SX32 R62, R4, RZ, 0x1, P2 ;  /* 0x000000ff043e9211 */ /* 0x000fe400010f0eff */
[----:B------:R-:W-:Y:S01]  /*8a30*/  @!P1 LEA R4, P2, R5, UR4, 0x2 ;  /* 0x0000000405049c11 */ /* 0x000fe2000f8410ff */
[----:B------:R-:W-:-:S03]  /*8a40*/  VIADD R59, R57, 0x1c0 ;  /* 0x000001c0393b7836 */ /* 0x000fc60000000000 */
[----:B------:R-:W-:-:S05]  /*8a50*/  @!P1 LEA.HI.X R5, R5, UR5, R62, 0x2, P2 ;  /* 0x0000000505059c11 */ /* 0x000fca00090f143e */
[----:B------:R1:W5:Y:S01]  /*8a60*/  @!P1 LDG.E R54, desc[UR6][R4.64+0x680] ;  /* 0x0006800604369981 */ /* 0x000362000c1e1900 */
[----:B------:R-:W-:Y:S01]  /*8a70*/  ISETP.GE.AND P1, PT, R59, R60, PT ;  /* 0x0000003c3b00720c */ /* 0x000fe20003f26270 */
[----:B------:R-:W-:-:S05]  /*8a80*/  VIADD R59, R57, 0x200 ;  /* 0x00000200393b7836 */ /* 0x000fca0000000000 */
[----:B------:R-:W-:-:S07]  /*8a90*/  ISETP.GE.AND P3, PT, R59, R60, PT ;  /* 0x0000003c3b00720c */ /* 0x000fce0003f66270 */
[----:B0-----:R-:W-:-:S05]  /*8aa0*/  @!P1 IMAD R2, R42, 0x1980, RZ ;  /* 0x000019802a029824 */ /* 0x001fca00078e02ff */
[C---:B------:R-:W-:Y:S01]  /*8ab0*/  @!P1 IADD3 R3, P2, PT, R2.reuse, R57, RZ ;  /* 0x0000003902039210 */ /* 0x040fe20007f5e0ff */
[----:B------:R-:W0:Y:S03]  /*8ac0*/  @!P3 S2R R59, SR_TID.X ;  /* 0x00000000003bb919 */ /* 0x000e260000002100 */
[----:B------:R-:W-:Y:S02]  /*8ad0*/  @!P1 LEA.HI.X.SX32 R62, R2, RZ, 0x1, P2 ;  /* 0x000000ff023e9211 */ /* 0x000fe400010f0eff */
[----:B------:R-:W-:Y:S01]  /*8ae0*/  @!P1 LEA R2, P2, R3, UR4, 0x2 ;  /* 0x0000000403029c11 */ /* 0x000fe2000f8410ff */
[----:B-1----:R-:W-:-:S03]  /*8af0*/  VIADD R5, R57, 0x1e0 ;  /* 0x000001e039057836 */ /* 0x002fc60000000000 */
[----:B------:R-:W-:-:S05]  /*8b00*/  @!P1 LEA.HI.X R3, R3, UR5, R62, 0x2, P2 ;  /* 0x0000000503039c11 */ /* 0x000fca00090f143e */
[----:B------:R0:W5:Y:S01]  /*8b10*/  @!P1 LDG.E R51, desc[UR6][R2.64+0x700] ;  /* 0x0007000602339981 */ /* 0x000162000c1e1900 */
[----:B------:R-:W-:-:S13]  /*8b20*/  ISETP.GE.AND P1, PT, R5, R60, PT ;  /* 0x0000003c0500720c */ /* 0x000fda0003f26270 */
[----:B------:R-:W-:-:S05]  /*8b30*/  @!P1 IMAD R4, R42, 0x1980, RZ ;  /* 0x000019802a049824 */ /* 0x000fca00078e02ff */
[C---:B------:R-:W-:Y:S02]  /*8b40*/  @!P1 IADD3 R5, P2, PT, R4.reuse, R57, RZ ;  /* 0x0000003904059210 */ /* 0x040fe40007f5e0ff */
[----:B0-----:R-:W-:Y:S02]  /*8b50*/  @!P3 LOP3.LUT R2, R59, 0x3e0, RZ, 0xc0, !PT ;  /* 0x000003e03b02b812 */ /* 0x001fe400078ec0ff */
[----:B------:R-:W-:Y:S02]  /*8b60*/  @!P1 LEA.HI.X.SX32 R60, R4, RZ, 0x1, P2 ;  /* 0x000000ff043c9211 */ /* 0x000fe400010f0eff */
[----:B------:R-:W-:Y:S02]  /*8b70*/  @!P1 LEA R4, P2, R5, UR4, 0x2 ;  /* 0x0000000405049c11 */ /* 0x000fe4000f8410ff */
[----:B------:R-:W-:Y:S01]  /*8b80*/  @!P3 LOP3.LUT R59, R59, 0x1f, RZ, 0xc0, !PT ;  /* 0x0000001f3b3bb812 */ /* 0x000fe200078ec0ff */
[----:B------:R-:W-:Y:S01]  /*8b90*/  @!P3 IMAD R3, R42, 0x1980, RZ ;  /* 0x000019802a03b824 */ /* 0x000fe200078e02ff */
[----:B------:R-:W-:-:S03]  /*8ba0*/  @!P1 LEA.HI.X R5, R5, UR5, R60, 0x2, P2 ;  /* 0x0000000505059c11 */ /* 0x000fc600090f143c */
[----:B------:R-:W-:Y:S02]  /*8bb0*/  @!P3 IMAD R2, R2, 0x11, R59 ;  /* 0x000000110202b824 */ /* 0x000fe400078e023b */
[----:B------:R1:W5:Y:S03]  /*8bc0*/  @!P1 LDG.E R58, desc[UR6][R4.64+0x780] ;  /* 0x00078006043a9981 */ /* 0x000366000c1e1900 */
[----:B------:R-:W-:-:S04]  /*8bd0*/  @!P3 IADD3 R59, P1, PT, R3, R2, RZ ;  /* 0x00000002033bb210 */ /* 0x000fc80007f3e0ff */
[----:B------:R-:W-:Y:S02]  /*8be0*/  @!P3 LEA.HI.X.SX32 R60, R3, RZ, 0x1, P1 ;  /* 0x000000ff033cb211 */ /* 0x000fe400008f0eff */
[----:B------:R-:W-:-:S04]  /*8bf0*/  @!P3 LEA R2, P1, R59, UR4, 0x2 ;  /* 0x000000043b02bc11 */ /* 0x000fc8000f8210ff */
[----:B------:R-:W-:-:S05]  /*8c00*/  @!P3 LEA.HI.X R3, R59, UR5, R60, 0x2, P1 ;  /* 0x000000053b03bc11 */ /* 0x000fca00088f143c */
[----:B------:R1:W5:Y:S04]  /*8c10*/  @!P3 LDG.E R57, desc[UR6][R2.64+0x800] ;  /* 0x000800060239b981 */ /* 0x000368000c1e1900 */
.L_x_113:
[----:B------:R-:W-:Y:S08]  /*8c20*/  BAR.SYNC.DEFER_BLOCKING 0x0 ;  /* 0x0000000000007b1d */ /* 0x000ff00000010000 */
[----:B------:R-:W2:Y:S01]  /*8c30*/  S2UR UR5, SR_CgaCtaId ;  /* 0x00000000000579c3 */ /* 0x000ea20000008800 */
[----:B------:R-:W-:Y:S01]  /*8c40*/  UMOV UR4, 0x400 ;  /* 0x0000040000047882 */ /* 0x000fe20000000000 */
[----:B01----:R-:W0:Y:S01]  /*8c50*/  S2R R2, SR_TID.X ;  /* 0x0000000000027919 */ /* 0x003e220000002100 */
[----:B-----5:R1:W-:Y:S04]  /*8c60*/  STS [R40+-0x4], R41 ;  /* 0xfffffc2928007388 */ /* 0x0203e80000000800 */
[----:B------:R1:W-:Y:S01]  /*8c70*/  STS [R39+-0x4], R44 ;  /* 0xfffffc2c27007388 */ /* 0x0003e20000000800 */
[----:B--2---:R-:W-:-:S03]  /*8c80*/  ULEA UR4, UR5, UR4, 0x18 ;  /* 0x0000000405047291 */ /* 0x004fc6000f8ec0ff */
[----:B------:R1:W-:Y:S04]  /*8c90*/  STS [R38+-0x4], R43 ;  /* 0xfffffc2b26007388 */ /* 0x0003e80000000800 */
        /* <DEDUP_REMOVED lines=13> */
[----:B------:R1:W-:Y:S01]  /*8d70*/  STS [R24+-0x4], R57 ;  /* 0xfffffc3918007388 */ /* 0x0003e20000000800 */
[----:B------:R-:W-:Y:S06]  /*8d80*/  BAR.SYNC.DEFER_BLOCKING 0x0 ;  /* 0x0000000000007b1d */ /* 0x000fec0000010000 */
[----:B0-----:R-:W-:Y:S05]  /*8d90*/  @P0 BRA `(.L_x_114) ;  /* 0x00000008006c0947 */ /* 0x001fea0003800000 */
[----:B------:R-:W-:Y:S01]  /*8da0*/  LEA R21, R21, UR4, 0x3 ;  /* 0x0000000415157c11 */ /* 0x000fe2000f8e18ff */
[----:B------:R-:W-:Y:S01]  /*8db0*/  LDS R3, [R22] ;  /* 0x0000000016037984 */ /* 0x000fe20000000800 */
[----:B------:R-:W0:Y:S01]  /*8dc0*/  LDCU.64 UR8, c[0x0][0x3b0] ;  /* 0x00007600ff0877ac */ /* 0x000e220008000a00 */
[----:B-1----:R-:W-:Y:S02]  /*8dd0*/  LEA R26, R20, UR4, 0x3 ;  /* 0x00000004141a7c11 */ /* 0x002fe4000f8e18ff */
[----:B------:R-:W1:Y:S01]  /*8de0*/  LDS.64 R4, [R21+0x6600] ;  /* 0x0066000015047984 */ /* 0x000e620000000a00 */
[----:B------:R-:W-:Y:S02]  /*8df0*/  LEA R19, R19, UR4, 0x3 ;  /* 0x0000000413137c11 */ /* 0x000fe4000f8e18ff */
[----:B------:R-:W-:Y:S02]  /*8e00*/  LEA R17, R17, UR4, 0x3 ;  /* 0x0000000411117c11 */ /* 0x000fe4000f8e18ff */
[----:B------:R-:W-:-:S02]  /*8e10*/  LEA R15, R15, UR4, 0x3 ;  /* 0x000000040f0f7c11 */ /* 0x000fc4000f8e18ff */
[----:B------:R-:W-:Y:S02]  /*8e20*/  LEA R13, R13, UR4, 0x3 ;  /* 0x000000040d0d7c11 */ /* 0x000fe4000f8e18ff */
[----:B------:R-:W-:Y:S02]  /*8e30*/  LEA R11, R11, UR4, 0x3 ;  /* 0x000000040b0b7c11 */ /* 0x000fe4000f8e18ff */
[----:B------:R-:W-:Y:S02]  /*8e40*/  LEA R9, R9, UR4, 0x3 ;  /* 0x0000000409097c11 */ /* 0x000fe4000f8e18ff */
[----:B------:R-:W-:Y:S02]  /*8e50*/  LEA R7, R7, UR4, 0x3 ;  /* 0x0000000407077c11 */ /* 0x000fe4000f8e18ff */
[----:B-1----:R-:W-:-:S05]  /*8e60*/  IADD3 R4, P0, PT, R4, R2, RZ ;  /* 0x0000000204047210 */ /* 0x002fca0007f1e0ff */
[----:B------:R-:W-:Y:S01]  /*8e70*/  IMAD.X R5, RZ, RZ, R5, P0 ;  /* 0x000000ffff057224 */ /* 0x000fe200000e0605 */
[----:B0-----:R-:W-:-:S04]  /*8e80*/  LEA R24, P0, R4, UR8, 0x2 ;  /* 0x0000000804187c11 */ /* 0x001fc8000f8010ff */
[----:B------:R-:W-:-:S05]  /*8e90*/  LEA.HI.X R25, R4, UR9, R5, 0x2, P0 ;  /* 0x0000000904197c11 */ /* 0x000fca00080f1405 */
[----:B------:R-:W-:Y:S01]  /*8ea0*/  STG.E desc[UR6][R24.64], R3 ;  /* 0x0000000318007986 */ /* 0x000fe2000c101906 */
[----:B------:R-:W-:-:S03]  /*8eb0*/  NOP ;  /* 0x0000000000007918 */ /* 0x000fc60000000000 */
[----:B------:R0:W1:Y:S04]  /*8ec0*/  LDS.64 R4, [R26+0x6600] ;  /* 0x006600001a047984 */ /* 0x0000680000000a00 */
[----:B------:R-:W2:Y:S01]  /*8ed0*/  LDS R23, [R22+0x600] ;  /* 0x0006000016177984 */ /* 0x000ea20000000800 */
[----:B0-----:R-:W-:Y:S02]  /*8ee0*/  LEA R26, R18, UR4, 0x3 ;  /* 0x00000004121a7c11 */ /* 0x001fe4000f8e18ff */
[----:B-1----:R-:W-:-:S05]  /*8ef0*/  IADD3 R4, P0, PT, R4, R2, RZ ;  /* 0x0000000204047210 */ /* 0x002fca0007f1e0ff */
[----:B------:R-:W-:Y:S01]  /*8f00*/  IMAD.X R5, RZ, RZ, R5, P0 ;  /* 0x000000ffff057224 */ /* 0x000fe200000e0605 */
[----:B------:R-:W-:-:S04]  /*8f10*/  LEA R20, P0, R4, UR8, 0x2 ;  /* 0x0000000804147c11 */ /* 0x000fc8000f8010ff */
[----:B------:R-:W-:-:S05]  /*8f20*/  LEA.HI.X R21, R4, UR9, R5, 0x2, P0 ;  /* 0x0000000904157c11 */ /* 0x000fca00080f1405 */
[----:B--2---:R-:W-:Y:S01]  /*8f30*/  STG.E desc[UR6][R20.64+0x600], R23 ;  /* 0x0006001714007986 */ /* 0x004fe2000c101906 */
[----:B------:R-:W-:-:S03]  /*8f40*/  NOP ;  /* 0x0000000000007918 */ /* 0x000fc60000000000 */
[----:B------:R-:W0:Y:S04]  /*8f50*/  LDS.64 R4, [R19+0x6600] ;  /* 0x0066000013047984 */ /* 0x000e280000000a00 */
[----:B------:R-:W1:Y:S01]  /*8f60*/  LDS R3, [R22+0xc00] ;  /* 0x000c000016037984 */ /* 0x000e620000000800 */
[----:B0-----:R-:W-:-:S05]  /*8f70*/  IADD3 R4, P0, PT, R4, R2, RZ ;  /* 0x0000000204047210 */ /* 0x001fca0007f1e0ff */
[----:B------:R-:W-:Y:S01]  /*8f80*/  IMAD.X R5, RZ, RZ, R5, P0 ;  /* 0x000000ffff057224 */ /* 0x000fe200000e0605 */
[----:B------:R-:W-:-:S04]  /*8f90*/  LEA R24, P0, R4, UR8, 0x2 ;  /* 0x0000000804187c11 */ /* 0x000fc8000f8010ff */
[----:B------:R-:W-:-:S05]  /*8fa0*/  LEA.HI.X R25, R4, UR9, R5, 0x2, P0 ;  /* 0x0000000904197c11 */ /* 0x000fca00080f1405 */
[----:B-1----:R0:W-:Y:S01]  /*8fb0*/  STG.E desc[UR6][R24.64+0xc00], R3 ;  /* 0x000c000318007986 */ /* 0x0021e2000c101906 */
[----:B------:R-:W-:-:S03]  /*8fc0*/  NOP ;  /* 0x0000000000007918 */ /* 0x000fc60000000000 */
[----:B------:R-:W1:Y:S04]  /*8fd0*/  LDS.64 R4, [R26+0x6600] ;  /* 0x006600001a047984 */ /* 0x000e680000000a00 */
        /* <DEDUP_REMOVED lines=99> */
[----:B-1----:R-:W-:Y:S01]  /*9610*/  STG.E desc[UR6][R10.64+0x5400], R3 ;  /* 0x005400030a007986 */ /* 0x002fe2000c101906 */
[----:B------:R-:W-:-:S03]  /*9620*/  NOP ;  /* 0x0000000000007918 */ /* 0x000fc60000000000 */
[----:B------:R-:W0:Y:S04]  /*9630*/  LDS.64 R4, [R12+0x6600] ;  /* 0x006600000c047984 */ /* 0x000e280000000a00 */
[----:B------:R-:W1:Y:S01]  /*9640*/  LDS R9, [R22+0x5a00] ;  /* 0x005a000016097984 */ /* 0x000e620000000800 */
[----:B0-----:R-:W-:-:S05]  /*9650*/  IADD3 R4, P0, PT, R4, R2, RZ ;  /* 0x0000000204047210 */ /* 0x001fca0007f1e0ff */
[----:B------:R-:W-:Y:S01]  /*9660*/  IMAD.X R5, RZ, RZ, R5, P0 ;  /* 0x000000ffff057224 */ /* 0x000fe200000e0605 */
[----:B------:R-:W-:-:S04]  /*9670*/  LEA R6, P0, R4, UR8, 0x2 ;  /* 0x0000000804067c11 */ /* 0x000fc8000f8010ff */
[----:B------:R-:W-:Y:S02]  /*9680*/  LEA.HI.X R7, R4, UR9, R5, 0x2, P0 ;  /* 0x0000000904077c11 */ /* 0x000fe400080f1405 */
[----:B------:R-:W-:-:S03]  /*9690*/  LEA R4, R0, UR4, 0x3 ;  /* 0x0000000400047c11 */ /* 0x000fc6000f8e18ff */
[----:B-1----:R-:W-:Y:S01]  /*96a0*/  STG.E desc[UR6][R6.64+0x5a00], R9 ;  /* 0x005a000906007986 */ /* 0x002fe2000c101906 */
        /* <DEDUP_REMOVED lines=8> */
[----:B------:R-:W-:Y:S01]  /*9730*/  NOP ;  /* 0x0000000000007918 */ /* 0x000fe20000000000 */
[----:B------:R-:W-:Y:S05]  /*9740*/  EXIT ;  /* 0x000000000000794d */ /* 0x000fea0003800000 */
.L_x_114:
[----:B------:R-:W-:Y:S01]  /*9750*/  LEA R21, R21, UR4, 0x3 ;  /* 0x0000000415157c11 */ /* 0x000fe2000f8e18ff */
[----:B------:R-:W-:Y:S01]  /*9760*/  IMAD R23, R42, -0x1980, R23 ;  /* 0xffffe6802a177824 */ /* 0x000fe200078e0217 */
[----:B-1----:R-:W-:Y:S01]  /*9770*/  LEA R26, R20, UR4, 0x3 ;  /* 0x00000004141a7c11 */ /* 0x002fe2000f8e18ff */
[C---:B------:R-:W-:Y:S01]  /*9780*/  VIADD R20, R2.reuse, 0x180 ;  /* 0x0000018002147836 */ /* 0x040fe20000000000 */
[----:B------:R-:W-:Y:S01]  /*9790*/  LEA R19, R19, UR4, 0x3 ;  /* 0x0000000413137c11 */ /* 0x000fe2000f8e18ff */
[----:B------:R-:W0:Y:S01]  /*97a0*/  LDS.64 R4, [R21+0x6600] ;  /* 0x0066000015047984 */ /* 0x000e220000000a00 */
[----:B------:R-:W-:Y:S02]  /*97b0*/  ISETP.GE.AND P1, PT, R2, R23, PT ;  /* 0x000000170200720c */ /* 0x000fe40003f26270 */
[----:B------:R-:W-:Y:S02]  /*97c0*/  LEA R17, R17, UR4, 0x3 ;  /* 0x0000000411117c11 */ /* 0x000fe4000f8e18ff */
[----:B------:R-:W-:-:S02]  /*97d0*/  LEA R15, R15, UR4, 0x3 ;  /* 0x000000040f0f7c11 */ /* 0x000fc4000f8e18ff */
[----:B------:R-:W-:Y:S02]  /*97e0*/  LEA R13, R13, UR4, 0x3 ;  /* 0x000000040d0d7c11 */ /* 0x000fe4000f8e18ff */
[----:B------:R-:W-:Y:S02]  /*97f0*/  LEA R11, R11, UR4, 0x3 ;  /* 0x000000040b0b7c11 */ /* 0x000fe4000f8e18ff */
[----:B------:R-:W-:Y:S02]  /*9800*/  LEA R9, R9, UR4, 0x3 ;  /* 0x0000000409097c11 */ /* 0x000fe4000f8e18ff */
[----:B------:R-:W-:Y:S01]  /*9810*/  LEA R7, R7, UR4, 0x3 ;  /* 0x0000000407077c11 */ /* 0x000fe2000f8e18ff */
[----:B------:R-:W1:Y:S01]  /*9820*/  @!P1 LDS R3, [R22] ;  /* 0x0000000016039984 */ /* 0x000e620000000800 */
[----:B------:R-:W2:Y:S01]  /*9830*/  @!P1 LDC.64 R24, c[0x0][0x3b0] ;  /* 0x0000ec00ff189b82 */ /* 0x000ea20000000a00 */
[----:B0-----:R-:W-:-:S05]  /*9840*/  @!P1 IADD3 R4, P0, PT, R4, R2, RZ ;  /* 0x0000000204049210 */ /* 0x001fca0007f1e0ff */
[----:B------:R-:W-:Y:S01]  /*9850*/  @!P1 IMAD.X R5, RZ, RZ, R5, P0 ;  /* 0x000000ffff059224 */ /* 0x000fe200000e0605 */
[----:B--2---:R-:W-:-:S04]  /*9860*/  @!P1 LEA R24, P0, R4, R24, 0x2 ;  /* 0x0000001804189211 */ /* 0x004fc800078010ff */
[----:B------:R-:W-:-:S05]  /*9870*/  @!P1 LEA.HI.X R25, R4, R25, R5, 0x2, P0 ;  /* 0x0000001904199211 */ /* 0x000fca00000f1405 */
[----:B-1----:R0:W-:Y:S01]  /*9880*/  @!P1 STG.E desc[UR6][R24.64], R3 ;  /* 0x0000000318009986 */ /* 0x0021e2000c101906 */
[----:B------:R-:W-:-:S03]  /*9890*/  NOP ;  /* 0x0000000000007918 */ /* 0x000fc60000000000 */
[----:B------:R1:W2:Y:S01]  /*98a0*/  LDS.64 R4, [R26+0x6600] ;  /* 0x006600001a047984 */ /* 0x0002a20000000a00 */
[----:B------:R-:W-:Y:S01]  /*98b0*/  ISETP.GE.AND P1, PT, R20, R23, PT ;  /* 0x000000171400720c */ /* 0x000fe20003f26270 */
[----:B0-----:R-:W-:Y:S01]  /*98c0*/  VIADD R24, R2, 0x300 ;  /* 0x0000030002187836 */ /* 0x001fe20000000000 */
[----:B-1----:R-:W-:Y:S01]  /*98d0*/  LEA R26, R18, UR4, 0x3 ;  /* 0x00000004121a7c11 */ /* 0x002fe2000f8e18ff */
[----:B------:R-:W-:-:S10]  /*98e0*/  VIADD R18, R2, 0x480 ;  /* 0x0000048002127836 */ /* 0x000fd40000000000 */
[----:B------:R-:W0:Y:S01]  /*98f0*/  @!P1 LDS R27, [R22+0x600] ;  /* 0x00060000161b9984 */ /* 0x000e220000000800 */
[----:B------:R-:W1:Y:S01]  /*9900*/  @!P1 LDC.64 R20, c[0x0][0x3b0] ;  /* 0x0000ec00ff149b82 */ /* 0x000e620000000a00 */
[----:B--2---:R-:W-:-:S05]  /*9910*/  @!P1 IADD3 R4, P0, PT, R4, R2, RZ ;  /* 0x0000000204049210 */ /* 0x004fca0007f1e0ff */
[----:B------:R-:W-:Y:S01]  /*9920*/  @!P1 IMAD.X R5, RZ, RZ, R5, P0 ;  /* 0x000000ffff059224 */ /* 0x000fe200000e0605 */
[----:B-1----:R-:W-:-:S04]  /*9930*/  @!P1 LEA R20, P0, R4, R20, 0x2 ;  /* 0x0000001404149211 */ /* 0x002fc800078010ff */
[----:B------:R-:W-:-:S05]  /*9940*/  @!P1 LEA.HI.X R21, R4, R21, R5, 0x2, P0 ;  /* 0x0000001504159211 */ /* 0x000fca00000f1405 */
[----:B0-----:R0:W-:Y:S01]  /*9950*/  @!P1 STG.E desc[UR6][R20.64+0x600], R27 ;  /* 0x0006001b14009986 */ /* 0x0011e2000c101906 */
[----:B------:R-:W-:-:S03]  /*9960*/  NOP ;  /* 0x0000000000007918 */ /* 0x000fc60000000000 */
[----:B------:R-:W1:Y:S01]  /*9970*/  LDS.64 R4, [R19+0x6600] ;  /* 0x0066000013047984 */ /* 0x000e620000000a00 */
[----:B------:R-:W-:Y:S01]  /*9980*/  ISETP.GE.AND P1, PT, R24, R23, PT ;  /* 0x000000171800720c */ /* 0x000fe20003f26270 */
[----:B0-----:R-:W-:-:S12]  /*9990*/  VIADD R20, R2, 0x600 ;  /* 0x0000060002147836 */ /* 0x001fd80000000000 */
[----:B------:R-:W0:Y:S01]  /*99a0*/  @!P1 LDS R3, [R22+0xc00] ;  /* 0x000c000016039984 */ /* 0x000e220000000800 */
[----:B------:R-:W2:Y:S01]  /*99b0*/  @!P1 LDC.64 R24, c[0x0][0x3b0] ;  /* 0x0000ec00ff189b82 */ /* 0x000ea20000000a00 */
[----:B-1----:R-:W-:-:S05]  /*99c0*/  @!P1 IADD3 R4, P0, PT, R4, R2, RZ ;  /* 0x0000000204049210 */ /* 0x002fca0007f1e0ff */
[----:B------:R-:W-:Y:S01]  /*99d0*/  @!P1 IMAD.X R5, RZ, RZ, R5, P0 ;  /* 0x000000ffff059224 */ /* 0x000fe200000e0605 */
[----:B--2---:R-:W-:-:S04]  /*99e0*/  @!P1 LEA R24, P0, R4, R24, 0x2 ;  /* 0x0000001804189211 */ /* 0x004fc800078010ff */
[----:B------:R-:W-:-:S05]  /*99f0*/  @!P1 LEA.HI.X R25, R4, R25, R5, 0x2, P0 ;  /* 0x0000001904199211 */ /* 0x000fca00000f1405 */
[----:B0-----:R0:W-:Y:S01]  /*9a00*/  @!P1 STG.E desc[UR6][R24.64+0xc00], R3 ;  /* 0x000c000318009986 */ /* 0x0011e2000c101906 */
[----:B------:R-:W-:-:S03]  /*9a10*/  NOP ;  /* 0x0000000000007918 */ /* 0x000fc60000000000 */
[----:B------:R-:W1:Y:S01]  /*9a20*/  LDS.64 R4, [R26+0x6600] ;  /* 0x006600001a047984 */ /* 0x000e620000000a00 */
[----:B------:R-:W-:Y:S02]  /*9a30*/  ISETP.GE.AND P1, PT, R18, R23, PT ;  /* 0x000000171200720c */ /* 0x000fe40003f26270 */
[----:B0-----:R-:W-:Y:S01]  /*9a40*/  LEA R24, R16, UR4, 0x3 ;  /* 0x0000000410187c11 */ /* 0x001fe2000f8e18ff */
[----:B------:R-:W-:-:S10]  /*9a50*/  VIADD R16, R2, 0x780 ;  /* 0x0000078002107836 */ /* 0x000fd40000000000 */
        /* <DEDUP_REMOVED lines=33> */
[----:B0-----:R-:W-:-:S11]  /*9c70*/  LOP3.LUT R16, R2, 0xc00, RZ, 0xfc, !PT ;  /* 0x00000c0002107812 */ /* 0x001fd600078efcff */
        /* <DEDUP_REMOVED lines=87> */
[----:B0-----:R-:W-:Y:S01]  /*a1f0*/  @!P1 STG.E desc[UR6][R8.64+0x4e00], R15 ;  /* 0x004e000f08009986 */ /* 0x001fe2000c101906 */
[----:B------:R-:W-:-:S03]  /*a200*/  NOP ;  /* 0x0000000000007918 */ /* 0x000fc60000000000 */
[----:B------:R-:W0:Y:S01]  /*a210*/  LDS.64 R4, [R7+0x6600] ;  /* 0x0066000007047984 */ /* 0x000e220000000a00 */
[----:B------:R-:W-:-:S13]  /*a220*/  ISETP.GE.AND P1, PT, R10, R23, PT ;  /* 0x000000170a00720c */ /* 0x000fda0003f26270 */
[----:B------:R-:W1:Y:S01]  /*a230*/  @!P1 LDS R3, [R22+0x5400] ;  /* 0x0054000016039984 */ /* 0x000e620000000800 */
[----:B------:R-:W2:Y:S01]  /*a240*/  @!P1 LDC.64 R10, c[0x0][0x3b0] ;  /* 0x0000ec00ff0a9b82 */ /* 0x000ea20000000a00 */
[----:B0-----:R-:W-:-:S05]  /*a250*/  @!P1 IADD3 R4, P0, PT, R4, R2, RZ ;  /* 0x0000000204049210 */ /* 0x001fca0007f1e0ff */
[----:B------:R-:W-:Y:S01]  /*a260*/  @!P1 IMAD.X R5, RZ, RZ, R5, P0 ;  /* 0x000000ffff059224 */ /* 0x000fe200000e0605 */
[----:B--2---:R-:W-:-:S04]  /*a270*/  @!P1 LEA R10, P0, R4, R10, 0x2 ;  /* 0x0000000a040a9211 */ /* 0x004fc800078010ff */
[----:B------:R-:W-:-:S05]  /*a280*/  @!P1 LEA.HI.X R11, R4, R11, R5, 0x2, P0 ;  /* 0x0000000b040b9211 */ /* 0x000fca00000f1405 */
[----:B-1----:R-:W-:Y:S01]  /*a290*/  @!P1 STG.E desc[UR6][R10.64+0x5400], R3 ;  /* 0x005400030a009986 */ /* 0x002fe2000c101906 */
        /* <DEDUP_REMOVED lines=8> */
[----:B------:R-:W-:Y:S02]  /*a320*/  @!P1 LEA.HI.X R7, R4, R7, R5, 0x2, P0 ;  /* 0x0000000704079211 */ /* 0x000fe400000f1405 */
[----:B------:R-:W-:Y:S02]  /*a330*/  LEA R5, R0, UR4, 0x3 ;  /* 0x0000000400057c11 */ /* 0x000fe4000f8e18ff */
[----:B------:R-:W-:Y:S01]  /*a340*/  LOP3.LUT R0, R2, 0x1800, RZ, 0xfc, !PT ;  /* 0x0000180002007812 */ /* 0x000fe200078efcff */
[----:B-1----:R-:W-:Y:S01]  /*a350*/  @!P1 STG.E desc[UR6][R6.64+0x5a00], R9 ;  /* 0x005a000906009986 */ /* 0x002fe2000c101906 */
[----:B------:R-:W-:-:S03]  /*a360*/  NOP ;  /* 0x0000000000007918 */ /* 0x000fc60000000000 */
[----:B------:R-:W0:Y:S01]  /*a370*/  LDS.64 R4, [R5+0x6600] ;  /* 0x0066000005047984 */ /* 0x000e220000000a00 */
[----:B------:R-:W-:-:S13]  /*a380*/  ISETP.GE.AND P1, PT, R0, R23, PT ;  /* 0x000000170000720c */ /* 0x000fda0003f26270 */
[----:B------:R-:W1:Y:S01]  /*a390*/  @!P1 LDS R11, [R22+0x6000] ;  /* 0x00600000160b9984 */ /* 0x000e620000000800 */
[----:B------:R-:W2:Y:S01]  /*a3a0*/  @!P1 LDC.64 R12, c[0x0][0x3b0] ;  /* 0x0000ec00ff0c9b82 */ /* 0x000ea20000000a00 */
[----:B0-----:R-:W-:-:S05]  /*a3b0*/  IADD3 R0, P0, PT, R4, R2, RZ ;  /* 0x0000000204007210 */ /* 0x001fca0007f1e0ff */
[----:B------:R-:W-:Y:S01]  /*a3c0*/  IMAD.X R4, RZ, RZ, R5, P0 ;  /* 0x000000ffff047224 */ /* 0x000fe200000e0605 */
[----:B--2---:R-:W-:-:S04]  /*a3d0*/  @!P1 LEA R2, P0, R0, R12, 0x2 ;  /* 0x0000000c00029211 */ /* 0x004fc800078010ff */
[----:B------:R-:W-:-:S05]  /*a3e0*/  @!P1 LEA.HI.X R3, R0, R13, R4, 0x2, P0 ;  /* 0x0000000d00039211 */ /* 0x000fca00000f1404 */
[----:B-1----:R-:W-:Y:S01]  /*a3f0*/  @!P1 STG.E desc[UR6][R2.64+0x6000], R11 ;  /* 0x0060000b02009986 */ /* 0x002fe2000c101906 */
[----:B------:R-:W-:Y:S01]  /*a400*/  NOP ;  /* 0x0000000000007918 */ /* 0x000fe20000000000 */
[----:B------:R-:W-:Y:S05]  /*a410*/  EXIT ;  /* 0x000000000000794d */ /* 0x000fea0003800000 */
.L_x_30:
[----:B------:R-:W-:Y:S02]  /*a420*/  IMAD.MOV.U32 R58, RZ, RZ, R39 ;  /* 0x000000ffff3a7224 */ /* 0x000fe400078e0027 */
[----:B------:R-:W-:Y:S02]  /*a430*/  IMAD.MOV.U32 R49, RZ, RZ, 0x1 ;  /* 0x00000001ff317424 */ /* 0x000fe400078e00ff */
[----:B------:R-:W-:Y:S02]  /*a440*/  IMAD.MOV.U32 R60, RZ, RZ, RZ ;  /* 0x000000ffff3c7224 */ /* 0x000fe400078e00ff */
[----:B------:R-:W-:-:S07]  /*a450*/  IMAD.MOV.U32 R47, RZ, RZ, -0x1 ;  /* 0xffffffffff2f7424 */ /* 0x000fce00078e00ff */
[----:B------:R-:W-:Y:S05]  /*a460*/  WARPSYNC.COLLECTIVE R47, `(.L_x_115) ;  /* 0x000000002f087348 */ /* 0x000fea0003c00000 */
[----:B------:R0:W1:Y:S02]  /*a470*/  SHFL.UP P0, R46, R58, R49, R60 ;  /* 0x040000313a2e7389 */ /* 0x000064000000003c */
[----:B01----:R-:W-:Y:S05]  /*a480*/  ENDCOLLECTIVE ;  /* 0x000000000000791b */ /* 0x003fea0003800000 */
.L_x_115:
[----:B------:R-:W-:Y:S02]  /*a490*/  IMAD.MOV.U32 R49, RZ, RZ, 0x2 ;  /* 0x00000002ff317424 */ /* 0x000fe400078e00ff */
[----:B------:R-:W-:-:S04]  /*a4a0*/  IMAD.MOV.U32 R40, RZ, RZ, R46 ;  /* 0x000000ffff287224 */ /* 0x000fc800078e002e */
[----:B------:R-:W-:-:S04]  /*a4b0*/  @P0 IMAD.IADD R40, R39, 0x1, R40 ;  /* 0x0000000127280824 */ /* 0x000fc800078e0228 */
[----:B------:R-:W-:-:S07]  /*a4c0*/  IMAD.MOV.U32 R58, RZ, RZ, R40 ;  /* 0x000000ffff3a7224 */ /* 0x000fce00078e0028 */
[----:B------:R-:W-:Y:S05]  /*a4d0*/  WARPSYNC.COLLECTIVE R47, `(.L_x_116) ;  /* 0x000000002f087348 */ /* 0x000fea0003c00000 */
[----:B------:R0:W1:Y:S02]  /*a4e0*/  SHFL.UP P0, R46, R58, R49, R60 ;  /* 0x040000313a2e7389 */ /* 0x000064000000003c */
[----:B01----:R-:W-:Y:S05]  /*a4f0*/  ENDCOLLECTIVE ;  /* 0x000000000000791b */ /* 0x003fea0003800000 */
.L_x_116:
[----:B------:R-:W-:Y:S02]  /*a500*/  IMAD.MOV.U32 R49, RZ, RZ, 0x4 ;  /* 0x00000004ff317424 */ /* 0x000fe400078e00ff */
[----:B------:R-:W-:-:S04]  /*a510*/  IMAD.MOV.U32 R43, RZ, RZ, R46 ;  /* 0x000000ffff2b7224 */ /* 0x000fc800078e002e */
[----:B------:R-:W-:-:S04]  /*a520*/  @P0 IMAD.IADD R43, R40, 0x1, R43 ;  /* 0x00000001282b0824 */ /* 0x000fc800078e022b */
[----:B------:R-:W-:-:S07]  /*a530*/  IMAD.MOV.U32 R58, RZ, RZ, R43 ;  /* 0x000000ffff3a7224 */ /* 0x000fce00078e002b */
[----:B------:R-:W-:Y:S05]  /*a540*/  WARPSYNC.COLLECTIVE R47, `(.L_x_117) ;  /* 0x000000002f087348 */ /* 0x000fea0003c00000 */
[----:B------:R0:W1:Y:S02]  /*a550*/  SHFL.UP P0, R46, R58, R49, R60 ;  /* 0x040000313a2e7389 */ /* 0x000064000000003c */
[----:B01----:R-:W-:Y:S05]  /*a560*/  ENDCOLLECTIVE ;  /* 0x000000000000791b */ /* 0x003fea0003800000 */
.L_x_117:
[----:B------:R-:W-:Y:S02]  /*a570*/  IMAD.MOV.U32 R49, RZ, RZ, 0x8 ;  /* 0x00000008ff317424 */ /* 0x000fe400078e00ff */
[----:B------:R-:W-:-:S04]  /*a580*/  IMAD.MOV.U32 R44, RZ, RZ, R46 ;  /* 0x000000ffff2c7224 */ /* 0x000fc800078e002e */
[----:B------:R-:W-:-:S04]  /*a590*/  @P0 IMAD.IADD R44, R43, 0x1, R44 ;  /* 0x000000012b2c0824 */ /* 0x000fc800078e022c */
[----:B------:R-:W-:-:S07]  /*a5a0*/  IMAD.MOV.U32 R58, RZ, RZ, R44 ;  /* 0x000000ffff3a7224 */ /* 0x000fce00078e002c */
[----:B------:R-:W-:Y:S05]  /*a5b0*/  WARPSYNC.COLLECTIVE R47, `(.L_x_118) ;  /* 0x000000002f087348 */ /* 0x000fea0003c00000 */
[----:B------:R0:W1:Y:S02]  /*a5c0*/  SHFL.UP P0, R46, R58, R49, R60 ;  /* 0x040000313a2e7389 */ /* 0x000064000000003c */
[----:B01----:R-:W-:Y:S05]  /*a5d0*/  ENDCOLLECTIVE ;  /* 0x000000000000791b */ /* 0x003fea0003800000 */
.L_x_118:
[----:B------:R-:W-:Y:S02]  /*a5e0*/  IMAD.MOV.U32 R49, RZ, RZ, 0x10 ;  /* 0x00000010ff317424 */ /* 0x000fe400078e00ff */
[----:B------:R-:W-:-:S04]  /*a5f0*/  IMAD.MOV.U32 R45, RZ, RZ, R46 ;  /* 0x000000ffff2d7224 */ /* 0x000fc800078e002e */
[----:B------:R-:W-:-:S04]  /*a600*/  @P0 IMAD.IADD R45, R44, 0x1, R45 ;  /* 0x000000012c2d0824 */ /* 0x000fc800078e022d */
[----:B------:R-:W-:-:S07]  /*a610*/  IMAD.MOV.U32 R58, RZ, RZ, R45 ;  /* 0x000000ffff3a7224 */ /* 0x000fce00078e002d */
[----:B------:R-:W-:Y:S05]  /*a620*/  WARPSYNC.COLLECTIVE R47, `(.L_x_119) ;  /* 0x000000002f087348 */ /* 0x000fea0003c00000 */
[----:B------:R0:W1:Y:S02]  /*a630*/  SHFL.UP P0, R46, R58, R49, R60 ;  /* 0x040000313a2e7389 */ /* 0x000064000000003c */
[----:B01----:R-:W-:Y:S05]  /*a640*/  ENDCOLLECTIVE ;  /* 0x000000000000791b */ /* 0x003fea0003800000 */
.L_x_119:
[----:B------:R-:W-:Y:S05]  /*a650*/  BRA `(.L_x_120) ;  /* 0xffffff8400407947 */ /* 0x000fea000383ffff */
.L_x_121:
[----:B------:R-:W-:-:S00]  /*a660*/  BRA `(.L_x_121) ;  /* 0xfffffffc00fc7947 */ /* 0x000fc0000383ffff */
[----:B------:R-:W-:-:S00]  /*a670*/  NOP ;  /* 0x0000000000007918 */ /* 0x000fc00000000000 */
        /* <DEDUP_REMOVED lines=8> */
.L_x_2789:


//--------------------- .text._ZN3cub18CUB_300001_SM_10006detail10radix_sort33DeviceRadixSortExclusiveSumKernelINS1_5radix10policy_hubIiiyE10Policy1000EyEEvPT0_ --------------------------
	.section	.text._ZN3cub18CUB_300001_SM_10006detail10radix_sort33DeviceRadixSortExclusiveSumKernelINS1_5radix10policy_hubIiiyE10Policy1000EyEEvPT0_,"ax",@progbits
	.align	128
        .global         _ZN3cub18CUB_300001_SM_10006detail10radix_sort33DeviceRadixSortExclusiveSumKernelINS1_5radix10policy_hubIiiyE10Policy1000EyEEvPT0_
        .type           _ZN3cub18CUB_300001_SM_10006detail10radix_sort33DeviceRadixSortExclusiveSumKernelINS1_5radix10policy_hubIiiyE10Policy1000EyEEvPT0_,@function
        .size           _ZN3cub18CUB_300001_SM_10006detail10radix_sort33DeviceRadixSortExclusiveSumKernelINS1_5radix10policy_hubIiiyE10Policy1000EyEEvPT0_,(.L_x_2790 - _ZN3cub18CUB_300001_SM_10006detail10radix_sort33DeviceRadixSortExclusiveSumKernelINS1_5radix10policy_hubIiiyE10Policy1000EyEEvPT0_)
        .other          _ZN3cub18CUB_300001_SM_10006detail10radix_sort33DeviceRadixSortExclusiveSumKernelINS1_5radix10policy_hubIiiyE10Policy1000EyEEvPT0_,@"STO_CUDA_ENTRY STV_DEFAULT"
_ZN3cub18CUB_300001_SM_10006detail10radix_sort33DeviceRadixSortExclusiveSumKernelINS1_5radix10policy_hubIiiyE10Policy1000EyEEvPT0_:
.text._ZN3cub18CUB_300001_SM_10006detail10radix_sort33DeviceRadixSortExclusiveSumKernelINS1_5radix10policy_hubIiiyE10Policy1000EyEEvPT0_:
[----:B------:R-:W-:Y:S01]  /*0000*/  LDC R1, c[0x0][0x37c] ;  /* 0x0000df00ff017b82 */ /* 0x000fe20000000800 */
[----:B------:R-:W0:Y:S07]  /*0010*/  S2R R18, SR_TID.X ;  /* 0x0000000000127919 */ /* 0x000e2e0000002100 */
[----:B------:R-:W1:Y:S01]  /*0020*/  LDC.64 R16, c[0x0][0x380] ;  /* 0x0000e000ff107b82 */ /* 0x000e620000000a00 */
[----:B------:R-:W2:Y:S01]  /*0030*/  LDCU.64 UR4, c[0x0][0x358] ;  /* 0x00006b00ff0477ac */ /* 0x000ea20008000a00 */
[----:B------:R-:W3:Y:S01]  /*0040*/  S2R R5, SR_CTAID.X ;  /* 0x0000000000057919 */ /* 0x000ee20000002500 */
[----:B0-----:R-:W-:Y:S01]  /*0050*/  ISETP.GT.U32.AND P1, PT, R18, 0xff, PT ;  /* 0x000000ff1200780c */ /* 0x001fe20003f24070 */
[----:B---3--:R-:W-:-:S04]  /*0060*/  IMAD R5, R5, 0x100, R18 ;  /* 0x0000010005057824 */ /* 0x008fc800078e0212 */
[----:B-1----:R-:W-:-:S08]  /*0070*/  IMAD.WIDE R16, R5, 0x8, R16 ;  /* 0x0000000805107825 */ /* 0x002fd000078e0210 */
[----:B--2---:R-:W2:Y:S01]  /*0080*/  @!P1 LDG.E.64 R2, desc[UR4][R16.64] ;  /* 0x0000000410029981 */ /* 0x004ea2000c1e1b00 */
[----:B------:R-:W-:Y:S02]  /*0090*/  MOV R0, 0x400 ;  /* 0x0000040000007802 */ /* 0x000fe40000000f00 */
[C---:B------:R-:W-:Y:S01]  /*00a0*/  ISETP.GT.U32.AND P0, PT, R18.reuse, 0x1f, PT ;  /* 0x0000001f1200780c */ /* 0x040fe20003f04070 */
[----:B------:R-:W0:Y:S02]  /*00b0*/  S2R R5, SR_CgaCtaId ;  /* 0x0000000000057919 */ /* 0x000e240000008800 */
[----:B0-----:R-:W-:Y:S02]  /*00c0*/  LEA R5, R5, R0, 0x18 ;  /* 0x0000000005057211 */ /* 0x001fe400078ec0ff */
[----:B------:R-:W-:-:S05]  /*00d0*/  LEA.HI R0, R18, R18, RZ, 0x1d ;  /* 0x0000001212007211 */ /* 0x000fca00078fe8ff */
[----:B------:R-:W-:-:S05]  /*00e0*/  IMAD R0, R0, 0x8, R5 ;  /* 0x0000000800007824 */ /* 0x000fca00078e0205 */
[----:B--2---:R0:W-:Y:S01]  /*00f0*/  STS.64 [R0+0x10], R2 ;  /* 0x0000100200007388 */ /* 0x0041e20000000a00 */
[----:B------:R-:W-:Y:S06]  /*0100*/  BAR.SYNC.DEFER_BLOCKING 0x0 ;  /* 0x0000000000007b1d */ /* 0x000fec0000010000 */
[----:B------:R-:W-:Y:S05]  /*0110*/  @P0 BRA `(.L_x_122) ;  /* 0x0000000400240947 */ /* 0x000fea0003800000 */
[----:B------:R-:W-:Y:S01]  /*0120*/  IMAD R18, R18, 0x48, R5 ;  /* 0x0000004812127824 */ /* 0x000fe200078e0205 */
[----:B------:R-:W-:-:S04]  /*0130*/  UMOV UR6, 0xffffffff ;  /* 0xffffffff00067882 */ /* 0x000fc80000000000 */
[----:B------:R-:W-:Y:S04]  /*0140*/  LDS.64 R14, [R18+0x10] ;  /* 0x00001000120e7984 */ /* 0x000fe80000000a00 */
[----:B------:R-:W-:Y:S04]  /*0150*/  LDS.64 R12, [R18+0x18] ;  /* 0x00001800120c7984 */ /* 0x000fe80000000a00 */
[----:B------:R-:W1:Y:S04]  /*0160*/  LDS.64 R10, [R18+0x20] ;  /* 0x00002000120a7984 */ /* 0x000e680000000a00 */
[----:B------:R-:W-:Y:S04]  /*0170*/  LDS.64 R8, [R18+0x28] ;  /* 0x0000280012087984 */ /* 0x000fe80000000a00 */
[----:B------:R-:W2:Y:S04]  /*0180*/  LDS.64 R6, [R18+0x30] ;  /* 0x0000300012067984 */ /* 0x000ea80000000a00 */
[----:B------:R-:W-:Y:S04]  /*0190*/  LDS.64 R4, [R18+0x38] ;  /* 0x0000380012047984 */ /* 0x000fe80000000a00 */
[----:B0-----:R-:W0:Y:S04]  /*01a0*/  LDS.64 R2, [R18+0x40] ;  /* 0x0000400012027984 */ /* 0x001e280000000a00 */
[----:B------:R-:W3:Y:S01]  /*01b0*/  LDS.64 R20, [R18+0x48] ;  /* 0x0000480012147984 */ /* 0x000ee20000000a00 */
[----:B-1----:R-:W-:-:S04]  /*01c0*/  IADD3 R19, P3, P4, R10, R12, R14 ;  /* 0x0000000c0a137210 */ /* 0x002fc80007c7e00e */
[----:B------:R-:W-:Y:S02]  /*01d0*/  IADD3.X R23, PT, PT, R11, R13, R15, P3, P4 ;  /* 0x0000000d0b177210 */ /* 0x000fe40001fe840f */
[----:B--2---:R-:W-:-:S04]  /*01e0*/  IADD3 R19, P0, P2, R6, R19, R8 ;  /* 0x0000001306137210 */ /* 0x004fc80007a1e008 */
[----:B------:R-:W-:Y:S02]  /*01f0*/  IADD3.X R23, PT, PT, R7, R23, R9, P0, P2 ;  /* 0x0000001707177210 */ /* 0x000fe400007e4409 */
[----:B0-----:R-:W-:-:S04]  /*0200*/  IADD3 R19, P3, P4, R2, R19, R4 ;  /* 0x0000001302137210 */ /* 0x001fc80007c7e004 */
[----:B---3--:R-:W-:Y:S02]  /*0210*/  IADD3 R20, P0, PT, R20, R19, RZ ;  /* 0x0000001314147210 */ /* 0x008fe40007f1e0ff */
[----:B------:R-:W-:-:S05]  /*0220*/  IADD3.X R19, PT, PT, R3, R23, R5, P3, P4 ;  /* 0x0000001703137210 */ /* 0x000fca0001fe8405 */
[----:B------:R-:W-:Y:S01]  /*0230*/  IMAD.X R19, R21, 0x1, R19, P0 ;  /* 0x0000000115137824 */ /* 0x000fe200000e0613 */
[----:B------:R-:W-:Y:S06]  /*0240*/  BRA.DIV UR6, `(.L_x_123) ;  /* 0x0000000206f07947 */ /* 0x000fec000b800000 */
[----:B------:R-:W0:Y:S04]  /*0250*/  SHFL.UP PT, R27, R20, 0x1, RZ ;  /* 0x04200000141b7989 */ /* 0x000e2800000e00ff */
[----:B------:R-:W1:Y:S01]  /*0260*/  SHFL.UP P0, R25, R19, 0x1, RZ ;  /* 0x0420000013197989 */ /* 0x000e6200000000ff */
[----:B0-----:R-:W-:-:S04]  /*0270*/  IADD3 R22, P2, PT, R27, R20, RZ ;  /* 0x000000141b167210 */ /* 0x001fc80007f5e0ff */
[----:B-1----:R-:W-:Y:S01]  /*0280*/  SEL R27, R22, R27, P0 ;  /* 0x0000001b161b7207 */ /* 0x002fe20000000000 */
[----:B------:R-:W-:-:S04]  /*0290*/  IMAD.X R26, R25, 0x1, R19, P2 ;  /* 0x00000001191a7824 */ /* 0x000fc800010e0613 */
[----:B------:R-:W0:Y:S01]  /*02a0*/  SHFL.UP PT, R28, R27, 0x2, RZ ;  /* 0x044000001b1c7989 */ /* 0x000e2200000e00ff */
[----:B------:R-:W-:-:S05]  /*02b0*/  SEL R26, R26, R25, P0 ;  /* 0x000000191a1a7207 */ /* 0x000fca0000000000 */
[----:B------:R-:W1:Y:S01]  /*02c0*/  SHFL.UP P0, R25, R26, 0x2, RZ ;  /* 0x044000001a197989 */ /* 0x000e6200000000ff */
[----:B0-----:R-:W-:-:S05]  /*02d0*/  IADD3 R21, P2, PT, R28, R27, RZ ;  /* 0x0000001b1c157210 */ /* 0x001fca0007f5e0ff */
[----:B-1----:R-:W-:Y:S01]  /*02e0*/  IMAD.X R22, R25, 0x1, R26, P2 ;  /* 0x0000000119167824 */ /* 0x002fe200010e061a */
[----:B------:R-:W-:-:S04]  /*02f0*/  SEL R28, R21, R28, P0 ;  /* 0x0000001c151c7207 */ /* 0x000fc80000000000 */
[----:B------:R-:W-:Y:S01]  /*0300*/  SEL R29, R22, R25, P0 ;  /* 0x00000019161d7207 */ /* 0x000fe20000000000 */
        /* <DEDUP_REMOVED lines=12> */
[----:B------:R0:W1:Y:S04]  /*03d0*/  SHFL.UP PT, R28, R27, 0x10, RZ ;  /* 0x060000001b1c7989 */ /* 0x00006800000e00ff */
[----:B------:R0:W2:Y:S02]  /*03e0*/  SHFL.UP P0, R25, R26, 0x10, RZ ;  /* 0x060000001a197989 */ /* 0x0000a400000000ff */
.L_x_134:
[----:B-1----:R-:W-:-:S04]  /*03f0*/  IADD3 R21, P2, PT, R28, R27, RZ ;  /* 0x0000001b1c157210 */ /* 0x002fc80007f5e0ff */
[----:B--2---:R-:W-:Y:S01]  /*0400*/  SEL R21, R21, R28, P0 ;  /* 0x0000001c15157207 */ /* 0x004fe20000000000 */
[----:B------:R-:W-:-:S05]  /*0410*/  IMAD.X R22, R25, 0x1, R26, P2 ;  /* 0x0000000119167824 */ /* 0x000fca00010e061a */
[----:B------:R-:W-:Y:S02]  /*0420*/  SEL R22, R22, R25, P0 ;  /* 0x0000001916167207 */ /* 0x000fe40000000000 */
[----:B------:R-:W-:-:S05]  /*0430*/  IADD3 R20, P0, PT, R21, -R20, RZ ;  /* 0x8000001415147210 */ /* 0x000fca0007f1e0ff */
[----:B------:R-:W-:Y:S01]  /*0440*/  IMAD.X R21, R22, 0x1, ~R19, P0 ;  /* 0x0000000116157824 */ /* 0x000fe200000e0e13 */
[----:B------:R-:W-:-:S04]  /*0450*/  IADD3 R14, P0, PT, R14, R20, RZ ;  /* 0x000000140e0e7210 */ /* 0x000fc80007f1e0ff */
[----:B------:R1:W-:Y:S01]  /*0460*/  STS.64 [R18+0x10], R20 ;  /* 0x0000101412007388 */ /* 0x0003e20000000a00 */
[----:B------:R-:W-:Y:S01]  /*0470*/  IMAD.X R15, R15, 0x1, R21, P0 ;  /* 0x000000010f0f7824 */ /* 0x000fe200000e0615 */
        /* <DEDUP_REMOVED lines=17> */
[----:B------:R-:W-:-:S05]  /*0590*/  IMAD.X R3, R3, 0x1, R5, P0 ;  /* 0x0000000103037824 */ /* 0x000fca00000e0605 */
[----:B------:R1:W-:Y:S03]  /*05a0*/  STS.64 [R18+0x48], R2 ;  /* 0x0000480212007388 */ /* 0x0003e60000000a00 */
.L_x_122:
[----:B------:R-:W-:Y:S05]  /*05b0*/  WARPSYNC.ALL ;  /* 0x0000000000007948 */ /* 0x000fea0003800000 */
[----:B------:R-:W-:Y:S06]  /*05c0*/  BAR.SYNC.DEFER_BLOCKING 0x0 ;  /* 0x0000000000007b1d */ /* 0x000fec0000010000 */
[----:B------:R-:W-:Y:S05]  /*05d0*/  @P1 EXIT ;  /* 0x000000000000194d */ /* 0x000fea0003800000 */
[----:B01----:R-:W0:Y:S04]  /*05e0*/  LDS.64 R2, [R0+0x10] ;  /* 0x0000100000027984 */ /* 0x003e280000000a00 */
[----:B0-----:R-:W-:Y:S01]  /*05f0*/  STG.E.64 desc[UR4][R16.64], R2 ;  /* 0x0000000210007986 */ /* 0x001fe2000c101b04 */
[----:B------:R-:W-:Y:S05]  /*0600*/  EXIT ;  /* 0x000000000000794d */ /* 0x000fea0003800000 */
.L_x_123:
[----:B------:R-:W-:Y:S02]  /*0610*/  IMAD.MOV.U32 R24, RZ, RZ, R20 ;  /* 0x000000ffff187224 */ /* 0x000fe400078e0014 */
[----:B------:R-:W-:Y:S02]  /*0620*/  IMAD.MOV.U32 R23, RZ, RZ, 0x1 ;  /* 0x00000001ff177424 */ /* 0x000fe400078e00ff */
[----:B------:R-:W-:Y:S02]  /*0630*/  IMAD.MOV.U32 R22, RZ, RZ, RZ ;  /* 0x000000ffff167224 */ /* 0x000fe400078e00ff */
[----:B------:R-:W-:-:S07]  /*0640*/  IMAD.MOV.U32 R21, RZ, RZ, -0x1 ;  /* 0xffffffffff157424 */ /* 0x000fce00078e00ff */
[----:B------:R-:W-:Y:S05]  /*0650*/  WARPSYNC.COLLECTIVE R21, `(.L_x_124) ;  /* 0x0000000015087348 */ /* 0x000fea0003c00000 */
[----:B------:R0:W1:Y:S02]  /*0660*/  SHFL.UP P0, R25, R24, R23, R22 ;  /* 0x0400001718197389 */ /* 0x0000640000000016 */
[----:B01----:R-:W-:Y:S05]  /*0670*/  ENDCOLLECTIVE ;  /* 0x000000000000791b */ /* 0x003fea0003800000 */
.L_x_124:
[----:B------:R-:W-:Y:S02]  /*0680*/  IMAD.MOV.U32 R24, RZ, RZ, R19 ;  /* 0x000000ffff187224 */ /* 0x000fe400078e0013 */
[----:B------:R-:W-:-:S07]  /*0690*/  IMAD.MOV.U32 R27, RZ, RZ, R25 ;  /* 0x000000ffff1b7224 */ /* 0x000fce00078e0019 */
[----:B------:R-:W-:Y:S05]  /*06a0*/  WARPSYNC.COLLECTIVE R21, `(.L_x_125) ;  /* 0x0000000015087348 */ /* 0x000fea0003c00000 */
[----:B------:R0:W1:Y:S02]  /*06b0*/  SHFL.UP P0, R25, R24, R23, R22 ;  /* 0x0400001718197389 */ /* 0x0000640000000016 */
[----:B01----:R-:W-:Y:S05]  /*06c0*/  ENDCOLLECTIVE ;  /* 0x000000000000791b */ /* 0x003fea0003800000 */
.L_x_125:
[----:B------:R-:W-:Y:S01]  /*06d0*/  IADD3 R26, P2, PT, R27, R20, RZ ;  /* 0x000000141b1a7210 */ /* 0x000fe20007f5e0ff */
[----:B------:R-:W-:-:S03]  /*06e0*/  IMAD.MOV.U32 R23, RZ, RZ, 0x2 ;  /* 0x00000002ff177424 */ /* 0x000fc600078e00ff */
[----:B------:R-:W-:Y:S01]  /*06f0*/  SEL R27, R26, R27, P0 ;  /* 0x0000001b1a1b7207 */ /* 0x000fe20000000000 */
[----:B------:R-:W-:-:S04]  /*0700*/  IMAD.X R26, R25, 0x1, R19, P2 ;  /* 0x00000001191a7824 */ /* 0x000fc800010e0613 */
[----:B------:R-:W-:Y:S01]  /*0710*/  IMAD.MOV.U32 R24, RZ, RZ, R27 ;  /* 0x000000ffff187224 */ /* 0x000fe200078e001b */
[----:B------:R-:W-:-:S07]  /*0720*/  SEL R26, R26, R25, P0 ;  /* 0x000000191a1a7207 */ /* 0x000fce0000000000 */
[----:B------:R-:W-:Y:S05]  /*0730*/  WARPSYNC.COLLECTIVE R21, `(.L_x_126) ;  /* 0x0000000015087348 */ /* 0x000fea0003c00000 */
[----:B------:R0:W1:Y:S02]  /*0740*/  SHFL.UP P0, R25, R24, R23, R22 ;  /* 0x0400001718197389 */ /* 0x0000640000000016 */
[----:B01----:R-:W-:Y:S05]  /*0750*/  ENDCOLLECTIVE ;  /* 0x000000000000791b */ /* 0x003fea0003800000 */
.L_x_126:
[----:B------:R-:W-:Y:S02]  /*0760*/  IMAD.MOV.U32 R24, RZ, RZ, R26 ;  /* 0x000000ffff187224 */ /* 0x000fe400078e001a */
[----:B------:R-:W-:-:S07]  /*0770*/  IMAD.MOV.U32 R28, RZ, RZ, R25 ;  /* 0x000000ffff1c7224 */ /* 0x000fce00078e0019 */
[----:B------:R-:W-:Y:S05]  /*0780*/  WARPSYNC.COLLECTIVE R21, `(.L_x_127) ;  /* 0x0000000015087348 */ /* 0x000fea0003c00000 */
[----:B------:R0:W1:Y:S02]  /*0790*/  SHFL.UP P0, R25, R24, R23, R22 ;  /* 0x0400001718197389 */ /* 0x0000640000000016 */
[----:B01----:R-:W-:Y:S05]  /*07a0*/  ENDCOLLECTIVE ;  /* 0x000000000000791b */ /* 0x003fea0003800000 */
.L_x_127:
        /* <DEDUP_REMOVED lines=9> */
.L_x_128:
[----:B------:R-:W-:Y:S02]  /*0840*/  IMAD.MOV.U32 R24, RZ, RZ, R29 ;  /* 0x000000ffff187224 */ /* 0x000fe400078e001d */
[----:B------:R-:W-:-:S07]  /*0850*/  IMAD.MOV.U32 R27, RZ, RZ, R25 ;  /* 0x000000ffff1b7224 */ /* 0x000fce00078e0019 */
[----:B------:R-:W-:Y:S05]  /*0860*/  WARPSYNC.COLLECTIVE R21, `(.L_x_129) ;  /* 0x0000000015087348 */ /* 0x000fea0003c00000 */
[----:B------:R0:W1:Y:S02]  /*0870*/  SHFL.UP P0, R25, R24, R23, R22 ;  /* 0x0400001718197389 */ /* 0x0000640000000016 */
[----:B01----:R-:W-:Y:S05]  /*0880*/  ENDCOLLECTIVE ;  /* 0x000000000000791b */ /* 0x003fea0003800000 */
.L_x_129:
        /* <DEDUP_REMOVED lines=9> */
.L_x_130:
[----:B------:R-:W-:Y:S02]  /*0920*/  IMAD.MOV.U32 R24, RZ, RZ, R29 ;  /* 0x000000ffff187224 */ /* 0x000fe400078e001d */
[----:B------:R-:W-:-:S07]  /*0930*/  IMAD.MOV.U32 R27, RZ, RZ, R25 ;  /* 0x000000ffff1b7224 */ /* 0x000fce00078e0019 */
[----:B------:R-:W-:Y:S05]  /*0940*/  WARPSYNC.COLLECTIVE R21, `(.L_x_131) ;  /* 0x0000000015087348 */ /* 0x000fea0003c00000 */
[----:B------:R0:W1:Y:S02]  /*0950*/  SHFL.UP P0, R25, R24, R23, R22 ;  /* 0x0400001718197389 */ /* 0x0000640000000016 */
[----:B01----:R-:W-:Y:S05]  /*0960*/  ENDCOLLECTIVE ;  /* 0x000000000000791b */ /* 0x003fea0003800000 */
.L_x_131:
        /* <DEDUP_REMOVED lines=9> */
.L_x_132:
[----:B------:R-:W-:Y:S02]  /*0a00*/  IMAD.MOV.U32 R24, RZ, RZ, R26 ;  /* 0x000000ffff187224 */ /* 0x000fe400078e001a */
[----:B------:R-:W-:-:S07]  /*0a10*/  IMAD.MOV.U32 R28, RZ, RZ, R25 ;  /* 0x000000ffff1c7224 */ /* 0x000fce00078e0019 */
[----:B------:R-:W-:Y:S05]  /*0a20*/  WARPSYNC.COLLECTIVE R21, `(.L_x_133) ;  /* 0x0000000015087348 */ /* 0x000fea0003c00000 */
[----:B------:R0:W1:Y:S02]  /*0a30*/  SHFL.UP P0, R25, R24, R23, R22 ;  /* 0x0400001718197389 */ /* 0x0000640000000016 */
[----:B01----:R-:W-:Y:S05]  /*0a40*/  ENDCOLLECTIVE ;  /* 0x000000000000791b */ /* 0x003fea0003800000 */
.L_x_133:
[----:B------:R-:W-:Y:S05]  /*0a50*/  BRA `(.L_x_134) ;  /* 0xfffffff800647947 */ /* 0x000fea000383ffff */
.L_x_135:
        /* <DEDUP_REMOVED lines=10> */
.L_x_2790:


//--------------------- .text._ZN3cub18CUB_300001_SM_10006detail10radix_sort30DeviceRadixSortHistogramKernelINS1_5radix10policy_hubIiiyE10Policy1000ELNS0_9SortOrderE0EiyNS1_21identity_decomposer_tEEEvPT2_PKT1_SA_iiT3_ --------------------------
	.section	.text._ZN3cub18CUB_300001_SM_10006detail10radix_sort30DeviceRadixSortHistogramKernelINS1_5radix10policy_hubIiiyE10Policy1000ELNS0_9SortOrderE0EiyNS1_21identity_decomposer_tEEEvPT2_PKT1_SA_iiT3_,"ax",@progbits
	.align	128
        .global         _ZN3cub18CUB_300001_SM_10006detail10radix_sort30DeviceRadixSortHistogramKernelINS1_5radix10policy_hubIiiyE10Policy1000ELNS0_9SortOrderE0EiyNS1_21identity_decomposer_tEEEvPT2_PKT1_SA_iiT3_
        .type           _ZN3cub18CUB_300001_SM_10006detail10radix_sort30DeviceRadixSortHistogramKernelINS1_5radix10policy_hubIiiyE10Policy1000ELNS0_9SortOrderE0EiyNS1_21identity_decomposer_tEEEvPT2_PKT1_SA_iiT3_,@function
        .size           _ZN3cub18CUB_300001_SM_10006detail10radix_sort30DeviceRadixSortHistogramKernelINS1_5radix10policy_hubIiiyE10Policy1000ELNS0_9SortOrderE0EiyNS1_21identity_decomposer_tEEEvPT2_PKT1_SA_iiT3_,(.L_x_2791 - _ZN3cub18CUB_300001_SM_10006detail10radix_sort30DeviceRadixSortHistogramKernelINS1_5radix10policy_hubIiiyE10Policy1000ELNS0_9SortOrderE0EiyNS1_21identity_decomposer_tEEEvPT2_PKT1_SA_iiT3_)
        .other          _ZN3cub18CUB_300001_SM_10006detail10radix_sort30DeviceRadixSortHistogramKernelINS1_5radix10policy_hubIiiyE10Policy1000ELNS0_9SortOrderE0EiyNS1_21identity_decomposer_tEEEvPT2_PKT1_SA_iiT3_,@"STO_CUDA_ENTRY STV_DEFAULT"
_ZN3cub18CUB_300001_SM_10006detail10radix_sort30DeviceRadixSortHistogramKernelINS1_5radix10policy_hubIiiyE10Policy1000ELNS0_9SortOrderE0EiyNS1_21identity_decomposer_tEEEvPT2_PKT1_SA_iiT3_:
.text._ZN3cub18CUB_300001_SM_10006detail10radix_sort30DeviceRadixSortHistogramKernelINS1_5radix10policy_hubIiiyE10Policy1000ELNS0_9SortOrderE0EiyNS1_21identity_decomposer_tEEEvPT2_PKT1_SA_iiT3_:
[----:B------:R-:W-:Y:S01]  /*0000*/  LDC R1, c[0x0][0x37c] ;  /* 0x0000df00ff017b82 */ /* 0x000fe20000000800 */
[----:B------:R-:W0:Y:S02]  /*0010*/  LDCU.64 UR14, c[0x0][0x390] ;  /* 0x00007200ff0e77ac */ /* 0x000e240008000a00 */
[----:B0-----:R-:W-:-:S04]  /*0020*/  ISETP.NE.U32.AND P0, PT, RZ, UR14, PT ;  /* 0x0000000eff007c0c */ /* 0x001fc8000bf05070 */
[----:B------:R-:W-:-:S13]  /*0030*/  ISETP.NE.AND.EX P0, PT, RZ, UR15, PT, P0 ;  /* 0x0000000fff007c0c */ /* 0x000fda000bf05300 */
[----:B------:R-:W-:Y:S05]  /*0040*/  @!P0 EXIT ;  /* 0x000000000000894d */ /* 0x000fea0003800000 */
[----:B------:R-:W-:Y:S01]  /*0050*/  UIADD3 UR11, UP0, UPT, UR14, -0x1, URZ ;  /* 0xffffffff0e0b7890 */ /* 0x000fe2000ff1e0ff */
[----:B------:R-:W0:Y:S01]  /*0060*/  S2R R4, SR_TID.X ;  /* 0x0000000000047919 */ /* 0x000e220000002100 */
[----:B------:R-:W1:Y:S01]  /*0070*/  LDCU.64 UR4, c[0x0][0x398] ;  /* 0x00007300ff0477ac */ /* 0x000e620008000a00 */
[----:B------:R-:W2:Y:S01]  /*0080*/  S2UR UR7, SR_CgaCtaId ;  /* 0x00000000000779c3 */ /* 0x000ea20000008800 */
[----:B------:R-:W-:Y:S01]  /*0090*/  UIADD3.X UR12, UPT, UPT, UR15, -0x1, URZ, UP0, !UPT ;  /* 0xffffffff0f0c7890 */ /* 0x000fe200087fe4ff */
[----:B------:R-:W-:Y:S01]  /*00a0*/  UMOV UR6, 0x400 ;  /* 0x0000040000067882 */ /* 0x000fe20000000000 */
[----:B------:R-:W3:Y:S05]  /*00b0*/  LDCU.64 UR20, c[0x0][0x358] ;  /* 0x00006b00ff1477ac */ /* 0x000eea0008000a00 */
[----:B------:R-:W4:Y:S01]  /*00c0*/  S2UR UR8, SR_CTAID.X ;  /* 0x00000000000879c3 */ /* 0x000f220000002500 */
[----:B------:R-:W-:Y:S01]  /*00d0*/  USHF.R.U64 UR11, UR11, 0x1e, UR12 ;  /* 0x0000001e0b0b7899 */ /* 0x000fe2000800120c */
[----:B------:R-:W0:Y:S03]  /*00e0*/  LDCU UR28, c[0x0][0x370] ;  /* 0x00006e00ff1c77ac */ /* 0x000e260008000800 */
[----:B------:R-:W-:-:S02]  /*00f0*/  UIADD3 UR11, UP0, UPT, UR11, 0x1, URZ ;  /* 0x000000010b0b7890 */ /* 0x000fc4000ff1e0ff */
[----:B-1----:R-:W-:Y:S02]  /*0100*/  UIADD3 UR4, UPT, UPT, UR5, 0x7, -UR4 ;  /* 0x0000000705047890 */ /* 0x002fe4000fffe804 */
[----:B------:R-:W-:Y:S02]  /*0110*/  ULEA.HI.X UR12, UR12, URZ, URZ, 0x2, UP0 ;  /* 0x000000ff0c0c7291 */ /* 0x000fe400080f14ff */
[----:B------:R-:W-:Y:S02]  /*0120*/  UISETP.LT.U32.AND UP0, UPT, UR11, UR14, UPT ;  /* 0x0000000e0b00728c */ /* 0x000fe4000bf01070 */
[----:B------:R-:W-:Y:S02]  /*0130*/  USHF.R.S32.HI UR5, URZ, 0x1f, UR4 ;  /* 0x0000001fff057899 */ /* 0x000fe40008011404 */
[----:B------:R-:W-:Y:S02]  /*0140*/  UISETP.LT.U32.AND.EX UP0, UPT, UR12, UR15, UPT, UP0 ;  /* 0x0000000f0c00728c */ /* 0x000fe4000bf01100 */
[----:B------:R-:W-:-:S02]  /*0150*/  ULEA.HI UR5, UR5, UR4, URZ, 0x3 ;  /* 0x0000000405057291 */ /* 0x000fc4000f8f18ff */
[----:B------:R-:W-:Y:S01]  /*0160*/  USEL UR11, UR11, UR14, UP0 ;  /* 0x0000000e0b0b7287 */ /* 0x000fe20008000000 */
[C---:B0-----:R-:W-:Y:S01]  /*0170*/  VIADD R21, R4.reuse, 0x780 ;  /* 0x0000078004157836 */ /* 0x041fe20000000000 */
[----:B------:R-:W-:Y:S02]  /*0180*/  USEL UR12, UR12, UR15, UP0 ;  /* 0x0000000f0c0c7287 */ /* 0x000fe40008000000 */
[----:B------:R-:W-:Y:S02]  /*0190*/  UISETP.GE.AND UP0, UPT, UR4, 0x8, UPT ;  /* 0x000000080400788c */ /* 0x000fe4000bf06270 */
[----:B--2---:R-:W-:Y:S02]  /*01a0*/  ULEA UR6, UR7, UR6, 0x18 ;  /* 0x0000000607067291 */ /* 0x004fe4000f8ec0ff */
[----:B------:R-:W-:Y:S02]  /*01b0*/  USHF.R.S32.HI UR5, URZ, 0x3, UR5 ;  /* 0x00000003ff057899 */ /* 0x000fe40008011405 */
[----:B------:R-:W-:Y:S01]  /*01c0*/  PLOP3.LUT P0, PT, PT, PT, UP0, 0x80, 0x8 ;  /* 0x000000000008781c */ /* 0x000fe20003f0f008 */
[----:B----4-:R-:W-:Y:S01]  /*01d0*/  USHF.L.U32 UR8, UR8, 0xb, URZ ;  /* 0x0000000b08087899 */ /* 0x010fe200080006ff */
[C---:B------:R-:W-:Y:S01]  /*01e0*/  LEA R0, R4.reuse, UR6, 0x2 ;  /* 0x0000000604007c11 */ /* 0x040fe2000f8e10ff */
[----:B------:R-:W-:Y:S01]  /*01f0*/  UIADD3 UR22, UPT, UPT, UR5, -0x1, URZ ;  /* 0xffffffff05167890 */ /* 0x000fe2000fffe0ff */
[----:B------:R-:W-:Y:S01]  /*0200*/  ISETP.GT.U32.OR P0, PT, R4, 0xff, !P0 ;  /* 0x000000ff0400780c */ /* 0x000fe20004704470 */
[----:B------:R-:W-:-:S02]  /*0210*/  ULOP3.LUT UR23, UR5, 0xf, URZ, 0xc0, !UPT ;  /* 0x0000000f05177892 */ /* 0x000fc4000f8ec0ff */
[----:B------:R-:W-:Y:S01]  /*0220*/  ULOP3.LUT UR24, UR5, 0x7, URZ, 0xc0, !UPT ;  /* 0x0000000705187892 */ /* 0x000fe2000f8ec0ff */
[----:B------:R-:W-:Y:S01]  /*0230*/  P2R R20, PR, RZ, 0x1 ;  /* 0x00000001ff147803 */ /* 0x000fe20000000000 */
[----:B------:R-:W-:Y:S02]  /*0240*/  ULOP3.LUT UR25, UR5, 0x3, URZ, 0xc0, !UPT ;  /* 0x0000000305197892 */ /* 0x000fe4000f8ec0ff */
[----:B------:R-:W-:Y:S02]  /*0250*/  ULOP3.LUT UR26, UR5, 0xffffff0, URZ, 0xc0, !UPT ;  /* 0x0ffffff0051a7892 */ /* 0x000fe4000f8ec0ff */
[----:B------:R-:W-:Y:S02]  /*0260*/  ULOP3.LUT UR27, UR5, 0xffffff8, URZ, 0xc0, !UPT ;  /* 0x0ffffff8051b7892 */ /* 0x000fe4000f8ec0ff */
[----:B------:R-:W-:Y:S01]  /*0270*/  ULOP3.LUT UR9, UR5, 0x1, URZ, 0xc0, !UPT ;  /* 0x0000000105097892 */ /* 0x000fe2000f8ec0ff */
[----:B------:R-:W-:Y:S01]  /*0280*/  UMOV UR6, URZ ;  /* 0x000000ff00067c82 */ /* 0x000fe20008000000 */
[----:B---3--:R-:W-:-:S10]  /*0290*/  UMOV UR7, URZ ;  /* 0x000000ff00077c82 */ /* 0x008fd40008000000 */
.L_x_219:
[----:B------:R-:W-:Y:S01]  /*02a0*/  ISETP.NE.AND P0, PT, R20, RZ, PT ;  /* 0x000000ff1400720c */ /* 0x000fe20003f05270 */
[----:B------:R-:W-:-:S12]  /*02b0*/  BSSY.RECONVERGENT B0, `(.L_x_136) ;  /* 0x000007c000007945 */ /* 0x000fd80003800200 */
[----:B012345:R-:W-:Y:S05]  /*02c0*/  @P0 BRA `(.L_x_137) ;  /* 0x0000000400e80947 */ /* 0x03ffea0003800000 */
[----:B------:R-:W-:Y:S02]  /*02d0*/  IMAD.U32 R2, RZ, RZ, UR22 ;  /* 0x00000016ff027e24 */ /* 0x000fe4000f8e00ff */
[----:B------:R-:W-:-:S03]  /*02e0*/  IMAD.MOV.U32 R3, RZ, RZ, RZ ;  /* 0x000000ffff037224 */ /* 0x000fc600078e00ff */
[----:B------:R-:W-:-:S13]  /*02f0*/  ISETP.GE.U32.AND P1, PT, R2, 0xf, PT ;  /* 0x0000000f0200780c */ /* 0x000fda0003f26070 */
[----:B------:R-:W-:Y:S05]  /*0300*/  @!P1 BRA `(.L_x_138) ;  /* 0x00000000005c9947 */ /* 0x000fea0003800000 */
[----:B------:R-:W-:Y:S01]  /*0310*/  VIADD R2, R0, 0x2000 ;  /* 0x0000200000027836 */ /* 0x000fe20000000000 */
[----:B------:R-:W-:-:S12]  /*0320*/  UIADD3 UR4, UPT, UPT, -UR26, URZ, URZ ;  /* 0x000000ff1a047290 */ /* 0x000fd8000fffe1ff */
.L_x_139:
[----:B------:R-:W-:Y:S01]  /*0330*/  UIADD3 UR4, UPT, UPT, UR4, 0x10, URZ ;  /* 0x0000001004047890 */ /* 0x000fe2000fffe0ff */
[----:B------:R-:W-:Y:S03]  /*0340*/  STS [R2+-0x2000], RZ ;  /* 0xffe000ff02007388 */ /* 0x000fe60000000800 */
[----:B------:R-:W-:Y:S01]  /*0350*/  UISETP.NE.AND UP0, UPT, UR4, URZ, UPT ;  /* 0x000000ff0400728c */ /* 0x000fe2000bf05270 */
        /* <DEDUP_REMOVED lines=16> */
[----:B------:R-:W-:Y:S06]  /*0460*/  BRA.U UP0, `(.L_x_139) ;  /* 0xfffffffd00b07547 */ /* 0x000fec000b83ffff */
[----:B------:R-:W-:-:S07]  /*0470*/  IMAD.U32 R3, RZ, RZ, UR26 ;  /* 0x0000001aff037e24 */ /* 0x000fce000f8e00ff */
.L_x_138:
[----:B------:R-:W-:Y:S01]  /*0480*/  ISETP.NE.AND P0, PT, RZ, UR23, PT ;  /* 0x00000017ff007c0c */ /* 0x000fe2000bf05270 */
[----:B------:R-:W-:Y:S01]  /*0490*/  IMAD.U32 R6, RZ, RZ, UR24 ;  /* 0x00000018ff067e24 */ /* 0x000fe2000f8e00ff */
[----:B------:R-:W-:-:S03]  /*04a0*/  MOV R2, UR23 ;  /* 0x0000001700027c02 */ /* 0x000fc60008000f00 */
[----:B------:R-:W-:Y:S02]  /*04b0*/  VIADD R6, R6, 0xffffffff ;  /* 0xffffffff06067836 */ /* 0x000fe40000000000 */
[----:B------:R-:W-:-:S06]  /*04c0*/  VIADD R2, R2, 0xffffffff ;  /* 0xffffffff02027836 */ /* 0x000fcc0000000000 */
[----:B------:R-:W-:Y:S05]  /*04d0*/  @!P0 BRA `(.L_x_140) ;  /* 0x00000000007c8947 */ /* 0x000fea0003800000 */
[----:B------:R-:W-:Y:S01]  /*04e0*/  ISETP.GE.U32.AND P2, PT, R2, 0x7, PT ;  /* 0x000000070200780c */ /* 0x000fe20003f46070 */
[----:B------:R-:W-:-:S12]  /*04f0*/  UISETP.NE.AND UP0, UPT, UR24, URZ, UPT ;  /* 0x000000ff1800728c */ /* 0x000fd8000bf05270 */
[----:B------:R-:W-:Y:S05]  /*0500*/  @!P2 BRA `(.L_x_141) ;  /* 0x000000000028a947 */ /* 0x000fea0003800000 */
        /* <DEDUP_REMOVED lines=10> */
.L_x_141:
[----:B------:R-:W-:Y:S05]  /*05b0*/  BRA.U !UP0, `(.L_x_140) ;  /* 0x0000000108447547 */ /* 0x000fea000b800000 */
[----:B------:R-:W-:Y:S01]  /*05c0*/  ISETP.GE.U32.AND P2, PT, R6, 0x3, PT ;  /* 0x000000030600780c */ /* 0x000fe20003f46070 */
[----:B------:R-:W-:-:S12]  /*05d0*/  UISETP.NE.AND UP0, UPT, UR25, URZ, UPT ;  /* 0x000000ff1900728c */ /* 0x000fd8000bf05270 */
[C---:B0-----:R-:W-:Y:S02]  /*05e0*/  @P2 IMAD R5, R3.reuse, 0x400, R0 ;  /* 0x0000040003052824 */ /* 0x041fe400078e0200 */
[----:B------:R-:W-:-:S03]  /*05f0*/  @P2 VIADD R3, R3, 0x4 ;  /* 0x0000000403032836 */ /* 0x000fc60000000000 */
[----:B------:R1:W-:Y:S04]  /*0600*/  @P2 STS [R5], RZ ;  /* 0x000000ff05002388 */ /* 0x0003e80000000800 */
[----:B------:R1:W-:Y:S04]  /*0610*/  @P2 STS [R5+0x400], RZ ;  /* 0x000400ff05002388 */ /* 0x0003e80000000800 */
[----:B------:R1:W-:Y:S04]  /*0620*/  @P2 STS [R5+0x800], RZ ;  /* 0x000800ff05002388 */ /* 0x0003e80000000800 */
[----:B------:R1:W-:Y:S01]  /*0630*/  @P2 STS [R5+0xc00], RZ ;  /* 0x000c00ff05002388 */ /* 0x0003e20000000800 */
[----:B------:R-:W-:Y:S05]  /*0640*/  BRA.U !UP0, `(.L_x_140) ;  /* 0x0000000108207547 */ /* 0x000fea000b800000 */
[----:B------:R-:W-:Y:S01]  /*0650*/  IMAD R3, R3, 0x400, R0 ;  /* 0x0000040003037824 */ /* 0x000fe200078e0200 */
[----:B------:R-:W-:-:S04]  /*0660*/  UISETP.NE.AND UP0, UPT, UR25, 0x1, UPT ;  /* 0x000000011900788c */ /* 0x000fc8000bf05270 */
[----:B------:R2:W-:Y:S05]  /*0670*/  STS [R3], RZ ;  /* 0x000000ff03007388 */ /* 0x0005ea0000000800 */
[----:B------:R-:W-:Y:S05]  /*0680*/  BRA.U !UP0, `(.L_x_140) ;  /* 0x0000000108107547 */ /* 0x000fea000b800000 */
[----:B------:R-:W-:Y:S01]  /*0690*/  UISETP.NE.AND UP0, UPT, UR25, 0x2, UPT ;  /* 0x000000021900788c */ /* 0x000fe2000bf05270 */
[----:B------:R3:W-:Y:S05]  /*06a0*/  STS [R3+0x400], RZ ;  /* 0x000400ff03007388 */ /* 0x0007ea0000000800 */
[----:B------:R-:W-:-:S13]  /*06b0*/  PLOP3.LUT P2, PT, PT, PT, UP0, 0x80, 0x8 ;  /* 0x000000000008781c */ /* 0x000fda0003f4f008 */
[----:B------:R3:W-:Y:S02]  /*06c0*/  @P2 STS [R3+0x800], RZ ;  /* 0x000800ff03002388 */ /* 0x0007e40000000800 */
.L_x_140:
[----:B------:R-:W-:-:S13]  /*06d0*/  ISETP.GT.U32.AND P2, PT, R4, 0x7f, PT ;  /* 0x0000007f0400780c */ /* 0x000fda0003f44070 */
[----:B------:R-:W-:Y:S05]  /*06e0*/  @P2 BRA `(.L_x_137) ;  /* 0x0000000000e02947 */ /* 0x000fea0003800000 */
[----:B--23--:R-:W-:Y:S01]  /*06f0*/  HFMA2 R3, -RZ, RZ, 0, 0 ;  /* 0x00000000ff037431 */ /* 0x00cfe200000001ff */
[----:B------:R-:W-:Y:S06]  /*0700*/  @!P1 BRA `(.L_x_142) ;  /* 0x0000000000589947 */ /* 0x000fec0003800000 */
[----:B------:R-:W-:-:S07]  /*0710*/  IMAD.MOV.U32 R3, RZ, RZ, RZ ;  /* 0x000000ffff037224 */ /* 0x000fce00078e00ff */
.L_x_143:
[C---:B012---:R-:W-:Y:S02]  /*0720*/  IMAD R5, R3.reuse, 0x400, R0 ;  /* 0x0000040003057824 */ /* 0x047fe400078e0200 */
[----:B------:R-:W-:-:S03]  /*0730*/  VIADD R3, R3, 0x10 ;  /* 0x0000001003037836 */ /* 0x000fc60000000000 */
[----:B------:R2:W-:Y:S02]  /*0740*/  STS [R5+0x200], RZ ;  /* 0x000200ff05007388 */ /* 0x0005e40000000800 */
[----:B------:R-:W-:Y:S02]  /*0750*/  ISETP.NE.AND P1, PT, R3, UR26, PT ;  /* 0x0000001a03007c0c */ /* 0x000fe4000bf25270 */
[----:B------:R2:W-:Y:S04]  /*0760*/  STS [R5+0x600], RZ ;  /* 0x000600ff05007388 */ /* 0x0005e80000000800 */
        /* <DEDUP_REMOVED lines=13> */
[----:B------:R2:W-:Y:S01]  /*0840*/  STS [R5+0x3e00], RZ ;  /* 0x003e00ff05007388 */ /* 0x0005e20000000800 */
[----:B------:R-:W-:Y:S05]  /*0850*/  @P1 BRA `(.L_x_143) ;  /* 0xfffffffc00b01947 */ /* 0x000fea000383ffff */
[----:B------:R-:W-:-:S07]  /*0860*/  IMAD.U32 R3, RZ, RZ, UR26 ;  /* 0x0000001aff037e24 */ /* 0x000fce000f8e00ff */
.L_x_142:
[----:B------:R-:W-:Y:S05]  /*0870*/  @!P0 BRA `(.L_x_137) ;  /* 0x00000000007c8947 */ /* 0x000fea0003800000 */
[----:B------:R-:W-:Y:S01]  /*0880*/  ISETP.GE.U32.AND P0, PT, R2, 0x7, PT ;  /* 0x000000070200780c */ /* 0x000fe20003f06070 */
[----:B------:R-:W-:-:S12]  /*0890*/  UISETP.NE.AND UP0, UPT, UR24, URZ, UPT ;  /* 0x000000ff1800728c */ /* 0x000fd8000bf05270 */
[----:B------:R-:W-:Y:S05]  /*08a0*/  @!P0 BRA `(.L_x_144) ;  /* 0x0000000000288947 */ /* 0x000fea0003800000 */
[C---:B------:R-:W-:Y:S02]  /*08b0*/  IMAD R2, R3.reuse, 0x400, R0 ;  /* 0x0000040003027824 */ /* 0x040fe400078e0200 */
[----:B------:R-:W-:-:S03]  /*08c0*/  VIADD R3, R3, 0x8 ;  /* 0x0000000803037836 */ /* 0x000fc60000000000 */
[----:B------:R3:W-:Y:S04]  /*08d0*/  STS [R2+0x200], RZ ;  /* 0x000200ff02007388 */ /* 0x0007e80000000800 */
[----:B------:R3:W-:Y:S04]  /*08e0*/  STS [R2+0x600], RZ ;  /* 0x000600ff02007388 */ /* 0x0007e80000000800 */
[----:B------:R3:W-:Y:S04]  /*08f0*/  STS [R2+0xa00], RZ ;  /* 0x000a00ff02007388 */ /* 0x0007e80000000800 */
[----:B------:R3:W-:Y:S04]  /*0900*/  STS [R2+0xe00], RZ ;  /* 0x000e00ff02007388 */ /* 0x0007e80000000800 */
[----:B------:R3:W-:Y:S04]  /*0910*/  STS [R2+0x1200], RZ ;  /* 0x001200ff02007388 */ /* 0x0007e80000000800 */
[----:B------:R3:W-:Y:S04]  /*0920*/  STS [R2+0x1600], RZ ;  /* 0x001600ff02007388 */ /* 0x0007e80000000800 */
[----:B------:R3:W-:Y:S04]  /*0930*/  STS [R2+0x1a00], RZ ;  /* 0x001a00ff02007388 */ /* 0x0007e80000000800 */
[----:B------:R3:W-:Y:S02]  /*0940*/  STS [R2+0x1e00], RZ ;  /* 0x001e00ff02007388 */ /* 0x0007e40000000800 */
.L_x_144:
[----:B------:R-:W-:Y:S05]  /*0950*/  BRA.U !UP0, `(.L_x_137) ;  /* 0x0000000108447547 */ /* 0x000fea000b800000 */
[----:B------:R-:W-:Y:S01]  /*0960*/  ISETP.GE.U32.AND P0, PT, R6, 0x3, PT ;  /* 0x000000030600780c */ /* 0x000fe20003f06070 */
[----:B------:R-:W-:-:S12]  /*0970*/  UISETP.NE.AND UP0, UPT, UR25, URZ, UPT ;  /* 0x000000ff1900728c */ /* 0x000fd8000bf05270 */
[C---:B---3--:R-:W-:Y:S01]  /*0980*/  @P0 IMAD R2, R3.reuse, 0x400, R0 ;  /* 0x0000040003020824 */ /* 0x048fe200078e0200 */
[----:B------:R-:W-:-:S04]  /*0990*/  @P0 IADD3 R3, PT, PT, R3, 0x4, RZ ;  /* 0x0000000403030810 */ /* 0x000fc80007ffe0ff */
[----:B------:R4:W-:Y:S04]  /*09a0*/  @P0 STS [R2+0x200], RZ ;  /* 0x000200ff02000388 */ /* 0x0009e80000000800 */
[----:B------:R4:W-:Y:S04]  /*09b0*/  @P0 STS [R2+0x600], RZ ;  /* 0x000600ff02000388 */ /* 0x0009e80000000800 */
[----:B------:R4:W-:Y:S04]  /*09c0*/  @P0 STS [R2+0xa00], RZ ;  /* 0x000a00ff02000388 */ /* 0x0009e80000000800 */
[----:B------:R4:W-:Y:S01]  /*09d0*/  @P0 STS [R2+0xe00], RZ ;  /* 0x000e00ff02000388 */ /* 0x0009e20000000800 */
[----:B------:R-:W-:Y:S05]  /*09e0*/  BRA.U !UP0, `(.L_x_137) ;  /* 0x0000000108207547 */ /* 0x000fea000b800000 */
[----:B------:R-:W-:Y:S01]  /*09f0*/  IMAD R3, R3, 0x400, R0 ;  /* 0x0000040003037824 */ /* 0x000fe200078e0200 */
[----:B------:R-:W-:-:S04]  /*0a00*/  UISETP.NE.AND UP0, UPT, UR25, 0x1, UPT ;  /* 0x000000011900788c */ /* 0x000fc8000bf05270 */
[----:B------:R3:W-:Y:S05]  /*0a10*/  STS [R3+0x200], RZ ;  /* 0x000200ff03007388 */ /* 0x0007ea0000000800 */
[----:B------:R-:W-:Y:S05]  /*0a20*/  BRA.U !UP0, `(.L_x_137) ;  /* 0x0000000108107547 */ /* 0x000fea000b800000 */
[----:B------:R-:W-:Y:S01]  /*0a30*/  UISETP.NE.AND UP0, UPT, UR25, 0x2, UPT ;  /* 0x000000021900788c */ /* 0x000fe2000bf05270 */
[----:B------:R0:W-:Y:S05]  /*0a40*/  STS [R3+0x600], RZ ;  /* 0x000600ff03007388 */ /* 0x0001ea0000000800 */
[----:B------:R-:W-:-:S13]  /*0a50*/  PLOP3.LUT P0, PT, PT, PT, UP0, 0x80, 0x8 ;  /* 0x000000000008781c */ /* 0x000fda0003f0f008 */
[----:B------:R0:W-:Y:S02]  /*0a60*/  @P0 STS [R3+0xa00], RZ ;  /* 0x000a00ff03000388 */ /* 0x0001e40000000800 */
.L_x_137:
[----:B------:R-:W-:Y:S05]  /*0a70*/  BSYNC.RECONVERGENT B0 ;  /* 0x0000000000007941 */ /* 0x000fea0003800200 */
.L_x_136:
[----:B------:R-:W5:Y:S01]  /*0a80*/  LDCU.64 UR14, c[0x0][0x390] ;  /* 0x00007200ff0e77ac */ /* 0x000f620008000a00 */
[----:B------:R-:W-:Y:S02]  /*0a90*/  USHF.L.U32 UR4, UR6, 0x1e, URZ ;  /* 0x0000001e06047899 */ /* 0x000fe400080006ff */
[----:B------:R-:W-:Y:S02]  /*0aa0*/  USHF.L.U64.HI UR5, UR6, 0x1e, UR7 ;  /* 0x0000001e06057899 */ /* 0x000fe40008010207 */
[----:B-----5:R-:W-:-:S04]  /*0ab0*/  UIADD3 UR4, UP0, UPT, -UR4, UR14, URZ ;  /* 0x0000000e04047290 */ /* 0x020fc8000ff1e1ff */
[----:B------:R-:W-:Y:S02]  /*0ac0*/  UIADD3.X UR5, UPT, UPT, ~UR5, UR15, URZ, UP0, !UPT ;  /* 0x0000000f05057290 */ /* 0x000fe400087fe5ff */
[----:B------:R-:W-:-:S04]  /*0ad0*/  UISETP.LT.U32.AND UP0, UPT, UR4, 0x40000000, UPT ;  /* 0x400000000400788c */ /* 0x000fc8000bf01070 */
[----:B------:R-:W-:-:S04]  /*0ae0*/  UISETP.LT.U32.AND.EX UP0, UPT, UR5, URZ, UPT, UP0 ;  /* 0x000000ff0500728c */ /* 0x000fc8000bf01100 */
[----:B------:R-:W-:Y:S02]  /*0af0*/  USEL UR13, UR4, 0x40000000, UP0 ;  /* 0x40000000040d7887 */ /* 0x000fe40008000000 */
[----:B------:R-:W-:Y:S02]  /*0b00*/  USEL UR14, UR5, URZ, UP0 ;  /* 0x000000ff050e7287 */ /* 0x000fe40008000000 */
[----:B------:R-:W-:-:S04]  /*0b10*/  UISETP.GT.U32.AND UP0, UPT, UR13, UR8, UPT ;  /* 0x000000080d00728c */ /* 0x000fc8000bf04070 */
[----:B------:R-:W-:Y:S01]  /*0b20*/  UISETP.GT.U32.AND.EX UP0, UPT, UR14, URZ, UPT, UP0 ;  /* 0x000000ff0e00728c */ /* 0x000fe2000bf04100 */
[----:B------:R-:W-:Y:S08]  /*0b30*/  BAR.SYNC.DEFER_BLOCKING 0x0 ;  /* 0x0000000000007b1d */ /* 0x000ff00000010000 */
[----:B------:R-:W-:Y:S06]  /*0b40*/  BAR.SYNC.DEFER_BLOCKING 0x0 ;  /* 0x0000000000007b1d */ /* 0x000fec0000010000 */
[----:B------:R-:W-:Y:S05]  /*0b50*/  BRA.U !UP0, `(.L_x_145) ;  /* 0x0000000d082c7547 */ /* 0x000fea000b800000 */
[----:B------:R-:W-:Y:S01]  /*0b60*/  UMOV UR10, UR8 ;  /* 0x00000008000a7c82 */ /* 0x000fe20008000000 */
[----:B------:R-:W-:-:S05]  /*0b70*/  UMOV UR5, URZ ;  /* 0x000000ff00057c82 */ /* 0x000fca0008000000 */
.L_x_150:
[----:B-----5:R-:W5:Y:S01]  /*0b80*/  LDCU.64 UR18, c[0x0][0x390] ;  /* 0x00007200ff1277ac */ /* 0x020f620008000a00 */
[----:B------:R-:W-:Y:S02]  /*0b90*/  USHF.L.U32 UR15, UR6, 0x1e, URZ ;  /* 0x0000001e060f7899 */ /* 0x000fe400080006ff */
[----:B------:R-:W-:Y:S02]  /*0ba0*/  USHF.L.U64.HI UR16, UR6, 0x1e, UR7 ;  /* 0x0000001e06107899 */ /* 0x000fe40008010207 */
[----:B------:R-:W-:-:S04]  /*0bb0*/  UIADD3 UR15, UP0, UPT, UR10, UR15, URZ ;  /* 0x0000000f0a0f7290 */ /* 0x000fc8000ff1e0ff */
[----:B------:R-:W-:Y:S02]  /*0bc0*/  UIADD3.X UR16, UPT, UPT, UR5, UR16, URZ, UP0, !UPT ;  /* 0x0000001005107290 */ /* 0x000fe400087fe4ff */
[----:B------:R-:W-:Y:S02]  /*0bd0*/  ULEA UR10, UP0, UR28, UR10, 0xb ;  /* 0x0000000a1c0a7291 */ /* 0x000fe4000f8058ff */
[----:B-----5:R-:W-:Y:S02]  /*0be0*/  UIADD3 UR17, UP1, UPT, -UR15, UR18, URZ ;  /* 0x000000120f117290 */ /* 0x020fe4000ff3e1ff */
[----:B------:R-:W-:Y:S02]  /*0bf0*/  UIADD3.X UR5, UPT, UPT, URZ, UR5, URZ, UP0, !UPT ;  /* 0x00000005ff057290 */ /* 0x000fe400087fe4ff */
[----:B------:R-:W-:Y:S02]  /*0c00*/  UIADD3.X UR4, UPT, UPT, ~UR16, UR19, URZ, UP1, !UPT ;  /* 0x0000001310047290 */ /* 0x000fe40008ffe5ff */
[----:B------:R-:W-:-:S02]  /*0c10*/  UISETP.GE.U32.AND UP1, UPT, UR17, 0x800, UPT ;  /* 0x000008001100788c */ /* 0x000fc4000bf26070 */
[----:B------:R-:W-:Y:S02]  /*0c20*/  UISETP.GE.U32.AND UP0, UPT, UR10, UR13, UPT ;  /* 0x0000000d0a00728c */ /* 0x000fe4000bf06070 */
[----:B------:R-:W-:Y:S02]  /*0c30*/  UISETP.GE.U32.AND.EX UP1, UPT, UR4, URZ, UPT, UP1 ;  /* 0x000000ff0400728c */ /* 0x000fe4000bf26110 */
[----:B------:R-:W-:-:S07]  /*0c40*/  UISETP.GE.U32.AND.EX UP0, UPT, UR5, UR14, UPT, UP0 ;  /* 0x0000000e0500728c */ /* 0x000fce000bf06100 */
[----:B0-----:R-:W-:Y:S05]  /*0c50*/  BRA.U !UP1, `(.L_x_146) ;  /* 0x0000000109587547 */ /* 0x001fea000b800000 */
[----:B------:R-:W4:Y:S01]  /*0c60*/  LDCU.64 UR18, c[0x0][0x388] ;  /* 0x00007100ff1277ac */ /* 0x000f220008000a00 */
[----:B0-23--:R-:W-:-:S05]  /*0c70*/  IADD3 R3, P0, PT, R4, UR15, RZ ;  /* 0x0000000f04037c10 */ /* 0x00dfca000ff1e0ff */
[----:B------:R-:W-:Y:S01]  /*0c80*/  IMAD.X R6, RZ, RZ, UR16, P0 ;  /* 0x00000010ff067e24 */ /* 0x000fe200080e06ff */
[----:B----4-:R-:W-:-:S04]  /*0c90*/  LEA R2, P0, R3, UR18, 0x2 ;  /* 0x0000001203027c11 */ /* 0x010fc8000f8010ff */
        /* <DEDUP_REMOVED lines=18> */
.L_x_146:
[----:B------:R-:W4:Y:S01]  /*0dc0*/  LDCU.64 UR18, c[0x0][0x388] ;  /* 0x00007100ff1277ac */ /* 0x000f220008000a00 */
[C---:B012---:R-:W-:Y:S01]  /*0dd0*/  VIADD R5, R4.reuse, 0x100 ;  /* 0x0000010004057836 */ /* 0x047fe20000000000 */
[C---:B---3--:R-:W-:Y:S01]  /*0de0*/  IADD3 R3, P0, PT, R4.reuse, UR15, RZ ;  /* 0x0000000f04037c10 */ /* 0x048fe2000ff1e0ff */
[C---:B----4-:R-:W-:Y:S01]  /*0df0*/  VIADD R2, R4.reuse, 0x80 ;  /* 0x0000008004027836 */ /* 0x050fe20000000000 */
[C---:B------:R-:W-:Y:S01]  /*0e00*/  ISETP.GE.AND P1, PT, R4.reuse, UR17, PT ;  /* 0x0000001104007c0c */ /* 0x040fe2000bf26270 */
[----:B------:R-:W-:Y:S01]  /*0e10*/  VIADD R7, R4, 0x180 ;  /* 0x0000018004077836 */ /* 0x000fe20000000000 */
[----:B------:R-:W-:Y:S01]  /*0e20*/  ISETP.GE.AND P3, PT, R5, UR17, PT ;  /* 0x0000001105007c0c */ /* 0x000fe2000bf66270 */
[----:B------:R-:W-:Y:S01]  /*0e30*/  IMAD.X R6, RZ, RZ, UR16, P0 ;  /* 0x00000010ff067e24 */ /* 0x000fe200080e06ff */
[----:B------:R-:W-:Y:S01]  /*0e40*/  ISETP.GE.AND P2, PT, R2, UR17, PT ;  /* 0x0000001102007c0c */ /* 0x000fe2000bf46270 */
[----:B------:R-:W-:Y:S01]  /*0e50*/  VIADD R5, R4, 0x200 ;  /* 0x0000020004057836 */ /* 0x000fe20000000000 */
[----:B------:R-:W-:Y:S01]  /*0e60*/  ISETP.GE.AND P4, PT, R7, UR17, PT ;  /* 0x0000001107007c0c */ /* 0x000fe2000bf86270 */
[----:B------:R-:W-:-:S03]  /*0e70*/  IMAD.MOV.U32 R12, RZ, RZ, 0x7fffffff ;  /* 0x7fffffffff0c7424 */ /* 0x000fc600078e00ff */
[----:B------:R-:W-:Y:S01]  /*0e80*/  ISETP.GE.AND P5, PT, R5, UR17, PT ;  /* 0x0000001105007c0c */ /* 0x000fe2000bfa6270 */
[----:B------:R-:W-:Y:S01]  /*0e90*/  VIADD R5, R4, 0x300 ;  /* 0x0000030004057836 */ /* 0x000fe20000000000 */
[----:B------:R-:W-:-:S04]  /*0ea0*/  LEA R2, P0, R3, UR18, 0x2 ;  /* 0x0000001203027c11 */ /* 0x000fc8000f8010ff */
[----:B------:R-:W-:Y:S01]  /*0eb0*/  LEA.HI.X R3, R3, UR19, R6, 0x2, P0 ;  /* 0x0000001303037c11 */ /* 0x000fe200080f1406 */
[----:B------:R-:W-:Y:S01]  /*0ec0*/  IMAD.MOV.U32 R11, RZ, RZ, 0x7fffffff ;  /* 0x7fffffffff0b7424 */ /* 0x000fe200078e00ff */
[----:B------:R-:W-:-:S03]  /*0ed0*/  IADD3 R6, PT, PT, R4, 0x280, RZ ;  /* 0x0000028004067810 */ /* 0x000fc60007ffe0ff */
[----:B------:R1:W5:Y:S01]  /*0ee0*/  @!P1 LDG.E R12, desc[UR20][R2.64] ;  /* 0x00000014020c9981 */ /* 0x000362000c1e1900 */
[----:B------:R-:W-:Y:S01]  /*0ef0*/  ISETP.GE.AND P1, PT, R5, UR17, PT ;  /* 0x0000001105007c0c */ /* 0x000fe2000bf26270 */
[----:B------:R-:W-:Y:S01]  /*0f00*/  VIADD R5, R4, 0x380 ;  /* 0x0000038004057836 */ /* 0x000fe20000000000 */
[----:B------:R-:W-:Y:S01]  /*0f10*/  ISETP.GE.AND P0, PT, R6, UR17, PT ;  /* 0x0000001106007c0c */ /* 0x000fe2000bf06270 */
[----:B------:R-:W-:Y:S01]  /*0f20*/  IMAD.MOV.U32 R9, RZ, RZ, 0x7fffffff ;  /* 0x7fffffffff097424 */ /* 0x000fe200078e00ff */
[----:B------:R1:W5:Y:S02]  /*0f30*/  @!P2 LDG.E R11, desc[UR20][R2.64+0x200] ;  /* 0x00020014020ba981 */ /* 0x000364000c1e1900 */
[----:B------:R-:W-:Y:S01]  /*0f40*/  ISETP.GE.AND P2, PT, R5, UR17, PT ;  /* 0x0000001105007c0c */ /* 0x000fe2000bf46270 */
[----:B------:R-:W-:Y:S02]  /*0f50*/  VIADD R5, R4, 0x480 ;  /* 0x0000048004057836 */ /* 0x000fe40000000000 */
[----:B------:R-:W-:Y:S01]  /*0f60*/  IMAD.MOV.U32 R10, RZ, RZ, 0x7fffffff ;  /* 0x7fffffffff0a7424 */ /* 0x000fe200078e00ff */
[----:B------:R1:W5:Y:S01]  /*0f70*/  @!P4 LDG.E R9, desc[UR20][R2.64+0x600] ;  /* 0x000600140209c981 */ /* 0x000362000c1e1900 */
[----:B------:R-:W-:-:S02]  /*0f80*/  MOV R8, 0x7fffffff ;  /* 0x7fffffff00087802 */ /* 0x000fc40000000f00 */
[C---:B------:R-:W-:Y:S02]  /*0f90*/  LOP3.LUT R6, R4.reuse, 0x400, RZ, 0xfc, !PT ;  /* 0x0000040004067812 */ /* 0x040fe400078efcff */
[----:B------:R-:W-:Y:S01]  /*0fa0*/  ISETP.GE.AND P4, PT, R5, UR17, PT ;  /* 0x0000001105007c0c */ /* 0x000fe2000bf86270 */
[----:B------:R-:W-:Y:S01]  /*0fb0*/  VIADD R5, R4, 0x500 ;  /* 0x0000050004057836 */ /* 0x000fe20000000000 */
[----:B------:R1:W5:Y:S01]  /*0fc0*/  @!P3 LDG.E R10, desc[UR20][R2.64+0x400] ;  /* 0x00040014020ab981 */ /* 0x000362000c1e1900 */
[----:B------:R-:W-:Y:S01]  /*0fd0*/  ISETP.GE.AND P3, PT, R6, UR17, PT ;  /* 0x0000001106007c0c */ /* 0x000fe2000bf66270 */
[----:B------:R-:W-:Y:S02]  /*0fe0*/  IMAD.MOV.U32 R6, RZ, RZ, 0x7fffffff ;  /* 0x7fffffffff067424 */ /* 0x000fe400078e00ff */
[----:B------:R1:W5:Y:S01]  /*0ff0*/  @!P5 LDG.E R8, desc[UR20][R2.64+0x800] ;  /* 0x000800140208d981 */ /* 0x000362000c1e1900 */
[----:B------:R-:W-:Y:S01]  /*1000*/  ISETP.GE.AND P5, PT, R5, UR17, PT ;  /* 0x0000001105007c0c */ /* 0x000fe2000bfa6270 */
[----:B------:R-:W-:-:S02]  /*1010*/  VIADD R5, R4, 0x600 ;  /* 0x0000060004057836 */ /* 0x000fc40000000000 */
[----:B------:R-:W-:Y:S01]  /*1020*/  IMAD.MOV.U32 R7, RZ, RZ, 0x7fffffff ;  /* 0x7fffffffff077424 */ /* 0x000fe200078e00ff */
[----:B------:R1:W5:Y:S01]  /*1030*/  @!P1 LDG.E R6, desc[UR20][R2.64+0xc00] ;  /* 0x000c001402069981 */ /* 0x000362000c1e1900 */
[C---:B------:R-:W-:Y:S01]  /*1040*/  VIADD R13, R4.reuse, 0x580 ;  /* 0x00000580040d7836 */ /* 0x040fe20000000000 */
[----:B------:R-:W-:Y:S01]  /*1050*/  ISETP.GE.AND P1, PT, R5, UR17, PT ;  /* 0x0000001105007c0c */ /* 0x000fe2000bf26270 */
[----:B------:R-:W-:Y:S02]  /*1060*/  IMAD.MOV.U32 R5, RZ, RZ, 0x7fffffff ;  /* 0x7fffffffff057424 */ /* 0x000fe400078e00ff */
[----:B------:R-:W-:Y:S01]  /*1070*/  IMAD.MOV.U32 R19, RZ, RZ, 0x7fffffff ;  /* 0x7fffffffff137424 */ /* 0x000fe200078e00ff */
[----:B------:R1:W5:Y:S01]  /*1080*/  @!P0 LDG.E R7, desc[UR20][R2.64+0xa00] ;  /* 0x000a001402078981 */ /* 0x000362000c1e1900 */
[----:B------:R-:W-:Y:S01]  /*1090*/  IMAD.MOV.U32 R18, RZ, RZ, 0x7fffffff ;  /* 0x7fffffffff127424 */ /* 0x000fe200078e00ff */
[----:B------:R-:W-:Y:S01]  /*10a0*/  ISETP.GE.AND P0, PT, R13, UR17, PT ;  /* 0x000000110d007c0c */ /* 0x000fe2000bf06270 */
[C---:B------:R-:W-:Y:S01]  /*10b0*/  VIADD R14, R4.reuse, 0x700 ;  /* 0x00000700040e7836 */ /* 0x040fe20000000000 */
[----:B------:R-:W-:Y:S01]  /*10c0*/  IADD3 R13, PT, PT, R4, 0x680, RZ ;  /* 0x00000680040d7810 */ /* 0x000fe20007ffe0ff */
[----:B------:R1:W5:Y:S03]  /*10d0*/  @!P2 LDG.E R5, desc[UR20][R2.64+0xe00] ;  /* 0x000e00140205a981 */ /* 0x000366000c1e1900 */
[----:B------:R-:W-:Y:S01]  /*10e0*/  ISETP.GE.AND P2, PT, R13, UR17, PT ;  /* 0x000000110d007c0c */ /* 0x000fe2000bf46270 */
[----:B------:R1:W5:Y:S01]  /*10f0*/  @!P3 LDG.E R19, desc[UR20][R2.64+0x1000] ;  /* 0x001000140213b981 */ /* 0x000362000c1e1900 */
[----:B------:R-:W-:-:S03]  /*1100*/  ISETP.GE.AND P3, PT, R14, UR17, PT ;  /* 0x000000110e007c0c */ /* 0x000fc6000bf66270 */
[----:B------:R1:W5:Y:S01]  /*1110*/  @!P4 LDG.E R18, desc[UR20][R2.64+0x1200] ;  /* 0x001200140212c981 */ /* 0x000362000c1e1900 */
[----:B------:R-:W-:Y:S01]  /*1120*/  ISETP.GE.AND P4, PT, R21, UR17, PT ;  /* 0x0000001115007c0c */ /* 0x000fe2000bf86270 */
[----:B------:R-:W-:Y:S01]  /*1130*/  IMAD.MOV.U32 R17, RZ, RZ, 0x7fffffff ;  /* 0x7fffffffff117424 */ /* 0x000fe200078e00ff */
[----:B------:R-:W-:Y:S01]  /*1140*/  MOV R14, 0x7fffffff ;  /* 0x7fffffff000e7802 */ /* 0x000fe20000000f00 */
[----:B------:R-:W-:Y:S02]  /*1150*/  IMAD.MOV.U32 R16, RZ, RZ, 0x7fffffff ;  /* 0x7fffffffff107424 */ /* 0x000fe400078e00ff */
[----:B------:R-:W-:Y:S02]  /*1160*/  IMAD.MOV.U32 R22, RZ, RZ, 0x7fffffff ;  /* 0x7fffffffff167424 */ /* 0x000fe400078e00ff */
        /* <DEDUP_REMOVED lines=8> */
.L_x_147:
[----:B01----:R-:W0:Y:S02]  /*11f0*/  LDC.64 R2, c[0x0][0x398] ;  /* 0x0000e600ff027b82 */ /* 0x003e240000000a00 */
[----:B0-----:R-:W-:-:S13]  /*1200*/  ISETP.GT.AND P0, PT, R3, R2, PT ;  /* 0x000000020300720c */ /* 0x001fda0003f04270 */
[----:B------:R-:W-:Y:S05]  /*1210*/  @!P0 BRA `(.L_x_148) ;  /* 0x0000000400788947 */ /* 0x000fea0003800000 */
[----:B------:R-:W0:Y:S01]  /*1220*/  S2UR UR15, SR_CgaCtaId ;  /* 0x00000000000f79c3 */ /* 0x000e220000008800 */
[----:B-----5:R-:W-:Y:S01]  /*1230*/  LOP3.LUT R15, R15, 0x80000000, RZ, 0x3c, !PT ;  /* 0x800000000f0f7812 */ /* 0x020fe200078e3cff */
[----:B------:R-:W-:Y:S01]  /*1240*/  UMOV UR4, 0x400 ;  /* 0x0000040000047882 */ /* 0x000fe20000000000 */
[----:B------:R-:W-:Y:S01]  /*1250*/  LOP3.LUT R14, R14, 0x80000000, RZ, 0x3c, !PT ;  /* 0x800000000e0e7812 */ /* 0x000fe200078e3cff */
[----:B------:R-:W1:Y:S01]  /*1260*/  LDCU UR16, c[0x0][0x398] ;  /* 0x00007300ff1077ac */ /* 0x000e620008000800 */
[----:B------:R-:W-:Y:S02]  /*1270*/  LOP3.LUT R13, R13, 0x80000000, RZ, 0x3c, !PT ;  /* 0x800000000d0d7812 */ /* 0x000fe400078e3cff */
[----:B------:R-:W-:Y:S02]  /*1280*/  LOP3.LUT R2, R22, 0x80000000, RZ, 0x3c, !PT ;  /* 0x8000000016027812 */ /* 0x000fe400078e3cff */
[----:B------:R-:W-:Y:S02]  /*1290*/  LOP3.LUT R16, R16, 0x80000000, RZ, 0x3c, !PT ;  /* 0x8000000010107812 */ /* 0x000fe400078e3cff */
[----:B------:R-:W-:-:S02]  /*12a0*/  LOP3.LUT R17, R17, 0x80000000, RZ, 0x3c, !PT ;  /* 0x8000000011117812 */ /* 0x000fc400078e3cff */
[----:B------:R-:W-:Y:S02]  /*12b0*/  LOP3.LUT R18, R18, 0x80000000, RZ, 0x3c, !PT ;  /* 0x8000000012127812 */ /* 0x000fe400078e3cff */
[----:B------:R-:W-:Y:S02]  /*12c0*/  LOP3.LUT R19, R19, 0x80000000, RZ, 0x3c, !PT ;  /* 0x8000000013137812 */ /* 0x000fe400078e3cff */
[----:B------:R-:W-:Y:S02]  /*12d0*/  LOP3.LUT R5, R5, 0x80000000, RZ, 0x3c, !PT ;  /* 0x8000000005057812 */ /* 0x000fe400078e3cff */
[----:B------:R-:W-:Y:S02]  /*12e0*/  LOP3.LUT R6, R6, 0x80000000, RZ, 0x3c, !PT ;  /* 0x8000000006067812 */ /* 0x000fe400078e3cff */
[----:B------:R-:W-:Y:S02]  /*12f0*/  LOP3.LUT R7, R7, 0x80000000, RZ, 0x3c, !PT ;  /* 0x8000000007077812 */ /* 0x000fe400078e3cff */
[----:B------:R-:W-:Y:S01]  /*1300*/  LOP3.LUT R8, R8, 0x80000000, RZ, 0x3c, !PT ;  /* 0x8000000008087812 */ /* 0x000fe200078e3cff */
[----:B0-----:R-:W-:Y:S01]  /*1310*/  ULEA UR15, UR15, UR4, 0x18 ;  /* 0x000000040f0f7291 */ /* 0x001fe2000f8ec0ff */
[----:B------:R-:W-:-:S02]  /*1320*/  LOP3.LUT R9, R9, 0x80000000, RZ, 0x3c, !PT ;  /* 0x8000000009097812 */ /* 0x000fc400078e3cff */
[----:B------:R-:W-:Y:S01]  /*1330*/  LOP3.LUT R10, R10, 0x80000000, RZ, 0x3c, !PT ;  /* 0x800000000a0a7812 */ /* 0x000fe200078e3cff */
[----:B------:R-:W-:Y:S01]  /*1340*/  UMOV UR4, URZ ;  /* 0x000000ff00047c82 */ /* 0x000fe20008000000 */
[----:B------:R-:W-:Y:S02]  /*1350*/  LOP3.LUT R11, R11, 0x80000000, RZ, 0x3c, !PT ;  /* 0x800000000b0b7812 */ /* 0x000fe400078e3cff */
[----:B-1----:R-:W-:-:S07]  /*1360*/  LOP3.LUT R12, R12, 0x80000000, RZ, 0x3c, !PT ;  /* 0x800000000c0c7812 */ /* 0x002fce00078e3cff */
.L_x_149:
[----:B------:R-:W-:Y:S01]  /*1370*/  IMAD R22, RZ, RZ, -UR16 ;  /* 0x80000010ff167e24 */ /* 0x000fe2000f8e02ff */
[----:B0-----:R-:W-:Y:S01]  /*1380*/  SHF.R.U32.HI R23, RZ, UR16, R12 ;  /* 0x00000010ff177c19 */ /* 0x001fe2000801160c */
[----:B------:R-:W-:Y:S01]  /*1390*/  IMAD.MOV.U32 R25, RZ, RZ, -0x1 ;  /* 0xffffffffff197424 */ /* 0x000fe200078e00ff */
[----:B------:R-:W-:Y:S01]  /*13a0*/  ULEA UR17, UR4, UR15, 0xa ;  /* 0x0000000f04117291 */ /* 0x000fe2000f8e50ff */
[----:B------:R-:W-:Y:S01]  /*13b0*/  SHF.R.U32.HI R27, RZ, UR16, R10 ;  /* 0x00000010ff1b7c19 */ /* 0x000fe2000801160a */
[----:B------:R-:W-:Y:S01]  /*13c0*/  UIADD3 UR4, UPT, UPT, UR4, 0x1, URZ ;  /* 0x0000000104047890 */ /* 0x000fe2000fffe0ff */
[----:B------:R-:W-:Y:S02]  /*13d0*/  VIADDMNMX R22, R22, R3, 0x8, PT ;  /* 0x0000000816167446 */ /* 0x000fe40003800103 */
[----:B------:R-:W-:Y:S02]  /*13e0*/  SHF.R.U32.HI R29, RZ, UR16, R9 ;  /* 0x00000010ff1d7c19 */ /* 0x000fe40008011609 */
[----:B------:R-:W-:-:S02]  /*13f0*/  SHF.L.U32 R22, R25, R22, RZ ;  /* 0x0000001619167219 */ /* 0x000fc400000006ff */
[----:B------:R-:W-:Y:S02]  /*1400*/  SHF.R.U32.HI R25, RZ, UR16, R11 ;  /* 0x00000010ff197c19 */ /* 0x000fe4000801160b */
[-C--:B------:R-:W-:Y:S02]  /*1410*/  LOP3.LUT R23, R23, R22.reuse, RZ, 0x30, !PT ;  /* 0x0000001617177212 */ /* 0x080fe400078e30ff */
[-C--:B------:R-:W-:Y:S02]  /*1420*/  LOP3.LUT R25, R25, R22.reuse, RZ, 0x30, !PT ;  /* 0x0000001619197212 */ /* 0x080fe400078e30ff */
[----:B------:R-:W-:Y:S02]  /*1430*/  LOP3.LUT R27, R27, R22, RZ, 0x30, !PT ;  /* 0x000000161b1b7212 */ /* 0x000fe400078e30ff */
[----:B------:R-:W-:Y:S02]  /*1440*/  LEA R23, R23, UR17, 0x2 ;  /* 0x0000001117177c11 */ /* 0x000fe4000f8e10ff */
[----:B------:R-:W-:-:S02]  /*1450*/  LEA R25, R25, UR17, 0x2 ;  /* 0x0000001119197c11 */ /* 0x000fc4000f8e10ff */
[----:B------:R-:W-:Y:S01]  /*1460*/  LEA R27, R27, UR17, 0x2 ;  /* 0x000000111b1b7c11 */ /* 0x000fe2000f8e10ff */
[----:B------:R0:W-:Y:S01]  /*1470*/  ATOMS.POPC.INC.32 RZ, [R23+URZ] ;  /* 0x0000000017ff7f8c */ /* 0x0001e2000d8000ff */
[----:B------:R-:W-:Y:S02]  /*1480*/  SHF.R.U32.HI R24, RZ, UR16, R8 ;  /* 0x00000010ff187c19 */ /* 0x000fe40008011608 */
[----:B------:R-:W-:Y:S01]  /*1490*/  SHF.R.U32.HI R26, RZ, UR16, R7 ;  /* 0x00000010ff1a7c19 */ /* 0x000fe20008011607 */
[----:B------:R1:W-:Y:S01]  /*14a0*/  ATOMS.POPC.INC.32 RZ, [R25+URZ] ;  /* 0x0000000019ff7f8c */ /* 0x0003e2000d8000ff */
[-C--:B------:R-:W-:Y:S02]  /*14b0*/  LOP3.LUT R29, R29, R22.reuse, RZ, 0x30, !PT ;  /* 0x000000161d1d7212 */ /* 0x080fe400078e30ff */
[----:B------:R-:W-:Y:S01]  /*14c0*/  LOP3.LUT R24, R24, R22, RZ, 0x30, !PT ;  /* 0x0000001618187212 */ /* 0x000fe200078e30ff */
[----:B------:R2:W-:Y:S01]  /*14d0*/  ATOMS.POPC.INC.32 RZ, [R27+URZ] ;  /* 0x000000001bff7f8c */ /* 0x0005e2000d8000ff */
[----:B0-----:R-:W-:-:S02]  /*14e0*/  SHF.R.U32.HI R23, RZ, UR16, R6 ;  /* 0x00000010ff177c19 */ /* 0x001fc40008011606 */
[-C--:B------:R-:W-:Y:S02]  /*14f0*/  LOP3.LUT R26, R26, R22.reuse, RZ, 0x30, !PT ;  /* 0x000000161a1a7212 */ /* 0x080fe400078e30ff */
[----:B-1----:R-:W-:Y:S02]  /*1500*/  SHF.R.U32.HI R25, RZ, UR16, R5 ;  /* 0x00000010ff197c19 */ /* 0x002fe40008011605 */
[-C--:B------:R-:W-:Y:S02]  /*1510*/  LOP3.LUT R23, R23, R22.reuse, RZ, 0x30, !PT ;  /* 0x0000001617177212 */ /* 0x080fe400078e30ff */
[----:B--2---:R-:W-:Y:S02]  /*1520*/  SHF.R.U32.HI R27, RZ, UR16, R19 ;  /* 0x00000010ff1b7c19 */ /* 0x004fe40008011613 */
[----:B------:R-:W-:Y:S02]  /*1530*/  LEA R29, R29, UR17, 0x2 ;  /* 0x000000111d1d7c11 */ /* 0x000fe4000f8e10ff */
[----:B------:R-:W-:-:S02]  /*1540*/  LOP3.LUT R25, R25, R22, RZ, 0x30, !PT ;  /* 0x0000001619197212 */ /* 0x000fc400078e30ff */
[----:B------:R-:W-:Y:S01]  /*1550*/  LEA R24, R24, UR17, 0x2 ;  /* 0x0000001118187c11 */ /* 0x000fe2000f8e10ff */
[----:B------:R0:W-:Y:S01]  /*1560*/  ATOMS.POPC.INC.32 RZ, [R29+URZ] ;  /* 0x000000001dff7f8c */ /* 0x0001e2000d8000ff */
[----:B------:R-:W-:Y:S02]  /*1570*/  LOP3.LUT R27, R27, R22, RZ, 0x30, !PT ;  /* 0x000000161b1b7212 */ /* 0x000fe400078e30ff */
[----:B------:R-:W-:Y:S01]  /*1580*/  LEA R26, R26, UR17, 0x2 ;  /* 0x000000111a1a7c11 */ /* 0x000fe2000f8e10ff */
[----:B------:R1:W-:Y:S01]  /*1590*/  ATOMS.POPC.INC.32 RZ, [R24+URZ] ;  /* 0x0000000018ff7f8c */ /* 0x0003e2000d8000ff */
[----:B------:R-:W-:Y:S02]  /*15a0*/  LEA R23, R23, UR17, 0x2 ;  /* 0x0000001117177c11 */ /* 0x000fe4000f8e10ff */
[----:B------:R-:W-:Y:S01]  /*15b0*/  LEA R25, R25, UR17, 0x2 ;  /* 0x0000001119197c11 */ /* 0x000fe2000f8e10ff */
[----:B------:R2:W-:Y:S01]  /*15c0*/  ATOMS.POPC.INC.32 RZ, [R26+URZ] ;  /* 0x000000001aff7f8c */ /* 0x0005e2000d8000ff */
[----:B------:R-:W-:-:S02]  /*15d0*/  LEA R27, R27, UR17, 0x2 ;  /* 0x000000111b1b7c11 */ /* 0x000fc4000f8e10ff */
[----:B0-----:R-:W-:Y:S01]  /*15e0*/  SHF.R.U32.HI R29, RZ, UR16, R18 ;  /* 0x00000010ff1d7c19 */ /* 0x001fe20008011612 */
[----:B------:R0:W-:Y:S01]  /*15f0*/  ATOMS.POPC.INC.32 RZ, [R23+URZ] ;  /* 0x0000000017ff7f8c */ /* 0x0001e2000d8000ff */
[----:B-1----:R-:W-:Y:S02]  /*1600*/  SHF.R.U32.HI R24, RZ, UR16, R17 ;  /* 0x00000010ff187c19 */ /* 0x002fe40008011611 */
[----:B------:R-:W-:Y:S01]  /*1610*/  SHF.R.U32.HI R28, RZ, UR16, R15 ;  /* 0x00000010ff1c7c19 */ /* 0x000fe2000801160f */
[----:B------:R1:W-:Y:S01]  /*1620*/  ATOMS.POPC.INC.32 RZ, [R25+URZ] ;  /* 0x0000000019ff7f8c */ /* 0x0003e2000d8000ff */
[----:B--2---:R-:W-:Y:S02]  /*1630*/  SHF.R.U32.HI R26, RZ, UR16, R16 ;  /* 0x00000010ff1a7c19 */ /* 0x004fe40008011610 */
[----:B------:R-:W-:Y:S01]  /*1640*/  LOP3.LUT R29, R29, R22, RZ, 0x30, !PT ;  /* 0x000000161d1d7212 */ /* 0x000fe200078e30ff */
[----:B------:R2:W-:Y:S01]  /*1650*/  ATOMS.POPC.INC.32 RZ, [R27+URZ] ;  /* 0x000000001bff7f8c */ /* 0x0005e2000d8000ff */
[----:B0-----:R-:W-:-:S02]  /*1660*/  SHF.R.U32.HI R23, RZ, UR16, R2 ;  /* 0x00000010ff177c19 */ /* 0x001fc40008011602 */
[-C--:B------:R-:W-:Y:S02]  /*1670*/  LOP3.LUT R24, R24, R22.reuse, RZ, 0x30, !PT ;  /* 0x0000001618187212 */ /* 0x080fe400078e30ff */
[----:B-1----:R-:W-:Y:S02]  /*1680*/  SHF.R.U32.HI R25, RZ, UR16, R13 ;  /* 0x00000010ff197c19 */ /* 0x002fe4000801160d */
[-C--:B------:R-:W-:Y:S02]  /*1690*/  LOP3.LUT R26, R26, R22.reuse, RZ, 0x30, !PT ;  /* 0x000000161a1a7212 */ /* 0x080fe400078e30ff */
[----:B--2---:R-:W-:Y:S01]  /*16a0*/  SHF.R.U32.HI R27, RZ, UR16, R14 ;  /* 0x00000010ff1b7c19 */ /* 0x004fe2000801160e */
[----:B------:R-:W-:Y:S01]  /*16b0*/  UIADD3 UR16, UPT, UPT, UR16, 0x8, URZ ;  /* 0x0000000810107890 */ /* 0x000fe2000fffe0ff */
[----:B------:R-:W-:Y:S02]  /*16c0*/  LOP3.LUT R23, R23, R22, RZ, 0x30, !PT ;  /* 0x0000001617177212 */ /* 0x000fe400078e30ff */
[----:B------:R-:W-:-:S02]  /*16d0*/  LEA R29, R29, UR17, 0x2 ;  /* 0x000000111d1d7c11 */ /* 0x000fc4000f8e10ff */
[-C--:B------:R-:W-:Y:S02]  /*16e0*/  LOP3.LUT R25, R25, R22.reuse, RZ, 0x30, !PT ;  /* 0x0000001619197212 */ /* 0x080fe400078e30ff */
[----:B------:R-:W-:Y:S01]  /*16f0*/  ISETP.LE.AND P0, PT, R3, UR16, PT ;  /* 0x0000001003007c0c */ /* 0x000fe2000bf03270 */
[----:B------:R0:W-:Y:S01]  /*1700*/  ATOMS.POPC.INC.32 RZ, [R29+URZ] ;  /* 0x000000001dff7f8c */ /* 0x0001e2000d8000ff */
[----:B------:R-:W-:Y:S02]  /*1710*/  LEA R24, R24, UR17, 0x2 ;  /* 0x0000001118187c11 */ /* 0x000fe4000f8e10ff */
[-C--:B------:R-:W-:Y:S02]  /*1720*/  LOP3.LUT R27, R27, R22.reuse, RZ, 0x30, !PT ;  /* 0x000000161b1b7212 */ /* 0x080fe400078e30ff */
[----:B------:R-:W-:Y:S01]  /*1730*/  LEA R26, R26, UR17, 0x2 ;  /* 0x000000111a1a7c11 */ /* 0x000fe2000f8e10ff */
[----:B------:R0:W-:Y:S01]  /*1740*/  ATOMS.POPC.INC.32 RZ, [R24+URZ] ;  /* 0x0000000018ff7f8c */ /* 0x0001e2000d8000ff */
[----:B------:R-:W-:-:S02]  /*1750*/  LOP3.LUT R28, R28, R22, RZ, 0x30, !PT ;  /* 0x000000161c1c7212 */ /* 0x000fc400078e30ff */
[----:B------:R-:W-:Y:S01]  /*1760*/  LEA R23, R23, UR17, 0x2 ;  /* 0x0000001117177c11 */ /* 0x000fe2000f8e10ff */
[----:B------:R0:W-:Y:S01]  /*1770*/  ATOMS.POPC.INC.32 RZ, [R26+URZ] ;  /* 0x000000001aff7f8c */ /* 0x0001e2000d8000ff */
[----:B------:R-:W-:Y:S02]  /*1780*/  LEA R25, R25, UR17, 0x2 ;  /* 0x0000001119197c11 */ /* 0x000fe4000f8e10ff */
[----:B------:R-:W-:Y:S01]  /*1790*/  LEA R27, R27, UR17, 0x2 ;  /* 0x000000111b1b7c11 */ /* 0x000fe2000f8e10ff */
[----:B------:R0:W-:Y:S01]  /*17a0*/  ATOMS.POPC.INC.32 RZ, [R23+URZ] ;  /* 0x0000000017ff7f8c */ /* 0x0001e2000d8000ff */
[----:B------:R-:W-:-:S03]  /*17b0*/  LEA R28, R28, UR17, 0x2 ;  /* 0x000000111c1c7c11 */ /* 0x000fc6000f8e10ff */
[----:B------:R0:W-:Y:S04]  /*17c0*/  ATOMS.POPC.INC.32 RZ, [R25+URZ] ;  /* 0x0000000019ff7f8c */ /* 0x0001e8000d8000ff */
[----:B------:R0:W-:Y:S04]  /*17d0*/  ATOMS.POPC.INC.32 RZ, [R27+URZ] ;  /* 0x000000001bff7f8c */ /* 0x0001e8000d8000ff */
[----:B------:R0:W-:Y:S01]  /*17e0*/  ATOMS.POPC.INC.32 RZ, [R28+URZ] ;  /* 0x000000001cff7f8c */ /* 0x0001e2000d8000ff */
[----:B------:R-:W-:Y:S05]  /*17f0*/  @!P0 BRA `(.L_x_149) ;  /* 0xfffffff800dc8947 */ /* 0x000fea000383ffff */
.L_x_148:
[----:B------:R-:W-:Y:S05]  /*1800*/  BRA.U !UP0, `(.L_x_150) ;  /* 0xfffffff108dc7547 */ /* 0x000fea000b83ffff */
.L_x_145:
[----:B------:R-:W-:Y:S01]  /*1810*/  BAR.SYNC.DEFER_BLOCKING 0x0 ;  /* 0x0000000000007b1d */ /* 0x000fe20000010000 */
[----:B------:R-:W-:-:S05]  /*1820*/  ISETP.NE.AND P0, PT, R20, RZ, PT ;  /* 0x000000ff1400720c */ /* 0x000fca0003f05270 */
[----:B------:R-:W-:Y:S08]  /*1830*/  BSSY.RECONVERGENT B0, `(.L_x_151) ;  /* 0x0000164000007945 */ /* 0x000ff00003800200 */
[----:B------:R-:W-:Y:S05]  /*1840*/  @P0 BRA `(.L_x_152) ;  /* 0x0000001400880947 */ /* 0x000fea0003800000 */
[----:B------:R-:W-:Y:S01]  /*1850*/  UISETP.GE.U32.AND UP0, UPT, UR22, 0x7, UPT ;  /* 0x000000071600788c */ /* 0x000fe2000bf06070 */
[----:B0-23--:R-:W-:-:S08]  /*1860*/  IMAD.MOV.U32 R3, RZ, RZ, RZ ;  /* 0x000000ffff037224 */ /* 0x00dfd000078e00ff */
[----:B------:R-:W-:Y:S05]  /*1870*/  BRA.U !UP0, `(.L_x_153) ;  /* 0x00000005085c7547 */ /* 0x000fea000b800000 */
[----:B----4-:R-:W0:Y:S01]  /*1880*/  LDC.64 R2, c[0x0][0x380] ;  /* 0x0000e000ff027b82 */ /* 0x010e220000000a00 */
[----:B-1---5:R-:W-:-:S07]  /*1890*/  IMAD.MOV.U32 R5, RZ, RZ, RZ ;  /* 0x000000ffff057224 */ /* 0x022fce00078e00ff */
.L_x_170:
[----:B----4-:R-:W-:Y:S01]  /*18a0*/  IMAD R7, R5, 0x400, R0 ;  /* 0x0000040005077824 */ /* 0x010fe200078e0200 */
[----:B------:R-:W-:Y:S04]  /*18b0*/  BSSY.RECONVERGENT B1, `(.L_x_154) ;  /* 0x000000f000017945 */ /* 0x000fe80003800200 */
[----:B01----:R-:W1:Y:S04]  /*18c0*/  LDS R18, [R7] ;  /* 0x0000000007127984 */ /* 0x003e680000000800 */
[----:B--23--:R2:W3:Y:S04]  /*18d0*/  LDS R9, [R7+0x400] ;  /* 0x0004000007097984 */ /* 0x00c4e80000000800 */
[----:B------:R2:W4:Y:S04]  /*18e0*/  LDS R22, [R7+0x800] ;  /* 0x0008000007167984 */ /* 0x0005280000000800 */
[----:B------:R2:W0:Y:S04]  /*18f0*/  LDS R14, [R7+0xc00] ;  /* 0x000c0000070e7984 */ /* 0x0004280000000800 */
[----:B------:R2:W0:Y:S04]  /*1900*/  LDS R12, [R7+0x1000] ;  /* 0x00100000070c7984 */ /* 0x0004280000000800 */
[----:B------:R2:W0:Y:S04]  /*1910*/  LDS R6, [R7+0x1400] ;  /* 0x0014000007067984 */ /* 0x0004280000000800 */
[----:B------:R2:W0:Y:S04]  /*1920*/  LDS R8, [R7+0x1800] ;  /* 0x0018000007087984 */ /* 0x0004280000000800 */
[----:B------:R2:W0:Y:S01]  /*1930*/  LDS R10, [R7+0x1c00] ;  /* 0x001c0000070a7984 */ /* 0x0004220000000800 */
[----:B-1----:R-:W-:-:S13]  /*1940*/  ISETP.NE.AND P0, PT, R18, RZ, PT ;  /* 0x000000ff1200720c */ /* 0x002fda0003f05270 */
[----:B--234-:R-:W-:Y:S05]  /*1950*/  @!P0 BRA `(.L_x_155) ;  /* 0x0000000000108947 */ /* 0x01cfea0003800000 */
[----:B------:R-:W-:Y:S01]  /*1960*/  LEA R17, R5, R4, 0x8 ;  /* 0x0000000405117211 */ /* 0x000fe200078e40ff */
[----:B------:R-:W-:-:S04]  /*1970*/  IMAD.MOV.U32 R19, RZ, RZ, RZ ;  /* 0x000000ffff137224 */ /* 0x000fc800078e00ff */
[----:B0-----:R-:W-:-:S05]  /*1980*/  IMAD.WIDE.U32 R16, R17, 0x8, R2 ;  /* 0x0000000811107825 */ /* 0x001fca00078e0002 */
[----:B------:R1:W-:Y:S02]  /*1990*/  REDG.E.ADD.64.STRONG.GPU desc[UR20][R16.64], R18 ;  /* 0x000000121000798e */ /* 0x0003e4000c12e514 */
.L_x_155:
[----:B------:R-:W-:Y:S05]  /*19a0*/  BSYNC.RECONVERGENT B1 ;  /* 0x0000000000017941 */ /* 0x000fea0003800200 */
.L_x_154:
[----:B------:R-:W-:Y:S01]  /*19b0*/  ISETP.NE.AND P6, PT, R9, RZ, PT ;  /* 0x000000ff0900720c */ /* 0x000fe20003fc5270 */
[----:B------:R-:W-:Y:S01]  /*19c0*/  BSSY.RECONVERGENT B1, `(.L_x_156) ;  /* 0x000000e000017945 */ /* 0x000fe20003800200 */
[----:B------:R-:W-:Y:S02]  /*19d0*/  ISETP.NE.AND P0, PT, R22, RZ, PT ;  /* 0x000000ff1600720c */ /* 0x000fe40003f05270 */
[----:B0-----:R-:W-:Y:S02]  /*19e0*/  ISETP.NE.AND P1, PT, R14, RZ, PT ;  /* 0x000000ff0e00720c */ /* 0x001fe40003f25270 */
[----:B------:R-:W-:Y:S02]  /*19f0*/  ISETP.NE.AND P2, PT, R12, RZ, PT ;  /* 0x000000ff0c00720c */ /* 0x000fe40003f45270 */
[----:B------:R-:W-:Y:S02]  /*1a00*/  ISETP.NE.AND P3, PT, R6, RZ, PT ;  /* 0x000000ff0600720c */ /* 0x000fe40003f65270 */
[----:B------:R-:W-:-:S02]  /*1a10*/  ISETP.NE.AND P4, PT, R8, RZ, PT ;  /* 0x000000ff0800720c */ /* 0x000fc40003f85270 */
[----:B------:R-:W-:Y:S01]  /*1a20*/  ISETP.NE.AND P5, PT, R10, RZ, PT ;  /* 0x000000ff0a00720c */ /* 0x000fe20003fa5270 */
[----:B------:R-:W-:-:S12]  /*1a30*/  @!P6 BRA `(.L_x_157) ;  /* 0x000000000018e947 */ /* 0x000fd80003800000 */
[----:B-1----:R-:W-:Y:S02]  /*1a40*/  IMAD R17, R5, 0x100, R4 ;  /* 0x0000010005117824 */ /* 0x002fe400078e0204 */
[----:B------:R-:W-:Y:S02]  /*1a50*/  IMAD.MOV.U32 R18, RZ, RZ, R9 ;  /* 0x000000ffff127224 */ /* 0x000fe400078e0009 */
[----:B------:R-:W-:Y:S02]  /*1a60*/  VIADD R17, R17, 0x100 ;  /* 0x0000010011117836 */ /* 0x000fe40000000000 */
[----:B------:R-:W-:Y:S02]  /*1a70*/  IMAD.MOV.U32 R19, RZ, RZ, RZ ;  /* 0x000000ffff137224 */ /* 0x000fe400078e00ff */
[----:B------:R-:W-:-:S05]  /*1a80*/  IMAD.WIDE.U32 R16, R17, 0x8, R2 ;  /* 0x0000000811107825 */ /* 0x000fca00078e0002 */
[----:B------:R0:W-:Y:S02]  /*1a90*/  REDG.E.ADD.64.STRONG.GPU desc[UR20][R16.64], R18 ;  /* 0x000000121000798e */ /* 0x0001e4000c12e514 */
.L_x_157:
[----:B------:R-:W-:Y:S05]  /*1aa0*/  BSYNC.RECONVERGENT B1 ;  /* 0x0000000000017941 */ /* 0x000fea0003800200 */
.L_x_156:
[----:B------:R-:W-:Y:S04]  /*1ab0*/  BSSY.RECONVERGENT B1, `(.L_x_158) ;  /* 0x0000007000017945 */ /* 0x000fe80003800200 */
[----:B------:R-:W-:Y:S05]  /*1ac0*/  @!P0 BRA `(.L_x_159) ;  /* 0x0000000000148947 */ /* 0x000fea0003800000 */
[----:B01----:R-:W-:Y:S02]  /*1ad0*/  IMAD R17, R5, 0x100, R4 ;  /* 0x0000010005117824 */ /* 0x003fe400078e0204 */
[----:B------:R-:W-:-:S03]  /*1ae0*/  IMAD.MOV.U32 R23, RZ, RZ, RZ ;  /* 0x000000ffff177224 */ /* 0x000fc600078e00ff */
[----:B------:R-:W-:-:S05]  /*1af0*/  IADD3 R17, PT, PT, R17, 0x200, RZ ;  /* 0x0000020011117810 */ /* 0x000fca0007ffe0ff */
[----:B------:R-:W-:-:S05]  /*1b00*/  IMAD.WIDE.U32 R16, R17, 0x8, R2 ;  /* 0x0000000811107825 */ /* 0x000fca00078e0002 */
[----:B------:R2:W-:Y:S02]  /*1b10*/  REDG.E.ADD.64.STRONG.GPU desc[UR20][R16.64], R22 ;  /* 0x000000161000798e */ /* 0x0005e4000c12e514 */
.L_x_159:
[----:B------:R-:W-:Y:S05]  /*1b20*/  BSYNC.RECONVERGENT B1 ;  /* 0x0000000000017941 */ /* 0x000fea0003800200 */
.L_x_158:
[----:B------:R-:W-:Y:S04]  /*1b30*/  BSSY.RECONVERGENT B1, `(.L_x_160) ;  /* 0x0000007000017945 */ /* 0x000fe80003800200 */
[----:B------:R-:W-:Y:S05]  /*1b40*/  @!P1 BRA `(.L_x_161) ;  /* 0x0000000000149947 */ /* 0x000fea0003800000 */
[----:B012---:R-:W-:Y:S02]  /*1b50*/  IMAD R17, R5, 0x100, R4 ;  /* 0x0000010005117824 */ /* 0x007fe400078e0204 */
[----:B------:R-:W-:Y:S02]  /*1b60*/  IMAD.MOV.U32 R15, RZ, RZ, RZ ;  /* 0x000000ffff0f7224 */ /* 0x000fe400078e00ff */
[----:B------:R-:W-:-:S04]  /*1b70*/  VIADD R17, R17, 0x300 ;  /* 0x0000030011117836 */ /* 0x000fc80000000000 */
[----:B------:R-:W-:-:S05]  /*1b80*/  IMAD.WIDE.U32 R16, R17, 0x8, R2 ;  /* 0x0000000811107825 */ /* 0x000fca00078e0002 */
[----:B------:R3:W-:Y:S02]  /*1b90*/  REDG.E.ADD.64.STRONG.GPU desc[UR20][R16.64], R14 ;  /* 0x0000000e1000798e */ /* 0x0007e4000c12e514 */
.L_x_161:
[----:B------:R-:W-:Y:S05]  /*1ba0*/  BSYNC.RECONVERGENT B1 ;  /* 0x0000000000017941 */ /* 0x000fea0003800200 */
.L_x_160:
[----:B------:R-:W-:Y:S04]  /*1bb0*/  BSSY.RECONVERGENT B1, `(.L_x_162) ;  /* 0x0000007000017945 */ /* 0x000fe80003800200 */
[----:B------:R-:W-:Y:S05]  /*1bc0*/  @!P2 BRA `(.L_x_163) ;  /* 0x000000000014a947 */ /* 0x000fea0003800000 */
[----:B---3--:R-:W-:Y:S02]  /*1bd0*/  IMAD R15, R5, 0x100, R4 ;  /* 0x00000100050f7824 */ /* 0x008fe400078e0204 */
[----:B------:R-:W-:Y:S02]  /*1be0*/  HFMA2 R13, -RZ, RZ, 0, 0 ;  /* 0x00000000ff0d7431 */ /* 0x000fe400000001ff */
[----:B------:R-:W-:-:S04]  /*1bf0*/  VIADD R15, R15, 0x400 ;  /* 0x000004000f0f7836 */ /* 0x000fc80000000000 */
[----:B------:R-:W-:-:S05]  /*1c00*/  IMAD.WIDE.U32 R14, R15, 0x8, R2 ;  /* 0x000000080f0e7825 */ /* 0x000fca00078e0002 */
[----:B------:R4:W-:Y:S02]  /*1c10*/  REDG.E.ADD.64.STRONG.GPU desc[UR20][R14.64], R12 ;  /* 0x0000000c0e00798e */ /* 0x0009e4000c12e514 */
.L_x_163:
[----:B------:R-:W-:Y:S05]  /*1c20*/  BSYNC.RECONVERGENT B1 ;  /* 0x0000000000017941 */ /* 0x000fea0003800200 */
.L_x_162:
[----:B------:R-:W-:Y:S04]  /*1c30*/  BSSY.RECONVERGENT B1, `(.L_x_164) ;  /* 0x0000007000017945 */ /* 0x000fe80003800200 */
[----:B------:R-:W-:Y:S05]  /*1c40*/  @!P3 BRA `(.L_x_165) ;  /* 0x000000000014b947 */ /* 0x000fea0003800000 */
[----:B----4-:R-:W-:Y:S02]  /*1c50*/  IMAD R13, R5, 0x100, R4 ;  /* 0x00000100050d7824 */ /* 0x010fe400078e0204 */
[----:B------:R-:W-:Y:S02]  /*1c60*/  IMAD.MOV.U32 R7, RZ, RZ, RZ ;  /* 0x000000ffff077224 */ /* 0x000fe400078e00ff */
[----:B------:R-:W-:-:S04]  /*1c70*/  VIADD R13, R13, 0x500 ;  /* 0x000005000d0d7836 */ /* 0x000fc80000000000 */
[----:B------:R-:W-:-:S05]  /*1c80*/  IMAD.WIDE.U32 R12, R13, 0x8, R2 ;  /* 0x000000080d0c7825 */ /* 0x000fca00078e0002 */
[----:B------:R4:W-:Y:S02]  /*1c90*/  REDG.E.ADD.64.STRONG.GPU desc[UR20][R12.64], R6 ;  /* 0x000000060c00798e */ /* 0x0009e4000c12e514 */
.L_x_165:
[----:B------:R-:W-:Y:S05]  /*1ca0*/  BSYNC.RECONVERGENT B1 ;  /* 0x0000000000017941 */ /* 0x000fea0003800200 */
.L_x_164:
[----:B------:R-:W-:Y:S04]  /*1cb0*/  BSSY.RECONVERGENT B1, `(.L_x_166) ;  /* 0x0000007000017945 */ /* 0x000fe80003800200 */
[----:B------:R-:W-:Y:S05]  /*1cc0*/  @!P4 BRA `(.L_x_167) ;  /* 0x000000000014c947 */ /* 0x000fea0003800000 */
[----:B----4-:R-:W-:Y:S02]  /*1cd0*/  IMAD R7, R5, 0x100, R4 ;  /* 0x0000010005077824 */ /* 0x010fe400078e0204 */
[----:B------:R-:W-:Y:S02]  /*1ce0*/  IMAD.MOV.U32 R9, RZ, RZ, RZ ;  /* 0x000000ffff097224 */ /* 0x000fe400078e00ff */
[----:B------:R-:W-:-:S04]  /*1cf0*/  VIADD R7, R7, 0x600 ;  /* 0x0000060007077836 */ /* 0x000fc80000000000 */
[----:B------:R-:W-:-:S05]  /*1d00*/  IMAD.WIDE.U32 R6, R7, 0x8, R2 ;  /* 0x0000000807067825 */ /* 0x000fca00078e0002 */
[----:B------:R4:W-:Y:S02]  /*1d10*/  REDG.E.ADD.64.STRONG.GPU desc[UR20][R6.64], R8 ;  /* 0x000000080600798e */ /* 0x0009e4000c12e514 */
.L_x_167:
[----:B------:R-:W-:Y:S05]  /*1d20*/  BSYNC.RECONVERGENT B1 ;  /* 0x0000000000017941 */ /* 0x000fea0003800200 */
.L_x_166:
[----:B------:R-:W-:Y:S04]  /*1d30*/  BSSY.RECONVERGENT B1, `(.L_x_168) ;  /* 0x0000007000017945 */ /* 0x000fe80003800200 */
[----:B------:R-:W-:Y:S05]  /*1d40*/  @!P5 BRA `(.L_x_169) ;  /* 0x000000000014d947 */ /* 0x000fea0003800000 */
[----:B----4-:R-:W-:Y:S01]  /*1d50*/  LEA R7, R5, R4, 0x8 ;  /* 0x0000000405077211 */ /* 0x010fe200078e40ff */
[----:B------:R-:W-:-:S04]  /*1d60*/  IMAD.MOV.U32 R11, RZ, RZ, RZ ;  /* 0x000000ffff0b7224 */ /* 0x000fc800078e00ff */
[----:B------:R-:W-:-:S04]  /*1d70*/  VIADD R7, R7, 0x700 ;  /* 0x0000070007077836 */ /* 0x000fc80000000000 */
[----:B------:R-:W-:-:S05]  /*1d80*/  IMAD.WIDE.U32 R6, R7, 0x8, R2 ;  /* 0x0000000807067825 */ /* 0x000fca00078e0002 */
[----:B------:R4:W-:Y:S02]  /*1d90*/  REDG.E.ADD.64.STRONG.GPU desc[UR20][R6.64], R10 ;  /* 0x0000000a0600798e */ /* 0x0009e4000c12e514 */
.L_x_169:
[----:B------:R-:W-:Y:S05]  /*1da0*/  BSYNC.RECONVERGENT B1 ;  /* 0x0000000000017941 */ /* 0x000fea0003800200 */
.L_x_168:
[----:B------:R-:W-:-:S05]  /*1db0*/  VIADD R5, R5, 0x8 ;  /* 0x0000000805057836 */ /* 0x000fca0000000000 */
[----:B------:R-:W-:-:S13]  /*1dc0*/  ISETP.NE.AND P0, PT, R5, UR27, PT ;  /* 0x0000001b05007c0c */ /* 0x000fda000bf05270 */
[----:B------:R-:W-:Y:S05]  /*1dd0*/  @P0 BRA `(.L_x_170) ;  /* 0xfffffff800b00947 */ /* 0x000fea000383ffff */
[----:B------:R-:W-:-:S07]  /*1de0*/  IMAD.U32 R3, RZ, RZ, UR27 ;  /* 0x0000001bff037e24 */ /* 0x000fce000f8e00ff */
.L_x_153:
[----:B------:R-:W-:Y:S02]  /*1df0*/  UISETP.NE.AND UP0, UPT, UR24, URZ, UPT ;  /* 0x000000ff1800728c */ /* 0x000fe4000bf05270 */
[----:B----45:R-:W-:Y:S02]  /*1e00*/  IMAD.U32 R8, RZ, RZ, UR24 ;  /* 0x00000018ff087e24 */ /* 0x030fe4000f8e00ff */
[----:B-1----:R-:W-:-:S03]  /*1e10*/  IMAD.U32 R5, RZ, RZ, UR25 ;  /* 0x00000019ff057e24 */ /* 0x002fc6000f8e00ff */
[----:B------:R-:W-:Y:S01]  /*1e20*/  IADD3 R8, PT, PT, R8, -0x1, RZ ;  /* 0xffffffff08087810 */ /* 0x000fe20007ffe0ff */
[----:B------:R-:W-:Y:S01]  /*1e30*/  VIADD R5, R5, 0xffffffff ;  /* 0xffffffff05057836 */ /* 0x000fe20000000000 */
[----:B------:R-:W-:Y:S06]  /*1e40*/  BRA.U !UP0, `(.L_x_171) ;  /* 0x0000000508707547 */ /* 0x000fec000b800000 */
[----:B------:R-:W-:-:S13]  /*1e50*/  ISETP.GE.U32.AND P0, PT, R8, 0x3, PT ;  /* 0x000000030800780c */ /* 0x000fda0003f06070 */
[----:B------:R-:W-:Y:S05]  /*1e60*/  @!P0 BRA `(.L_x_172) ;  /* 0x0000000000bc8947 */ /* 0x000fea0003800000 */
[----:B------:R-:W-:Y:S01]  /*1e70*/  IMAD R7, R3, 0x400, R0 ;  /* 0x0000040003077824 */ /* 0x000fe200078e0200 */
[----:B------:R-:W-:Y:S04]  /*1e80*/  BSSY.RECONVERGENT B1, `(.L_x_173) ;  /* 0x000000f000017945 */ /* 0x000fe80003800200 */
[----:B------:R-:W1:Y:S04]  /*1e90*/  LDS R12, [R7] ;  /* 0x00000000070c7984 */ /* 0x000e680000000800 */
[----:B------:R-:W4:Y:S04]  /*1ea0*/  LDS R9, [R7+0x400] ;  /* 0x0004000007097984 */ /* 0x000f280000000800 */
[----:B------:R-:W5:Y:S04]  /*1eb0*/  LDS R6, [R7+0x800] ;  /* 0x0008000007067984 */ /* 0x000f680000000800 */
[----:B------:R-:W0:Y:S01]  /*1ec0*/  LDS R2, [R7+0xc00] ;  /* 0x000c000007027984 */ /* 0x000e220000000800 */
[----:B-1----:R-:W-:-:S02]  /*1ed0*/  ISETP.NE.AND P0, PT, R12, RZ, PT ;  /* 0x000000ff0c00720c */ /* 0x002fc40003f05270 */
[----:B----4-:R-:W-:Y:S02]  /*1ee0*/  ISETP.NE.AND P1, PT, R9, RZ, PT ;  /* 0x000000ff0900720c */ /* 0x010fe40003f25270 */
[----:B-----5:R-:W-:Y:S02]  /*1ef0*/  ISETP.NE.AND P2, PT, R6, RZ, PT ;  /* 0x000000ff0600720c */ /* 0x020fe40003f45270 */
[----:B0-----:R-:W-:-:S07]  /*1f00*/  ISETP.NE.AND P3, PT, R2, RZ, PT ;  /* 0x000000ff0200720c */ /* 0x001fce0003f65270 */
[----:B------:R-:W-:Y:S06]  /*1f10*/  @!P0 BRA `(.L_x_174) ;  /* 0x0000000000148947 */ /* 0x000fec0003800000 */
[----:B------:R-:W0:Y:S01]  /*1f20*/  LDC.64 R10, c[0x0][0x380] ;  /* 0x0000e000ff0a7b82 */ /* 0x000e220000000a00 */
[----:B------:R-:W-:Y:S02]  /*1f30*/  IMAD R7, R3, 0x100, R4 ;  /* 0x0000010003077824 */ /* 0x000fe400078e0204 */
[----:B------:R-:W-:Y:S02]  /*1f40*/  IMAD.MOV.U32 R13, RZ, RZ, RZ ;  /* 0x000000ffff0d7224 */ /* 0x000fe400078e00ff */
[----:B0-----:R-:W-:-:S05]  /*1f50*/  IMAD.WIDE.U32 R10, R7, 0x8, R10 ;  /* 0x00000008070a7825 */ /* 0x001fca00078e000a */
[----:B------:R0:W-:Y:S02]  /*1f60*/  REDG.E.ADD.64.STRONG.GPU desc[UR20][R10.64], R12 ;  /* 0x0000000c0a00798e */ /* 0x0001e4000c12e514 */
.L_x_174:
[----:B------:R-:W-:Y:S05]  /*1f70*/  BSYNC.RECONVERGENT B1 ;  /* 0x0000000000017941 */ /* 0x000fea0003800200 */
.L_x_173:
[----:B------:R-:W-:Y:S04]  /*1f80*/  BSSY.RECONVERGENT B1, `(.L_x_175) ;  /* 0x0000009000017945 */ /* 0x000fe80003800200 */
[----:B------:R-:W-:Y:S05]  /*1f90*/  @!P1 BRA `(.L_x_176) ;  /* 0x00000000001c9947 */ /* 0x000fea0003800000 */
[----:B0-----:R-:W0:Y:S01]  /*1fa0*/  LDC.64 R10, c[0x0][0x380] ;  /* 0x0000e000ff0a7b82 */ /* 0x001e220000000a00 */
[----:B------:R-:W-:Y:S01]  /*1fb0*/  IMAD R7, R3, 0x100, R4 ;  /* 0x0000010003077824 */ /* 0x000fe200078e0204 */
[----:B------:R-:W-:Y:S01]  /*1fc0*/  MOV R12, R9 ;  /* 0x00000009000c7202 */ /* 0x000fe20000000f00 */
[----:B------:R-:W-:Y:S02]  /*1fd0*/  IMAD.MOV.U32 R13, RZ, RZ, RZ ;  /* 0x000000ffff0d7224 */ /* 0x000fe400078e00ff */
[----:B------:R-:W-:-:S04]  /*1fe0*/  VIADD R7, R7, 0x100 ;  /* 0x0000010007077836 */ /* 0x000fc80000000000 */
[----:B0-----:R-:W-:-:S05]  /*1ff0*/  IMAD.WIDE.U32 R10, R7, 0x8, R10 ;  /* 0x00000008070a7825 */ /* 0x001fca00078e000a */
[----:B------:R1:W-:Y:S02]  /*2000*/  REDG.E.ADD.64.STRONG.GPU desc[UR20][R10.64], R12 ;  /* 0x0000000c0a00798e */ /* 0x0003e4000c12e514 */
.L_x_176:
[----:B------:R-:W-:Y:S05]  /*2010*/  BSYNC.RECONVERGENT B1 ;  /* 0x0000000000017941 */ /* 0x000fea0003800200 */
.L_x_175:
[----:B------:R-:W-:Y:S04]  /*2020*/  BSSY.RECONVERGENT B1, `(.L_x_177) ;  /* 0x0000008000017945 */ /* 0x000fe80003800200 */
[----:B------:R-:W-:Y:S05]  /*2030*/  @!P2 BRA `(.L_x_178) ;  /* 0x000000000018a947 */ /* 0x000fea0003800000 */
[----:B01----:R-:W0:Y:S01]  /*2040*/  LDC.64 R10, c[0x0][0x380] ;  /* 0x0000e000ff0a7b82 */ /* 0x003e220000000a00 */
[----:B------:R-:W-:-:S04]  /*2050*/  IMAD R7, R3, 0x100, R4 ;  /* 0x0000010003077824 */ /* 0x000fc800078e0204 */
[----:B------:R-:W-:-:S04]  /*2060*/  VIADD R7, R7, 0x200 ;  /* 0x0000020007077836 */ /* 0x000fc80000000000 */
[----:B0-----:R-:W-:-:S04]  /*2070*/  IMAD.WIDE.U32 R10, R7, 0x8, R10 ;  /* 0x00000008070a7825 */ /* 0x001fc800078e000a */
[----:B------:R-:W-:-:S05]  /*2080*/  IMAD.MOV.U32 R7, RZ, RZ, RZ ;  /* 0x000000ffff077224 */ /* 0x000fca00078e00ff */
[----:B------:R4:W-:Y:S02]  /*2090*/  REDG.E.ADD.64.STRONG.GPU desc[UR20][R10.64], R6 ;  /* 0x000000060a00798e */ /* 0x0009e4000c12e514 */
.L_x_178:
[----:B------:R-:W-:Y:S05]  /*20a0*/  BSYNC.RECONVERGENT B1 ;  /* 0x0000000000017941 */ /* 0x000fea0003800200 */
.L_x_177:
[----:B------:R-:W-:Y:S04]  /*20b0*/  BSSY.RECONVERGENT B1, `(.L_x_179) ;  /* 0x0000009000017945 */ /* 0x000fe80003800200 */
[----:B------:R-:W-:Y:S05]  /*20c0*/  @!P3 BRA `(.L_x_180) ;  /* 0x00000000001cb947 */ /* 0x000fea0003800000 */
[----:B----4-:R-:W4:Y:S01]  /*20d0*/  LDC.64 R6, c[0x0][0x380] ;  /* 0x0000e000ff067b82 */ /* 0x010f220000000a00 */
[----:B------:R-:W-:Y:S01]  /*20e0*/  IMAD R9, R3, 0x100, R4 ;  /* 0x0000010003097824 */ /* 0x000fe200078e0204 */
[----:B01----:R-:W-:Y:S01]  /*20f0*/  MOV R10, R2 ;  /* 0x00000002000a7202 */ /* 0x003fe20000000f00 */
[----:B------:R-:W-:Y:S02]  /*2100*/  IMAD.MOV.U32 R11, RZ, RZ, RZ ;  /* 0x000000ffff0b7224 */ /* 0x000fe400078e00ff */
[----:B------:R-:W-:-:S04]  /*2110*/  VIADD R9, R9, 0x300 ;  /* 0x0000030009097836 */ /* 0x000fc80000000000 */
[----:B----4-:R-:W-:-:S05]  /*2120*/  IMAD.WIDE.U32 R6, R9, 0x8, R6 ;  /* 0x0000000809067825 */ /* 0x010fca00078e0006 */
[----:B------:R0:W-:Y:S02]  /*2130*/  REDG.E.ADD.64.STRONG.GPU desc[UR20][R6.64], R10 ;  /* 0x0000000a0600798e */ /* 0x0001e4000c12e514 */
.L_x_180:
[----:B------:R-:W-:Y:S05]  /*2140*/  BSYNC.RECONVERGENT B1 ;  /* 0x0000000000017941 */ /* 0x000fea0003800200 */
.L_x_179:
[----:B------:R-:W-:-:S07]  /*2150*/  VIADD R3, R3, 0x4 ;  /* 0x0000000403037836 */ /* 0x000fce0000000000 */
.L_x_172:
[----:B------:R-:W-:Y:S01]  /*2160*/  UISETP.NE.AND UP0, UPT, UR25, URZ, UPT ;  /* 0x000000ff1900728c */ /* 0x000fe2000bf05270 */
[----:B------:R-:W-:Y:S08]  /*2170*/  BSSY.RECONVERGENT B1, `(.L_x_171) ;  /* 0x0000029000017945 */ /* 0x000ff00003800200 */
[----:B------:R-:W-:Y:S05]  /*2180*/  BRA.U !UP0, `(.L_x_181) ;  /* 0x00000001089c7547 */ /* 0x000fea000b800000 */
[----:B------:R-:W-:-:S13]  /*2190*/  ISETP.NE.AND P0, PT, R5, RZ, PT ;  /* 0x000000ff0500720c */ /* 0x000fda0003f05270 */
[----:B------:R-:W-:Y:S05]  /*21a0*/  @!P0 BRA `(.L_x_182) ;  /* 0x0000000000648947 */ /* 0x000fea0003800000 */
[----:B0---4-:R-:W-:Y:S01]  /*21b0*/  IMAD R6, R3, 0x400, R0 ;  /* 0x0000040003067824 */ /* 0x011fe200078e0200 */
[----:B------:R-:W-:Y:S04]  /*21c0*/  BSSY.RECONVERGENT B2, `(.L_x_183) ;  /* 0x000000c000027945 */ /* 0x000fe80003800200 */
[----:B------:R-:W0:Y:S04]  /*21d0*/  LDS R2, [R6] ;  /* 0x0000000006027984 */ /* 0x000e280000000800 */
[----:B------:R-:W4:Y:S01]  /*21e0*/  LDS R9, [R6+0x400] ;  /* 0x0004000006097984 */ /* 0x000f220000000800 */
[----:B0-----:R-:W-:-:S02]  /*21f0*/  ISETP.NE.AND P0, PT, R2, RZ, PT ;  /* 0x000000ff0200720c */ /* 0x001fc40003f05270 */
[----:B----4-:R-:W-:-:S11]  /*2200*/  ISETP.NE.AND P1, PT, R9, RZ, PT ;  /* 0x000000ff0900720c */ /* 0x010fd60003f25270 */
[----:B------:R-:W-:Y:S05]  /*2210*/  @!P0 BRA `(.L_x_184) ;  /* 0x0000000000188947 */ /* 0x000fea0003800000 */
[----:B------:R-:W0:Y:S01]  /*2220*/  LDC.64 R6, c[0x0][0x380] ;  /* 0x0000e000ff067b82 */ /* 0x000e220000000a00 */
[----:B-1----:R-:W-:-:S04]  /*2230*/  IMAD R11, R3, 0x100, R4 ;  /* 0x00000100030b7824 */ /* 0x002fc800078e0204 */
[----:B0-----:R-:W-:-:S04]  /*2240*/  IMAD.WIDE.U32 R10, R11, 0x8, R6 ;  /* 0x000000080b0a7825 */ /* 0x001fc800078e0006 */
[----:B------:R-:W-:Y:S02]  /*2250*/  IMAD.MOV.U32 R6, RZ, RZ, R2 ;  /* 0x000000ffff067224 */ /* 0x000fe400078e0002 */
[----:B------:R-:W-:-:S05]  /*2260*/  IMAD.MOV.U32 R7, RZ, RZ, RZ ;  /* 0x000000ffff077224 */ /* 0x000fca00078e00ff */
[----:B------:R0:W-:Y:S02]  /*2270*/  REDG.E.ADD.64.STRONG.GPU desc[UR20][R10.64], R6 ;  /* 0x000000060a00798e */ /* 0x0001e4000c12e514 */
.L_x_184:
[----:B------:R-:W-:Y:S05]  /*2280*/  BSYNC.RECONVERGENT B2 ;  /* 0x0000000000027941 */ /* 0x000fea0003800200 */
.L_x_183:
[----:B------:R-:W-:Y:S04]  /*2290*/  BSSY.RECONVERGENT B2, `(.L_x_185) ;  /* 0x0000009000027945 */ /* 0x000fe80003800200 */
[----:B------:R-:W-:Y:S05]  /*22a0*/  @!P1 BRA `(.L_x_186) ;  /* 0x00000000001c9947 */ /* 0x000fea0003800000 */
[----:B0-----:R-:W0:Y:S01]  /*22b0*/  LDC.64 R6, c[0x0][0x380] ;  /* 0x0000e000ff067b82 */ /* 0x001e220000000a00 */
[----:B------:R-:W-:-:S05]  /*22c0*/  LEA R2, R3, R4, 0x8 ;  /* 0x0000000403027211 */ /* 0x000fca00078e40ff */
[----:B-1----:R-:W-:-:S04]  /*22d0*/  VIADD R11, R2, 0x100 ;  /* 0x00000100020b7836 */ /* 0x002fc80000000000 */
[----:B0-----:R-:W-:-:S04]  /*22e0*/  IMAD.WIDE.U32 R10, R11, 0x8, R6 ;  /* 0x000000080b0a7825 */ /* 0x001fc800078e0006 */
[----:B------:R-:W-:Y:S02]  /*22f0*/  IMAD.MOV.U32 R6, RZ, RZ, R9 ;  /* 0x000000ffff067224 */ /* 0x000fe400078e0009 */
[----:B------:R-:W-:-:S05]  /*2300*/  IMAD.MOV.U32 R7, RZ, RZ, RZ ;  /* 0x000000ffff077224 */ /* 0x000fca00078e00ff */
[----:B------:R4:W-:Y:S02]  /*2310*/  REDG.E.ADD.64.STRONG.GPU desc[UR20][R10.64], R6 ;  /* 0x000000060a00798e */ /* 0x0009e4000c12e514 */
.L_x_186:
[----:B------:R-:W-:Y:S05]  /*2320*/  BSYNC.RECONVERGENT B2 ;  /* 0x0000000000027941 */ /* 0x000fea0003800200 */
.L_x_185:
[----:B------:R-:W-:-:S07]  /*2330*/  VIADD R3, R3, 0x2 ;  /* 0x0000000203037836 */ /* 0x000fce0000000000 */
.L_x_182:
[----:B------:R-:W-:-:S09]  /*2340*/  UISETP.NE.AND UP0, UPT, UR9, URZ, UPT ;  /* 0x000000ff0900728c */ /* 0x000fd2000bf05270 */
[----:B------:R-:W-:Y:S05]  /*2350*/  BRA.U !UP0, `(.L_x_181) ;  /* 0x0000000108287547 */ /* 0x000fea000b800000 */
[----:B------:R-:W-:-:S05]  /*2360*/  IMAD R2, R3, 0x400, R0 ;  /* 0x0000040003027824 */ /* 0x000fca00078e0200 */
[----:B------:R-:W5:Y:S02]  /*2370*/  LDS R9, [R2] ;  /* 0x0000000002097984 */ /* 0x000f640000000800 */
[----:B-----5:R-:W-:-:S13]  /*2380*/  ISETP.NE.AND P0, PT, R9, RZ, PT ;  /* 0x000000ff0900720c */ /* 0x020fda0003f05270 */
[----:B------:R-:W-:Y:S05]  /*2390*/  @!P0 BRA `(.L_x_181) ;  /* 0x0000000000188947 */ /* 0x000fea0003800000 */
[----:B0---4-:R-:W0:Y:S01]  /*23a0*/  LDC.64 R6, c[0x0][0x380] ;  /* 0x0000e000ff067b82 */ /* 0x011e220000000a00 */
[----:B------:R-:W-:-:S04]  /*23b0*/  IMAD R3, R3, 0x100, R4 ;  /* 0x0000010003037824 */ /* 0x000fc800078e0204 */
[----:B0-----:R-:W-:Y:S01]  /*23c0*/  IMAD.WIDE.U32 R2, R3, 0x8, R6 ;  /* 0x0000000803027825 */ /* 0x001fe200078e0006 */
[----:B------:R-:W-:-:S03]  /*23d0*/  MOV R6, R9 ;  /* 0x0000000900067202 */ /* 0x000fc60000000f00 */
[----:B------:R-:W-:-:S05]  /*23e0*/  IMAD.MOV.U32 R7, RZ, RZ, RZ ;  /* 0x000000ffff077224 */ /* 0x000fca00078e00ff */
[----:B------:R0:W-:Y:S02]  /*23f0*/  REDG.E.ADD.64.STRONG.GPU desc[UR20][R2.64], R6 ;  /* 0x000000060200798e */ /* 0x0001e4000c12e514 */
.L_x_181:
[----:B------:R-:W-:Y:S05]  /*2400*/  BSYNC.RECONVERGENT B1 ;  /* 0x0000000000017941 */ /* 0x000fea0003800200 */
.L_x_171:
[----:B------:R-:W-:-:S13]  /*2410*/  ISETP.GT.U32.AND P0, PT, R4, 0x7f, PT ;  /* 0x0000007f0400780c */ /* 0x000fda0003f04070 */
[----:B------:R-:W-:Y:S05]  /*2420*/  @P0 BRA `(.L_x_152) ;  /* 0x0000000800900947 */ /* 0x000fea0003800000 */
[----:B------:R-:W-:Y:S01]  /*2430*/  UISETP.GE.U32.AND UP0, UPT, UR22, 0x7, UPT ;  /* 0x000000071600788c */ /* 0x000fe2000bf06070 */
[----:B0-----:R-:W-:-:S08]  /*2440*/  IMAD.MOV.U32 R3, RZ, RZ, RZ ;  /* 0x000000ffff037224 */ /* 0x001fd000078e00ff */
[----:B------:R-:W-:Y:S05]  /*2450*/  BRA.U !UP0, `(.L_x_187) ;  /* 0x0000000508147547 */ /* 0x000fea000b800000 */
[----:B------:R-:W0:Y:S01]  /*2460*/  LDC.64 R2, c[0x0][0x380] ;  /* 0x0000e000ff027b82 */ /* 0x000e220000000a00 */
[----:B------:R-:W-:-:S07]  /*2470*/  IMAD.MOV.U32 R9, RZ, RZ, RZ ;  /* 0x000000ffff097224 */ /* 0x000fce00078e00ff */
.L_x_204:
[C---:B01--4-:R-:W-:Y:S01]  /*2480*/  IMAD R11, R9.reuse, 0x400, R0 ;  /* 0x00000400090b7824 */ /* 0x053fe200078e0200 */
[----:B------:R-:W-:Y:S01]  /*2490*/  BSSY.RECONVERGENT B1, `(.L_x_188) ;  /* 0x0000011000017945 */ /* 0x000fe20003800200 */
[C---:B--23--:R-:W-:Y:S02]  /*24a0*/  IMAD R7, R9.reuse, 0x100, R4 ;  /* 0x0000010009077824 */ /* 0x04cfe400078e0204 */
[----:B------:R-:W-:Y:S01]  /*24b0*/  VIADD R9, R9, 0x8 ;  /* 0x0000000809097836 */ /* 0x000fe20000000000 */
[----:B---3--:R-:W1:Y:S01]  /*24c0*/  LDS R14, [R11+0x200] ;  /* 0x000200000b0e7984 */ /* 0x008e620000000800 */
[----:B0-----:R-:W-:-:S03]  /*24d0*/  IMAD.WIDE.U32 R6, R7, 0x8, R2 ;  /* 0x0000000807067825 */ /* 0x001fc600078e0002 */
[----:B------:R-:W0:Y:S04]  /*24e0*/  LDS R13, [R11+0x600] ;  /* 0x000600000b0d7984 */ /* 0x000e280000000800 */
[----:B--2---:R2:W3:Y:S04]  /*24f0*/  LDS R17, [R11+0xa00] ;  /* 0x000a00000b117984 */ /* 0x0044e80000000800 */
[----:B------:R2:W4:Y:S04]  /*2500*/  LDS R18, [R11+0xe00] ;  /* 0x000e00000b127984 */ /* 0x0005280000000800 */
[----:B------:R2:W2:Y:S04]  /*2510*/  LDS R19, [R11+0x1200] ;  /* 0x001200000b137984 */ /* 0x0004a80000000800 */
[----:B------:R0:W2:Y:S04]  /*2520*/  LDS R16, [R11+0x1600] ;  /* 0x001600000b107984 */ /* 0x0000a80000000800 */
[----:B------:R0:W2:Y:S04]  /*2530*/  LDS R12, [R11+0x1a00] ;  /* 0x001a00000b0c7984 */ /* 0x0000a80000000800 */
[----:B------:R0:W2:Y:S01]  /*2540*/  LDS R10, [R11+0x1e00] ;  /* 0x001e00000b0a7984 */ /* 0x0000a20000000800 */
[----:B-1----:R-:W-:-:S02]  /*2550*/  ISETP.NE.AND P0, PT, R14, RZ, PT ;  /* 0x000000ff0e00720c */ /* 0x002fc40003f05270 */
[----:B0-----:R-:W-:-:S11]  /*2560*/  ISETP.NE.AND P1, PT, R13, RZ, PT ;  /* 0x000000ff0d00720c */ /* 0x001fd60003f25270 */
[----:B---34-:R-:W-:Y:S05]  /*2570*/  @!P0 BRA `(.L_x_189) ;  /* 0x0000000000088947 */ /* 0x018fea0003800000 */
[----:B------:R-:W-:-:S05]  /*2580*/  HFMA2 R15, -RZ, RZ, 0, 0 ;  /* 0x00000000ff0f7431 */ /* 0x000fca00000001ff */
[----:B------:R0:W-:Y:S02]  /*2590*/  REDG.E.ADD.64.STRONG.GPU desc[UR20][R6.64+0x400], R14 ;  /* 0x0004000e0600798e */ /* 0x0001e4000c12e514 */
.L_x_189:
[----:B------:R-:W-:Y:S05]  /*25a0*/  BSYNC.RECONVERGENT B1 ;  /* 0x0000000000017941 */ /* 0x000fea0003800200 */
.L_x_188:
[----:B------:R-:W-:Y:S04]  /*25b0*/  BSSY.RECONVERGENT B1, `(.L_x_190) ;  /* 0x0000005000017945 */ /* 0x000fe80003800200 */
[----:B------:R-:W-:Y:S05]  /*25c0*/  @!P1 BRA `(.L_x_191) ;  /* 0x00000000000c9947 */ /* 0x000fea0003800000 */
[----:B0-----:R-:W-:Y:S02]  /*25d0*/  IMAD.MOV.U32 R14, RZ, RZ, R13 ;  /* 0x000000ffff0e7224 */ /* 0x001fe400078e000d */
[----:B------:R-:W-:-:S05]  /*25e0*/  IMAD.MOV.U32 R15, RZ, RZ, RZ ;  /* 0x000000ffff0f7224 */ /* 0x000fca00078e00ff */
[----:B------:R1:W-:Y:S02]  /*25f0*/  REDG.E.ADD.64.STRONG.GPU desc[UR20][R6.64+0xc00], R14 ;  /* 0x000c000e0600798e */ /* 0x0003e4000c12e514 */
.L_x_191:
[----:B------:R-:W-:Y:S05]  /*2600*/  BSYNC.RECONVERGENT B1 ;  /* 0x0000000000017941 */ /* 0x000fea0003800200 */
.L_x_190:
[----:B------:R-:W-:Y:S01]  /*2610*/  ISETP.NE.AND P6, PT, R17, RZ, PT ;  /* 0x000000ff1100720c */ /* 0x000fe20003fc5270 */
[----:B------:R-:W-:Y:S01]  /*2620*/  BSSY.RECONVERGENT B1, `(.L_x_192) ;  /* 0x000000b000017945 */ /* 0x000fe20003800200 */
[----:B------:R-:W-:Y:S02]  /*2630*/  ISETP.NE.AND P0, PT, R9, UR27, PT ;  /* 0x0000001b09007c0c */ /* 0x000fe4000bf05270 */
[----:B------:R-:W-:Y:S02]  /*2640*/  ISETP.NE.AND P1, PT, R18, RZ, PT ;  /* 0x000000ff1200720c */ /* 0x000fe40003f25270 */
[----:B--2---:R-:W-:Y:S02]  /*2650*/  ISETP.NE.AND P2, PT, R19, RZ, PT ;  /* 0x000000ff1300720c */ /* 0x004fe40003f45270 */
[----:B------:R-:W-:Y:S02]  /*2660*/  ISETP.NE.AND P3, PT, R16, RZ, PT ;  /* 0x000000ff1000720c */ /* 0x000fe40003f65270 */
[----:B------:R-:W-:-:S02]  /*2670*/  ISETP.NE.AND P4, PT, R12, RZ, PT ;  /* 0x000000ff0c00720c */ /* 0x000fc40003f85270 */
[----:B------:R-:W-:Y:S01]  /*2680*/  ISETP.NE.AND P5, PT, R10, RZ, PT ;  /* 0x000000ff0a00720c */ /* 0x000fe20003fa5270 */
[----:B------:R-:W-:-:S12]  /*2690*/  @!P6 BRA `(.L_x_193) ;  /* 0x00000000000ce947 */ /* 0x000fd80003800000 */
[----:B01----:R-:W-:Y:S02]  /*26a0*/  IMAD.MOV.U32 R14, RZ, RZ, R17 ;  /* 0x000000ffff0e7224 */ /* 0x003fe400078e0011 */
[----:B------:R-:W-:-:S05]  /*26b0*/  IMAD.MOV.U32 R15, RZ, RZ, RZ ;  /* 0x000000ffff0f7224 */ /* 0x000fca00078e00ff */
[----:B------:R2:W-:Y:S02]  /*26c0*/  REDG.E.ADD.64.STRONG.GPU desc[UR20][R6.64+0x1400], R14 ;  /* 0x0014000e0600798e */ /* 0x0005e4000c12e514 */
.L_x_193:
[----:B------:R-:W-:Y:S05]  /*26d0*/  BSYNC.RECONVERGENT B1 ;  /* 0x0000000000017941 */ /* 0x000fea0003800200 */
.L_x_192:
[----:B------:R-:W-:Y:S04]  /*26e0*/  BSSY.RECONVERGENT B1, `(.L_x_194) ;  /* 0x0000005000017945 */ /* 0x000fe80003800200 */
[----:B------:R-:W-:Y:S05]  /*26f0*/  @!P1 BRA `(.L_x_195) ;  /* 0x00000000000c9947 */ /* 0x000fea0003800000 */
[----:B012---:R-:W-:Y:S02]  /*2700*/  IMAD.MOV.U32 R14, RZ, RZ, R18 ;  /* 0x000000ffff0e7224 */ /* 0x007fe400078e0012 */
[----:B------:R-:W-:-:S05]  /*2710*/  IMAD.MOV.U32 R15, RZ, RZ, RZ ;  /* 0x000000ffff0f7224 */ /* 0x000fca00078e00ff */
[----:B------:R3:W-:Y:S02]  /*2720*/  REDG.E.ADD.64.STRONG.GPU desc[UR20][R6.64+0x1c00], R14 ;  /* 0x001c000e0600798e */ /* 0x0007e4000c12e514 */
.L_x_195:
[----:B------:R-:W-:Y:S05]  /*2730*/  BSYNC.RECONVERGENT B1 ;  /* 0x0000000000017941 */ /* 0x000fea0003800200 */
.L_x_194:
[----:B------:R-:W-:Y:S04]  /*2740*/  BSSY.RECONVERGENT B1, `(.L_x_196) ;  /* 0x0000005000017945 */ /* 0x000fe80003800200 */
[----:B------:R-:W-:Y:S05]  /*2750*/  @!P2 BRA `(.L_x_197) ;  /* 0x00000000000ca947 */ /* 0x000fea0003800000 */
[----:B0123--:R-:W-:Y:S01]  /*2760*/  MOV R14, R19 ;  /* 0x00000013000e7202 */ /* 0x00ffe20000000f00 */
[----:B------:R-:W-:-:S05]  /*2770*/  IMAD.MOV.U32 R15, RZ, RZ, RZ ;  /* 0x000000ffff0f7224 */ /* 0x000fca00078e00ff */
[----:B------:R4:W-:Y:S02]  /*2780*/  REDG.E.ADD.64.STRONG.GPU desc[UR20][R6.64+0x2400], R14 ;  /* 0x0024000e0600798e */ /* 0x0009e4000c12e514 */
.L_x_197:
[----:B------:R-:W-:Y:S05]  /*2790*/  BSYNC.RECONVERGENT B1 ;  /* 0x0000000000017941 */ /* 0x000fea0003800200 */
.L_x_196:
[----:B------:R-:W-:Y:S04]  /*27a0*/  BSSY.RECONVERGENT B1, `(.L_x_198) ;  /* 0x0000004000017945 */ /* 0x000fe80003800200 */
[----:B------:R-:W-:Y:S05]  /*27b0*/  @!P3 BRA `(.L_x_199) ;  /* 0x000000000008b947 */ /* 0x000fea0003800000 */
[----:B------:R-:W-:-:S05]  /*27c0*/  IMAD.MOV.U32 R17, RZ, RZ, RZ ;  /* 0x000000ffff117224 */ /* 0x000fca00078e00ff */
[----:B------:R0:W-:Y:S02]  /*27d0*/  REDG.E.ADD.64.STRONG.GPU desc[UR20][R6.64+0x2c00], R16 ;  /* 0x002c00100600798e */ /* 0x0001e4000c12e514 */
.L_x_199:
[----:B------:R-:W-:Y:S05]  /*27e0*/  BSYNC.RECONVERGENT B1 ;  /* 0x0000000000017941 */ /* 0x000fea0003800200 */
.L_x_198:
[----:B------:R-:W-:Y:S04]  /*27f0*/  BSSY.RECONVERGENT B1, `(.L_x_200) ;  /* 0x0000004000017945 */ /* 0x000fe80003800200 */
[----:B------:R-:W-:Y:S05]  /*2800*/  @!P4 BRA `(.L_x_201) ;  /* 0x000000000008c947 */ /* 0x000fea0003800000 */
[----:B------:R-:W-:-:S05]  /*2810*/  IMAD.MOV.U32 R13, RZ, RZ, RZ ;  /* 0x000000ffff0d7224 */ /* 0x000fca00078e00ff */
[----:B------:R0:W-:Y:S02]  /*2820*/  REDG.E.ADD.64.STRONG.GPU desc[UR20][R6.64+0x3400], R12 ;  /* 0x0034000c0600798e */ /* 0x0001e4000c12e514 */
.L_x_201:
[----:B------:R-:W-:Y:S05]  /*2830*/  BSYNC.RECONVERGENT B1 ;  /* 0x0000000000017941 */ /* 0x000fea0003800200 */
.L_x_200:
[----:B------:R-:W-:Y:S04]  /*2840*/  BSSY.RECONVERGENT B1, `(.L_x_202) ;  /* 0x0000004000017945 */ /* 0x000fe80003800200 */
[----:B------:R-:W-:Y:S05]  /*2850*/  @!P5 BRA `(.L_x_203) ;  /* 0x000000000008d947 */ /* 0x000fea0003800000 */
[----:B------:R-:W-:-:S05]  /*2860*/  IMAD.MOV.U32 R11, RZ, RZ, RZ ;  /* 0x000000ffff0b7224 */ /* 0x000fca00078e00ff */
[----:B------:R0:W-:Y:S02]  /*2870*/  REDG.E.ADD.64.STRONG.GPU desc[UR20][R6.64+0x3c00], R10 ;  /* 0x003c000a0600798e */ /* 0x0001e4000c12e514 */
.L_x_203:
[----:B------:R-:W-:Y:S05]  /*2880*/  BSYNC.RECONVERGENT B1 ;  /* 0x0000000000017941 */ /* 0x000fea0003800200 */
.L_x_202:
[----:B------:R-:W-:Y:S05]  /*2890*/  @P0 BRA `(.L_x_204) ;  /* 0xfffffff800f80947 */ /* 0x000fea000383ffff */
[----:B------:R-:W-:-:S07]  /*28a0*/  IMAD.U32 R3, RZ, RZ, UR27 ;  /* 0x0000001bff037e24 */ /* 0x000fce000f8e00ff */
.L_x_187:
[----:B------:R-:W-:-:S09]  /*28b0*/  UISETP.NE.AND UP0, UPT, UR24, URZ, UPT ;  /* 0x000000ff1800728c */ /* 0x000fd2000bf05270 */
[----:B------:R-:W-:Y:S05]  /*28c0*/  BRA.U !UP0, `(.L_x_152) ;  /* 0x0000000508687547 */ /* 0x000fea000b800000 */
[----:B------:R-:W-:-:S13]  /*28d0*/  ISETP.GE.U32.AND P0, PT, R8, 0x3, PT ;  /* 0x000000030800780c */ /* 0x000fda0003f06070 */
[----:B------:R-:W-:Y:S05]  /*28e0*/  @!P0 BRA `(.L_x_205) ;  /* 0x0000000000bc8947 */ /* 0x000fea0003800000 */
[----:B01234-:R-:W-:Y:S01]  /*28f0*/  IMAD R7, R3, 0x400, R0 ;  /* 0x0000040003077824 */ /* 0x01ffe200078e0200 */
[----:B------:R-:W-:Y:S04]  /*2900*/  BSSY.RECONVERGENT B1, `(.L_x_206) ;  /* 0x000000f000017945 */ /* 0x000fe80003800200 */
[----:B------:R-:W0:Y:S04]  /*2910*/  LDS R10, [R7+0x200] ;  /* 0x00020000070a7984 */ /* 0x000e280000000800 */
[----:B------:R-:W1:Y:S04]  /*2920*/  LDS R12, [R7+0x600] ;  /* 0x00060000070c7984 */ /* 0x000e680000000800 */
[----:B------:R-:W2:Y:S04]  /*2930*/  LDS R6, [R7+0xa00] ;  /* 0x000a000007067984 */ /* 0x000ea80000000800 */
[----:B------:R-:W3:Y:S01]  /*2940*/  LDS R2, [R7+0xe00] ;  /* 0x000e000007027984 */ /* 0x000ee20000000800 */
[----:B0-----:R-:W-:-:S02]  /*2950*/  ISETP.NE.AND P0, PT, R10, RZ, PT ;  /* 0x000000ff0a00720c */ /* 0x001fc40003f05270 */
[----:B-1----:R-:W-:Y:S02]  /*2960*/  ISETP.NE.AND P1, PT, R12, RZ, PT ;  /* 0x000000ff0c00720c */ /* 0x002fe40003f25270 */
[----:B--2---:R-:W-:Y:S02]  /*2970*/  ISETP.NE.AND P2, PT, R6, RZ, PT ;  /* 0x000000ff0600720c */ /* 0x004fe40003f45270 */
[----:B---3--:R-:W-:-:S07]  /*2980*/  ISETP.NE.AND P3, PT, R2, RZ, PT ;  /* 0x000000ff0200720c */ /* 0x008fce0003f65270 */
[----:B------:R-:W-:Y:S06]  /*2990*/  @!P0 BRA `(.L_x_207) ;  /* 0x0000000000148947 */ /* 0x000fec0003800000 */
[----:B------:R-:W0:Y:S01]  /*29a0*/  LDC.64 R8, c[0x0][0x380] ;  /* 0x0000e000ff087b82 */ /* 0x000e220000000a00 */
[----:B------:R-:W-:Y:S01]  /*29b0*/  LEA R7, R3, R4, 0x8 ;  /* 0x0000000403077211 */ /* 0x000fe200078e40ff */
[----:B------:R-:W-:-:S04]  /*29c0*/  IMAD.MOV.U32 R11, RZ, RZ, RZ ;  /* 0x000000ffff0b7224 */ /* 0x000fc800078e00ff */
[----:B0-----:R-:W-:-:S05]  /*29d0*/  IMAD.WIDE.U32 R8, R7, 0x8, R8 ;  /* 0x0000000807087825 */ /* 0x001fca00078e0008 */
[----:B------:R0:W-:Y:S02]  /*29e0*/  REDG.E.ADD.64.STRONG.GPU desc[UR20][R8.64+0x400], R10 ;  /* 0x0004000a0800798e */ /* 0x0001e4000c12e514 */
.L_x_207:
[----:B------:R-:W-:Y:S05]  /*29f0*/  BSYNC.RECONVERGENT B1 ;  /* 0x0000000000017941 */ /* 0x000fea0003800200 */
.L_x_206:
[----:B------:R-:W-:Y:S04]  /*2a00*/  BSSY.RECONVERGENT B1, `(.L_x_208) ;  /* 0x0000009000017945 */ /* 0x000fe80003800200 */
[----:B------:R-:W-:Y:S05]  /*2a10*/  @!P1 BRA `(.L_x_209) ;  /* 0x00000000001c9947 */ /* 0x000fea0003800000 */
[----:B0-----:R-:W0:Y:S01]  /*2a20*/  LDC.64 R8, c[0x0][0x380] ;  /* 0x0000e000ff087b82 */ /* 0x001e220000000a00 */
[----:B------:R-:W-:Y:S02]  /*2a30*/  IMAD R7, R3, 0x100, R4 ;  /* 0x0000010003077824 */ /* 0x000fe400078e0204 */
[----:B------:R-:W-:Y:S02]  /*2a40*/  IMAD.MOV.U32 R10, RZ, RZ, R12 ;  /* 0x000000ffff0a7224 */ /* 0x000fe400078e000c */
[----:B------:R-:W-:Y:S02]  /*2a50*/  VIADD R7, R7, 0x100 ;  /* 0x0000010007077836 */ /* 0x000fe40000000000 */
[----:B------:R-:W-:Y:S02]  /*2a60*/  IMAD.MOV.U32 R11, RZ, RZ, RZ ;  /* 0x000000ffff0b7224 */ /* 0x000fe400078e00ff */
[----:B0-----:R-:W-:-:S05]  /*2a70*/  IMAD.WIDE.U32 R8, R7, 0x8, R8 ;  /* 0x0000000807087825 */ /* 0x001fca00078e0008 */
[----:B------:R1:W-:Y:S02]  /*2a80*/  REDG.E.ADD.64.STRONG.GPU desc[UR20][R8.64+0x400], R10 ;  /* 0x0004000a0800798e */ /* 0x0003e4000c12e514 */
.L_x_209:
[----:B------:R-:W-:Y:S05]  /*2a90*/  BSYNC.RECONVERGENT B1 ;  /* 0x0000000000017941 */ /* 0x000fea0003800200 */
.L_x_208:
[----:B------:R-:W-:Y:S04]  /*2aa0*/  BSSY.RECONVERGENT B1, `(.L_x_210) ;  /* 0x0000008000017945 */ /* 0x000fe80003800200 */
[----:B------:R-:W-:Y:S05]  /*2ab0*/  @!P2 BRA `(.L_x_211) ;  /* 0x000000000018a947 */ /* 0x000fea0003800000 */
[----:B01----:R-:W0:Y:S01]  /*2ac0*/  LDC.64 R8, c[0x0][0x380] ;  /* 0x0000e000ff087b82 */ /* 0x003e220000000a00 */
[----:B------:R-:W-:-:S05]  /*2ad0*/  IMAD R7, R3, 0x100, R4 ;  /* 0x0000010003077824 */ /* 0x000fca00078e0204 */
[----:B------:R-:W-:-:S05]  /*2ae0*/  IADD3 R7, PT, PT, R7, 0x200, RZ ;  /* 0x0000020007077810 */ /* 0x000fca0007ffe0ff */
[----:B0-----:R-:W-:-:S04]  /*2af0*/  IMAD.WIDE.U32 R8, R7, 0x8, R8 ;  /* 0x0000000807087825 */ /* 0x001fc800078e0008 */
[----:B------:R-:W-:-:S05]  /*2b00*/  IMAD.MOV.U32 R7, RZ, RZ, RZ ;  /* 0x000000ffff077224 */ /* 0x000fca00078e00ff */
[----:B------:R2:W-:Y:S02]  /*2b10*/  REDG.E.ADD.64.STRONG.GPU desc[UR20][R8.64+0x400], R6 ;  /* 0x000400060800798e */ /* 0x0005e4000c12e514 */
.L_x_211:
[----:B------:R-:W-:Y:S05]  /*2b20*/  BSYNC.RECONVERGENT B1 ;  /* 0x0000000000017941 */ /* 0x000fea0003800200 */
.L_x_210:
[----:B------:R-:W-:Y:S04]  /*2b30*/  BSSY.RECONVERGENT B1, `(.L_x_212) ;  /* 0x0000009000017945 */ /* 0x000fe80003800200 */
[----:B------:R-:W-:Y:S05]  /*2b40*/  @!P3 BRA `(.L_x_213) ;  /* 0x00000000001cb947 */ /* 0x000fea0003800000 */
[----:B--2---:R-:W2:Y:S01]  /*2b50*/  LDC.64 R6, c[0x0][0x380] ;  /* 0x0000e000ff067b82 */ /* 0x004ea20000000a00 */
[----:B01----:R-:W-:Y:S02]  /*2b60*/  IMAD R9, R3, 0x100, R4 ;  /* 0x0000010003097824 */ /* 0x003fe400078e0204 */
[----:B------:R-:W-:Y:S02]  /*2b70*/  IMAD.MOV.U32 R8, RZ, RZ, R2 ;  /* 0x000000ffff087224 */ /* 0x000fe400078e0002 */
[----:B------:R-:W-:-:S04]  /*2b80*/  VIADD R9, R9, 0x300 ;  /* 0x0000030009097836 */ /* 0x000fc80000000000 */
[----:B--2---:R-:W-:-:S04]  /*2b90*/  IMAD.WIDE.U32 R6, R9, 0x8, R6 ;  /* 0x0000000809067825 */ /* 0x004fc800078e0006 */
[----:B------:R-:W-:-:S05]  /*2ba0*/  IMAD.MOV.U32 R9, RZ, RZ, RZ ;  /* 0x000000ffff097224 */ /* 0x000fca00078e00ff */
[----:B------:R3:W-:Y:S02]  /*2bb0*/  REDG.E.ADD.64.STRONG.GPU desc[UR20][R6.64+0x400], R8 ;  /* 0x000400080600798e */ /* 0x0007e4000c12e514 */
.L_x_213:
[----:B------:R-:W-:Y:S05]  /*2bc0*/  BSYNC.RECONVERGENT B1 ;  /* 0x0000000000017941 */ /* 0x000fea0003800200 */
.L_x_212:
[----:B------:R-:W-:-:S07]  /*2bd0*/  VIADD R3, R3, 0x4 ;  /* 0x0000000403037836 */ /* 0x000fce0000000000 */
.L_x_205:
[----:B------:R-:W-:-:S09]  /*2be0*/  UISETP.NE.AND UP0, UPT, UR25, URZ, UPT ;  /* 0x000000ff1900728c */ /* 0x000fd2000bf05270 */
[----:B------:R-:W-:Y:S05]  /*2bf0*/  BRA.U !UP0, `(.L_x_152) ;  /* 0x00000001089c7547 */ /* 0x000fea000b800000 */
[----:B------:R-:W-:-:S13]  /*2c00*/  ISETP.NE.AND P0, PT, R5, RZ, PT ;  /* 0x000000ff0500720c */ /* 0x000fda0003f05270 */
[----:B------:R-:W-:Y:S05]  /*2c10*/  @!P0 BRA `(.L_x_214) ;  /* 0x0000000000648947 */ /* 0x000fea0003800000 */
[----:B01234-:R-:W-:Y:S01]  /*2c20*/  LEA R6, R3, R0, 0xa ;  /* 0x0000000003067211 */ /* 0x01ffe200078e50ff */
[----:B------:R-:W-:Y:S04]  /*2c30*/  BSSY.RECONVERGENT B1, `(.L_x_215) ;  /* 0x000000c000017945 */ /* 0x000fe80003800200 */
[----:B------:R-:W0:Y:S04]  /*2c40*/  LDS R2, [R6+0x200] ;  /* 0x0002000006027984 */ /* 0x000e280000000800 */
[----:B------:R-:W1:Y:S01]  /*2c50*/  LDS R5, [R6+0x600] ;  /* 0x0006000006057984 */ /* 0x000e620000000800 */
[----:B0-----:R-:W-:-:S02]  /*2c60*/  ISETP.NE.AND P0, PT, R2, RZ, PT ;  /* 0x000000ff0200720c */ /* 0x001fc40003f05270 */
[----:B-1----:R-:W-:-:S11]  /*2c70*/  ISETP.NE.AND P1, PT, R5, RZ, PT ;  /* 0x000000ff0500720c */ /* 0x002fd60003f25270 */
[----:B------:R-:W-:Y:S05]  /*2c80*/  @!P0 BRA `(.L_x_216) ;  /* 0x0000000000188947 */ /* 0x000fea0003800000 */
[----:B------:R-:W0:Y:S01]  /*2c90*/  LDC.64 R6, c[0x0][0x380] ;  /* 0x0000e000ff067b82 */ /* 0x000e220000000a00 */
[----:B------:R-:W-:-:S04]  /*2ca0*/  IMAD R9, R3, 0x100, R4 ;  /* 0x0000010003097824 */ /* 0x000fc800078e0204 */
[----:B0-----:R-:W-:-:S04]  /*2cb0*/  IMAD.WIDE.U32 R8, R9, 0x8, R6 ;  /* 0x0000000809087825 */ /* 0x001fc800078e0006 */
[----:B------:R-:W-:Y:S02]  /*2cc0*/  IMAD.MOV.U32 R6, RZ, RZ, R2 ;  /* 0x000000ffff067224 */ /* 0x000fe400078e0002 */
[----:B------:R-:W-:-:S05]  /*2cd0*/  IMAD.MOV.U32 R7, RZ, RZ, RZ ;  /* 0x000000ffff077224 */ /* 0x000fca00078e00ff */
[----:B------:R0:W-:Y:S02]  /*2ce0*/  REDG.E.ADD.64.STRONG.GPU desc[UR20][R8.64+0x400], R6 ;  /* 0x000400060800798e */ /* 0x0001e4000c12e514 */
.L_x_216:
[----:B------:R-:W-:Y:S05]  /*2cf0*/  BSYNC.RECONVERGENT B1 ;  /* 0x0000000000017941 */ /* 0x000fea0003800200 */
.L_x_215:
[----:B------:R-:W-:Y:S04]  /*2d00*/  BSSY.RECONVERGENT B1, `(.L_x_217) ;  /* 0x0000009000017945 */ /* 0x000fe80003800200 */
[----:B------:R-:W-:Y:S05]  /*2d10*/  @!P1 BRA `(.L_x_218) ;  /* 0x00000000001c9947 */ /* 0x000fea0003800000 */
[----:B0-----:R-:W0:Y:S01]  /*2d20*/  LDC.64 R6, c[0x0][0x380] ;  /* 0x0000e000ff067b82 */ /* 0x001e220000000a00 */
[----:B------:R-:W-:-:S04]  /*2d30*/  IMAD R2, R3, 0x100, R4 ;  /* 0x0000010003027824 */ /* 0x000fc800078e0204 */
[----:B------:R-:W-:-:S04]  /*2d40*/  VIADD R9, R2, 0x100 ;  /* 0x0000010002097836 */ /* 0x000fc80000000000 */
[----:B0-----:R-:W-:-:S04]  /*2d50*/  IMAD.WIDE.U32 R8, R9, 0x8, R6 ;  /* 0x0000000809087825 */ /* 0x001fc800078e0006 */
[----:B------:R-:W-:Y:S02]  /*2d60*/  HFMA2 R7, -RZ, RZ, 0, 0 ;  /* 0x00000000ff077431 */ /* 0x000fe400000001ff */
[----:B------:R-:W-:-:S05]  /*2d70*/  IMAD.MOV.U32 R6, RZ, RZ, R5 ;  /* 0x000000ffff067224 */ /* 0x000fca00078e0005 */
[----:B------:R1:W-:Y:S02]  /*2d80*/  REDG.E.ADD.64.STRONG.GPU desc[UR20][R8.64+0x400], R6 ;  /* 0x000400060800798e */ /* 0x0003e4000c12e514 */
.L_x_218:
[----:B------:R-:W-:Y:S05]  /*2d90*/  BSYNC.RECONVERGENT B1 ;  /* 0x0000000000017941 */ /* 0x000fea0003800200 */
.L_x_217:
[----:B------:R-:W-:-:S07]  /*2da0*/  VIADD R3, R3, 0x2 ;  /* 0x0000000203037836 */ /* 0x000fce0000000000 */
.L_x_214:
[----:B------:R-:W-:-:S09]  /*2db0*/  UISETP.NE.AND UP0, UPT, UR9, URZ, UPT ;  /* 0x000000ff0900728c */ /* 0x000fd2000bf05270 */
[----:B------:R-:W-:Y:S05]  /*2dc0*/  BRA.U !UP0, `(.L_x_152) ;  /* 0x0000000108287547 */ /* 0x000fea000b800000 */
[----:B------:R-:W-:-:S05]  /*2dd0*/  IMAD R2, R3, 0x400, R0 ;  /* 0x0000040003027824 */ /* 0x000fca00078e0200 */
[----:B------:R-:W5:Y:S02]  /*2de0*/  LDS R5, [R2+0x200] ;  /* 0x0002000002057984 */ /* 0x000f640000000800 */
[----:B-----5:R-:W-:-:S13]  /*2df0*/  ISETP.NE.AND P0, PT, R5, RZ, PT ;  /* 0x000000ff0500720c */ /* 0x020fda0003f05270 */
[----:B------:R-:W-:Y:S05]  /*2e00*/  @!P0 BRA `(.L_x_152) ;  /* 0x0000000000188947 */ /* 0x000fea0003800000 */
[----:B01234-:R-:W0:Y:S01]  /*2e10*/  LDC.64 R6, c[0x0][0x380] ;  /* 0x0000e000ff067b82 */ /* 0x01fe220000000a00 */
[----:B------:R-:W-:-:S04]  /*2e20*/  IMAD R3, R3, 0x100, R4 ;  /* 0x0000010003037824 */ /* 0x000fc800078e0204 */
[----:B0-----:R-:W-:-:S04]  /*2e30*/  IMAD.WIDE.U32 R2, R3, 0x8, R6 ;  /* 0x0000000803027825 */ /* 0x001fc800078e0006 */
[----:B------:R-:W-:Y:S02]  /*2e40*/  IMAD.MOV.U32 R6, RZ, RZ, R5 ;  /* 0x000000ffff067224 */ /* 0x000fe400078e0005 */
[----:B------:R-:W-:-:S05]  /*2e50*/  IMAD.MOV.U32 R7, RZ, RZ, RZ ;  /* 0x000000ffff077224 */ /* 0x000fca00078e00ff */
[----:B------:R0:W-:Y:S02]  /*2e60*/  REDG.E.ADD.64.STRONG.GPU desc[UR20][R2.64+0x400], R6 ;  /* 0x000400060200798e */ /* 0x0001e4000c12e514 */
.L_x_152:
[----:B------:R-:W-:Y:S05]  /*2e70*/  BSYNC.RECONVERGENT B0 ;  /* 0x0000000000007941 */ /* 0x000fea0003800200 */
.L_x_151:
[----:B------:R-:W-:Y:S01]  /*2e80*/  BAR.SYNC.DEFER_BLOCKING 0x0 ;  /* 0x0000000000007b1d */ /* 0x000fe20000010000 */
[----:B------:R-:W-:-:S04]  /*2e90*/  UIADD3 UR6, UP0, UPT, UR6, 0x1, URZ ;  /* 0x0000000106067890 */ /* 0x000fc8000ff1e0ff */
[----:B------:R-:W-:Y:S02]  /*2ea0*/  UIADD3.X UR7, UPT, UPT, URZ, UR7, URZ, UP0, !UPT ;  /* 0x00000007ff077290 */ /* 0x000fe400087fe4ff */
[----:B------:R-:W-:-:S04]  /*2eb0*/  UISETP.NE.U32.AND UP0, UPT, UR6, UR11, UPT ;  /* 0x0000000b0600728c */ /* 0x000fc8000bf05070 */
[----:B------:R-:W-:-:S09]  /*2ec0*/  UISETP.NE.AND.EX UP0, UPT, UR7, UR12, UPT, UP0 ;  /* 0x0000000c0700728c */ /* 0x000fd2000bf05300 */
[----:B------:R-:W-:Y:S05]  /*2ed0*/  BRA.U UP0, `(.L_x_219) ;  /* 0xffffffd100f07547 */ /* 0x000fea000b83ffff */
[----:B------:R-:W-:Y:S05]  /*2ee0*/  EXIT ;  /* 0x000000000000794d */ /* 0x000fea0003800000 */
.L_x_220:
        /* <DEDUP_REMOVED lines=9> */
.L_x_2791:


//--------------------- .text._ZN3cub18CUB_300001_SM_10006detail10radix_sort31DeviceRadixSortSingleTileKernelINS1_5radix10policy_hubIiiyE10Policy1000ELNS0_9SortOrderE0EiiyNS1_21identity_decomposer_tEEEvPKT1_PSA_PKT2_PSE_T3_iiT4_ --------------------------
	.section	.text._ZN3cub18CUB_300001_SM_10006detail10radix_sort31DeviceRadixSortSingleTileKernelINS1_5radix10policy_hubIiiyE10Policy1000ELNS0_9SortOrderE0EiiyNS1_21identity_decomposer_tEEEvPKT1_PSA_PKT2_PSE_T3_iiT4_,"ax",@progbits
	.align	128
        .global         _ZN3cub18CUB_300001_SM_10006detail10radix_sort31DeviceRadixSortSingleTileKernelINS1_5radix10policy_hubIiiyE10Policy1000ELNS0_9SortOrderE0EiiyNS1_21identity_decomposer_tEEEvPKT1_PSA_PKT2_PSE_T3_iiT4_
        .type           _ZN3cub18CUB_300001_SM_10006detail10radix_sort31DeviceRadixSortSingleTileKernelINS1_5radix10policy_hubIiiyE10Policy1000ELNS0_9SortOrderE0EiiyNS1_21identity_decomposer_tEEEvPKT1_PSA_PKT2_PSE_T3_iiT4_,@function
        .size           _ZN3cub18CUB_300001_SM_10006detail10radix_sort31DeviceRadixSortSingleTileKernelINS1_5radix10policy_hubIiiyE10Policy1000ELNS0_9SortOrderE0EiiyNS1_21identity_decomposer_tEEEvPKT1_PSA_PKT2_PSE_T3_iiT4_,(.L_x_2792 - _ZN3cub18CUB_300001_SM_10006detail10radix_sort31DeviceRadixSortSingleTileKernelINS1_5radix10policy_hubIiiyE10Policy1000ELNS0_9SortOrderE0EiiyNS1_21identity_decomposer_tEEEvPKT1_PSA_PKT2_PSE_T3_iiT4_)
        .other          _ZN3cub18CUB_300001_SM_10006detail10radix_sort31DeviceRadixSortSingleTileKernelINS1_5radix10policy_hubIiiyE10Policy1000ELNS0_9SortOrderE0EiiyNS1_21identity_decomposer_tEEEvPKT1_PSA_PKT2_PSE_T3_iiT4_,@"STO_CUDA_ENTRY STV_DEFAULT"
_ZN3cub18CUB_300001_SM_10006detail10radix_sort31DeviceRadixSortSingleTileKernelINS1_5radix10policy_hubIiiyE10Policy1000ELNS0_9SortOrderE0EiiyNS1_21identity_decomposer_tEEEvPKT1_PSA_PKT2_PSE_T3_iiT4_:
.text._ZN3cub18CUB_300001_SM_10006detail10radix_sort31DeviceRadixSortSingleTileKernelINS1_5radix10policy_hubIiiyE10Policy1000ELNS0_9SortOrderE0EiiyNS1_21identity_decomposer_tEEEvPKT1_PSA_PKT2_PSE_T3_iiT4_:
[----:B------:R-:W-:Y:S01]  /*0000*/  LDC R1, c[0x0][0x37c] ;  /* 0x0000df00ff017b82 */ /* 0x000fe20000000800 */
[----:B------:R-:W0:Y:S01]  /*0010*/  S2R R0, SR_TID.X ;  /* 0x0000000000007919 */ /* 0x000e220000002100 */
[----:B------:R-:W1:Y:S06]  /*0020*/  LDCU UR4, c[0x0][0x3a0] ;  /* 0x00007400ff0477ac */ /* 0x000e6c0008000800 */
[----:B------:R-:W2:Y:S01]  /*0030*/  LDC.64 R6, c[0x0][0x380] ;  /* 0x0000e000ff067b82 */ /* 0x000ea20000000a00 */
[----:B------:R-:W3:Y:S01]  /*0040*/  LDCU.64 UR8, c[0x0][0x358] ;  /* 0x00006b00ff0877ac */ /* 0x000ee20008000a00 */
[----:B------:R-:W4:Y:S01]  /*0050*/  LDCU UR10, c[0x0][0x3ac] ;  /* 0x00007580ff0a77ac */ /* 0x000f220008000800 */
[----:B0-----:R-:W-:-:S04]  /*0060*/  IMAD R9, R0, 0x13, RZ ;  /* 0x0000001300097824 */ /* 0x001fc800078e02ff */
[C---:B------:R-:W-:Y:S01]  /*0070*/  VIADD R4, R9.reuse, 0x1 ;  /* 0x0000000109047836 */ /* 0x040fe20000000000 */
[C---:B-1----:R-:W-:Y:S01]  /*0080*/  ISETP.GE.AND P6, PT, R9.reuse, UR4, PT ;  /* 0x0000000409007c0c */ /* 0x042fe2000bfc6270 */
[C---:B------:R-:W-:Y:S02]  /*0090*/  VIADD R8, R9.reuse, 0x5 ;  /* 0x0000000509087836 */ /* 0x040fe40000000000 */
[C---:B--2---:R-:W-:Y:S01]  /*00a0*/  IMAD.WIDE.U32 R6, R9.reuse, 0x4, R6 ;  /* 0x0000000409067825 */ /* 0x044fe200078e0006 */
[----:B------:R-:W-:Y:S02]  /*00b0*/  ISETP.GE.AND P5, PT, R4, UR4, PT ;  /* 0x0000000404007c0c */ /* 0x000fe4000bfa6270 */
[----:B------:R-:W-:Y:S01]  /*00c0*/  ISETP.GE.AND P1, PT, R8, UR4, PT ;  /* 0x0000000408007c0c */ /* 0x000fe2000bf26270 */
[C---:B------:R-:W-:Y:S01]  /*00d0*/  VIADD R5, R9.reuse, 0x2 ;  /* 0x0000000209057836 */ /* 0x040fe20000000000 */
[----:B------:R-:W-:Y:S01]  /*00e0*/  P2R R46, PR, RZ, 0x20 ;  /* 0x00000020ff2e7803 */ /* 0x000fe20000000000 */
[C---:B------:R-:W-:Y:S01]  /*00f0*/  VIADD R10, R9.reuse, 0x6 ;  /* 0x00000006090a7836 */ /* 0x040fe20000000000 */
[----:B------:R-:W-:Y:S01]  /*0100*/  P2R R49, PR, RZ, 0x2 ;  /* 0x00000002ff317803 */ /* 0x000fe20000000000 */
[----:B------:R-:W-:Y:S01]  /*0110*/  VIADD R4, R9, 0x3 ;  /* 0x0000000309047836 */ /* 0x000fe20000000000 */
[----:B------:R-:W-:Y:S01]  /*0120*/  ISETP.GE.AND P4, PT, R5, UR4, PT ;  /* 0x0000000405007c0c */ /* 0x000fe2000bf86270 */
[C---:B------:R-:W-:Y:S01]  /*0130*/  VIADD R5, R9.reuse, 0x4 ;  /* 0x0000000409057836 */ /* 0x040fe20000000000 */
[----:B------:R-:W-:Y:S01]  /*0140*/  ISETP.GE.AND P0, PT, R10, UR4, PT ;  /* 0x000000040a007c0c */ /* 0x000fe2000bf06270 */
[----:B------:R-:W-:Y:S01]  /*0150*/  VIADD R29, R9, 0x9 ;  /* 0x00000009091d7836 */ /* 0x000fe20000000000 */
[----:B------:R-:W-:Y:S01]  /*0160*/  ISETP.GE.AND P3, PT, R4, UR4, PT ;  /* 0x0000000404007c0c */ /* 0x000fe2000bf66270 */
[----:B---3--:R-:W2:Y:S01]  /*0170*/  @!P5 LDG.E R8, desc[UR8][R6.64+0x4] ;  /* 0x000004080608d981 */ /* 0x008ea2000c1e1900 */
[----:B------:R-:W-:Y:S01]  /*0180*/  ISETP.GE.AND P2, PT, R5, UR4, PT ;  /* 0x0000000405007c0c */ /* 0x000fe2000bf46270 */
[C---:B------:R-:W-:Y:S01]  /*0190*/  VIADD R4, R9.reuse, 0x7 ;  /* 0x0000000709047836 */ /* 0x040fe20000000000 */
[----:B------:R-:W-:Y:S01]  /*01a0*/  P2R R50, PR, RZ, 0x1 ;  /* 0x00000001ff327803 */ /* 0x000fe20000000000 */
[----:B------:R-:W3:Y:S01]  /*01b0*/  @!P1 LDG.E R35, desc[UR8][R6.64+0x14] ;  /* 0x0000140806239981 */ /* 0x000ee2000c1e1900 */
[C---:B------:R-:W-:Y:S01]  /*01c0*/  VIADD R5, R9.reuse, 0x8 ;  /* 0x0000000809057836 */ /* 0x040fe20000000000 */
[----:B------:R-:W-:Y:S01]  /*01d0*/  P2R R47, PR, RZ, 0x8 ;  /* 0x00000008ff2f7803 */ /* 0x000fe20000000000 */
[C---:B------:R-:W-:Y:S01]  /*01e0*/  VIADD R30, R9.reuse, 0xa ;  /* 0x0000000a091e7836 */ /* 0x040fe20000000000 */
[----:B------:R-:W4:Y:S01]  /*01f0*/  @!P4 LDG.E R10, desc[UR8][R6.64+0x8] ;  /* 0x00000808060ac981 */ /* 0x000f22000c1e1900 */
[C---:B------:R-:W-:Y:S01]  /*0200*/  VIADD R31, R9.reuse, 0xb ;  /* 0x0000000b091f7836 */ /* 0x040fe20000000000 */
[----:B------:R-:W-:Y:S01]  /*0210*/  P2R R48, PR, RZ, 0x4 ;  /* 0x00000004ff307803 */ /* 0x000fe20000000000 */
[C---:B------:R-:W-:Y:S01]  /*0220*/  VIADD R32, R9.reuse, 0xc ;  /* 0x0000000c09207836 */ /* 0x040fe20000000000 */
[----:B------:R-:W3:Y:S01]  /*0230*/  @!P3 LDG.E R11, desc[UR8][R6.64+0xc] ;  /* 0x00000c08060bb981 */ /* 0x000ee2000c1e1900 */
[----:B------:R-:W-:Y:S01]  /*0240*/  VIADD R33, R9, 0x10 ;  /* 0x0000001009217836 */ /* 0x000fe20000000000 */
[----:B------:R-:W-:-:S02]  /*0250*/  P2R R45, PR, RZ, 0x10 ;  /* 0x00000010ff2d7803 */ /* 0x000fc40000000000 */
[----:B------:R-:W3:Y:S04]  /*0260*/  @!P2 LDG.E R34, desc[UR8][R6.64+0x10] ;  /* 0x000010080622a981 */ /* 0x000ee8000c1e1900 */
[----:B------:R-:W3:Y:S01]  /*0270*/  @!P0 LDG.E R36, desc[UR8][R6.64+0x18] ;  /* 0x0000180806248981 */ /* 0x000ee2000c1e1900 */
[----:B------:R-:W-:-:S03]  /*0280*/  ISETP.GE.AND P0, PT, R4, UR4, PT ;  /* 0x0000000404007c0c */ /* 0x000fc6000bf06270 */
[----:B------:R-:W3:Y:S01]  /*0290*/  @!P6 LDG.E R61, desc[UR8][R6.64] ;  /* 0x00000008063de981 */ /* 0x000ee2000c1e1900 */
[----:B------:R-:W-:-:S09]  /*02a0*/  P2R R51, PR, RZ, 0x1 ;  /* 0x00000001ff337803 */ /* 0x000fd20000000000 */
[----:B------:R-:W3:Y:S01]  /*02b0*/  @!P0 LDG.E R37, desc[UR8][R6.64+0x1c] ;  /* 0x00001c0806258981 */ /* 0x000ee2000c1e1900 */
[----:B------:R-:W-:Y:S02]  /*02c0*/  ISETP.GE.AND P0, PT, R5, UR4, PT ;  /* 0x0000000405007c0c */ /* 0x000fe4000bf06270 */
[----:B------:R-:W0:Y:S02]  /*02d0*/  LDC.64 R4, c[0x0][0x390] ;  /* 0x0000e400ff047b82 */ /* 0x000e240000000a00 */
[----:B------:R-:W-:-:S09]  /*02e0*/  P2R R52, PR, RZ, 0x1 ;  /* 0x00000001ff347803 */ /* 0x000fd20000000000 */
[----:B------:R-:W3:Y:S01]  /*02f0*/  @!P0 LDG.E R38, desc[UR8][R6.64+0x20] ;  /* 0x0000200806268981 */ /* 0x000ee2000c1e1900 */
[----:B------:R-:W-:-:S04]  /*0300*/  ISETP.GE.AND P0, PT, R29, UR4, PT ;  /* 0x000000041d007c0c */ /* 0x000fc8000bf06270 */
[----:B------:R-:W-:-:S09]  /*0310*/  P2R R53, PR, RZ, 0x1 ;  /* 0x00000001ff357803 */ /* 0x000fd20000000000 */
[----:B------:R-:W3:Y:S01]  /*0320*/  @!P0 LDG.E R39, desc[UR8][R6.64+0x24] ;  /* 0x0000240806278981 */ /* 0x000ee2000c1e1900 */
[----:B------:R-:W-:Y:S01]  /*0330*/  ISETP.GE.AND P0, PT, R30, UR4, PT ;  /* 0x000000041e007c0c */ /* 0x000fe2000bf06270 */
[----:B------:R-:W-:-:S05]  /*0340*/  VIADD R30, R9, 0xd ;  /* 0x0000000d091e7836 */ /* 0x000fca0000000000 */
[----:B------:R-:W-:Y:S02]  /*0350*/  ISETP.GE.AND P1, PT, R30, UR4, PT ;  /* 0x000000041e007c0c */ /* 0x000fe4000bf26270 */
[----:B------:R-:W-:Y:S02]  /*0360*/  P2R R54, PR, RZ, 0x1 ;  /* 0x00000001ff367803 */ /* 0x000fe40000000000 */
[----:B------:R-:W-:-:S03]  /*0370*/  P2R R58, PR, RZ, 0x2 ;  /* 0x00000002ff3a7803 */ /* 0x000fc60000000000 */
[----:B------:R-:W3:Y:S01]  /*0380*/  @!P0 LDG.E R40, desc[UR8][R6.64+0x28] ;  /* 0x0000280806288981 */ /* 0x000ee2000c1e1900 */
[----:B------:R-:W-:-:S05]  /*0390*/  ISETP.GE.AND P0, PT, R31, UR4, PT ;  /* 0x000000041f007c0c */ /* 0x000fca000bf06270 */
[----:B------:R-:W3:Y:S01]  /*03a0*/  @!P1 LDG.E R62, desc[UR8][R6.64+0x34] ;  /* 0x00003408063e9981 */ /* 0x000ee2000c1e1900 */
[----:B------:R-:W-:-:S04]  /*03b0*/  ISETP.NE.AND P1, PT, R54, RZ, PT ;  /* 0x000000ff3600720c */ /* 0x000fc80003f25270 */
[----:B------:R-:W-:Y:S02]  /*03c0*/  P2R R57, PR, RZ, 0x2 ;  /* 0x00000002ff397803 */ /* 0x000fe40000000000 */
[----:B------:R-:W-:Y:S01]  /*03d0*/  ISETP.NE.AND P1, PT, R53, RZ, PT ;  /* 0x000000ff3500720c */ /* 0x000fe20003f25270 */
[----:B------:R-:W3:Y:S03]  /*03e0*/  @!P0 LDG.E R41, desc[UR8][R6.64+0x2c] ;  /* 0x00002c0806298981 */ /* 0x000ee6000c1e1900 */
[----:B------:R-:W-:Y:S02]  /*03f0*/  P2R R56, PR, RZ, 0x2 ;  /* 0x00000002ff387803 */ /* 0x000fe40000000000 */
[----:B------:R-:W-:Y:S02]  /*0400*/  ISETP.NE.AND P1, PT, R52, RZ, PT ;  /* 0x000000ff3400720c */ /* 0x000fe40003f25270 */
[----:B------:R-:W-:-:S02]  /*0410*/  P2R R60, PR, RZ, 0x1 ;  /* 0x00000001ff3c7803 */ /* 0x000fc40000000000 */
[----:B------:R-:W-:Y:S02]  /*0420*/  P2R R55, PR, RZ, 0x2 ;  /* 0x00000002ff377803 */ /* 0x000fe40000000000 */
[----:B------:R-:W-:Y:S02]  /*0430*/  ISETP.GE.AND P0, PT, R32, UR4, PT ;  /* 0x0000000420007c0c */ /* 0x000fe4000bf06270 */
[----:B------:R-:W-:Y:S01]  /*0440*/  ISETP.NE.AND P1, PT, R51, RZ, PT ;  /* 0x000000ff3300720c */ /* 0x000fe20003f25270 */
[----:B------:R-:W-:-:S03]  /*0450*/  VIADD R32, R9, 0xf ;  /* 0x0000000f09207836 */ /* 0x000fc60000000000 */
[----:B------:R-:W-:Y:S02]  /*0460*/  P2R R54, PR, RZ, 0x2 ;  /* 0x00000002ff367803 */ /* 0x000fe40000000000 */
[----:B------:R-:W-:Y:S02]  /*0470*/  ISETP.NE.AND P1, PT, R50, RZ, PT ;  /* 0x000000ff3200720c */ /* 0x000fe40003f25270 */
[----:B------:R-:W-:Y:S02]  /*0480*/  ISETP.GE.AND P3, PT, R32, UR4, PT ;  /* 0x0000000420007c0c */ /* 0x000fe4000bf66270 */
[----:B------:R-:W-:Y:S01]  /*0490*/  P2R R53, PR, RZ, 0x2 ;  /* 0x00000002ff357803 */ /* 0x000fe20000000000 */
[----:B------:R-:W3:Y:S01]  /*04a0*/  @!P0 LDG.E R42, desc[UR8][R6.64+0x30] ;  /* 0x00003008062a8981 */ /* 0x000ee2000c1e1900 */
[----:B------:R-:W-:Y:S01]  /*04b0*/  ISETP.NE.AND P1, PT, R49, RZ, PT ;  /* 0x000000ff3100720c */ /* 0x000fe20003f25270 */
[----:B------:R-:W-:-:S03]  /*04c0*/  VIADD R31, R9, 0xe ;  /* 0x0000000e091f7836 */ /* 0x000fc60000000000 */
[----:B------:R-:W-:Y:S01]  /*04d0*/  P2R R51, PR, RZ, 0x2 ;  /* 0x00000002ff337803 */ /* 0x000fe20000000000 */
[C---:B------:R-:W-:Y:S01]  /*04e0*/  VIADD R43, R9.reuse, 0x11 ;  /* 0x00000011092b7836 */ /* 0x040fe20000000000 */
[----:B------:R-:W-:Y:S01]  /*04f0*/  ISETP.NE.AND P1, PT, R48, RZ, PT ;  /* 0x000000ff3000720c */ /* 0x000fe20003f25270 */
[----:B------:R-:W-:Y:S01]  /*0500*/  VIADD R44, R9, 0x12 ;  /* 0x00000012092c7836 */ /* 0x000fe20000000000 */
[----:B------:R-:W-:Y:S02]  /*0510*/  ISETP.GE.AND P2, PT, R31, UR4, PT ;  /* 0x000000041f007c0c */ /* 0x000fe4000bf46270 */
[----:B------:R-:W-:Y:S02]  /*0520*/  P2R R49, PR, RZ, 0x2 ;  /* 0x00000002ff317803 */ /* 0x000fe40000000000 */
[----:B------:R-:W-:Y:S02]  /*0530*/  ISETP.NE.AND P1, PT, R47, RZ, PT ;  /* 0x000000ff2f00720c */ /* 0x000fe40003f25270 */
[----:B------:R-:W-:Y:S01]  /*0540*/  ISETP.GE.AND P4, PT, R33, UR4, PT ;  /* 0x0000000421007c0c */ /* 0x000fe2000bf86270 */
[----:B------:R-:W3:Y:S01]  /*0550*/  @!P3 LDG.E R47, desc[UR8][R6.64+0x3c] ;  /* 0x00003c08062fb981 */ /* 0x000ee2000c1e1900 */
[----:B------:R-:W-:-:S02]  /*0560*/  ISETP.GE.AND P5, PT, R43, UR4, PT ;  /* 0x000000042b007c0c */ /* 0x000fc4000bfa6270 */
[----:B------:R-:W-:Y:S02]  /*0570*/  ISETP.GE.AND P6, PT, R44, UR4, PT ;  /* 0x000000042c007c0c */ /* 0x000fe4000bfc6270 */
[----:B------:R-:W-:Y:S02]  /*0580*/  P2R R48, PR, RZ, 0x2 ;  /* 0x00000002ff307803 */ /* 0x000fe40000000000 */
[----:B------:R-:W-:-:S04]  /*0590*/  ISETP.NE.AND P1, PT, R45, RZ, PT ;  /* 0x000000ff2d00720c */ /* 0x000fc80003f25270 */
[----:B------:R-:W-:Y:S01]  /*05a0*/  P2R R45, PR, RZ, 0x2 ;  /* 0x00000002ff2d7803 */ /* 0x000fe20000000000 */
[----:B0-----:R-:W-:Y:S01]  /*05b0*/  IMAD.WIDE.U32 R4, R9, 0x4, R4 ;  /* 0x0000000409047825 */ /* 0x001fe200078e0004 */
[----:B------:R-:W-:Y:S01]  /*05c0*/  ISETP.NE.AND P1, PT, R46, RZ, PT ;  /* 0x000000ff2e00720c */ /* 0x000fe20003f25270 */
[----:B------:R-:W3:Y:S01]  /*05d0*/  @!P4 LDG.E R50, desc[UR8][R6.64+0x40] ;  /* 0x000040080632c981 */ /* 0x000ee2000c1e1900 */
[----:B------:R-:W-:-:S03]  /*05e0*/  P2R R59, PR, RZ, 0x1 ;  /* 0x00000001ff3b7803 */ /* 0x000fc60000000000 */
[----:B------:R-:W3:Y:S01]  /*05f0*/  @!P2 LDG.E R46, desc[UR8][R6.64+0x38] ;  /* 0x00003808062ea981 */ /* 0x000ee2000c1e1900 */
[----:B------:R-:W-:Y:S01]  /*0600*/  ISETP.GE.AND P0, PT, R9, UR4, PT ;  /* 0x0000000409007c0c */ /* 0x000fe2000bf06270 */
[----:B------:R-:W-:Y:S01]  /*0610*/  IMAD.MOV.U32 R30, RZ, RZ, -0x1 ;  /* 0xffffffffff1e7424 */ /* 0x000fe200078e00ff */
[----:B------:R-:W0:Y:S01]  /*0620*/  S2UR UR6, SR_CgaCtaId ;  /* 0x00000000000679c3 */ /* 0x000e220000008800 */
[----:B------:R-:W3:Y:S01]  /*0630*/  @!P5 LDG.E R9, desc[UR8][R6.64+0x44] ;  /* 0x000044080609d981 */ /* 0x000ee2000c1e1900 */
[----:B------:R-:W-:Y:S01]  /*0640*/  IMAD.MOV.U32 R31, RZ, RZ, -0x1 ;  /* 0xffffffffff1f7424 */ /* 0x000fe200078e00ff */
[----:B------:R-:W1:Y:S02]  /*0650*/  LDCU.64 UR4, c[0x0][0x3a8] ;  /* 0x00007500ff0477ac */ /* 0x000e640008000a00 */
[----:B------:R-:W3:Y:S03]  /*0660*/  @!P6 LDG.E R52, desc[UR8][R6.64+0x48] ;  /* 0x000048080634e981 */ /* 0x000ee6000c1e1900 */
[----:B------:R-:W-:Y:S06]  /*0670*/  BAR.SYNC.DEFER_BLOCKING 0x0 ;  /* 0x0000000000007b1d */ /* 0x000fec0000010000 */
[----:B------:R0:W5:Y:S01]  /*0680*/  @!P1 LDG.E R3, desc[UR8][R4.64+0x4] ;  /* 0x0000040804039981 */ /* 0x000162000c1e1900 */
[----:B------:R-:W-:-:S02]  /*0690*/  IMAD.MOV.U32 R32, RZ, RZ, -0x1 ;  /* 0xffffffffff207424 */ /* 0x000fc400078e00ff */
[----:B------:R-:W-:Y:S01]  /*06a0*/  IMAD.MOV.U32 R33, RZ, RZ, -0x1 ;  /* 0xffffffffff217424 */ /* 0x000fe200078e00ff */
[----:B------:R0:W5:Y:S01]  /*06b0*/  @!P0 LDG.E R2, desc[UR8][R4.64] ;  /* 0x0000000804028981 */ /* 0x000162000c1e1900 */
[----:B--2---:R-:W-:Y:S01]  /*06c0*/  @!P1 LOP3.LUT R30, R8, 0x80000000, RZ, 0x3c, !PT ;  /* 0x80000000081e9812 */ /* 0x004fe200078e3cff */
[----:B------:R-:W-:Y:S01]  /*06d0*/  IMAD.MOV.U32 R29, RZ, RZ, -0x1 ;  /* 0xffffffffff1d7424 */ /* 0x000fe200078e00ff */
[----:B------:R-:W-:Y:S01]  /*06e0*/  ISETP.NE.AND P1, PT, R45, RZ, PT ;  /* 0x000000ff2d00720c */ /* 0x000fe20003f25270 */
[----:B------:R2:W5:Y:S01]  /*06f0*/  @!P2 LDG.E R24, desc[UR8][R4.64+0x38] ;  /* 0x000038080418a981 */ /* 0x000562000c1e1900 */
[----:B-1----:R-:W-:-:S03]  /*0700*/  UIADD3 UR7, UPT, UPT, UR4, 0x6, URZ ;  /* 0x0000000604077890 */ /* 0x002fc6000fffe0ff */
[----:B------:R2:W5:Y:S01]  /*0710*/  @!P3 LDG.E R25, desc[UR8][R4.64+0x3c] ;  /* 0x00003c080419b981 */ /* 0x000562000c1e1900 */
[----:B------:R-:W-:-:S03]  /*0720*/  UIADD3 UR5, UPT, UPT, -UR4, UR5, URZ ;  /* 0x0000000504057290 */ /* 0x000fc6000fffe1ff */
[----:B------:R2:W5:Y:S04]  /*0730*/  @!P4 LDG.E R26, desc[UR8][R4.64+0x40] ;  /* 0x00004008041ac981 */ /* 0x000568000c1e1900 */
[----:B----4-:R-:W-:Y:S01]  /*0740*/  @!P1 LOP3.LUT R31, R10, 0x80000000, RZ, 0x3c, !PT ;  /* 0x800000000a1f9812 */ /* 0x010fe200078e3cff */
[----:B------:R2:W5:Y:S01]  /*0750*/  @!P1 LDG.E R12, desc[UR8][R4.64+0x8] ;  /* 0x00000808040c9981 */ /* 0x000562000c1e1900 */
[----:B------:R-:W-:-:S03]  /*0760*/  ISETP.NE.AND P1, PT, R48, RZ, PT ;  /* 0x000000ff3000720c */ /* 0x000fc60003f25270 */
[----:B------:R2:W5:Y:S04]  /*0770*/  @!P5 LDG.E R27, desc[UR8][R4.64+0x44] ;  /* 0x00004408041bd981 */ /* 0x000568000c1e1900 */
[----:B------:R2:W5:Y:S06]  /*0780*/  @!P6 LDG.E R28, desc[UR8][R4.64+0x48] ;  /* 0x00004808041ce981 */ /* 0x00056c000c1e1900 */
[----:B---3--:R-:W-:Y:S01]  /*0790*/  @!P1 LOP3.LUT R32, R11, 0x80000000, RZ, 0x3c, !PT ;  /* 0x800000000b209812 */ /* 0x008fe200078e3cff */
[----:B------:R2:W5:Y:S01]  /*07a0*/  @!P1 LDG.E R13, desc[UR8][R4.64+0xc] ;  /* 0x00000c08040d9981 */ /* 0x000562000c1e1900 */
[----:B------:R-:W-:-:S13]  /*07b0*/  ISETP.NE.AND P1, PT, R49, RZ, PT ;  /* 0x000000ff3100720c */ /* 0x000fda0003f25270 */
[----:B------:R-:W-:Y:S01]  /*07c0*/  @!P1 LOP3.LUT R33, R34, 0x80000000, RZ, 0x3c, !PT ;  /* 0x8000000022219812 */ /* 0x000fe200078e3cff */
[----:B------:R2:W5:Y:S01]  /*07d0*/  @!P1 LDG.E R14, desc[UR8][R4.64+0x10] ;  /* 0x00001008040e9981 */ /* 0x000562000c1e1900 */
[----:B------:R-:W-:Y:S01]  /*07e0*/  ISETP.NE.AND P1, PT, R51, RZ, PT ;  /* 0x000000ff3300720c */ /* 0x000fe20003f25270 */
[----:B------:R-:W-:-:S12]  /*07f0*/  IMAD.MOV.U32 R34, RZ, RZ, -0x1 ;  /* 0xffffffffff227424 */ /* 0x000fd800078e00ff */
        /* <DEDUP_REMOVED lines=15> */
[----:B------:R-:W-:Y:S01]  /*08f0*/  IMAD.MOV.U32 R38, RZ, RZ, -0x1 ;  /* 0xffffffffff267424 */ /* 0x000fe200078e00ff */
[----:B------:R-:W-:Y:S02]  /*0900*/  @!P0 LOP3.LUT R29, R61, 0x80000000, RZ, 0x3c, !PT ;  /* 0x800000003d1d8812 */ /* 0x000fe400078e3cff */
[----:B------:R-:W-:-:S09]  /*0910*/  ISETP.NE.AND P0, PT, R60, RZ, PT ;  /* 0x000000ff3c00720c */ /* 0x000fd20003f05270 */
[----:B------:R-:W-:Y:S01]  /*0920*/  @!P1 LOP3.LUT R38, R39, 0x80000000, RZ, 0x3c, !PT ;  /* 0x8000000027269812 */ /* 0x000fe200078e3cff */
[----:B------:R2:W5:Y:S01]  /*0930*/  @!P1 LDG.E R19, desc[UR8][R4.64+0x24] ;  /* 0x0000240804139981 */ /* 0x000562000c1e1900 */
[----:B------:R-:W-:Y:S01]  /*0940*/  ISETP.NE.AND P1, PT, R57, RZ, PT ;  /* 0x000000ff3900720c */ /* 0x000fe20003f25270 */
[----:B------:R-:W-:Y:S02]  /*0950*/  IMAD.MOV.U32 R39, RZ, RZ, -0x1 ;  /* 0xffffffffff277424 */ /* 0x000fe400078e00ff */
[----:B------:R2:W5:Y:S10]  /*0960*/  @!P0 LDG.E R21, desc[UR8][R4.64+0x2c] ;  /* 0x00002c0804158981 */ /* 0x000574000c1e1900 */
[----:B------:R-:W-:Y:S01]  /*0970*/  @!P1 LOP3.LUT R39, R40, 0x80000000, RZ, 0x3c, !PT ;  /* 0x8000000028279812 */ /* 0x000fe200078e3cff */
[----:B------:R-:W-:Y:S01]  /*0980*/  IMAD.MOV.U32 R40, RZ, RZ, -0x1 ;  /* 0xffffffffff287424 */ /* 0x000fe200078e00ff */
[----:B------:R2:W5:Y:S01]  /*0990*/  @!P1 LDG.E R20, desc[UR8][R4.64+0x28] ;  /* 0x0000280804149981 */ /* 0x000562000c1e1900 */
[----:B------:R-:W-:-:S02]  /*09a0*/  @!P0 LOP3.LUT R40, R41, 0x80000000, RZ, 0x3c, !PT ;  /* 0x8000000029288812 */ /* 0x000fc400078e3cff */
[----:B------:R-:W-:Y:S02]  /*09b0*/  ISETP.NE.AND P1, PT, R58, RZ, PT ;  /* 0x000000ff3a00720c */ /* 0x000fe40003f25270 */
[----:B------:R-:W-:Y:S01]  /*09c0*/  ISETP.NE.AND P0, PT, R59, RZ, PT ;  /* 0x000000ff3b00720c */ /* 0x000fe20003f05270 */
[----:B------:R-:W-:Y:S01]  /*09d0*/  IMAD.MOV.U32 R41, RZ, RZ, -0x1 ;  /* 0xffffffffff297424 */ /* 0x000fe200078e00ff */
[----:B------:R-:W-:Y:S02]  /*09e0*/  UMOV UR4, 0x400 ;  /* 0x0000040000047882 */ /* 0x000fe40000000000 */
[----:B0-----:R-:W-:-:S07]  /*09f0*/  ULEA UR4, UR6, UR4, 0x18 ;  /* 0x0000000406047291 */ /* 0x001fce000f8ec0ff */
[----:B------:R2:W5:Y:S02]  /*0a00*/  @!P1 LDG.E R23, desc[UR8][R4.64+0x34] ;  /* 0x0000340804179981 */ /* 0x000564000c1e1900 */
[----:B------:R-:W-:Y:S02]  /*0a10*/  @!P0 LOP3.LUT R41, R42, 0x80000000, RZ, 0x3c, !PT ;  /* 0x800000002a298812 */ /* 0x000fe400078e3cff */
[----:B------:R2:W5:Y:S01]  /*0a20*/  @!P0 LDG.E R22, desc[UR8][R4.64+0x30] ;  /* 0x0000300804168981 */ /* 0x000562000c1e1900 */
[----:B------:R-:W0:Y:S01]  /*0a30*/  S2R R42, SR_LANEID ;  /* 0x00000000002a7919 */ /* 0x000e220000000000 */
[----:B------:R-:W-:Y:S01]  /*0a40*/  IMAD.MOV.U32 R45, RZ, RZ, -0x1 ;  /* 0xffffffffff2d7424 */ /* 0x000fe200078e00ff */
[----:B------:R-:W-:Y:S02]  /*0a50*/  @!P3 LOP3.LUT R45, R47, 0x80000000, RZ, 0x3c, !PT ;  /* 0x800000002f2db812 */ /* 0x000fe400078e3cff */
[----:B------:R-:W-:Y:S01]  /*0a60*/  LEA R47, R0, UR4, 0x2 ;  /* 0x00000004002f7c11 */ /* 0x000fe2000f8e10ff */
[----:B------:R-:W-:Y:S01]  /*0a70*/  IMAD.MOV.U32 R44, RZ, RZ, -0x1 ;  /* 0xffffffffff2c7424 */ /* 0x000fe200078e00ff */
[----:B------:R-:W-:-:S02]  /*0a80*/  SHF.R.U32.HI R124, RZ, 0x5, R0 ;  /* 0x00000005ff7c7819 */ /* 0x000fc40000011600 */
[----:B------:R-:W-:Y:S01]  /*0a90*/  @!P2 LOP3.LUT R44, R46, 0x80000000, RZ, 0x3c, !PT ;  /* 0x800000002e2ca812 */ /* 0x000fe200078e3cff */
[----:B------:R-:W-:Y:S02]  /*0aa0*/  IMAD R51, R0, 0x80, R47 ;  /* 0x0000008000337824 */ /* 0x000fe400078e022f */
[----:B------:R-:W-:Y:S01]  /*0ab0*/  IMAD.MOV.U32 R46, RZ, RZ, -0x1 ;  /* 0xffffffffff2e7424 */ /* 0x000fe200078e00ff */
[----:B------:R-:W-:Y:S01]  /*0ac0*/  @!P4 LOP3.LUT R46, R50, 0x80000000, RZ, 0x3c, !PT ;  /* 0x80000000322ec812 */ /* 0x000fe200078e3cff */
[----:B------:R-:W-:Y:S01]  /*0ad0*/  IMAD.MOV.U32 R43, RZ, RZ, -0x1 ;  /* 0xffffffffff2b7424 */ /* 0x000fe200078e00ff */
[----:B------:R-:W-:Y:S01]  /*0ae0*/  @!P1 LOP3.LUT R43, R62, 0x80000000, RZ, 0x3c, !PT ;  /* 0x800000003e2b9812 */ /* 0x000fe200078e3cff */
[----:B------:R-:W-:Y:S01]  /*0af0*/  IMAD.MOV.U32 R48, RZ, RZ, -0x1 ;  /* 0xffffffffff307424 */ /* 0x000fe200078e00ff */
[----:B------:R-:W-:Y:S01]  /*0b00*/  @!P5 LOP3.LUT R48, R9, 0x80000000, RZ, 0x3c, !PT ;  /* 0x800000000930d812 */ /* 0x000fe200078e3cff */
[----:B------:R-:W-:Y:S01]  /*0b10*/  IMAD.MOV.U32 R49, RZ, RZ, -0x1 ;  /* 0xffffffffff317424 */ /* 0x000fe200078e00ff */
[----:B------:R-:W-:Y:S01]  /*0b20*/  @!P6 LOP3.LUT R49, R52, 0x80000000, RZ, 0x3c, !PT ;  /* 0x800000003431e812 */ /* 0x000fe200078e3cff */
[----:B------:R-:W-:Y:S01]  /*0b30*/  IMAD R53, R0, -0x38, R51 ;  /* 0xffffffc800357824 */ /* 0x000fe200078e0233 */
[----:B------:R-:W-:Y:S01]  /*0b40*/  LEA R50, R124, UR4, 0x2 ;  /* 0x000000047c327c11 */ /* 0x000fe2000f8e10ff */
[----:B--2---:R-:W-:Y:S06]  /*0b50*/  BAR.SYNC.DEFER_BLOCKING 0x0 ;  /* 0x0000000000007b1d */ /* 0x004fec0000010000 */
.L_x_222:
[----:B------:R-:W-:Y:S01]  /*0b60*/  UISETP.LT.AND UP0, UPT, UR5, 0x6, UPT ;  /* 0x000000060500788c */ /* 0x000fe2000bf01270 */
[----:B------:R-:W-:Y:S01]  /*0b70*/  STS [R47], RZ ;  /* 0x000000ff2f007388 */ /* 0x000fe20000000800 */
[----:B------:R-:W-:Y:S01]  /*0b80*/  UIADD3 UR6, UPT, UPT, UR7, -0x6, URZ ;  /* 0xfffffffa07067890 */ /* 0x000fe2000fffe0ff */
[----:B0-----:R-:W-:Y:S01]  /*0b90*/  ISETP.NE.AND P1, PT, R42, 0x1f, PT ;  /* 0x0000001f2a00780c */ /* 0x001fe20003f25270 */
[----:B------:R-:W-:Y:S01]  /*0ba0*/  USEL UR4, UR5, 0x6, UP0 ;  /* 0x0000000605047887 */ /* 0x000fe20008000000 */
[----:B------:R-:W-:Y:S01]  /*0bb0*/  STS [R47+0x400], RZ ;  /* 0x000400ff2f007388 */ /* 0x000fe20000000800 */
[C---:B------:R-:W-:Y:S01]  /*0bc0*/  ISETP.NE.AND P2, PT, R124.reuse, 0x6, PT ;  /* 0x000000067c00780c */ /* 0x040fe20003f45270 */
[----:B------:R-:W-:Y:S01]  /*0bd0*/  UISETP.GE.AND UP0, UPT, UR7, UR10, UPT ;  /* 0x0000000a0700728c */ /* 0x000fe2000bf06270 */
[----:B-1----:R-:W-:Y:S01]  /*0be0*/  SHF.R.U32.HI R4, RZ, UR6, R29 ;  /* 0x00000006ff047c19 */ /* 0x002fe2000801161d */
[----:B------:R-:W-:Y:S01]  /*0bf0*/  UBMSK UR4, URZ, UR4 ;  /* 0x00000004ff04729b */ /* 0x000fe20008000000 */
[----:B------:R-:W-:Y:S01]  /*0c00*/  STS [R47+0x800], RZ ;  /* 0x000800ff2f007388 */ /* 0x000fe20000000800 */
[----:B------:R-:W-:-:S03]  /*0c10*/  ISETP.NE.AND P3, PT, R124, 0x7, PT ;  /* 0x000000077c00780c */ /* 0x000fc60003f65270 */
[----:B------:R-:W-:Y:S01]  /*0c20*/  STS [R47+0xc00], RZ ;  /* 0x000c00ff2f007388 */ /* 0x000fe20000000800 */
[----:B------:R-:W-:-:S03]  /*0c30*/  LOP3.LUT R4, R4, UR4, RZ, 0xc0, !PT ;  /* 0x0000000404047c12 */ /* 0x000fc6000f8ec0ff */
[----:B------:R-:W-:Y:S02]  /*0c40*/  STS [R47+0x1000], RZ ;  /* 0x001000ff2f007388 */ /* 0x000fe40000000800 */
[----:B------:R-:W-:Y:S01]  /*0c50*/  IMAD.SHL.U32 R5, R4, 0x400, RZ ;  /* 0x0000040004057824 */ /* 0x000fe200078e00ff */
[----:B------:R-:W-:Y:S01]  /*0c60*/  SHF.R.U32.HI R4, RZ, 0x4, R4 ;  /* 0x00000004ff047819 */ /* 0x000fe20000011604 */
[----:B------:R-:W-:Y:S03]  /*0c70*/  STS [R47+0x1400], RZ ;  /* 0x001400ff2f007388 */ /* 0x000fe60000000800 */
[----:B------:R-:W-:Y:S01]  /*0c80*/  LOP3.LUT R54, R5, 0x7c00, RZ, 0xc0, !PT ;  /* 0x00007c0005367812 */ /* 0x000fe200078ec0ff */
[----:B------:R-:W-:Y:S01]  /*0c90*/  STS [R47+0x1800], RZ ;  /* 0x001800ff2f007388 */ /* 0x000fe20000000800 */
[----:B------:R-:W-:-:S03]  /*0ca0*/  LOP3.LUT R4, R4, 0xffffffe, RZ, 0xc0, !PT ;  /* 0x0ffffffe04047812 */ /* 0x000fc600078ec0ff */
[----:B------:R-:W-:Y:S01]  /*0cb0*/  STS [R47+0x1c00], RZ ;  /* 0x001c00ff2f007388 */ /* 0x000fe20000000800 */
[----:B------:R-:W-:Y:S02]  /*0cc0*/  IADD3 R54, PT, PT, R4, R47, R54 ;  /* 0x0000002f04367210 */ /* 0x000fe40007ffe036 */
[----:B------:R-:W-:Y:S01]  /*0cd0*/  SHF.R.U32.HI R4, RZ, UR6, R30 ;  /* 0x00000006ff047c19 */ /* 0x000fe2000801161e */
[----:B------:R-:W-:Y:S03]  /*0ce0*/  STS [R47+0x2000], RZ ;  /* 0x002000ff2f007388 */ /* 0x000fe60000000800 */
[----:B------:R-:W-:Y:S01]  /*0cf0*/  LOP3.LUT R4, R4, UR4, RZ, 0xc0, !PT ;  /* 0x0000000404047c12 */ /* 0x000fe2000f8ec0ff */
[----:B------:R-:W-:Y:S04]  /*0d00*/  STS [R47+0x2400], RZ ;  /* 0x002400ff2f007388 */ /* 0x000fe80000000800 */
[----:B------:R-:W-:Y:S01]  /*0d10*/  STS [R47+0x2800], RZ ;  /* 0x002800ff2f007388 */ /* 0x000fe20000000800 */
[----:B------:R-:W-:Y:S01]  /*0d20*/  IMAD.SHL.U32 R5, R4, 0x400, RZ ;  /* 0x0000040004057824 */ /* 0x000fe200078e00ff */
[----:B------:R-:W-:-:S02]  /*0d30*/  SHF.R.U32.HI R4, RZ, 0x4, R4 ;  /* 0x00000004ff047819 */ /* 0x000fc40000011604 */
[----:B------:R-:W-:Y:S02]  /*0d40*/  STS [R47+0x2c00], RZ ;  /* 0x002c00ff2f007388 */ /* 0x000fe40000000800 */
[----:B------:R-:W-:Y:S02]  /*0d50*/  LOP3.LUT R56, R5, 0x7c00, RZ, 0xc0, !PT ;  /* 0x00007c0005387812 */ /* 0x000fe400078ec0ff */
        /* <DEDUP_REMOVED lines=32> */
[----:B------:R-:W0:Y:S02]  /*0f60*/  LDS.U16 R52, [R54] ;  /* 0x0000000036347984 */ /* 0x000e240000000400 */
[----:B0-----:R-:W-:-:S05]  /*0f70*/  VIADD R5, R52, 0x1 ;  /* 0x0000000134057836 */ /* 0x001fca0000000000 */
[----:B------:R0:W-:Y:S04]  /*0f80*/  STS.U16 [R54], R5 ;  /* 0x0000000536007388 */ /* 0x0001e80000000400 */
[----:B------:R-:W1:Y:S01]  /*0f90*/  LDS.U16 R57, [R56] ;  /* 0x0000000038397984 */ /* 0x000e620000000400 */
[----:B0-----:R-:W-:Y:S01]  /*0fa0*/  IMAD.SHL.U32 R5, R4, 0x400, RZ ;  /* 0x0000040004057824 */ /* 0x001fe200078e00ff */
[----:B------:R-:W-:-:S04]  /*0fb0*/  SHF.R.U32.HI R4, RZ, 0x4, R4 ;  /* 0x00000004ff047819 */ /* 0x000fc80000011604 */
[----:B------:R-:W-:Y:S02]  /*0fc0*/  LOP3.LUT R60, R5, 0x7c00, RZ, 0xc0, !PT ;  /* 0x00007c00053c7812 */ /* 0x000fe400078ec0ff */
[----:B------:R-:W-:-:S04]  /*0fd0*/  LOP3.LUT R4, R4, 0xffffffe, RZ, 0xc0, !PT ;  /* 0x0ffffffe04047812 */ /* 0x000fc800078ec0ff */
[----:B------:R-:W-:Y:S02]  /*0fe0*/  IADD3 R60, PT, PT, R4, R47, R60 ;  /* 0x0000002f043c7210 */ /* 0x000fe40007ffe03c */
[----:B------:R-:W-:-:S04]  /*0ff0*/  SHF.R.U32.HI R4, RZ, UR6, R33 ;  /* 0x00000006ff047c19 */ /* 0x000fc80008011621 */
[----:B------:R-:W-:-:S05]  /*1000*/  LOP3.LUT R4, R4, UR4, RZ, 0xc0, !PT ;  /* 0x0000000404047c12 */ /* 0x000fca000f8ec0ff */
[----:B------:R-:W-:Y:S01]  /*1010*/  IMAD.SHL.U32 R6, R4, 0x400, RZ ;  /* 0x0000040004067824 */ /* 0x000fe200078e00ff */
[----:B------:R-:W-:-:S04]  /*1020*/  SHF.R.U32.HI R4, RZ, 0x4, R4 ;  /* 0x00000004ff047819 */ /* 0x000fc80000011604 */
[----:B------:R-:W-:Y:S02]  /*1030*/  LOP3.LUT R6, R6, 0x7c00, RZ, 0xc0, !PT ;  /* 0x00007c0006067812 */ /* 0x000fe400078ec0ff */
[----:B------:R-:W-:-:S04]  /*1040*/  LOP3.LUT R4, R4, 0xffffffe, RZ, 0xc0, !PT ;  /* 0x0ffffffe04047812 */ /* 0x000fc800078ec0ff */
[----:B------:R-:W-:Y:S01]  /*1050*/  IADD3 R62, PT, PT, R4, R47, R6 ;  /* 0x0000002f043e7210 */ /* 0x000fe20007ffe006 */
[----:B-1----:R-:W-:Y:S01]  /*1060*/  VIADD R7, R57, 0x1 ;  /* 0x0000000139077836 */ /* 0x002fe20000000000 */
[----:B------:R-:W-:-:S04]  /*1070*/  SHF.R.U32.HI R4, RZ, UR6, R34 ;  /* 0x00000006ff047c19 */ /* 0x000fc80008011622 */
[----:B------:R-:W-:Y:S01]  /*1080*/  STS.U16 [R56], R7 ;  /* 0x0000000738007388 */ /* 0x000fe20000000400 */
[----:B------:R-:W-:-:S03]  /*1090*/  LOP3.LUT R4, R4, UR4, RZ, 0xc0, !PT ;  /* 0x0000000404047c12 */ /* 0x000fc6000f8ec0ff */
        /* <DEDUP_REMOVED lines=129> */
[----:B------:R-:W-:Y:S01]  /*18b0*/  SHF.R.U32.HI R4, RZ, UR6, R49 ;  /* 0x00000006ff047c19 */ /* 0x000fe20008011631 */
[----:B------:R-:W0:Y:S03]  /*18c0*/  S2UR UR6, SR_CgaCtaId ;  /* 0x00000000000679c3 */ /* 0x000e260000008800 */
[----:B------:R-:W-:Y:S01]  /*18d0*/  LOP3.LUT R4, R4, UR4, RZ, 0xc0, !PT ;  /* 0x0000000404047c12 */ /* 0x000fe2000f8ec0ff */
[----:B------:R-:W-:-:S04]  /*18e0*/  UMOV UR4, 0x400 ;  /* 0x0000040000047882 */ /* 0x000fc80000000000 */
[----:B------:R-:W-:Y:S01]  /*18f0*/  IMAD.SHL.U32 R6, R4, 0x400, RZ ;  /* 0x0000040004067824 */ /* 0x000fe200078e00ff */
[----:B------:R-:W-:-:S04]  /*1900*/  SHF.R.U32.HI R4, RZ, 0x4, R4 ;  /* 0x00000004ff047819 */ /* 0x000fc80000011604 */
[----:B------:R-:W-:Y:S02]  /*1910*/  LOP3.LUT R6, R6, 0x7c00, RZ, 0xc0, !PT ;  /* 0x00007c0006067812 */ /* 0x000fe400078ec0ff */
[----:B------:R-:W-:-:S04]  /*1920*/  LOP3.LUT R4, R4, 0xffffffe, RZ, 0xc0, !PT ;  /* 0x0ffffffe04047812 */ /* 0x000fc800078ec0ff */
[----:B------:R-:W-:Y:S01]  /*1930*/  IADD3 R90, PT, PT, R4, R47, R6 ;  /* 0x0000002f045a7210 */ /* 0x000fe20007ffe006 */
[----:B-1----:R-:W-:Y:S01]  /*1940*/  VIADD R7, R85, 0x1 ;  /* 0x0000000155077836 */ /* 0x002fe20000000000 */
[----:B0-----:R-:W-:-:S04]  /*1950*/  ULEA UR4, UR6, UR4, 0x18 ;  /* 0x0000000406047291 */ /* 0x001fc8000f8ec0ff */
[----:B------:R-:W-:Y:S04]  /*1960*/  STS.U16 [R84], R7 ;  /* 0x0000000754007388 */ /* 0x000fe80000000400 */
[----:B------:R-:W0:Y:S02]  /*1970*/  LDS.U16 R87, [R86] ;  /* 0x0000000056577984 */ /* 0x000e240000000400 */
[----:B0-----:R-:W-:-:S05]  /*1980*/  VIADD R5, R87, 0x1 ;  /* 0x0000000157057836 */ /* 0x001fca0000000000 */
[----:B------:R-:W-:Y:S04]  /*1990*/  STS.U16 [R86], R5 ;  /* 0x0000000556007388 */ /* 0x000fe80000000400 */
[----:B------:R-:W0:Y:S02]  /*19a0*/  LDS.U16 R89, [R88] ;  /* 0x0000000058597984 */ /* 0x000e240000000400 */
[----:B0-----:R-:W-:-:S05]  /*19b0*/  VIADD R7, R89, 0x1 ;  /* 0x0000000159077836 */ /* 0x001fca0000000000 */
[----:B------:R-:W-:Y:S04]  /*19c0*/  STS.U16 [R88], R7 ;  /* 0x0000000758007388 */ /* 0x000fe80000000400 */
[----:B------:R-:W0:Y:S02]  /*19d0*/  LDS.U16 R91, [R90] ;  /* 0x000000005a5b7984 */ /* 0x000e240000000400 */
[----:B0-----:R-:W-:-:S05]  /*19e0*/  VIADD R5, R91, 0x1 ;  /* 0x000000015b057836 */ /* 0x001fca0000000000 */
[----:B------:R-:W-:Y:S01]  /*19f0*/  STS.U16 [R90], R5 ;  /* 0x000000055a007388 */ /* 0x000fe20000000400 */
[----:B------:R-:W-:Y:S06]  /*1a00*/  BAR.SYNC.DEFER_BLOCKING 0x0 ;  /* 0x0000000000007b1d */ /* 0x000fec0000010000 */
[----:B------:R-:W-:Y:S04]  /*1a10*/  LDS R92, [R51] ;  /* 0x00000000335c7984 */ /* 0x000fe80000000800 */
[----:B------:R-:W0:Y:S04]  /*1a20*/  LDS R93, [R51+0x4] ;  /* 0x00000400335d7984 */ /* 0x000e280000000800 */
[----:B------:R-:W1:Y:S04]  /*1a30*/  LDS R94, [R51+0x8] ;  /* 0x00000800335e7984 */ /* 0x000e680000000800 */
[----:B------:R-:W2:Y:S04]  /*1a40*/  LDS R95, [R51+0xc] ;  /* 0x00000c00335f7984 */ /* 0x000ea80000000800 */
[----:B------:R-:W3:Y:S04]  /*1a50*/  LDS R96, [R51+0x10] ;  /* 0x0000100033607984 */ /* 0x000ee80000000800 */
[----:B------:R-:W4:Y:S04]  /*1a60*/  LDS R97, [R51+0x14] ;  /* 0x0000140033617984 */ /* 0x000f280000000800 */
[----:B------:R-:W4:Y:S04]  /*1a70*/  LDS R98, [R51+0x18] ;  /* 0x0000180033627984 */ /* 0x000f280000000800 */
[----:B------:R-:W4:Y:S04]  /*1a80*/  LDS R99, [R51+0x1c] ;  /* 0x00001c0033637984 */ /* 0x000f280000000800 */
[----:B------:R-:W4:Y:S04]  /*1a90*/  LDS R100, [R51+0x20] ;  /* 0x0000200033647984 */ /* 0x000f280000000800 */
[----:B------:R-:W4:Y:S04]  /*1aa0*/  LDS R101, [R51+0x24] ;  /* 0x0000240033657984 */ /* 0x000f280000000800 */
[----:B------:R-:W4:Y:S04]  /*1ab0*/  LDS R102, [R51+0x28] ;  /* 0x0000280033667984 */ /* 0x000f280000000800 */
[----:B------:R-:W4:Y:S01]  /*1ac0*/  LDS R103, [R51+0x2c] ;  /* 0x00002c0033677984 */ /* 0x000f220000000800 */
[----:B0-----:R-:W-:-:S03]  /*1ad0*/  IMAD.IADD R93, R92, 0x1, R93 ;  /* 0x000000015c5d7824 */ /* 0x001fc600078e025d */
[----:B------:R-:W0:Y:S01]  /*1ae0*/  LDS R104, [R51+0x30] ;  /* 0x0000300033687984 */ /* 0x000e220000000800 */
[----:B-1----:R-:W-:-:S03]  /*1af0*/  IMAD.IADD R94, R94, 0x1, R93 ;  /* 0x000000015e5e7824 */ /* 0x002fc600078e025d */
[----:B------:R-:W1:Y:S01]  /*1b00*/  LDS R105, [R51+0x34] ;  /* 0x0000340033697984 */ /* 0x000e620000000800 */
[----:B--2---:R-:W-:-:S03]  /*1b10*/  IMAD.IADD R95, R95, 0x1, R94 ;  /* 0x000000015f5f7824 */ /* 0x004fc600078e025e */
[----:B------:R-:W2:Y:S01]  /*1b20*/  LDS R106, [R51+0x38] ;  /* 0x00003800336a7984 */ /* 0x000ea20000000800 */
[----:B---3--:R-:W-:-:S03]  /*1b30*/  IMAD.IADD R96, R96, 0x1, R95 ;  /* 0x0000000160607824 */ /* 0x008fc600078e025f */
[----:B------:R-:W3:Y:S01]  /*1b40*/  LDS R107, [R51+0x3c] ;  /* 0x00003c00336b7984 */ /* 0x000ee20000000800 */
[----:B----4-:R-:W-:-:S03]  /*1b50*/  IMAD.IADD R97, R97, 0x1, R96 ;  /* 0x0000000161617824 */ /* 0x010fc600078e0260 */
[----:B------:R-:W4:Y:S01]  /*1b60*/  LDS R108, [R51+0x40] ;  /* 0x00004000336c7984 */ /* 0x000f220000000800 */
[----:B------:R-:W-:-:S03]  /*1b70*/  IMAD.IADD R98, R98, 0x1, R97 ;  /* 0x0000000162627824 */ /* 0x000fc600078e0261 */
        /* <DEDUP_REMOVED lines=31> */
[----:B------:R-:W-:-:S04]  /*1d70*/  IMAD.IADD R114, R114, 0x1, R113 ;  /* 0x0000000172727824 */ /* 0x000fc800078e0271 */
[----:B0-----:R-:W-:-:S04]  /*1d80*/  IMAD.IADD R115, R115, 0x1, R114 ;  /* 0x0000000173737824 */ /* 0x001fc800078e0272 */
[----:B-1----:R-:W-:-:S04]  /*1d90*/  IMAD.IADD R116, R116, 0x1, R115 ;  /* 0x0000000174747824 */ /* 0x002fc800078e0273 */
[----:B--2---:R-:W-:-:S04]  /*1da0*/  IMAD.IADD R117, R117, 0x1, R116 ;  /* 0x0000000175757824 */ /* 0x004fc800078e0274 */
[----:B---3--:R-:W-:-:S04]  /*1db0*/  IMAD.IADD R118, R118, 0x1, R117 ;  /* 0x0000000176767824 */ /* 0x008fc800078e0275 */
[----:B----4-:R-:W-:-:S04]  /*1dc0*/  IMAD.IADD R119, R119, 0x1, R118 ;  /* 0x0000000177777824 */ /* 0x010fc800078e0276 */
[----:B------:R-:W-:-:S04]  /*1dd0*/  IMAD.IADD R120, R120, 0x1, R119 ;  /* 0x0000000178787824 */ /* 0x000fc800078e0277 */
[----:B------:R-:W-:-:S04]  /*1de0*/  IMAD.IADD R121, R121, 0x1, R120 ;  /* 0x0000000179797824 */ /* 0x000fc800078e0278 */
[----:B------:R-:W-:-:S04]  /*1df0*/  IMAD.IADD R122, R122, 0x1, R121 ;  /* 0x000000017a7a7824 */ /* 0x000fc800078e0279 */
[----:B------:R-:W-:-:S04]  /*1e00*/  IMAD.IADD R123, R123, 0x1, R122 ;  /* 0x000000017b7b7824 */ /* 0x000fc800078e027a */
[----:B------:R-:W-:-:S05]  /*1e10*/  IMAD.IADD R125, R4, 0x1, R123 ;  /* 0x00000001047d7824 */ /* 0x000fca00078e027b */
        /* <DEDUP_REMOVED lines=8> */
[----:B------:R-:W0:Y:S02]  /*1ea0*/  SHFL.UP P0, R126, R127, 0x10, RZ ;  /* 0x060000007f7e7989 */ /* 0x000e2400000000ff */
[----:B0-----:R-:W-:Y:S01]  /*1eb0*/  @P0 IMAD.IADD R126, R127, 0x1, R126 ;  /* 0x000000017f7e0824 */ /* 0x001fe200078e027e */
[----:B------:R-:W-:-:S03]  /*1ec0*/  ISETP.NE.AND P0, PT, R124, 0x1, PT ;  /* 0x000000017c00780c */ /* 0x000fc60003f05270 */
[----:B------:R-:W-:Y:S01]  /*1ed0*/  IMAD.IADD R125, R126, 0x1, -R125 ;  /* 0x000000017e7d7824 */ /* 0x000fe200078e0a7d */
[----:B------:R-:W-:Y:S01]  /*1ee0*/  @!P1 STS [R50+0x8400], R126 ;  /* 0x0084007e32009388 */ /* 0x000fe20000000800 */
[----:B------:R-:W-:Y:S01]  /*1ef0*/  BAR.SYNC.DEFER_BLOCKING 0x0 ;  /* 0x0000000000007b1d */ /* 0x000fe20000010000 */
[----:B------:R-:W-:-:S05]  /*1f00*/  ISETP.NE.AND P1, PT, R124, 0x4, PT ;  /* 0x000000047c00780c */ /* 0x000fca0003f25270 */
[----:B------:R-:W0:Y:S04]  /*1f10*/  LDS.128 R4, [UR4+0x8400] ;  /* 0x00840004ff047984 */ /* 0x000e280008000c00 */
[----:B------:R-:W1:Y:S01]  /*1f20*/  LDS.128 R8, [UR4+0x8410] ;  /* 0x00841004ff087984 */ /* 0x000e620008000c00 */
[C---:B0-----:R-:W-:Y:S01]  /*1f30*/  SEL R55, R4.reuse, R55, !P0 ;  /* 0x0000003704377207 */ /* 0x041fe20004000000 */
[----:B------:R-:W-:Y:S01]  /*1f40*/  IMAD.IADD R5, R4, 0x1, R5 ;  /* 0x0000000104057824 */ /* 0x000fe200078e0205 */
[----:B------:R-:W-:-:S03]  /*1f50*/  ISETP.NE.AND P0, PT, R124, 0x2, PT ;  /* 0x000000027c00780c */ /* 0x000fc60003f05270 */
[----:B------:R-:W-:Y:S01]  /*1f60*/  IMAD.IADD R6, R6, 0x1, R5 ;  /* 0x0000000106067824 */ /* 0x000fe200078e0205 */
[----:B------:R-:W-:Y:S02]  /*1f70*/  SEL R55, R5, R55, !P0 ;  /* 0x0000003705377207 */ /* 0x000fe40004000000 */
[----:B------:R-:W-:Y:S01]  /*1f80*/  ISETP.NE.AND P0, PT, R124, 0x3, PT ;  /* 0x000000037c00780c */ /* 0x000fe20003f05270 */
[----:B------:R-:W-:-:S03]  /*1f90*/  IMAD.IADD R7, R7, 0x1, R6 ;  /* 0x0000000107077824 */ /* 0x000fc600078e0206 */
[----:B------:R-:W-:Y:S01]  /*1fa0*/  SEL R55, R6, R55, !P0 ;  /* 0x0000003706377207 */ /* 0x000fe20004000000 */
[C---:B-1----:R-:W-:Y:S01]  /*1fb0*/  IMAD.IADD R8, R7.reuse, 0x1, R8 ;  /* 0x0000000107087824 */ /* 0x042fe200078e0208 */
[----:B------:R-:W-:Y:S02]  /*1fc0*/  ISETP.NE.AND P0, PT, R124, 0x5, PT ;  /* 0x000000057c00780c */ /* 0x000fe40003f05270 */
[----:B------:R-:W-:Y:S01]  /*1fd0*/  SEL R55, R7, R55, !P1 ;  /* 0x0000003707377207 */ /* 0x000fe20004800000 */
[----:B------:R-:W-:Y:S01]  /*1fe0*/  IMAD.IADD R9, R9, 0x1, R8 ;  /* 0x0000000109097824 */ /* 0x000fe200078e0208 */
[----:B------:R-:W-:Y:S02]  /*1ff0*/  ISETP.NE.AND P1, PT, R42, RZ, PT ;  /* 0x000000ff2a00720c */ /* 0x000fe40003f25270 */
[----:B------:R-:W-:Y:S01]  /*2000*/  SEL R55, R8, R55, !P0 ;  /* 0x0000003708377207 */ /* 0x000fe20004000000 */
[----:B------:R-:W-:Y:S01]  /*2010*/  IMAD.IADD R10, R10, 0x1, R9 ;  /* 0x000000010a0a7824 */ /* 0x000fe200078e0209 */
[----:B------:R-:W-:-:S02]  /*2020*/  ISETP.GT.U32.AND P0, PT, R0, 0x1f, PT ;  /* 0x0000001f0000780c */ /* 0x000fc40003f04070 */
[----:B------:R-:W-:Y:S01]  /*2030*/  SEL R55, R9, R55, !P2 ;  /* 0x0000003709377207 */ /* 0x000fe20005000000 */
[----:B------:R-:W-:Y:S01]  /*2040*/  IMAD.IADD R11, R11, 0x1, R10 ;  /* 0x000000010b0b7824 */ /* 0x000fe200078e020a */
[----:B------:R-:W-:Y:S02]  /*2050*/  ISETP.GT.U32.OR P2, PT, R0, 0x1f, P1 ;  /* 0x0000001f0000780c */ /* 0x000fe40000f44470 */
[----:B------:R-:W-:Y:S02]  /*2060*/  SEL R4, R125, RZ, P1 ;  /* 0x000000ff7d047207 */ /* 0x000fe40000800000 */
[----:B------:R-:W-:-:S05]  /*2070*/  SEL R55, R10, R55, !P3 ;  /* 0x000000370a377207 */ /* 0x000fca0005800000 */
[----:B------:R-:W-:Y:S01]  /*2080*/  @P0 IMAD.IADD R125, R55, 0x1, R4 ;  /* 0x00000001377d0824 */ /* 0x000fe200078e0204 */
[----:B------:R-:W-:-:S03]  /*2090*/  ISETP.NE.AND P0, PT, R0, RZ, PT ;  /* 0x000000ff0000720c */ /* 0x000fc60003f05270 */
[----:B------:R-:W-:-:S05]  /*20a0*/  @!P2 IMAD.U32 R125, R11, 0x10000, RZ ;  /* 0x000100000b7da824 */ /* 0x000fca00078e00ff */
[----:B------:R-:W-:Y:S01]  /*20b0*/  @!P2 STS [UR4+0x8428], R125 ;  /* 0x0084287dff00a988 */ /* 0x000fe20008000804 */
[----:B------:R-:W-:Y:S06]  /*20c0*/  BAR.SYNC.DEFER_BLOCKING 0x0 ;  /* 0x0000000000007b1d */ /* 0x000fec0000010000 */
[----:B------:R-:W0:Y:S02]  /*20d0*/  LDS R4, [UR4+0x8428] ;  /* 0x00842804ff047984 */ /* 0x000e240008000800 */
[----:B0-----:R-:W-:-:S05]  /*20e0*/  SEL R4, R4, RZ, P0 ;  /* 0x000000ff04047207 */ /* 0x001fca0000000000 */
[----:B------:R-:W-:-:S04]  /*20f0*/  IMAD.IADD R4, R4, 0x1, R125 ;  /* 0x0000000104047824 */ /* 0x000fc800078e027d */
[--C-:B------:R-:W-:Y:S01]  /*2100*/  IMAD.IADD R92, R92, 0x1, R4.reuse ;  /* 0x000000015c5c7824 */ /* 0x100fe200078e0204 */
[----:B------:R-:W-:Y:S01]  /*2110*/  STS [R51], R4 ;  /* 0x0000000433007388 */ /* 0x000fe20000000800 */
[--C-:B------:R-:W-:Y:S02]  /*2120*/  IMAD.IADD R6, R93, 0x1, R4.reuse ;  /* 0x000000015d067824 */ /* 0x100fe400078e0204 */
[--C-:B------:R-:W-:Y:S01]  /*2130*/  IMAD.IADD R94, R94, 0x1, R4.reuse ;  /* 0x000000015e5e7824 */ /* 0x100fe200078e0204 */
[----:B------:R-:W-:Y:S01]  /*2140*/  STS [R51+0x4], R92 ;  /* 0x0000045c33007388 */ /* 0x000fe20000000800 */
[--C-:B------:R-:W-:Y:S02]  /*2150*/  IMAD.IADD R8, R95, 0x1, R4.reuse ;  /* 0x000000015f087824 */ /* 0x100fe400078e0204 */
[--C-:B------:R-:W-:Y:S01]  /*2160*/  IMAD.IADD R96, R96, 0x1, R4.reuse ;  /* 0x0000000160607824 */ /* 0x100fe200078e0204 */
[----:B------:R-:W-:Y:S01]  /*2170*/  STS [R51+0x8], R6 ;  /* 0x0000080633007388 */ /* 0x000fe20000000800 */
[----:B------:R-:W-:-:S02]  /*2180*/  IMAD.IADD R10, R97, 0x1, R4 ;  /* 0x00000001610a7824 */ /* 0x000fc400078e0204 */
[--C-:B------:R-:W-:Y:S01]  /*2190*/  IMAD.IADD R98, R98, 0x1, R4.reuse ;  /* 0x0000000162627824 */ /* 0x100fe200078e0204 */
[----:B------:R-:W-:Y:S01]  /*21a0*/  STS [R51+0xc], R94 ;  /* 0x00000c5e33007388 */ /* 0x000fe20000000800 */
        /* <DEDUP_REMOVED lines=36> */
[----:B------:R-:W-:-:S03]  /*23f0*/  IMAD.IADD R150, R123, 0x1, R4 ;  /* 0x000000017b967824 */ /* 0x000fc600078e0204 */
[----:B------:R-:W-:Y:S04]  /*2400*/  STS [R51+0x40], R134 ;  /* 0x0000408633007388 */ /* 0x000fe80000000800 */
        /* <DEDUP_REMOVED lines=15> */
[----:B------:R-:W-:Y:S01]  /*2500*/  STS [R51+0x80], R150 ;  /* 0x0000809633007388 */ /* 0x000fe20000000800 */
[----:B------:R-:W-:Y:S06]  /*2510*/  BAR.SYNC.DEFER_BLOCKING 0x0 ;  /* 0x0000000000007b1d */ /* 0x000fec0000010000 */
[----:B------:R-:W0:Y:S04]  /*2520*/  LDS.U16 R5, [R54] ;  /* 0x0000000036057984 */ /* 0x000e280000000400 */
[----:B------:R-:W1:Y:S04]  /*2530*/  LDS.U16 R56, [R56] ;  /* 0x0000000038387984 */ /* 0x000e680000000400 */
[----:B------:R-:W2:Y:S04]  /*2540*/  LDS.U16 R58, [R58] ;  /* 0x000000003a3a7984 */ /* 0x000ea80000000400 */
[----:B------:R-:W3:Y:S04]  /*2550*/  LDS.U16 R60, [R60] ;  /* 0x000000003c3c7984 */ /* 0x000ee80000000400 */
[----:B------:R-:W4:Y:S04]  /*2560*/  LDS.U16 R62, [R62] ;  /* 0x000000003e3e7984 */ /* 0x000f280000000400 */
[----:B------:R-:W4:Y:S04]  /*2570*/  LDS.U16 R64, [R64] ;  /* 0x0000000040407984 */ /* 0x000f280000000400 */
[----:B------:R-:W4:Y:S04]  /*2580*/  LDS.U16 R66, [R66] ;  /* 0x0000000042427984 */ /* 0x000f280000000400 */
[----:B------:R-:W4:Y:S04]  /*2590*/  LDS.U16 R68, [R68] ;  /* 0x0000000044447984 */ /* 0x000f280000000400 */
[----:B------:R-:W4:Y:S04]  /*25a0*/  LDS.U16 R70, [R70] ;  /* 0x0000000046467984 */ /* 0x000f280000000400 */
[----:B------:R-:W4:Y:S04]  /*25b0*/  LDS.U16 R72, [R72] ;  /* 0x0000000048487984 */ /* 0x000f280000000400 */
[----:B------:R-:W4:Y:S01]  /*25c0*/  LDS.U16 R74, [R74] ;  /* 0x000000004a4a7984 */ /* 0x000f220000000400 */
[----:B0-----:R-:W-:-:S03]  /*25d0*/  IMAD.IADD R5, R52, 0x1, R5 ;  /* 0x0000000134057824 */ /* 0x001fc600078e0205 */
[----:B------:R-:W0:Y:S01]  /*25e0*/  LDS.U16 R76, [R76] ;  /* 0x000000004c4c7984 */ /* 0x000e220000000400 */
[----:B-1----:R-:W-:-:S03]  /*25f0*/  IMAD.IADD R56, R57, 0x1, R56 ;  /* 0x0000000139387824 */ /* 0x002fc600078e0238 */
[----:B------:R-:W1:Y:S01]  /*2600*/  LDS.U16 R78, [R78] ;  /* 0x000000004e4e7984 */ /* 0x000e620000000400 */
[----:B--2---:R-:W-:-:S03]  /*2610*/  IMAD.IADD R58, R59, 0x1, R58 ;  /* 0x000000013b3a7824 */ /* 0x004fc600078e023a */
[----:B------:R-:W2:Y:S01]  /*2620*/  LDS.U16 R80, [R80] ;  /* 0x0000000050507984 */ /* 0x000ea20000000400 */
[----:B---3--:R-:W-:-:S03]  /*2630*/  IMAD.IADD R60, R61, 0x1, R60 ;  /* 0x000000013d3c7824 */ /* 0x008fc600078e023c */
[----:B------:R-:W3:Y:S01]  /*2640*/  LDS.U16 R82, [R82] ;  /* 0x0000000052527984 */ /* 0x000ee20000000400 */
[----:B----4-:R-:W-:-:S03]  /*2650*/  IMAD.IADD R62, R63, 0x1, R62 ;  /* 0x000000013f3e7824 */ /* 0x010fc600078e023e */
[----:B------:R-:W4:Y:S01]  /*2660*/  LDS.U16 R84, [R84] ;  /* 0x0000000054547984 */ /* 0x000f220000000400 */
[----:B------:R-:W-:-:S03]  /*2670*/  IMAD.IADD R64, R65, 0x1, R64 ;  /* 0x0000000141407824 */ /* 0x000fc600078e0240 */
[----:B------:R-:W4:Y:S01]  /*2680*/  LDS.U16 R86, [R86] ;  /* 0x0000000056567984 */ /* 0x000f220000000400 */
[----:B------:R-:W-:-:S03]  /*2690*/  IMAD.IADD R66, R67, 0x1, R66 ;  /* 0x0000000143427824 */ /* 0x000fc600078e0242 */
[----:B------:R-:W4:Y:S01]  /*26a0*/  LDS.U16 R88, [R88] ;  /* 0x0000000058587984 */ /* 0x000f220000000400 */
[----:B------:R-:W-:-:S03]  /*26b0*/  IMAD.IADD R68, R69, 0x1, R68 ;  /* 0x0000000145447824 */ /* 0x000fc600078e0244 */
[----:B------:R-:W4:Y:S01]  /*26c0*/  LDS.U16 R90, [R90] ;  /* 0x000000005a5a7984 */ /* 0x000f220000000400 */
[----:B------:R-:W-:Y:S02]  /*26d0*/  IMAD.IADD R70, R71, 0x1, R70 ;  /* 0x0000000147467824 */ /* 0x000fe400078e0246 */
[----:B------:R-:W-:Y:S02]  /*26e0*/  IMAD.IADD R72, R73, 0x1, R72 ;  /* 0x0000000149487824 */ /* 0x000fe400078e0248 */
[----:B------:R-:W-:Y:S02]  /*26f0*/  IMAD.IADD R74, R75, 0x1, R74 ;  /* 0x000000014b4a7824 */ /* 0x000fe400078e024a */
[----:B0-----:R-:W-:Y:S02]  /*2700*/  IMAD.IADD R76, R77, 0x1, R76 ;  /* 0x000000014d4c7824 */ /* 0x001fe400078e024c */
[----:B-1----:R-:W-:Y:S02]  /*2710*/  IMAD.IADD R78, R79, 0x1, R78 ;  /* 0x000000014f4e7824 */ /* 0x002fe400078e024e */
[----:B--2---:R-:W-:-:S02]  /*2720*/  IMAD.IADD R80, R81, 0x1, R80 ;  /* 0x0000000151507824 */ /* 0x004fc400078e0250 */
[----:B---3--:R-:W-:Y:S02]  /*2730*/  IMAD.IADD R82, R83, 0x1, R82 ;  /* 0x0000000153527824 */ /* 0x008fe400078e0252 */
[----:B----4-:R-:W-:Y:S02]  /*2740*/  IMAD.IADD R84, R85, 0x1, R84 ;  /* 0x0000000155547824 */ /* 0x010fe400078e0254 */
[----:B------:R-:W-:Y:S02]  /*2750*/  IMAD.IADD R86, R87, 0x1, R86 ;  /* 0x0000000157567824 */ /* 0x000fe400078e0256 */
[----:B------:R-:W-:Y:S02]  /*2760*/  IMAD.IADD R88, R89, 0x1, R88 ;  /* 0x0000000159587824 */ /* 0x000fe400078e0258 */
[----:B------:R-:W-:Y:S01]  /*2770*/  IMAD.IADD R90, R91, 0x1, R90 ;  /* 0x000000015b5a7824 */ /* 0x000fe200078e025a */
[----:B------:R-:W-:Y:S06]  /*2780*/  BAR.SYNC.DEFER_BLOCKING 0x0 ;  /* 0x0000000000007b1d */ /* 0x000fec0000010000 */
[----:B------:R-:W-:Y:S05]  /*2790*/  BRA.U UP0, `(.L_x_221) ;  /* 0x0000000500987547 */ /* 0x000fea000b800000 */
[----:B------:R-:W-:Y:S01]  /*27a0*/  LEA R4, R5, UR4, 0x2 ;  /* 0x0000000405047c11 */ /* 0x000fe2000f8e10ff */
[----:B------:R-:W-:Y:S01]  /*27b0*/  UIADD3 UR7, UPT, UPT, UR7, 0x6, URZ ;  /* 0x0000000607077890 */ /* 0x000fe2000fffe0ff */
[----:B------:R-:W-:Y:S01]  /*27c0*/  LEA R5, R56, UR4, 0x2 ;  /* 0x0000000438057c11 */ /* 0x000fe2000f8e10ff */
[----:B------:R-:W-:Y:S01]  /*27d0*/  UIADD3 UR5, UPT, UPT, UR5, -0x6, URZ ;  /* 0xfffffffa05057890 */ /* 0x000fe2000fffe0ff */
[----:B------:R-:W-:Y:S01]  /*27e0*/  LEA R6, R58, UR4, 0x2 ;  /* 0x000000043a067c11 */ /* 0x000fe2000f8e10ff */
[----:B------:R1:W-:Y:S01]  /*27f0*/  STS [R4], R29 ;  /* 0x0000001d04007388 */ /* 0x0003e20000000800 */
[----:B------:R-:W-:Y:S02]  /*2800*/  LEA R7, R60, UR4, 0x2 ;  /* 0x000000043c077c11 */ /* 0x000fe4000f8e10ff */
[----:B------:R-:W-:Y:S01]  /*2810*/  LEA R8, R62, UR4, 0x2 ;  /* 0x000000043e087c11 */ /* 0x000fe2000f8e10ff */
[----:B------:R1:W-:Y:S01]  /*2820*/  STS [R5], R30 ;  /* 0x0000001e05007388 */ /* 0x0003e20000000800 */
[----:B------:R-:W-:-:S02]  /*2830*/  LEA R9, R64, UR4, 0x2 ;  /* 0x0000000440097c11 */ /* 0x000fc4000f8e10ff */
[----:B------:R-:W-:Y:S01]  /*2840*/  LEA R10, R66, UR4, 0x2 ;  /* 0x00000004420a7c11 */ /* 0x000fe2000f8e10ff */
[----:B------:R1:W-:Y:S01]  /*2850*/  STS [R6], R31 ;  /* 0x0000001f06007388 */ /* 0x0003e20000000800 */
[----:B------:R-:W-:Y:S02]  /*2860*/  LEA R11, R68, UR4, 0x2 ;  /* 0x00000004440b7c11 */ /* 0x000fe4000f8e10ff */
        /* <DEDUP_REMOVED lines=16> */
[----:B------:R1:W-:Y:S04]  /*2970*/  STS [R52], R37 ;  /* 0x0000002534007388 */ /* 0x0003e80000000800 */
        /* <DEDUP_REMOVED lines=9> */
[----:B------:R1:W-:Y:S01]  /*2a10*/  STS [R64], R49 ;  /* 0x0000003140007388 */ /* 0x0003e20000000800 */
[----:B------:R-:W-:Y:S06]  /*2a20*/  BAR.SYNC.DEFER_BLOCKING 0x0 ;  /* 0x0000000000007b1d */ /* 0x000fec0000010000 */
[----:B------:R1:W2:Y:S04]  /*2a30*/  LDS R29, [R53] ;  /* 0x00000000351d7984 */ /* 0x0002a80000000800 */
[----:B------:R1:W3:Y:S04]  /*2a40*/  LDS R30, [R53+0x4] ;  /* 0x00000400351e7984 */ /* 0x0002e80000000800 */
[----:B------:R1:W4:Y:S04]  /*2a50*/  LDS R31, [R53+0x8] ;  /* 0x00000800351f7984 */ /* 0x0003280000000800 */
[----:B------:R1:W0:Y:S04]  /*2a60*/  LDS R32, [R53+0xc] ;  /* 0x00000c0035207984 */ /* 0x0002280000000800 */
        /* <DEDUP_REMOVED lines=14> */
[----:B------:R1:W0:Y:S01]  /*2b50*/  LDS R49, [R53+0x48] ;  /* 0x0000480035317984 */ /* 0x0002220000000800 */
[----:B------:R-:W-:Y:S06]  /*2b60*/  BAR.SYNC.DEFER_BLOCKING 0x0 ;  /* 0x0000000000007b1d */ /* 0x000fec0000010000 */
[----:B-----5:R1:W-:Y:S04]  /*2b70*/  STS [R4], R2 ;  /* 0x0000000204007388 */ /* 0x0203e80000000800 */
        /* <DEDUP_REMOVED lines=19> */
[----:B------:R1:W0:Y:S04]  /*2cb0*/  LDS R2, [R53] ;  /* 0x0000000035027984 */ /* 0x0002280000000800 */
        /* <DEDUP_REMOVED lines=19> */
[----:B--234-:R-:W-:Y:S05]  /*2df0*/  BRA `(.L_x_222) ;  /* 0xffffffdc00587947 */ /* 0x01cfea000383ffff */
.L_x_221:
[----:B------:R-:W-:Y:S01]  /*2e00*/  LEA R5, R5, UR4, 0x2 ;  /* 0x0000000405057c11 */ /* 0x000fe2000f8e10ff */
[----:B------:R-:W-:Y:S01]  /*2e10*/  IMAD R53, R0, -0x48, R53 ;  /* 0xffffffb800357824 */ /* 0x000fe200078e0235 */
[----:B------:R-:W-:Y:S01]  /*2e20*/  LEA R56, R56, UR4, 0x2 ;  /* 0x0000000438387c11 */ /* 0x000fe2000f8e10ff */
[----:B------:R-:W0:Y:S01]  /*2e30*/  LDCU.64 UR6, c[0x0][0x3a0] ;  /* 0x00007400ff0677ac */ /* 0x000e220008000a00 */
[----:B------:R-:W-:Y:S01]  /*2e40*/  LEA R58, R58, UR4, 0x2 ;  /* 0x000000043a3a7c11 */ /* 0x000fe2000f8e10ff */
[----:B------:R-:W-:Y:S01]  /*2e50*/  STS [R5], R29 ;  /* 0x0000001d05007388 */ /* 0x000fe20000000800 */
[----:B------:R-:W-:Y:S02]  /*2e60*/  LEA R60, R60, UR4, 0x2 ;  /* 0x000000043c3c7c11 */ /* 0x000fe4000f8e10ff */
[----:B------:R-:W-:Y:S01]  /*2e70*/  LEA R62, R62, UR4, 0x2 ;  /* 0x000000043e3e7c11 */ /* 0x000fe2000f8e10ff */
[----:B------:R-:W-:Y:S01]  /*2e80*/  STS [R56], R30 ;  /* 0x0000001e38007388 */ /* 0x000fe20000000800 */
[----:B------:R-:W-:-:S02]  /*2e90*/  LEA R64, R64, UR4, 0x2 ;  /* 0x0000000440407c11 */ /* 0x000fc4000f8e10ff */
[----:B------:R-:W-:Y:S01]  /*2ea0*/  LEA R66, R66, UR4, 0x2 ;  /* 0x0000000442427c11 */ /* 0x000fe2000f8e10ff */
[----:B------:R-:W-:Y:S01]  /*2eb0*/  STS [R58], R31 ;  /* 0x0000001f3a007388 */ /* 0x000fe20000000800 */
[----:B------:R-:W-:Y:S02]  /*2ec0*/  LEA R68, R68, UR4, 0x2 ;  /* 0x0000000444447c11 */ /* 0x000fe4000f8e10ff */
[----:B------:R-:W-:Y:S01]  /*2ed0*/  LEA R70, R70, UR4, 0x2 ;  /* 0x0000000446467c11 */ /* 0x000fe2000f8e10ff */
[----:B------:R-:W-:Y:S01]  /*2ee0*/  STS [R60], R32 ;  /* 0x000000203c007388 */ /* 0x000fe20000000800 */
[----:B------:R-:W-:Y:S02]  /*2ef0*/  LEA R72, R72, UR4, 0x2 ;  /* 0x0000000448487c11 */ /* 0x000fe4000f8e10ff */
[----:B------:R-:W-:Y:S01]  /*2f00*/  LEA R74, R74, UR4, 0x2 ;  /* 0x000000044a4a7c11 */ /* 0x000fe2000f8e10ff */
[----:B------:R-:W-:Y:S01]  /*2f10*/  STS [R62], R33 ;  /* 0x000000213e007388 */ /* 0x000fe20000000800 */
[----:B------:R-:W-:Y:S01]  /*2f20*/  LEA R76, R76, UR4, 0x2 ;  /* 0x000000044c4c7c11 */ /* 0x000fe2000f8e10ff */
[----:B0-----:R-:W-:Y:S01]  /*2f30*/  IMAD.U32 R4, RZ, RZ, UR7 ;  /* 0x00000007ff047e24 */ /* 0x001fe2000f8e00ff */
        /* <DEDUP_REMOVED lines=11> */
[----:B------:R-:W-:-:S03]  /*2ff0*/  ISETP.LT.U32.AND P2, PT, R0, UR6, PT ;  /* 0x0000000600007c0c */ /* 0x000fc6000bf41070 */
[----:B------:R-:W-:Y:S01]  /*3000*/  STS [R72], R38 ;  /* 0x0000002648007388 */ /* 0x000fe20000000800 */
[----:B------:R-:W-:-:S03]  /*3010*/  ISETP.GT.U32.AND.EX P2, PT, R4, RZ, PT, P2 ;  /* 0x000000ff0400720c */ /* 0x000fc60003f44120 */
[----:B------:R-:W-:Y:S04]  /*3020*/  STS [R74], R39 ;  /* 0x000000274a007388 */ /* 0x000fe80000000800 */
[----:B------:R-:W-:Y:S04]  /*3030*/  STS [R76], R40 ;  /* 0x000000284c007388 */ /* 0x000fe80000000800 */
[----:B------:R-:W-:Y:S04]  /*3040*/  STS [R78], R41 ;  /* 0x000000294e007388 */ /* 0x000fe80000000800 */
[----:B------:R-:W-:Y:S04]  /*3050*/  STS [R80], R43 ;  /* 0x0000002b50007388 */ /* 0x000fe80000000800 */
[----:B------:R-:W-:Y:S04]  /*3060*/  STS [R47], R44 ;  /* 0x0000002c2f007388 */ /* 0x000fe80000000800 */
[----:B------:R-:W-:Y:S04]  /*3070*/  STS [R84], R45 ;  /* 0x0000002d54007388 */ /* 0x000fe80000000800 */
[----:B------:R-:W-:Y:S04]  /*3080*/  STS [R51], R46 ;  /* 0x0000002e33007388 */ /* 0x000fe80000000800 */
[----:B------:R-:W-:Y:S04]  /*3090*/  STS [R88], R48 ;  /* 0x0000003058007388 */ /* 0x000fe80000000800 */
[----:B------:R-:W-:Y:S01]  /*30a0*/  STS [R90], R49 ;  /* 0x000000315a007388 */ /* 0x000fe20000000800 */
[----:B------:R-:W-:Y:S06]  /*30b0*/  BAR.SYNC.DEFER_BLOCKING 0x0 ;  /* 0x0000000000007b1d */ /* 0x000fec0000010000 */
[----:B------:R-:W0:Y:S04]  /*30c0*/  LDS R6, [R53] ;  /* 0x0000000035067984 */ /* 0x000e280000000800 */
[----:B------:R-:W1:Y:S04]  /*30d0*/  LDS R7, [R53+0x400] ;  /* 0x0004000035077984 */ /* 0x000e680000000800 */
[----:B------:R-:W2:Y:S04]  /*30e0*/  LDS R8, [R53+0x800] ;  /* 0x0008000035087984 */ /* 0x000ea80000000800 */
[----:B------:R-:W-:Y:S04]  /*30f0*/  LDS R9, [R53+0xc00] ;  /* 0x000c000035097984 */ /* 0x000fe80000000800 */
[----:B------:R-:W-:Y:S04]  /*3100*/  LDS R10, [R53+0x1000] ;  /* 0x00100000350a7984 */ /* 0x000fe80000000800 */
[----:B------:R-:W-:Y:S04]  /*3110*/  LDS R11, [R53+0x1400] ;  /* 0x00140000350b7984 */ /* 0x000fe80000000800 */
[----:B------:R-:W3:Y:S04]  /*3120*/  LDS R29, [R53+0x1800] ;  /* 0x00180000351d7984 */ /* 0x000ee80000000800 */
[----:B------:R-:W-:Y:S04]  /*3130*/  LDS R30, [R53+0x1c00] ;  /* 0x001c0000351e7984 */ /* 0x000fe80000000800 */
        /* <DEDUP_REMOVED lines=10> */
[----:B------:R-:W-:Y:S01]  /*31e0*/  LDS R41, [R53+0x4800] ;  /* 0x0048000035297984 */ /* 0x000fe20000000800 */
[----:B------:R-:W-:Y:S06]  /*31f0*/  BAR.SYNC.DEFER_BLOCKING 0x0 ;  /* 0x0000000000007b1d */ /* 0x000fec0000010000 */
[----:B-----5:R4:W-:Y:S04]  /*3200*/  STS [R5], R2 ;  /* 0x0000000205007388 */ /* 0x0209e80000000800 */
[----:B------:R0:W-:Y:S04]  /*3210*/  STS [R56], R3 ;  /* 0x0000000338007388 */ /* 0x0001e80000000800 */
[----:B------:R1:W-:Y:S01]  /*3220*/  STS [R58], R12 ;  /* 0x0000000c3a007388 */ /* 0x0003e20000000800 */
[----:B----4-:R-:W4:Y:S03]  /*3230*/  LDC.64 R4, c[0x0][0x398] ;  /* 0x0000e600ff047b82 */ /* 0x010f260000000a00 */
[----:B------:R-:W-:Y:S04]  /*3240*/  STS [R60], R13 ;  /* 0x0000000d3c007388 */ /* 0x000fe80000000800 */
[----:B------:R2:W-:Y:S01]  /*3250*/  STS [R62], R14 ;  /* 0x0000000e3e007388 */ /* 0x0005e20000000800 */
[----:B0-----:R-:W0:Y:S01]  /*3260*/  LDC.64 R2, c[0x0][0x388] ;  /* 0x0000e200ff027b82 */ /* 0x001e220000000a00 */
[----:B-1----:R-:W-:-:S02]  /*3270*/  VIADD R12, R0, 0x100 ;  /* 0x00000100000c7836 */ /* 0x002fc40000000000 */
[----:B------:R-:W-:Y:S04]  /*3280*/  STS [R64], R15 ;  /* 0x0000000f40007388 */ /* 0x000fe80000000800 */
[----:B------:R1:W-:Y:S01]  /*3290*/  STS [R66], R16 ;  /* 0x0000001042007388 */ /* 0x0003e20000000800 */
[----:B------:R-:W-:Y:S01]  /*32a0*/  ISETP.LT.U32.AND P4, PT, R12, UR6, PT ;  /* 0x000000060c007c0c */ /* 0x000fe2000bf81070 */
[C---:B--2---:R-:W-:Y:S01]  /*32b0*/  VIADD R14, R0.reuse, 0x200 ;  /* 0x00000200000e7836 */ /* 0x044fe20000000000 */
[----:B------:R-:W-:Y:S01]  /*32c0*/  LOP3.LUT R12, R0, 0x400, RZ, 0xfc, !PT ;  /* 0x00000400000c7812 */ /* 0x000fe200078efcff */
[----:B------:R-:W-:Y:S03]  /*32d0*/  STS [R68], R17 ;  /* 0x0000001144007388 */ /* 0x000fe60000000800 */
[----:B------:R-:W-:Y:S01]  /*32e0*/  ISETP.LT.U32.AND P3, PT, R14, UR6, PT ;  /* 0x000000060e007c0c */ /* 0x000fe2000bf61070 */
[----:B------:R-:W-:Y:S01]  /*32f0*/  STS [R70], R18 ;  /* 0x0000001246007388 */ /* 0x000fe20000000800 */
[----:B------:R-:W-:Y:S01]  /*3300*/  VIADD R14, R0, 0x500 ;  /* 0x00000500000e7836 */ /* 0x000fe20000000000 */
[----:B------:R-:W-:Y:S01]  /*3310*/  ISETP.LT.U32.AND P0, PT, R12, UR6, PT ;  /* 0x000000060c007c0c */ /* 0x000fe2000bf01070 */
[C---:B-1----:R-:W-:Y:S01]  /*3320*/  VIADD R16, R0.reuse, 0x300 ;  /* 0x0000030000107836 */ /* 0x042fe20000000000 */
[----:B------:R-:W-:Y:S01]  /*3330*/  STS [R72], R19 ;  /* 0x0000001348007388 */ /* 0x000fe20000000800 */
[----:B------:R-:W-:Y:S01]  /*3340*/  VIADD R12, R0, 0x600 ;  /* 0x00000600000c7836 */ /* 0x000fe20000000000 */
[----:B------:R-:W-:Y:S01]  /*3350*/  ISETP.LT.U32.AND P1, PT, R14, UR6, PT ;  /* 0x000000060e007c0c */ /* 0x000fe2000bf21070 */
[----:B------:R-:W-:Y:S01]  /*3360*/  IMAD.U32 R14, RZ, RZ, UR7 ;  /* 0x00000007ff0e7e24 */ /* 0x000fe2000f8e00ff */
[----:B------:R-:W-:Y:S01]  /*3370*/  STS [R74], R20 ;  /* 0x000000144a007388 */ /* 0x000fe20000000800 */
[----:B------:R-:W-:Y:S01]  /*3380*/  ISETP.LT.U32.AND P5, PT, R16, UR6, PT ;  /* 0x0000000610007c0c */ /* 0x000fe2000bfa1070 */
[----:B------:R-:W-:Y:S01]  /*3390*/  IMAD.U32 R16, RZ, RZ, UR7 ;  /* 0x00000007ff107e24 */ /* 0x000fe2000f8e00ff */
[----:B------:R-:W-:Y:S01]  /*33a0*/  ISETP.LT.U32.AND P6, PT, R12, UR6, PT ;  /* 0x000000060c007c0c */ /* 0x000fe2000bfc1070 */
[----:B------:R-:W-:Y:S01]  /*33b0*/  STS [R76], R21 ;  /* 0x000000154c007388 */ /* 0x000fe20000000800 */
[----:B0-----:R-:W-:Y:S01]  /*33c0*/  IMAD.WIDE.U32 R2, R0, 0x4, R2 ;  /* 0x0000000400027825 */ /* 0x001fe200078e0002 */
[----:B------:R-:W-:-:S02]  /*33d0*/  ISETP.GT.U32.AND.EX P3, PT, R14, RZ, PT, P3 ;  /* 0x000000ff0e00720c */ /* 0x000fc40003f64130 */
[----:B------:R-:W-:Y:S01]  /*33e0*/  STS [R78], R22 ;  /* 0x000000164e007388 */ /* 0x000fe20000000800 */
[----:B------:R-:W-:Y:S01]  /*33f0*/  ISETP.GT.U32.AND.EX P4, PT, R16, RZ, PT, P4 ;  /* 0x000000ff1000720c */ /* 0x000fe20003f84140 */
[----:B----4-:R-:W-:Y:S02]  /*3400*/  IMAD.WIDE.U32 R4, R0, 0x4, R4 ;  /* 0x0000000400047825 */ /* 0x010fe400078e0004 */
[----:B------:R0:W-:Y:S02]  /*3410*/  STS [R80], R23 ;  /* 0x0000001750007388 */ /* 0x0001e40000000800 */
[----:B------:R-:W-:Y:S02]  /*3420*/  IMAD.U32 R12, RZ, RZ, UR7 ;  /* 0x00000007ff0c7e24 */ /* 0x000fe4000f8e00ff */
[----:B------:R-:W-:Y:S03]  /*3430*/  STS [R47], R24 ;  /* 0x000000182f007388 */ /* 0x000fe60000000800 */
[----:B------:R-:W-:Y:S01]  /*3440*/  ISETP.GT.U32.AND.EX P5, PT, R12, RZ, PT, P5 ;  /* 0x000000ff0c00720c */ /* 0x000fe20003fa4150 */
[----:B------:R1:W-:Y:S01]  /*3450*/  STS [R84], R25 ;  /* 0x0000001954007388 */ /* 0x0003e20000000800 */
[----:B0-----:R-:W-:Y:S01]  /*3460*/  @P2 LOP3.LUT R23, R6, 0x80000000, RZ, 0x3c, !PT ;  /* 0x8000000006172812 */ /* 0x001fe200078e3cff */
[----:B------:R-:W-:-:S02]  /*3470*/  VIADD R6, R0, 0x700 ;  /* 0x0000070000067836 */ /* 0x000fc40000000000 */
[----:B------:R-:W-:Y:S04]  /*3480*/  STS [R51], R26 ;  /* 0x0000001a33007388 */ /* 0x000fe80000000800 */
[----:B------:R0:W-:Y:S01]  /*3490*/  STS [R88], R27 ;  /* 0x0000001b58007388 */ /* 0x0001e20000000800 */
[----:B-1----:R-:W-:-:S03]  /*34a0*/  @P4 LOP3.LUT R25, R7, 0x80000000, RZ, 0x3c, !PT ;  /* 0x8000000007194812 */ /* 0x002fc600078e3cff */
[----:B------:R-:W-:Y:S01]  /*34b0*/  STS [R90], R28 ;  /* 0x0000001c5a007388 */ /* 0x000fe20000000800 */
[----:B------:R-:W-:Y:S01]  /*34c0*/  BAR.SYNC.DEFER_BLOCKING 0x0 ;  /* 0x0000000000007b1d */ /* 0x000fe20000010000 */
[----:B0-----:R-:W-:Y:S01]  /*34d0*/  @P3 LOP3.LUT R27, R8, 0x80000000, RZ, 0x3c, !PT ;  /* 0x80000000081b3812 */ /* 0x001fe200078e3cff */
[----:B------:R-:W-:-:S05]  /*34e0*/  IMAD.U32 R8, RZ, RZ, UR7 ;  /* 0x00000007ff087e24 */ /* 0x000fca000f8e00ff */
[C---:B------:R-:W-:Y:S02]  /*34f0*/  ISETP.GT.U32.AND.EX P1, PT, R8.reuse, RZ, PT, P1 ;  /* 0x000000ff0800720c */ /* 0x040fe40003f24110 */
[----:B------:R-:W-:-:S13]  /*3500*/  ISETP.GT.U32.AND.EX P6, PT, R8, RZ, PT, P6 ;  /* 0x000000ff0800720c */ /* 0x000fda0003fc4160 */
[----:B---3--:R-:W-:Y:S01]  /*3510*/  @P6 LOP3.LUT R29, R29, 0x80000000, RZ, 0x3c, !PT ;  /* 0x800000001d1d6812 */ /* 0x008fe200078e3cff */
[----:B------:R-:W0:Y:S04]  /*3520*/  @P2 LDS R43, [R53] ;  /* 0x00000000352b2984 */ /* 0x000e280000000800 */
[----:B------:R-:W1:Y:S04]  /*3530*/  LDS R13, [R53+0x400] ;  /* 0x00040000350d7984 */ /* 0x000e680000000800 */
[----:B------:R-:W2:Y:S04]  /*3540*/  LDS R15, [R53+0x800] ;  /* 0x00080000350f7984 */ /* 0x000ea80000000800 */
[----:B------:R-:W3:Y:S04]  /*3550*/  LDS R17, [R53+0xc00] ;  /* 0x000c000035117984 */ /* 0x000ee80000000800 */
[----:B------:R-:W4:Y:S04]  /*3560*/  LDS R19, [R53+0x1000] ;  /* 0x0010000035137984 */ /* 0x000f280000000800 */
[----:B------:R-:W-:Y:S04]  /*3570*/  @P2 STG.E desc[UR8][R2.64], R23 ;  /* 0x0000001702002986 */ /* 0x000fe8000c101908 */
[----:B------:R-:W4:Y:S04]  /*3580*/  LDS R21, [R53+0x1400] ;  /* 0x0014000035157984 */ /* 0x000f280000000800 */
[----:B------:R-:W4:Y:S04]  /*3590*/  LDS R7, [R53+0x1800] ;  /* 0x0018000035077984 */ /* 0x000f280000000800 */
[----:B------:R-:W4:Y:S04]  /*35a0*/  LDS R23, [R53+0x1c00] ;  /* 0x001c000035177984 */ /* 0x000f280000000800 */
[----:B0-----:R0:W-:Y:S01]  /*35b0*/  @P2 STG.E desc[UR8][R4.64], R43 ;  /* 0x0000002b04002986 */ /* 0x0011e2000c101908 */
[----:B------:R-:W-:Y:S01]  /*35c0*/  ISETP.LT.U32.AND P2, PT, R6, UR6, PT ;  /* 0x0000000606007c0c */ /* 0x000fe2000bf41070 */
[----:B------:R-:W-:-:S02]  /*35d0*/  IMAD.U32 R6, RZ, RZ, UR7 ;  /* 0x00000007ff067e24 */ /* 0x000fc4000f8e00ff */
[----:B------:R2:W-:Y:S01]  /*35e0*/  @P4 STG.E desc[UR8][R2.64+0x400], R25 ;  /* 0x0004001902004986 */ /* 0x0005e2000c101908 */
[----:B------:R-:W-:Y:S02]  /*35f0*/  ISETP.GT.U32.AND.EX P2, PT, R8, RZ, PT, P2 ;  /* 0x000000ff0800720c */ /* 0x000fe40003f44120 */
[----:B------:R-:W-:Y:S01]  /*3600*/  ISETP.GT.U32.AND.EX P0, PT, R6, RZ, PT, P0 ;  /* 0x000000ff0600720c */ /* 0x000fe20003f04100 */
[----:B-1----:R-:W-:Y:S01]  /*3610*/  @P4 STG.E desc[UR8][R4.64+0x400], R13 ;  /* 0x0004000d04004986 */ /* 0x002fe2000c101908 */
[----:B------:R-:W-:Y:S02]  /*3620*/  LOP3.LUT R6, R0, 0x800, RZ, 0xfc, !PT ;  /* 0x0000080000067812 */ /* 0x000fe400078efcff */
[----:B0-----:R-:W-:Y:S01]  /*3630*/  @P5 LOP3.LUT R43, R9, 0x80000000, RZ, 0x3c, !PT ;  /* 0x80000000092b5812 */ /* 0x001fe200078e3cff */
[----:B------:R-:W-:Y:S01]  /*3640*/  @P3 STG.E desc[UR8][R2.64+0x800], R27 ;  /* 0x0008001b02003986 */ /* 0x000fe2000c101908 */
[----:B------:R-:W-:Y:S01]  /*3650*/  ISETP.LT.U32.AND P4, PT, R6, UR6, PT ;  /* 0x0000000606007c0c */ /* 0x000fe2000bf81070 */
[----:B------:R-:W-:-:S02]  /*3660*/  VIADD R6, R0, 0x900 ;  /* 0x0000090000067836 */ /* 0x000fc40000000000 */
[----:B------:R-:W0:Y:S04]  /*3670*/  LDS R9, [R53+0x2000] ;  /* 0x0020000035097984 */ /* 0x000e280000000800 */
[----:B--2---:R-:W-:Y:S01]  /*3680*/  @P0 LOP3.LUT R25, R10, 0x80000000, RZ, 0x3c, !PT ;  /* 0x800000000a190812 */ /* 0x004fe200078e3cff */
[----:B------:R-:W-:Y:S01]  /*3690*/  @P3 STG.E desc[UR8][R4.64+0x800], R15 ;  /* 0x0008000f04003986 */ /* 0x000fe2000c101908 */
[----:B------:R-:W-:Y:S01]  /*36a0*/  ISETP.LT.U32.AND P3, PT, R6, UR6, PT ;  /* 0x0000000606007c0c */ /* 0x000fe2000bf61070 */
[----:B------:R-:W-:Y:S02]  /*36b0*/  VIADD R6, R0, 0xa00 ;  /* 0x00000a0000067836 */ /* 0x000fe40000000000 */
[----:B------:R-:W-:Y:S01]  /*36c0*/  @P5 STG.E desc[UR8][R2.64+0xc00], R43 ;  /* 0x000c002b02005986 */ /* 0x000fe2000c101908 */
[----:B------:R-:W-:Y:S01]  /*36d0*/  ISETP.GT.U32.AND.EX P3, PT, R8, RZ, PT, P3 ;  /* 0x000000ff0800720c */ /* 0x000fe20003f64130 */
[----:B------:R-:W-:-:S02]  /*36e0*/  IMAD.U32 R10, RZ, RZ, UR7 ;  /* 0x00000007ff0a7e24 */ /* 0x000fc4000f8e00ff */
[----:B---3--:R1:W-:Y:S01]  /*36f0*/  @P5 STG.E desc[UR8][R4.64+0xc00], R17 ;  /* 0x000c001104005986 */ /* 0x0083e2000c101908 */
[----:B------:R-:W-:Y:S01]  /*3700*/  ISETP.LT.U32.AND P5, PT, R6, UR6, PT ;  /* 0x0000000606007c0c */ /* 0x000fe2000bfa1070 */
[----:B------:R-:W-:Y:S02]  /*3710*/  VIADD R6, R0, 0xb00 ;  /* 0x00000b0000067836 */ /* 0x000fe40000000000 */
[----:B------:R-:W2:Y:S01]  /*3720*/  LDS R13, [R53+0x2400] ;  /* 0x00240000350d7984 */ /* 0x000ea20000000800 */
[----:B------:R-:W-:-:S03]  /*3730*/  ISETP.GT.U32.AND.EX P5, PT, R8, RZ, PT, P5 ;  /* 0x000000ff0800720c */ /* 0x000fc60003fa4150 */
[----:B------:R-:W-:Y:S04]  /*3740*/  @P0 STG.E desc[UR8][R2.64+0x1000], R25 ;  /* 0x0010001902000986 */ /* 0x000fe8000c101908 */
[----:B----4-:R3:W-:Y:S01]  /*3750*/  @P0 STG.E desc[UR8][R4.64+0x1000], R19 ;  /* 0x0010001304000986 */ /* 0x0107e2000c101908 */
[----:B-1----:R-:W-:Y:S02]  /*3760*/  @P1 LOP3.LUT R17, R11, 0x80000000, RZ, 0x3c, !PT ;  /* 0x800000000b111812 */ /* 0x002fe400078e3cff */
[----:B------:R-:W-:Y:S01]  /*3770*/  ISETP.LT.U32.AND P0, PT, R6, UR6, PT ;  /* 0x0000000606007c0c */ /* 0x000fe2000bf01070 */
[----:B------:R-:W1:Y:S01]  /*3780*/  LDS R11, [R53+0x2800] ;  /* 0x00280000350b7984 */ /* 0x000e620000000800 */
[----:B------:R-:W-:Y:S01]  /*3790*/  IMAD.U32 R6, RZ, RZ, UR7 ;  /* 0x00000007ff067e24 */ /* 0x000fe2000f8e00ff */
[----:B------:R-:W-:-:S02]  /*37a0*/  @P5 LOP3.LUT R33, R33, 0x80000000, RZ, 0x3c, !PT ;  /* 0x8000000021215812 */ /* 0x000fc400078e3cff */
[----:B------:R-:W4:Y:S01]  /*37b0*/  LDS R15, [R53+0x2c00] ;  /* 0x002c0000350f7984 */ /* 0x000f220000000800 */
[----:B------:R-:W-:Y:S02]  /*37c0*/  ISETP.GT.U32.AND.EX P0, PT, R8, RZ, PT, P0 ;  /* 0x000000ff0800720c */ /* 0x000fe40003f04100 */
[----:B------:R-:W-:Y:S01]  /*37d0*/  ISETP.GT.U32.AND.EX P4, PT, R6, RZ, PT, P4 ;  /* 0x000000ff0600720c */ /* 0x000fe20003f84140 */
[----:B------:R-:W-:Y:S01]  /*37e0*/  @P1 STG.E desc[UR8][R2.64+0x1400], R17 ;  /* 0x0014001102001986 */ /* 0x000fe2000c101908 */
[----:B------:R-:W-:Y:S02]  /*37f0*/  LOP3.LUT R6, R0, 0xc00, RZ, 0xfc, !PT ;  /* 0x00000c0000067812 */ /* 0x000fe400078efcff */
[----:B---3--:R-:W-:Y:S01]  /*3800*/  @P2 LOP3.LUT R19, R30, 0x80000000, RZ, 0x3c, !PT ;  /* 0x800000001e132812 */ /* 0x008fe200078e3cff */
[----:B------:R-:W-:Y:S01]  /*3810*/  @P1 STG.E desc[UR8][R4.64+0x1400], R21 ;  /* 0x0014001504001986 */ /* 0x000fe2000c101908 */
[----:B------:R-:W-:Y:S01]  /*3820*/  ISETP.LT.U32.AND P1, PT, R6, UR6, PT ;  /* 0x0000000606007c0c */ /* 0x000fe2000bf21070 */
[----:B------:R-:W-:Y:S01]  /*3830*/  VIADD R6, R0, 0xd00 ;  /* 0x00000d0000067836 */ /* 0x000fe20000000000 */
[----:B------:R-:W-:Y:S01]  /*3840*/  @P3 LOP3.LUT R25, R32, 0x80000000, RZ, 0x3c, !PT ;  /* 0x8000000020193812 */ /* 0x000fe200078e3cff */
[----:B------:R-:W-:Y:S01]  /*3850*/  @P6 STG.E desc[UR8][R2.64+0x1800], R29 ;  /* 0x0018001d02006986 */ /* 0x000fe2000c101908 */
[----:B------:R-:W-:-:S03]  /*3860*/  ISETP.GT.U32.AND.EX P1, PT, R8, RZ, PT, P1 ;  /* 0x000000ff0800720c */ /* 0x000fc60003f24110 */
[----:B------:R-:W-:Y:S01]  /*3870*/  @P6 STG.E desc[UR8][R4.64+0x1800], R7 ;  /* 0x0018000704006986 */ /* 0x000fe2000c101908 */
[----:B------:R-:W-:Y:S01]  /*3880*/  ISETP.LT.U32.AND P6, PT, R6, UR6, PT ;  /* 0x0000000606007c0c */ /* 0x000fe2000bfc1070 */
[----:B------:R-:W-:Y:S01]  /*3890*/  VIADD R6, R0, 0xe00 ;  /* 0x00000e0000067836 */ /* 0x000fe20000000000 */
[----:B------:R-:W-:Y:S01]  /*38a0*/  @P4 LOP3.LUT R31, R31, 0x80000000, RZ, 0x3c, !PT ;  /* 0x800000001f1f4812 */ /* 0x000fe200078e3cff */
[----:B------:R-:W3:Y:S01]  /*38b0*/  LDS R7, [R53+0x3000] ;  /* 0x0030000035077984 */ /* 0x000ee20000000800 */
[----:B------:R-:W-:-:S03]  /*38c0*/  ISETP.GT.U32.AND.EX P6, PT, R10, RZ, PT, P6 ;  /* 0x000000ff0a00720c */ /* 0x000fc60003fc4160 */
[----:B------:R-:W-:Y:S02]  /*38d0*/  @P2 STG.E desc[UR8][R2.64+0x1c00], R19 ;  /* 0x001c001302002986 */ /* 0x000fe4000c101908 */
[----:B------:R-:W-:Y:S02]  /*38e0*/  @P1 LOP3.LUT R35, R35, 0x80000000, RZ, 0x3c, !PT ;  /* 0x8000000023231812 */ /* 0x000fe400078e3cff */
[----:B------:R-:W3:Y:S04]  /*38f0*/  LDS R17, [R53+0x3400] ;  /* 0x0034000035117984 */ /* 0x000ee80000000800 */
[----:B------:R-:W-:Y:S01]  /*3900*/  @P2 STG.E desc[UR8][R4.64+0x1c00], R23 ;  /* 0x001c001704002986 */ /* 0x000fe2000c101908 */
[----:B------:R-:W-:Y:S01]  /*3910*/  ISETP.LT.U32.AND P2, PT, R6, UR6, PT ;  /* 0x0000000606007c0c */ /* 0x000fe2000bf41070 */
[----:B------:R-:W-:-:S02]  /*3920*/  VIADD R6, R0, 0xf00 ;  /* 0x00000f0000067836 */ /* 0x000fc40000000000 */
[----:B------:R-:W-:Y:S01]  /*3930*/  @P4 STG.E desc[UR8][R2.64+0x2000], R31 ;  /* 0x0020001f02004986 */ /* 0x000fe2000c101908 */
[----:B------:R-:W-:-:S03]  /*3940*/  ISETP.GT.U32.AND.EX P2, PT, R12, RZ, PT, P2 ;  /* 0x000000ff0c00720c */ /* 0x000fc60003f44120 */
[----:B------:R-:W3:Y:S04]  /*3950*/  LDS R19, [R53+0x3800] ;  /* 0x0038000035137984 */ /* 0x000ee80000000800 */
[----:B0-----:R-:W-:Y:S01]  /*3960*/  @P4 STG.E desc[UR8][R4.64+0x2000], R9 ;  /* 0x0020000904004986 */ /* 0x001fe2000c101908 */
[----:B------:R-:W-:Y:S02]  /*3970*/  ISETP.LT.U32.AND P4, PT, R6, UR6, PT ;  /* 0x0000000606007c0c */ /* 0x000fe4000bf81070 */
[----:B------:R-:W-:Y:S01]  /*3980*/  LOP3.LUT R6, R0, 0x1000, RZ, 0xfc, !PT ;  /* 0x0000100000067812 */ /* 0x000fe200078efcff */
[----:B------:R-:W0:Y:S02]  /*3990*/  LDS R9, [R53+0x3c00] ;  /* 0x003c000035097984 */ /* 0x000e240000000800 */
[----:B------:R-:W-:-:S02]  /*39a0*/  @P2 LOP3.LUT R37, R37, 0x80000000, RZ, 0x3c, !PT ;  /* 0x8000000025252812 */ /* 0x000fc400078e3cff */
[----:B------:R-:W0:Y:S04]  /*39b0*/  LDS R21, [R53+0x4000] ;  /* 0x0040000035157984 */ /* 0x000e280000000800 */
[----:B------:R-:W0:Y:S04]  /*39c0*/  LDS R23, [R53+0x4400] ;  /* 0x0044000035177984 */ /* 0x000e280000000800 */
[----:B------:R-:W-:Y:S04]  /*39d0*/  @P3 STG.E desc[UR8][R2.64+0x2400], R25 ;  /* 0x0024001902003986 */ /* 0x000fe8000c101908 */
[----:B--2---:R2:W-:Y:S01]  /*39e0*/  @P3 STG.E desc[UR8][R4.64+0x2400], R13 ;  /* 0x0024000d04003986 */ /* 0x0045e2000c101908 */
[----:B------:R-:W-:Y:S01]  /*39f0*/  ISETP.LT.U32.AND P3, PT, R6, UR6, PT ;  /* 0x0000000606007c0c */ /* 0x000fe2000bf61070 */
[----:B------:R-:W-:-:S02]  /*3a00*/  VIADD R6, R0, 0x1100 ;  /* 0x0000110000067836 */ /* 0x000fc40000000000 */
[----:B------:R-:W-:Y:S01]  /*3a10*/  @P5 STG.E desc[UR8][R2.64+0x2800], R33 ;  /* 0x0028002102005986 */ /* 0x000fe2000c101908 */
[----:B------:R-:W-:Y:S01]  /*3a20*/  VIADD R0, R0, 0x1200 ;  /* 0x0000120000007836 */ /* 0x000fe20000000000 */
[----:B------:R-:W-:Y:S02]  /*3a30*/  ISETP.GT.U32.AND.EX P3, PT, R8, RZ, PT, P3 ;  /* 0x000000ff0800720c */ /* 0x000fe40003f64130 */
[----:B-1----:R1:W-:Y:S01]  /*3a40*/  @P5 STG.E desc[UR8][R4.64+0x2800], R11 ;  /* 0x0028000b04005986 */ /* 0x0023e2000c101908 */
[----:B------:R-:W-:Y:S01]  /*3a50*/  ISETP.LT.U32.AND P5, PT, R6, UR6, PT ;  /* 0x0000000606007c0c */ /* 0x000fe2000bfa1070 */
[----:B------:R-:W-:Y:S01]  /*3a60*/  IMAD.U32 R6, RZ, RZ, UR7 ;  /* 0x00000007ff067e24 */ /* 0x000fe2000f8e00ff */
[----:B--2---:R-:W-:-:S04]  /*3a70*/  @P0 LOP3.LUT R13, R34, 0x80000000, RZ, 0x3c, !PT ;  /* 0x80000000220d0812 */ /* 0x004fc800078e3cff */
[----:B------:R-:W-:Y:S01]  /*3a80*/  ISETP.GT.U32.AND.EX P4, PT, R6, RZ, PT, P4 ;  /* 0x000000ff0600720c */ /* 0x000fe20003f84140 */
[----:B------:R2:W-:Y:S03]  /*3a90*/  @P0 STG.E desc[UR8][R2.64+0x2c00], R13 ;  /* 0x002c000d02000986 */ /* 0x0005e6000c101908 */
[----:B------:R-:W-:Y:S01]  /*3aa0*/  @P3 LOP3.LUT R39, R39, 0x80000000, RZ, 0x3c, !PT ;  /* 0x8000000027273812 */ /* 0x000fe200078e3cff */
[----:B----4-:R4:W-:Y:S01]  /*3ab0*/  @P0 STG.E desc[UR8][R4.64+0x2c00], R15 ;  /* 0x002c000f04000986 */ /* 0x0109e2000c101908 */
[----:B------:R-:W-:Y:S01]  /*3ac0*/  ISETP.LT.U32.AND P0, PT, R0, UR6, PT ;  /* 0x0000000600007c0c */ /* 0x000fe2000bf01070 */
[----:B------:R-:W-:Y:S01]  /*3ad0*/  IMAD.U32 R0, RZ, RZ, UR7 ;  /* 0x00000007ff007e24 */ /* 0x000fe2000f8e00ff */
[----:B-1----:R-:W-:Y:S01]  /*3ae0*/  @P6 LOP3.LUT R11, R36, 0x80000000, RZ, 0x3c, !PT ;  /* 0x80000000240b6812 */ /* 0x002fe200078e3cff */
[----:B------:R1:W-:Y:S01]  /*3af0*/  @P1 STG.E desc[UR8][R2.64+0x3000], R35 ;  /* 0x0030002302001986 */ /* 0x0003e2000c101908 */
[----:B------:R-:W-:-:S02]  /*3b00*/  ISETP.GT.U32.AND.EX P0, PT, R6, RZ, PT, P0 ;  /* 0x000000ff0600720c */ /* 0x000fc40003f04100 */
[----:B------:R-:W-:Y:S01]  /*3b10*/  ISETP.GT.U32.AND.EX P5, PT, R0, RZ, PT, P5 ;  /* 0x000000ff0000720c */ /* 0x000fe20003fa4150 */
[----:B---3--:R1:W-:Y:S01]  /*3b20*/  @P1 STG.E desc[UR8][R4.64+0x3000], R7 ;  /* 0x0030000704001986 */ /* 0x0083e2000c101908 */
[----:B--2---:R-:W-:-:S03]  /*3b30*/  @P4 LOP3.LUT R13, R38, 0x80000000, RZ, 0x3c, !PT ;  /* 0x80000000260d4812 */ /* 0x004fc600078e3cff */
[----:B------:R1:W-:Y:S04]  /*3b40*/  @P6 STG.E desc[UR8][R2.64+0x3400], R11 ;  /* 0x0034000b02006986 */ /* 0x0003e8000c101908 */
[----:B------:R1:W-:Y:S04]  /*3b50*/  @P6 STG.E desc[UR8][R4.64+0x3400], R17 ;  /* 0x0034001104006986 */ /* 0x0003e8000c101908 */
[----:B------:R1:W-:Y:S01]  /*3b60*/  @P2 STG.E desc[UR8][R2.64+0x3800], R37 ;  /* 0x0038002502002986 */ /* 0x0003e2000c101908 */
[----:B----4-:R-:W-:-:S03]  /*3b70*/  @P5 LOP3.LUT R15, R40, 0x80000000, RZ, 0x3c, !PT ;  /* 0x80000000280f5812 */ /* 0x010fc600078e3cff */
[----:B------:R1:W-:Y:S04]  /*3b80*/  @P2 STG.E desc[UR8][R4.64+0x3800], R19 ;  /* 0x0038001304002986 */ /* 0x0003e8000c101908 */
[----:B------:R1:W-:Y:S04]  /*3b90*/  @P4 STG.E desc[UR8][R2.64+0x3c00], R13 ;  /* 0x003c000d02004986 */ /* 0x0003e8000c101908 */
[----:B0-----:R1:W-:Y:S04]  /*3ba0*/  @P4 STG.E desc[UR8][R4.64+0x3c00], R9 ;  /* 0x003c000904004986 */ /* 0x0013e8000c101908 */
[----:B------:R1:W-:Y:S04]  /*3bb0*/  @P3 STG.E desc[UR8][R2.64+0x4000], R39 ;  /* 0x0040002702003986 */ /* 0x0003e8000c101908 */
[----:B------:R1:W-:Y:S04]  /*3bc0*/  @P3 STG.E desc[UR8][R4.64+0x4000], R21 ;  /* 0x0040001504003986 */ /* 0x0003e8000c101908 */
[----:B------:R1:W-:Y:S04]  /*3bd0*/  @P5 STG.E desc[UR8][R2.64+0x4400], R15 ;  /* 0x0044000f02005986 */ /* 0x0003e8000c101908 */
[----:B------:R1:W-:Y:S01]  /*3be0*/  @P5 STG.E desc[UR8][R4.64+0x4400], R23 ;  /* 0x0044001704005986 */ /* 0x0003e2000c101908 */
[----:B------:R-:W-:Y:S05]  /*3bf0*/  @!P0 EXIT ;  /* 0x000000000000894d */ /* 0x000fea0003800000 */
[----:B------:R-:W0:Y:S01]  /*3c00*/  LDS R53, [R53+0x4800] ;  /* 0x0048000035357984 */ /* 0x000e220000000800 */
[----:B------:R-:W-:-:S05]  /*3c10*/  LOP3.LUT R41, R41, 0x80000000, RZ, 0x3c, !PT ;  /* 0x8000000029297812 */ /* 0x000fca00078e3cff */
[----:B------:R-:W-:Y:S04]  /*3c20*/  STG.E desc[UR8][R2.64+0x4800], R41 ;  /* 0x0048002902007986 */ /* 0x000fe8000c101908 */
[----:B0-----:R-:W-:Y:S01]  /*3c30*/  STG.E desc[UR8][R4.64+0x4800], R53 ;  /* 0x0048003504007986 */ /* 0x001fe2000c101908 */
[----:B------:R-:W-:Y:S05]  /*3c40*/  EXIT ;  /* 0x000000000000794d */ /* 0x000fea0003800000 */
.L_x_223:
        /* <DEDUP_REMOVED lines=11> */
.L_x_2792:


//--------------------- .text._ZN3cub18CUB_300001_SM_10006detail10radix_sort29DeviceRadixSortOnesweepKernelINS1_5radix10policy_hubIfNS0_8NullTypeEyE10Policy1000ELNS0_9SortOrderE0EfS6_yiiNS1_21identity_decomposer_tEEEvPT5_SC_PT3_PKSD_PT1_PKSH_PT2_PKSL_T4_iiT6_ --------------------------
	.section	.text._ZN3cub18CUB_300001_SM_10006detail10radix_sort29DeviceRadixSortOnesweepKernelINS1_5radix10policy_hubIfNS0_8NullTypeEyE10Policy1000ELNS0_9SortOrderE0EfS6_yiiNS1_21identity_decomposer_tEEEvPT5_SC_PT3_PKSD_PT1_PKSH_PT2_PKSL_T4_iiT6_,"ax",@progbits
	.align	128
        .global         _ZN3cub18CUB_300001_SM_10006detail10radix_sort29DeviceRadixSortOnesweepKernelINS1_5radix10policy_hubIfNS0_8NullTypeEyE10Policy1000ELNS0_9SortOrderE0EfS6_yiiNS1_21identity_decomposer_tEEEvPT5_SC_PT3_PKSD_PT1_PKSH_PT2_PKSL_T4_iiT6_
        .type           _ZN3cub18CUB_300001_SM_10006detail10radix_sort29DeviceRadixSortOnesweepKernelINS1_5radix10policy_hubIfNS0_8NullTypeEyE10Policy1000ELNS0_9SortOrderE0EfS6_yiiNS1_21identity_decomposer_tEEEvPT5_SC_PT3_PKSD_PT1_PKSH_PT2_PKSL_T4_iiT6_,@function
        .size           _ZN3cub18CUB_300001_SM_10006detail10radix_sort29DeviceRadixSortOnesweepKernelINS1_5radix10policy_hubIfNS0_8NullTypeEyE10Policy1000ELNS0_9SortOrderE0EfS6_yiiNS1_21identity_decomposer_tEEEvPT5_SC_PT3_PKSD_PT1_PKSH_PT2_PKSL_T4_iiT6_,(.L_x_2793 - _ZN3cub18CUB_300001_SM_10006detail10radix_sort29DeviceRadixSortOnesweepKernelINS1_5radix10policy_hubIfNS0_8NullTypeEyE10Policy1000ELNS0_9SortOrderE0EfS6_yiiNS1_21identity_decomposer_tEEEvPT5_SC_PT3_PKSD_PT1_PKSH_PT2_PKSL_T4_iiT6_)
        .other          _ZN3cub18CUB_300001_SM_10006detail10radix_sort29DeviceRadixSortOnesweepKernelINS1_5radix10policy_hubIfNS0_8NullTypeEyE10Policy1000ELNS0_9SortOrderE0EfS6_yiiNS1_21identity_decomposer_tEEEvPT5_SC_PT3_PKSD_PT1_PKSH_PT2_PKSL_T4_iiT6_,@"STO_CUDA_ENTRY STV_DEFAULT"
_ZN3cub18CUB_300001_SM_10006detail10radix_sort29DeviceRadixSortOnesweepKernelINS1_5radix10policy_hubIfNS0_8NullTypeEyE10Policy1000ELNS0_9SortOrderE0EfS6_yiiNS1_21identity_decomposer_tEEEvPT5_SC_PT3_PKSD_PT1_PKSH_PT2_PKSL_T4_iiT6_:
.text._ZN3cub18CUB_300001_SM_10006detail10radix_sort29DeviceRadixSortOnesweepKernelINS1_5radix10policy_hubIfNS0_8NullTypeEyE10Policy1000ELNS0_9SortOrderE0EfS6_yiiNS1_21identity_decomposer_tEEEvPT5_SC_PT3_PKSD_PT1_PKSH_PT2_PKSL_T4_iiT6_:
        /* <DEDUP_REMOVED lines=16> */
.L_x_225:
[----:B------:R-:W-:Y:S05]  /*0100*/  BSYNC.RECONVERGENT B0 ;  /* 0x0000000000007941 */ /* 0x000fea0003800200 */
.L_x_224:
[----:B------:R-:W-:Y:S01]  /*0110*/  BAR.SYNC.DEFER_BLOCKING 0x0 ;  /* 0x0000000000007b1d */ /* 0x000fe20000010000 */
[----:B------:R-:W-:-:S05]  /*0120*/  SHF.R.U32.HI R0, RZ, 0x5, R3 ;  /* 0x00000005ff007819 */ /* 0x000fca0000011603 */
[----:B------:R-:W1:Y:S01]  /*0130*/  LDCU UR4, c[0x0][0x3c0] ;  /* 0x00007800ff0477ac */ /* 0x000e620008000800 */
[----:B------:R-:W2:Y:S01]  /*0140*/  S2R R26, SR_LANEID ;  /* 0x00000000001a7919 */ /* 0x000ea20000000000 */
[----:B------:R-:W0:Y:S02]  /*0150*/  LDS R27, [R29+0x6c00] ;  /* 0x006c00001d1b7984 */ /* 0x000e240000000800 */
[----:B0-----:R-:W-:-:S04]  /*0160*/  IMAD R4, R27, 0x1b00, RZ ;  /* 0x00001b001b047824 */ /* 0x001fc800078e02ff */
[----:B------:R-:W-:Y:S01]  /*0170*/  VIADD R28, R4, 0x1b00 ;  /* 0x00001b00041c7836 */ /* 0x000fe20000000000 */
[----:B------:R-:W-:-:S04]  /*0180*/  SHF.R.S32.HI R8, RZ, 0x1f, R4 ;  /* 0x0000001fff087819 */ /* 0x000fc80000011404 */
[----:B-1----:R-:W-:-:S13]  /*0190*/  ISETP.GT.AND P0, PT, R28, UR4, PT ;  /* 0x000000041c007c0c */ /* 0x002fda000bf04270 */
[----:B--2---:R-:W-:Y:S05]  /*01a0*/  @P0 BRA `(.L_x_226) ;  /* 0x00000000006c0947 */ /* 0x004fea0003800000 */
[----:B------:R-:W0:Y:S01]  /*01b0*/  LDCU.64 UR4, c[0x0][0x3a8] ;  /* 0x00007500ff0477ac */ /* 0x000e220008000a00 */
[C---:B------:R-:W-:Y:S02]  /*01c0*/  LOP3.LUT R5, R3.reuse, 0x1f, RZ, 0xc0, !PT ;  /* 0x0000001f03057812 */ /* 0x040fe400078ec0ff */
[----:B------:R-:W-:-:S05]  /*01d0*/  LOP3.LUT R6, R3, 0x3e0, RZ, 0xc0, !PT ;  /* 0x000003e003067812 */ /* 0x000fca00078ec0ff */
[----:B------:R-:W-:-:S05]  /*01e0*/  IMAD R5, R6, 0x12, R5 ;  /* 0x0000001206057824 */ /* 0x000fca00078e0205 */
[----:B------:R-:W-:-:S05]  /*01f0*/  IADD3 R5, P0, PT, R4, R5, RZ ;  /* 0x0000000504057210 */ /* 0x000fca0007f1e0ff */
[----:B------:R-:W-:Y:S01]  /*0200*/  IMAD.X R8, RZ, RZ, R8, P0 ;  /* 0x000000ffff087224 */ /* 0x000fe200000e0608 */
        /* <DEDUP_REMOVED lines=21> */
.L_x_226:
[----:B------:R-:W0:Y:S01]  /*0360*/  LDCU.64 UR8, c[0x0][0x3a8] ;  /* 0x00007500ff0877ac */ /* 0x000e220008000a00 */
[C---:B------:R-:W-:Y:S01]  /*0370*/  LOP3.LUT R5, R3.reuse, 0x1f, RZ, 0xc0, !PT ;  /* 0x0000001f03057812 */ /* 0x040fe200078ec0ff */
[----:B------:R-:W-:Y:S01]  /*0380*/  IMAD.MOV.U32 R25, RZ, RZ, 0x7fffffff ;  /* 0x7fffffffff197424 */ /* 0x000fe200078e00ff */
[----:B------:R-:W-:Y:S01]  /*0390*/  LOP3.LUT R6, R3, 0x3e0, RZ, 0xc0, !PT ;  /* 0x000003e003067812 */ /* 0x000fe200078ec0ff */
[----:B------:R-:W-:-:S04]  /*03a0*/  IMAD.MOV.U32 R24, RZ, RZ, 0x7fffffff ;  /* 0x7fffffffff187424 */ /* 0x000fc800078e00ff */
[----:B------:R-:W-:Y:S01]  /*03b0*/  IMAD R11, R6, 0x12, R5 ;  /* 0x00000012060b7824 */ /* 0x000fe200078e0205 */
[----:B------:R-:W-:-:S03]  /*03c0*/  IADD3 R6, PT, PT, -R4, UR4, RZ ;  /* 0x0000000404067c10 */ /* 0x000fc6000fffe1ff */
[C---:B------:R-:W-:Y:S01]  /*03d0*/  VIADD R5, R11.reuse, 0x20 ;  /* 0x000000200b057836 */ /* 0x040fe20000000000 */
[----:B------:R-:W-:Y:S01]  /*03e0*/  IADD3 R10, P0, PT, R4, R11, RZ ;  /* 0x0000000b040a7210 */ /* 0x000fe20007f1e0ff */
[C---:B------:R-:W-:Y:S01]  /*03f0*/  VIADD R7, R11.reuse, 0x40 ;  /* 0x000000400b077836 */ /* 0x040fe20000000000 */
[CC--:B------:R-:W-:Y:S01]  /*0400*/  ISETP.GE.AND P4, PT, R11.reuse, R6.reuse, PT ;  /* 0x000000060b00720c */ /* 0x0c0fe20003f86270 */
[----:B------:R-:W-:Y:S01]  /*0410*/  VIADD R9, R11, 0x60 ;  /* 0x000000600b097836 */ /* 0x000fe20000000000 */
[-C--:B------:R-:W-:Y:S01]  /*0420*/  ISETP.GE.AND P3, PT, R5, R6.reuse, PT ;  /* 0x000000060500720c */ /* 0x080fe20003f66270 */
[----:B------:R-:W-:Y:S01]  /*0430*/  VIADD R5, R11, 0x80 ;  /* 0x000000800b057836 */ /* 0x000fe20000000000 */
[-C--:B------:R-:W-:Y:S01]  /*0440*/  ISETP.GE.AND P2, PT, R7, R6.reuse, PT ;  /* 0x000000060700720c */ /* 0x080fe20003f46270 */
[----:B------:R-:W-:Y:S01]  /*0450*/  VIADD R7, R11, 0xa0 ;  /* 0x000000a00b077836 */ /* 0x000fe20000000000 */
[----:B0-----:R-:W-:Y:S01]  /*0460*/  LEA R4, P5, R10, UR8, 0x2 ;  /* 0x000000080a047c11 */ /* 0x001fe2000f8a10ff */
[----:B------:R-:W-:Y:S01]  /*0470*/  IMAD.X R13, RZ, RZ, R8, P0 ;  /* 0x000000ffff0d7224 */ /* 0x000fe200000e0608 */
[----:B------:R-:W-:-:S02]  /*0480*/  ISETP.GE.AND P0, PT, R5, R6, PT ;  /* 0x000000060500720c */ /* 0x000fc40003f06270 */
[-C--:B------:R-:W-:Y:S01]  /*0490*/  ISETP.GE.AND P6, PT, R7, R6.reuse, PT ;  /* 0x000000060700720c */ /* 0x080fe20003fc6270 */
[----:B------:R-:W-:Y:S01]  /*04a0*/  VIADD R7, R11, 0xe0 ;  /* 0x000000e00b077836 */ /* 0x000fe20000000000 */
[----:B------:R-:W-:Y:S01]  /*04b0*/  LEA.HI.X R5, R10, UR9, R13, 0x2, P5 ;  /* 0x000000090a057c11 */ /* 0x000fe2000a8f140d */
[----:B------:R-:W-:Y:S01]  /*04c0*/  IMAD.MOV.U32 R23, RZ, RZ, 0x7fffffff ;  /* 0x7fffffffff177424 */ /* 0x000fe200078e00ff */
[-C--:B------:R-:W-:Y:S01]  /*04d0*/  ISETP.GE.AND P1, PT, R9, R6.reuse, PT ;  /* 0x000000060900720c */ /* 0x080fe20003f26270 */
[----:B------:R-:W-:Y:S02]  /*04e0*/  VIADD R9, R11, 0xc0 ;  /* 0x000000c00b097836 */ /* 0x000fe40000000000 */
[----:B------:R1:W5:Y:S01]  /*04f0*/  @!P4 LDG.E R25, desc[UR6][R4.64] ;  /* 0x000000060419c981 */ /* 0x000362000c1e1900 */
[-C--:B------:R-:W-:Y:S01]  /*0500*/  ISETP.GE.AND P4, PT, R7, R6.reuse, PT ;  /* 0x000000060700720c */ /* 0x080fe20003f86270 */
[----:B------:R-:W-:Y:S01]  /*0510*/  VIADD R7, R11, 0x120 ;  /* 0x000001200b077836 */ /* 0x000fe20000000000 */
[-C--:B------:R-:W-:Y:S01]  /*0520*/  ISETP.GE.AND P5, PT, R9, R6.reuse, PT ;  /* 0x000000060900720c */ /* 0x080fe20003fa6270 */
[----:B------:R-:W-:Y:S01]  /*0530*/  IMAD.MOV.U32 R21, RZ, RZ, 0x7fffffff ;  /* 0x7fffffffff157424 */ /* 0x000fe200078e00ff */
[----:B------:R1:W5:Y:S01]  /*0540*/  @!P2 LDG.E R23, desc[UR6][R4.64+0x100] ;  /* 0x000100060417a981 */ /* 0x000362000c1e1900 */
[----:B------:R-:W-:Y:S01]  /*0550*/  VIADD R9, R11, 0x100 ;  /* 0x000001000b097836 */ /* 0x000fe20000000000 */
[----:B------:R-:W-:Y:S01]  /*0560*/  ISETP.GE.AND P2, PT, R7, R6, PT ;  /* 0x000000060700720c */ /* 0x000fe20003f46270 */
[----:B------:R-:W-:Y:S01]  /*0570*/  VIADD R7, R11, 0x160 ;  /* 0x000001600b077836 */ /* 0x000fe20000000000 */
[----:B------:R1:W5:Y:S01]  /*0580*/  @!P3 LDG.E R24, desc[UR6][R4.64+0x80] ;  /* 0x000080060418b981 */ /* 0x000362000c1e1900 */
[----:B------:R-:W-:-:S03]  /*0590*/  IMAD.MOV.U32 R20, RZ, RZ, 0x7fffffff ;  /* 0x7fffffffff147424 */ /* 0x000fc600078e00ff */
[----:B------:R1:W5:Y:S01]  /*05a0*/  @!P0 LDG.E R21, desc[UR6][R4.64+0x200] ;  /* 0x0002000604158981 */ /* 0x000362000c1e1900 */
[-C--:B------:R-:W-:Y:S01]  /*05b0*/  ISETP.GE.AND P0, PT, R7, R6.reuse, PT ;  /* 0x000000060700720c */ /* 0x080fe20003f06270 */
[----:B------:R-:W-:Y:S01]  /*05c0*/  VIADD R7, R11, 0x180 ;  /* 0x000001800b077836 */ /* 0x000fe20000000000 */
[-C--:B------:R-:W-:Y:S01]  /*05d0*/  ISETP.GE.AND P3, PT, R9, R6.reuse, PT ;  /* 0x000000060900720c */ /* 0x080fe20003f66270 */
        /* <DEDUP_REMOVED lines=40> */
.L_x_227:
[----:B------:R-:W-:Y:S01]  /*0860*/  IMAD.MOV.U32 R7, RZ, RZ, -0x1 ;  /* 0xffffffffff077424 */ /* 0x000fe200078e00ff */
[----:B-----5:R-:W-:Y:S01]  /*0870*/  ISETP.GT.AND P0, PT, R25, -0x1, PT ;  /* 0xffffffff1900780c */ /* 0x020fe20003f04270 */
[----:B------:R-:W2:Y:S01]  /*0880*/  LDC R30, c[0x0][0x3c8] ;  /* 0x0000f200ff1e7b82 */ /* 0x000ea20000000800 */
[----:B------:R-:W-:Y:S01]  /*0890*/  ISETP.GT.AND P1, PT, R24, -0x1, PT ;  /* 0xffffffff1800780c */ /* 0x000fe20003f24270 */
[----:B------:R-:W-:Y:S01]  /*08a0*/  BSSY.RECONVERGENT B0, `(.L_x_228) ;  /* 0x0000058000007945 */ /* 0x000fe20003800200 */
[C---:B01----:R-:W-:Y:S01]  /*08b0*/  SEL R4, R7.reuse, 0x80000000, !P0 ;  /* 0x8000000007047807 */ /* 0x043fe20004000000 */
[----:B------:R-:W-:Y:S01]  /*08c0*/  IMAD.SHL.U32 R0, R0, 0x400, RZ ;  /* 0x0000040000007824 */ /* 0x000fe200078e00ff */
[----:B------:R-:W-:Y:S02]  /*08d0*/  SEL R5, R7, 0x80000000, !P1 ;  /* 0x8000000007057807 */ /* 0x000fe40004800000 */
[----:B------:R-:W-:Y:S02]  /*08e0*/  ISETP.GT.AND P0, PT, R22, -0x1, PT ;  /* 0xffffffff1600780c */ /* 0x000fe40003f04270 */
[----:B------:R-:W-:-:S02]  /*08f0*/  ISETP.GT.AND P1, PT, R21, -0x1, PT ;  /* 0xffffffff1500780c */ /* 0x000fc40003f24270 */
[----:B------:R-:W-:Y:S02]  /*0900*/  LOP3.LUT R25, R4, R25, RZ, 0x3c, !PT ;  /* 0x0000001904197212 */ /* 0x000fe400078e3cff */
[----:B------:R-:W-:Y:S02]  /*0910*/  LOP3.LUT R24, R5, R24, RZ, 0x3c, !PT ;  /* 0x0000001805187212 */ /* 0x000fe400078e3cff */
[C---:B------:R-:W-:Y:S02]  /*0920*/  SEL R5, R7.reuse, 0x80000000, !P0 ;  /* 0x8000000007057807 */ /* 0x040fe40004000000 */
[----:B------:R-:W-:Y:S02]  /*0930*/  SEL R4, R7, 0x80000000, !P1 ;  /* 0x8000000007047807 */ /* 0x000fe40004800000 */
[----:B------:R-:W-:Y:S02]  /*0940*/  ISETP.GT.AND P0, PT, R19, -0x1, PT ;  /* 0xffffffff1300780c */ /* 0x000fe40003f04270 */
[----:B------:R-:W-:-:S02]  /*0950*/  ISETP.GT.AND P2, PT, R23, -0x1, PT ;  /* 0xffffffff1700780c */ /* 0x000fc40003f44270 */
[----:B------:R-:W-:Y:S02]  /*0960*/  LOP3.LUT R21, R4, R21, RZ, 0x3c, !PT ;  /* 0x0000001504157212 */ /* 0x000fe400078e3cff */
[C---:B------:R-:W-:Y:S02]  /*0970*/  SEL R4, R7.reuse, 0x80000000, !P0 ;  /* 0x8000000007047807 */ /* 0x040fe40004000000 */
[----:B------:R-:W-:Y:S02]  /*0980*/  SEL R6, R7, 0x80000000, !P2 ;  /* 0x8000000007067807 */ /* 0x000fe40005000000 */
[----:B------:R-:W-:Y:S02]  /*0990*/  ISETP.GT.AND P0, PT, R18, -0x1, PT ;  /* 0xffffffff1200780c */ /* 0x000fe40003f04270 */
[----:B------:R-:W-:Y:S02]  /*09a0*/  ISETP.GT.AND P1, PT, R17, -0x1, PT ;  /* 0xffffffff1100780c */ /* 0x000fe40003f24270 */
[----:B------:R-:W-:-:S02]  /*09b0*/  ISETP.GT.AND P2, PT, R20, -0x1, PT ;  /* 0xffffffff1400780c */ /* 0x000fc40003f44270 */
[----:B------:R-:W-:Y:S02]  /*09c0*/  VIMNMX R33, PT, PT, R26, 0xe0, !PT ;  /* 0x000000e01a217848 */ /* 0x000fe40007fe0100 */
[----:B------:R-:W-:Y:S02]  /*09d0*/  LOP3.LUT R22, R5, R22, RZ, 0x3c, !PT ;  /* 0x0000001605167212 */ /* 0x000fe400078e3cff */
[----:B------:R-:W-:Y:S02]  /*09e0*/  LOP3.LUT R19, R4, R19, RZ, 0x3c, !PT ;  /* 0x0000001304137212 */ /* 0x000fe400078e3cff */
[C---:B------:R-:W-:Y:S02]  /*09f0*/  SEL R5, R7.reuse, 0x80000000, !P0 ;  /* 0x8000000007057807 */ /* 0x040fe40004000000 */
[C---:B------:R-:W-:Y:S02]  /*0a00*/  SEL R4, R7.reuse, 0x80000000, !P1 ;  /* 0x8000000007047807 */ /* 0x040fe40004800000 */
[----:B------:R-:W-:-:S02]  /*0a10*/  SEL R31, R7, 0x80000000, !P2 ;  /* 0x80000000071f7807 */ /* 0x000fc40005000000 */
[----:B------:R-:W-:Y:S02]  /*0a20*/  ISETP.GT.AND P0, PT, R15, -0x1, PT ;  /* 0xffffffff0f00780c */ /* 0x000fe40003f04270 */
[----:B------:R-:W-:Y:S02]  /*0a30*/  IADD3 R33, PT, PT, R33, 0x1f, -R26 ;  /* 0x0000001f21217810 */ /* 0x000fe40007ffe81a */
[----:B------:R-:W-:Y:S02]  /*0a40*/  ISETP.GT.AND P2, PT, R16, -0x1, PT ;  /* 0xffffffff1000780c */ /* 0x000fe40003f44270 */
[----:B------:R-:W-:Y:S02]  /*0a50*/  LOP3.LUT R17, R4, R17, RZ, 0x3c, !PT ;  /* 0x0000001104117212 */ /* 0x000fe400078e3cff */
[----:B------:R-:W-:Y:S02]  /*0a60*/  LOP3.LUT R20, R31, R20, RZ, 0x3c, !PT ;  /* 0x000000141f147212 */ /* 0x000fe400078e3cff */
[----:B------:R-:W-:-:S02]  /*0a70*/  SEL R4, R7, 0x80000000, !P0 ;  /* 0x8000000007047807 */ /* 0x000fc40004000000 */
[----:B------:R-:W-:Y:S02]  /*0a80*/  ISETP.GE.U32.AND P4, PT, R33, 0x1e0, PT ;  /* 0x000001e02100780c */ /* 0x000fe40003f86070 */
[----:B------:R-:W-:Y:S02]  /*0a90*/  SEL R31, R7, 0x80000000, !P2 ;  /* 0x80000000071f7807 */ /* 0x000fe40005000000 */
[----:B------:R-:W-:Y:S02]  /*0aa0*/  ISETP.GT.AND P0, PT, R14, -0x1, PT ;  /* 0xffffffff0e00780c */ /* 0x000fe40003f04270 */
[----:B------:R-:W-:Y:S02]  /*0ab0*/  ISETP.GT.AND P1, PT, R13, -0x1, PT ;  /* 0xffffffff0d00780c */ /* 0x000fe40003f24270 */
[----:B------:R-:W-:Y:S02]  /*0ac0*/  ISETP.GT.AND P2, PT, R12, -0x1, PT ;  /* 0xffffffff0c00780c */ /* 0x000fe40003f44270 */
[----:B------:R-:W-:-:S02]  /*0ad0*/  LOP3.LUT R18, R5, R18, RZ, 0x3c, !PT ;  /* 0x0000001205127212 */ /* 0x000fc400078e3cff */
[----:B------:R-:W-:Y:S02]  /*0ae0*/  LOP3.LUT R15, R4, R15, RZ, 0x3c, !PT ;  /* 0x0000000f040f7212 */ /* 0x000fe400078e3cff */
[----:B------:R-:W-:Y:S02]  /*0af0*/  LOP3.LUT R16, R31, R16, RZ, 0x3c, !PT ;  /* 0x000000101f107212 */ /* 0x000fe400078e3cff */
[C---:B------:R-:W-:Y:S02]  /*0b00*/  SEL R5, R7.reuse, 0x80000000, !P0 ;  /* 0x8000000007057807 */ /* 0x040fe40004000000 */
[C---:B------:R-:W-:Y:S02]  /*0b10*/  SEL R4, R7.reuse, 0x80000000, !P1 ;  /* 0x8000000007047807 */ /* 0x040fe40004800000 */
[----:B------:R-:W-:Y:S02]  /*0b20*/  SEL R31, R7, 0x80000000, !P2 ;  /* 0x80000000071f7807 */ /* 0x000fe40005000000 */
[----:B------:R-:W-:-:S02]  /*0b30*/  ISETP.GT.AND P1, PT, R10, -0x1, PT ;  /* 0xffffffff0a00780c */ /* 0x000fc40003f24270 */
[----:B------:R-:W-:Y:S02]  /*0b40*/  ISETP.GT.AND P0, PT, R11, -0x1, PT ;  /* 0xffffffff0b00780c */ /* 0x000fe40003f04270 */
[----:B------:R-:W-:Y:S02]  /*0b50*/  LEA.HI R33, R33, 0x1, RZ, 0x1b ;  /* 0x0000000121217811 */ /* 0x000fe400078fd8ff */
[----:B------:R-:W-:Y:S02]  /*0b60*/  ISETP.GT.AND P2, PT, R9, -0x1, PT ;  /* 0xffffffff0900780c */ /* 0x000fe40003f44270 */
[----:B------:R-:W-:Y:S02]  /*0b70*/  ISETP.GT.AND P3, PT, R8, -0x1, PT ;  /* 0xffffffff0800780c */ /* 0x000fe40003f64270 */
[----:B------:R-:W-:Y:S02]  /*0b80*/  LOP3.LUT R14, R5, R14, RZ, 0x3c, !PT ;  /* 0x0000000e050e7212 */ /* 0x000fe400078e3cff */
[----:B------:R-:W-:-:S02]  /*0b90*/  LOP3.LUT R23, R6, R23, RZ, 0x3c, !PT ;  /* 0x0000001706177212 */ /* 0x000fc400078e3cff */
[----:B------:R-:W-:Y:S02]  /*0ba0*/  LOP3.LUT R13, R4, R13, RZ, 0x3c, !PT ;  /* 0x0000000d040d7212 */ /* 0x000fe400078e3cff */
[----:B------:R-:W-:Y:S02]  /*0bb0*/  LOP3.LUT R12, R31, R12, RZ, 0x3c, !PT ;  /* 0x0000000c1f0c7212 */ /* 0x000fe400078e3cff */
[----:B------:R-:W-:Y:S02]  /*0bc0*/  SEL R5, R7, 0x80000000, !P1 ;  /* 0x8000000007057807 */ /* 0x000fe40004800000 */
[----:B------:R-:W-:Y:S02]  /*0bd0*/  LOP3.LUT R32, R33, 0xf, RZ, 0xc0, !PT ;  /* 0x0000000f21207812 */ /* 0x000fe400078ec0ff */
[C---:B------:R-:W-:Y:S02]  /*0be0*/  SEL R4, R7.reuse, 0x80000000, !P0 ;  /* 0x8000000007047807 */ /* 0x040fe40004000000 */
[----:B------:R-:W-:-:S02]  /*0bf0*/  SEL R6, R7, 0x80000000, !P2 ;  /* 0x8000000007067807 */ /* 0x000fc40005000000 */
[----:B------:R-:W-:Y:S02]  /*0c00*/  SEL R31, R7, 0x80000000, !P3 ;  /* 0x80000000071f7807 */ /* 0x000fe40005800000 */
[----:B------:R-:W-:Y:S01]  /*0c10*/  LOP3.LUT R10, R5, R10, RZ, 0x3c, !PT ;  /* 0x0000000a050a7212 */ /* 0x000fe200078e3cff */
[----:B------:R-:W-:Y:S01]  /*0c20*/  IMAD.MOV.U32 R5, RZ, RZ, R26 ;  /* 0x000000ffff057224 */ /* 0x000fe200078e001a */
[----:B------:R-:W-:Y:S02]  /*0c30*/  ISETP.NE.AND P1, PT, R32, RZ, PT ;  /* 0x000000ff2000720c */ /* 0x000fe40003f25270 */
[----:B------:R-:W-:Y:S02]  /*0c40*/  LOP3.LUT R11, R4, R11, RZ, 0x3c, !PT ;  /* 0x0000000b040b7212 */ /* 0x000fe400078e3cff */
[----:B------:R-:W-:Y:S02]  /*0c50*/  LOP3.LUT R9, R6, R9, RZ, 0x3c, !PT ;  /* 0x0000000906097212 */ /* 0x000fe400078e3cff */
[----:B------:R-:W-:Y:S01]  /*0c60*/  LOP3.LUT R8, R31, R8, RZ, 0x3c, !PT ;  /* 0x000000081f087212 */ /* 0x000fe200078e3cff */
[----:B--2---:R-:W-:Y:S06]  /*0c70*/  @!P4 BRA `(.L_x_229) ;  /* 0x000000000068c947 */ /* 0x004fec0003800000 */
[----:B------:R-:W-:Y:S01]  /*0c80*/  IMAD R6, R26, 0x4, R0 ;  /* 0x000000041a067824 */ /* 0x000fe200078e0200 */
[----:B------:R-:W-:Y:S01]  /*0c90*/  LOP3.LUT R4, R33, 0xffffff0, RZ, 0xc0, !PT ;  /* 0x0ffffff021047812 */ /* 0x000fe200078ec0ff */
[----:B------:R-:W-:-:S03]  /*0ca0*/  IMAD.MOV.U32 R5, RZ, RZ, R26 ;  /* 0x000000ffff057224 */ /* 0x000fc600078e001a */
[----:B------:R-:W-:Y:S01]  /*0cb0*/  IADD3 R6, PT, PT, R6, 0x400, R29 ;  /* 0x0000040006067810 */ /* 0x000fe20007ffe01d */
[----:B------:R-:W-:-:S07]  /*0cc0*/  IMAD.MOV R4, RZ, RZ, -R4 ;  /* 0x000000ffff047224 */ /* 0x000fce00078e0a04 */
.L_x_230:
        /* <DEDUP_REMOVED lines=21> */
.L_x_229:
[----:B------:R-:W-:Y:S05]  /*0e20*/  BSYNC.RECONVERGENT B0 ;  /* 0x0000000000007941 */ /* 0x000fea0003800200 */
.L_x_228:
[----:B------:R-:W-:Y:S01]  /*0e30*/  BSSY.RECONVERGENT B0, `(.L_x_231) ;  /* 0x0000027000007945 */ /* 0x000fe20003800200 */
[----:B------:R-:W-:Y:S01]  /*0e40*/  SHF.L.U32 R7, R7, R30, RZ ;  /* 0x0000001e07077219 */ /* 0x000fe200000006ff */
[----:B------:R-:W-:Y:S02]  /*0e50*/  IMAD.IADD R6, R29, 0x1, R0 ;  /* 0x000000011d067824 */ /* 0x000fe400078e0200 */
        /* <DEDUP_REMOVED lines=16> */
.L_x_234:
[----:B------:R-:W-:Y:S05]  /*0f60*/  BSYNC.RECONVERGENT B1 ;  /* 0x0000000000017941 */ /* 0x000fea0003800200 */
.L_x_233:
        /* <DEDUP_REMOVED lines=14> */
.L_x_235:
[----:B------:R-:W-:Y:S01]  /*1050*/  VIADD R33, R33, 0x1 ;  /* 0x0000000121217836 */ /* 0x000fe20000000000 */
[----:B------:R0:W-:Y:S04]  /*1060*/  STS [R0], RZ ;  /* 0x000000ff00007388 */ /* 0x0001e80000000800 */
[----:B------:R-:W-:Y:S01]  /*1070*/  ISETP.NE.AND P0, PT, R33, RZ, PT ;  /* 0x000000ff2100720c */ /* 0x000fe20003f05270 */
[----:B0-----:R-:W-:-:S12]  /*1080*/  VIADD R0, R0, 0x80 ;  /* 0x0000008000007836 */ /* 0x001fd80000000000 */
[----:B------:R-:W-:Y:S05]  /*1090*/  @P0 BRA `(.L_x_235) ;  /* 0xfffffffc00ec0947 */ /* 0x000fea000383ffff */
.L_x_232:
[----:B------:R-:W-:Y:S05]  /*10a0*/  BSYNC.RECONVERGENT B0 ;  /* 0x0000000000007941 */ /* 0x000fea0003800200 */
.L_x_231:
[----:B------:R-:W2:Y:S01]  /*10b0*/  LDCU UR4, c[0x0][0x3c4] ;  /* 0x00007880ff0477ac */ /* 0x000ea20008000800 */
[----:B------:R-:W-:Y:S01]  /*10c0*/  ISETP.NE.AND P0, PT, R25, 0x7fffffff, PT ;  /* 0x7fffffff1900780c */ /* 0x000fe20003f05270 */
[----:B------:R-:W-:Y:S01]  /*10d0*/  BSSY.RECONVERGENT B0, `(.L_x_236) ;  /* 0x0000097000007945 */ /* 0x000fe20003800200 */
[C---:B------:R-:W-:Y:S02]  /*10e0*/  ISETP.NE.AND P1, PT, R24.reuse, 0x7fffffff, PT ;  /* 0x7fffffff1800780c */ /* 0x040fe40003f25270 */
[----:B------:R-:W-:Y:S02]  /*10f0*/  ISETP.NE.AND P2, PT, R23, 0x7fffffff, PT ;  /* 0x7fffffff1700780c */ /* 0x000fe40003f45270 */
[----:B------:R-:W-:Y:S02]  /*1100*/  SEL R0, R25, 0x80000000, P0 ;  /* 0x8000000019007807 */ /* 0x000fe40000000000 */
[----:B01----:R-:W-:Y:S02]  /*1110*/  SEL R4, R24, 0x80000000, P1 ;  /* 0x8000000018047807 */ /* 0x003fe40000800000 */
[----:B------:R-:W-:-:S02]  /*1120*/  SEL R5, R23, 0x80000000, P2 ;  /* 0x8000000017057807 */ /* 0x000fc40001000000 */
[----:B------:R-:W-:Y:S02]  /*1130*/  ISETP.NE.AND P0, PT, R22, 0x7fffffff, PT ;  /* 0x7fffffff1600780c */ /* 0x000fe40003f05270 */
[----:B------:R-:W-:Y:S02]  /*1140*/  ISETP.NE.AND P1, PT, R21, 0x7fffffff, PT ;  /* 0x7fffffff1500780c */ /* 0x000fe40003f25270 */
[----:B------:R-:W-:Y:S02]  /*1150*/  ISETP.NE.AND P3, PT, R19, 0x7fffffff, PT ;  /* 0x7fffffff1300780c */ /* 0x000fe40003f65270 */
[----:B--2---:R-:W-:Y:S02]  /*1160*/  SHF.R.U32.HI R0, RZ, UR4, R0 ;  /* 0x00000004ff007c19 */ /* 0x004fe40008011600 */
[----:B------:R-:W-:Y:S02]  /*1170*/  SHF.R.U32.HI R4, RZ, UR4, R4 ;  /* 0x00000004ff047c19 */ /* 0x000fe40008011604 */
[----:B------:R-:W-:-:S02]  /*1180*/  SHF.R.U32.HI R30, RZ, UR4, R5 ;  /* 0x00000004ff1e7c19 */ /* 0x000fc40008011605 */
[-C--:B------:R-:W-:Y:S02]  /*1190*/  LOP3.LUT R31, R0, R7.reuse, RZ, 0x30, !PT ;  /* 0x00000007001f7212 */ /* 0x080fe400078e30ff */
[-C--:B------:R-:W-:Y:S02]  /*11a0*/  LOP3.LUT R5, R4, R7.reuse, RZ, 0x30, !PT ;  /* 0x0000000704057212 */ /* 0x080fe400078e30ff */
[----:B------:R-:W-:Y:S01]  /*11b0*/  LOP3.LUT R33, R30, R7, RZ, 0x30, !PT ;  /* 0x000000071e217212 */ /* 0x000fe200078e30ff */
[--C-:B------:R-:W-:Y:S01]  /*11c0*/  IMAD R0, R31, 0x4, R6.reuse ;  /* 0x000000041f007824 */ /* 0x100fe200078e0206 */
[----:B------:R-:W-:Y:S01]  /*11d0*/  SEL R4, R22, 0x80000000, P0 ;  /* 0x8000000016047807 */ /* 0x000fe20000000000 */
[--C-:B------:R-:W-:Y:S01]  /*11e0*/  IMAD R5, R5, 0x4, R6.reuse ;  /* 0x0000000405057824 */ /* 0x100fe200078e0206 */
[----:B------:R-:W-:Y:S01]  /*11f0*/  SEL R30, R21, 0x80000000, P1 ;  /* 0x80000000151e7807 */ /* 0x000fe20000800000 */
[----:B------:R-:W-:Y:S01]  /*1200*/  IMAD R33, R33, 0x4, R6 ;  /* 0x0000000421217824 */ /* 0x000fe200078e0206 */
[----:B------:R-:W-:Y:S01]  /*1210*/  ISETP.NE.AND P2, PT, R20, 0x7fffffff, PT ;  /* 0x7fffffff1400780c */ /* 0x000fe20003f45270 */
[----:B------:R-:W-:Y:S01]  /*1220*/  NOP ;  /* 0x0000000000007918 */ /* 0x000fe20000000000 */
[----:B------:R-:W-:Y:S01]  /*1230*/  SHF.R.U32.HI R4, RZ, UR4, R4 ;  /* 0x00000004ff047c19 */ /* 0x000fe20008011604 */
[----:B------:R0:W-:Y:S01]  /*1240*/  ATOMS.POPC.INC.32 RZ, [R0+URZ] ;  /* 0x0000000000ff7f8c */ /* 0x0001e2000d8000ff */
[----:B------:R-:W-:-:S02]  /*1250*/  SHF.R.U32.HI R30, RZ, UR4, R30 ;  /* 0x00000004ff1e7c19 */ /* 0x000fc4000801161e */
[----:B------:R-:W-:Y:S01]  /*1260*/  SEL R32, R20, 0x80000000, P2 ;  /* 0x8000000014207807 */ /* 0x000fe20001000000 */
[----:B------:R1:W-:Y:S01]  /*1270*/  ATOMS.POPC.INC.32 RZ, [R5+URZ] ;  /* 0x0000000005ff7f8c */ /* 0x0003e2000d8000ff */
[----:B------:R-:W-:Y:S02]  /*1280*/  ISETP.NE.AND P4, PT, R18, 0x7fffffff, PT ;  /* 0x7fffffff1200780c */ /* 0x000fe40003f85270 */
[----:B------:R-:W-:Y:S01]  /*1290*/  SHF.R.U32.HI R32, RZ, UR4, R32 ;  /* 0x00000004ff207c19 */ /* 0x000fe20008011620 */
[----:B------:R2:W-:Y:S01]  /*12a0*/  ATOMS.POPC.INC.32 RZ, [R33+URZ] ;  /* 0x0000000021ff7f8c */ /* 0x0005e2000d8000ff */
[----:B0-----:R-:W-:Y:S02]  /*12b0*/  SEL R0, R19, 0x80000000, P3 ;  /* 0x8000000013007807 */ /* 0x001fe40001800000 */
[----:B------:R-:W-:Y:S02]  /*12c0*/  ISETP.NE.AND P0, PT, R17, 0x7fffffff, PT ;  /* 0x7fffffff1100780c */ /* 0x000fe40003f05270 */
[----:B-1----:R-:W-:-:S02]  /*12d0*/  LOP3.LUT R5, R4, R7, RZ, 0x30, !PT ;  /* 0x0000000704057212 */ /* 0x002fc400078e30ff */
[----:B------:R-:W-:Y:S02]  /*12e0*/  SHF.R.U32.HI R0, RZ, UR4, R0 ;  /* 0x00000004ff007c19 */ /* 0x000fe40008011600 */
[-C--:B--2---:R-:W-:Y:S01]  /*12f0*/  LOP3.LUT R33, R30, R7.reuse, RZ, 0x30, !PT ;  /* 0x000000071e217212 */ /* 0x084fe200078e30ff */
[--C-:B------:R-:W-:Y:S01]  /*1300*/  IMAD R5, R5, 0x4, R6.reuse ;  /* 0x0000000405057824 */ /* 0x100fe200078e0206 */
[----:B------:R-:W-:Y:S02]  /*1310*/  SEL R34, R18, 0x80000000, P4 ;  /* 0x8000000012227807 */ /* 0x000fe40002000000 */
[----:B------:R-:W-:Y:S01]  /*1320*/  ISETP.NE.AND P1, PT, R16, 0x7fffffff, PT ;  /* 0x7fffffff1000780c */ /* 0x000fe20003f25270 */
[----:B------:R-:W-:Y:S01]  /*1330*/  IMAD R33, R33, 0x4, R6 ;  /* 0x0000000421217824 */ /* 0x000fe200078e0206 */
[----:B------:R-:W-:Y:S01]  /*1340*/  LOP3.LUT R37, R0, R7, RZ, 0x30, !PT ;  /* 0x0000000700257212 */ /* 0x000fe200078e30ff */
[----:B------:R0:W-:Y:S01]  /*1350*/  ATOMS.POPC.INC.32 RZ, [R5+URZ] ;  /* 0x0000000005ff7f8c */ /* 0x0001e2000d8000ff */
[----:B------:R-:W-:-:S02]  /*1360*/  ISETP.NE.AND P2, PT, R15, 0x7fffffff, PT ;  /* 0x7fffffff0f00780c */ /* 0x000fc40003f45270 */
[----:B------:R-:W-:Y:S01]  /*1370*/  LOP3.LUT R35, R32, R7, RZ, 0x30, !PT ;  /* 0x0000000720237212 */ /* 0x000fe200078e30ff */
[----:B------:R1:W-:Y:S01]  /*1380*/  ATOMS.POPC.INC.32 RZ, [R33+URZ] ;  /* 0x0000000021ff7f8c */ /* 0x0003e2000d8000ff */
[----:B------:R-:W-:Y:S01]  /*1390*/  SEL R0, R17, 0x80000000, P0 ;  /* 0x8000000011007807 */ /* 0x000fe20000000000 */
[--C-:B------:R-:W-:Y:S01]  /*13a0*/  IMAD R37, R37, 0x4, R6.reuse ;  /* 0x0000000425257824 */ /* 0x100fe200078e0206 */
[----:B------:R-:W-:Y:S01]  /*13b0*/  ISETP.NE.AND P4, PT, R13, 0x7fffffff, PT ;  /* 0x7fffffff0d00780c */ /* 0x000fe20003f85270 */
[----:B------:R-:W-:Y:S01]  /*13c0*/  IMAD R35, R35, 0x4, R6 ;  /* 0x0000000423237824 */ /* 0x000fe200078e0206 */
[----:B------:R-:W-:Y:S02]  /*13d0*/  SHF.R.U32.HI R34, RZ, UR4, R34 ;  /* 0x00000004ff227c19 */ /* 0x000fe40008011622 */
[----:B------:R-:W-:Y:S02]  /*13e0*/  SEL R4, R16, 0x80000000, P1 ;  /* 0x8000000010047807 */ /* 0x000fe40000800000 */
[----:B0-----:R-:W-:Y:S01]  /*13f0*/  SEL R5, R15, 0x80000000, P2 ;  /* 0x800000000f057807 */ /* 0x001fe20001000000 */
[----:B------:R0:W-:Y:S01]  /*1400*/  ATOMS.POPC.INC.32 RZ, [R35+URZ] ;  /* 0x0000000023ff7f8c */ /* 0x0001e2000d8000ff */
[----:B------:R-:W-:-:S02]  /*1410*/  SHF.R.U32.HI R0, RZ, UR4, R0 ;  /* 0x00000004ff007c19 */ /* 0x000fc40008011600 */
[----:B------:R-:W-:Y:S01]  /*1420*/  ISETP.NE.AND P3, PT, R14, 0x7fffffff, PT ;  /* 0x7fffffff0e00780c */ /* 0x000fe20003f65270 */
[----:B------:R2:W-:Y:S01]  /*1430*/  ATOMS.POPC.INC.32 RZ, [R37+URZ] ;  /* 0x0000000025ff7f8c */ /* 0x0005e2000d8000ff */
[----:B-1----:R-:W-:Y:S02]  /*1440*/  SEL R33, R13, 0x80000000, P4 ;  /* 0x800000000d217807 */ /* 0x002fe40002000000 */
[-C--:B------:R-:W-:Y:S02]  /*1450*/  LOP3.LUT R39, R34, R7.reuse, RZ, 0x30, !PT ;  /* 0x0000000722277212 */ /* 0x080fe400078e30ff */
[----:B------:R-:W-:Y:S02]  /*1460*/  SHF.R.U32.HI R4, RZ, UR4, R4 ;  /* 0x00000004ff047c19 */ /* 0x000fe40008011604 */
[----:B------:R-:W-:Y:S01]  /*1470*/  SHF.R.U32.HI R30, RZ, UR4, R5 ;  /* 0x00000004ff1e7c19 */ /* 0x000fe20008011605 */
[----:B------:R-:W-:Y:S01]  /*1480*/  IMAD R39, R39, 0x4, R6 ;  /* 0x0000000427277824 */ /* 0x000fe200078e0206 */
[----:B------:R-:W-:-:S02]  /*1490*/  LOP3.LUT R5, R0, R7, RZ, 0x30, !PT ;  /* 0x0000000700057212 */ /* 0x000fc400078e30ff */
[----:B------:R-:W-:Y:S02]  /*14a0*/  SEL R32, R14, 0x80000000, P3 ;  /* 0x800000000e207807 */ /* 0x000fe40001800000 */
[----:B------:R-:W-:Y:S01]  /*14b0*/  SHF.R.U32.HI R0, RZ, UR4, R33 ;  /* 0x00000004ff007c19 */ /* 0x000fe20008011621 */
[----:B------:R-:W-:Y:S01]  /*14c0*/  IMAD R5, R5, 0x4, R6 ;  /* 0x0000000405057824 */ /* 0x000fe200078e0206 */
[-C--:B------:R-:W-:Y:S01]  /*14d0*/  LOP3.LUT R33, R4, R7.reuse, RZ, 0x30, !PT ;  /* 0x0000000704217212 */ /* 0x080fe200078e30ff */
[----:B------:R1:W-:Y:S01]  /*14e0*/  ATOMS.POPC.INC.32 RZ, [R39+URZ] ;  /* 0x0000000027ff7f8c */ /* 0x0003e2000d8000ff */
[----:B0-----:R-:W-:Y:S02]  /*14f0*/  LOP3.LUT R35, R30, R7, RZ, 0x30, !PT ;  /* 0x000000071e237212 */ /* 0x001fe400078e30ff */
[----:B------:R-:W-:Y:S01]  /*1500*/  SHF.R.U32.HI R32, RZ, UR4, R32 ;  /* 0x00000004ff207c19 */ /* 0x000fe20008011620 */
[--C-:B------:R-:W-:Y:S01]  /*1510*/  IMAD R33, R33, 0x4, R6.reuse ;  /* 0x0000000421217824 */ /* 0x100fe200078e0206 */
[----:B------:R-:W-:Y:S01]  /*1520*/  ISETP.NE.AND P0, PT, R12, 0x7fffffff, PT ;  /* 0x7fffffff0c00780c */ /* 0x000fe20003f05270 */
[----:B------:R-:W-:Y:S01]  /*1530*/  IMAD R35, R35, 0x4, R6 ;  /* 0x0000000423237824 */ /* 0x000fe200078e0206 */
[----:B------:R-:W-:Y:S01]  /*1540*/  ISETP.NE.AND P1, PT, R11, 0x7fffffff, PT ;  /* 0x7fffffff0b00780c */ /* 0x000fe20003f25270 */
[----:B------:R0:W-:Y:S01]  /*1550*/  ATOMS.POPC.INC.32 RZ, [R5+URZ] ;  /* 0x0000000005ff7f8c */ /* 0x0001e2000d8000ff */
[----:B------:R-:W-:-:S02]  /*1560*/  ISETP.NE.AND P2, PT, R10, 0x7fffffff, PT ;  /* 0x7fffffff0a00780c */ /* 0x000fc40003f45270 */
[-C--:B--2---:R-:W-:Y:S01]  /*1570*/  LOP3.LUT R37, R32, R7.reuse, RZ, 0x30, !PT ;  /* 0x0000000720257212 */ /* 0x084fe200078e30ff */
[----:B------:R2:W-:Y:S01]  /*1580*/  ATOMS.POPC.INC.32 RZ, [R33+URZ] ;  /* 0x0000000021ff7f8c */ /* 0x0005e2000d8000ff */
[----:B-1----:R-:W-:Y:S02]  /*1590*/  LOP3.LUT R39, R0, R7, RZ, 0x30, !PT ;  /* 0x0000000700277212 */ /* 0x002fe400078e30ff */
[----:B------:R-:W-:Y:S01]  /*15a0*/  ISETP.NE.AND P3, PT, R9, 0x7fffffff, PT ;  /* 0x7fffffff0900780c */ /* 0x000fe20003f65270 */
[----:B------:R1:W-:Y:S01]  /*15b0*/  ATOMS.POPC.INC.32 RZ, [R35+URZ] ;  /* 0x0000000023ff7f8c */ /* 0x0003e2000d8000ff */
[----:B------:R-:W-:Y:S01]  /*15c0*/  ISETP.NE.AND P4, PT, R8, 0x7fffffff, PT ;  /* 0x7fffffff0800780c */ /* 0x000fe20003f85270 */
[--C-:B------:R-:W-:Y:S01]  /*15d0*/  IMAD R37, R37, 0x4, R6.reuse ;  /* 0x0000000425257824 */ /* 0x100fe200078e0206 */
[----:B------:R-:W-:Y:S01]  /*15e0*/  SEL R0, R12, 0x80000000, P0 ;  /* 0x800000000c007807 */ /* 0x000fe20000000000 */
[----:B------:R-:W-:Y:S01]  /*15f0*/  IMAD R39, R39, 0x4, R6 ;  /* 0x0000000427277824 */ /* 0x000fe200078e0206 */
[----:B------:R-:W-:Y:S01]  /*1600*/  SEL R30, R11, 0x80000000, P1 ;  /* 0x800000000b1e7807 */ /* 0x000fe20000800000 */
[----:B0-----:R-:W0:Y:S01]  /*1610*/  LDC.64 R4, c[0x0][0x380] ;  /* 0x0000e000ff047b82 */ /* 0x001e220000000a00 */
[----:B------:R-:W-:Y:S01]  /*1620*/  SEL R32, R10, 0x80000000, P2 ;  /* 0x800000000a207807 */ /* 0x000fe20001000000 */
[----:B------:R3:W-:Y:S01]  /*1630*/  ATOMS.POPC.INC.32 RZ, [R37+URZ] ;  /* 0x0000000025ff7f8c */ /* 0x0007e2000d8000ff */
[----:B--2---:R-:W-:-:S02]  /*1640*/  SEL R33, R9, 0x80000000, P3 ;  /* 0x8000000009217807 */ /* 0x004fc40001800000 */
[----:B-1----:R-:W-:Y:S01]  /*1650*/  SEL R35, R8, 0x80000000, P4 ;  /* 0x8000000008237807 */ /* 0x002fe20002000000 */
[----:B------:R1:W-:Y:S01]  /*1660*/  ATOMS.POPC.INC.32 RZ, [R39+URZ] ;  /* 0x0000000027ff7f8c */ /* 0x0003e2000d8000ff */
[----:B------:R-:W-:Y:S02]  /*1670*/  SHF.R.U32.HI R0, RZ, UR4, R0 ;  /* 0x00000004ff007c19 */ /* 0x000fe40008011600 */
[----:B------:R-:W-:Y:S02]  /*1680*/  SHF.R.U32.HI R30, RZ, UR4, R30 ;  /* 0x00000004ff1e7c19 */ /* 0x000fe4000801161e */
[----:B------:R-:W-:Y:S02]  /*1690*/  SHF.R.U32.HI R32, RZ, UR4, R32 ;  /* 0x00000004ff207c19 */ /* 0x000fe40008011620 */
[----:B------:R-:W-:Y:S02]  /*16a0*/  SHF.R.U32.HI R34, RZ, UR4, R33 ;  /* 0x00000004ff227c19 */ /* 0x000fe40008011621 */
[----:B------:R-:W-:-:S02]  /*16b0*/  SHF.R.U32.HI R36, RZ, UR4, R35 ;  /* 0x00000004ff247c19 */ /* 0x000fc40008011623 */
[-C--:B------:R-:W-:Y:S01]  /*16c0*/  LOP3.LUT R33, R0, R7.reuse, RZ, 0x30, !PT ;  /* 0x0000000700217212 */ /* 0x080fe200078e30ff */
[----:B------:R-:W-:Y:S01]  /*16d0*/  IMAD.MOV.U32 R0, RZ, RZ, RZ ;  /* 0x000000ffff007224 */ /* 0x000fe200078e00ff */
[-C--:B------:R-:W-:Y:S01]  /*16e0*/  LOP3.LUT R35, R30, R7.reuse, RZ, 0x30, !PT ;  /* 0x000000071e237212 */ /* 0x080fe200078e30ff */
[----:B------:R-:W-:Y:S01]  /*16f0*/  IMAD R30, R3, 0x4, R29 ;  /* 0x00000004031e7824 */ /* 0x000fe200078e021d */
[-C--:B---3--:R-:W-:Y:S01]  /*1700*/  LOP3.LUT R37, R32, R7.reuse, RZ, 0x30, !PT ;  /* 0x0000000720257212 */ /* 0x088fe200078e30ff */
[--C-:B------:R-:W-:Y:S01]  /*1710*/  IMAD R33, R33, 0x4, R6.reuse ;  /* 0x0000000421217824 */ /* 0x100fe200078e0206 */
[----:B------:R-:W-:Y:S01]  /*1720*/  ISETP.GT.U32.AND P5, PT, R3, 0xff, PT ;  /* 0x000000ff0300780c */ /* 0x000fe20003fa4070 */
[--C-:B------:R-:W-:Y:S01]  /*1730*/  IMAD R35, R35, 0x4, R6.reuse ;  /* 0x0000000423237824 */ /* 0x100fe200078e0206 */
[-C--:B-1----:R-:W-:Y:S01]  /*1740*/  LOP3.LUT R39, R34, R7.reuse, RZ, 0x30, !PT ;  /* 0x0000000722277212 */ /* 0x082fe200078e30ff */
[--C-:B------:R-:W-:Y:S01]  /*1750*/  IMAD R37, R37, 0x4, R6.reuse ;  /* 0x0000000425257824 */ /* 0x100fe200078e0206 */
[----:B------:R-:W-:Y:S01]  /*1760*/  LOP3.LUT R41, R36, R7, RZ, 0x30, !PT ;  /* 0x0000000724297212 */ /* 0x000fe200078e30ff */
[----:B------:R1:W-:Y:S01]  /*1770*/  ATOMS.POPC.INC.32 RZ, [R33+URZ] ;  /* 0x0000000021ff7f8c */ /* 0x0003e2000d8000ff */
[----:B------:R-:W-:Y:S01]  /*1780*/  P2R R45, PR, RZ, 0x20 ;  /* 0x00000020ff2d7803 */ /* 0x000fe20000000000 */
[----:B------:R-:W-:-:S02]  /*1790*/  IMAD R39, R39, 0x4, R6 ;  /* 0x0000000427277824 */ /* 0x000fc400078e0206 */
[----:B------:R-:W-:Y:S01]  /*17a0*/  IMAD R41, R41, 0x4, R6 ;  /* 0x0000000429297824 */ /* 0x000fe200078e0206 */
[----:B------:R1:W-:Y:S04]  /*17b0*/  ATOMS.POPC.INC.32 RZ, [R35+URZ] ;  /* 0x0000000023ff7f8c */ /* 0x0003e8000d8000ff */
[----:B------:R1:W-:Y:S04]  /*17c0*/  ATOMS.POPC.INC.32 RZ, [R37+URZ] ;  /* 0x0000000025ff7f8c */ /* 0x0003e8000d8000ff */
[----:B------:R1:W-:Y:S04]  /*17d0*/  ATOMS.POPC.INC.32 RZ, [R39+URZ] ;  /* 0x0000000027ff7f8c */ /* 0x0003e8000d8000ff */
[----:B------:R1:W-:Y:S01]  /*17e0*/  ATOMS.POPC.INC.32 RZ, [R41+URZ] ;  /* 0x0000000029ff7f8c */ /* 0x0003e2000d8000ff */
[----:B------:R-:W-:Y:S06]  /*17f0*/  BAR.SYNC.DEFER_BLOCKING 0x0 ;  /* 0x0000000000007b1d */ /* 0x000fec0000010000 */
[----:B0-----:R-:W-:Y:S05]  /*1800*/  @P5 BRA `(.L_x_237) ;  /* 0x00000000008c5947 */ /* 0x001fea0003800000 */
[----:B-1----:R-:W-:Y:S04]  /*1810*/  LDS R33, [R30] ;  /* 0x000000001e217984 */ /* 0x002fe80000000800 */
[----:B------:R-:W0:Y:S04]  /*1820*/  LDS R0, [R30+0x400] ;  /* 0x000400001e007984 */ /* 0x000e280000000800 */
        /* <DEDUP_REMOVED lines=8> */
[----:B------:R-:W5:Y:S01]  /*18b0*/  LDS R48, [R30+0x2800] ;  /* 0x002800001e307984 */ /* 0x000f620000000800 */
[----:B0-----:R-:W-:-:S03]  /*18c0*/  IMAD.IADD R35, R33, 0x1, R0 ;  /* 0x0000000121237824 */ /* 0x001fc600078e0200 */
[----:B------:R-:W-:Y:S01]  /*18d0*/  STS [R30+0x400], R33 ;  /* 0x000400211e007388 */ /* 0x000fe20000000800 */
[----:B-1----:R-:W-:-:S03]  /*18e0*/  IMAD.IADD R37, R35, 0x1, R32 ;  /* 0x0000000123257824 */ /* 0x002fc600078e0220 */
[----:B------:R-:W0:Y:S01]  /*18f0*/  LDS R0, [R30+0x2c00] ;  /* 0x002c00001e007984 */ /* 0x000e220000000800 */
[----:B--2---:R-:W-:-:S03]  /*1900*/  IMAD.IADD R39, R37, 0x1, R34 ;  /* 0x0000000125277824 */ /* 0x004fc600078e0222 */
[----:B------:R2:W-:Y:S01]  /*1910*/  STS [R30+0x800], R35 ;  /* 0x000800231e007388 */ /* 0x0005e20000000800 */
        /* <DEDUP_REMOVED lines=13> */
[----:B------:R2:W-:Y:S04]  /*19f0*/  STS [R30+0x2400], R51 ;  /* 0x002400331e007388 */ /* 0x0005e80000000800 */
[----:B------:R2:W-:Y:S04]  /*1a00*/  STS [R30+0x2800], R53 ;  /* 0x002800351e007388 */ /* 0x0005e80000000800 */
[----:B------:R2:W-:Y:S01]  /*1a10*/  STS [R30], RZ ;  /* 0x000000ff1e007388 */ /* 0x0005e20000000800 */
[----:B0-----:R-:W-:-:S03]  /*1a20*/  IMAD.IADD R0, R48, 0x1, R0 ;  /* 0x0000000130007824 */ /* 0x001fc600078e0200 */
[----:B------:R2:W-:Y:S04]  /*1a30*/  STS [R30+0x2c00], R48 ;  /* 0x002c00301e007388 */ /* 0x0005e80000000800 */
.L_x_237:
[----:B------:R-:W-:Y:S05]  /*1a40*/  BSYNC.RECONVERGENT B0 ;  /* 0x0000000000007941 */ /* 0x000fea0003800200 */
.L_x_236:
[----:B------:R-:W-:Y:S01]  /*1a50*/  ISETP.NE.AND P0, PT, R0, 0x1b00, PT ;  /* 0x00001b000000780c */ /* 0x000fe20003f05270 */
[----:B-1----:R-:W-:-:S03]  /*1a60*/  IMAD R33, R27, 0x100, R3 ;  /* 0x000001001b217824 */ /* 0x002fc600078e0203 */
[----:B------:R-:W-:Y:S01]  /*1a70*/  ISETP.LT.U32.AND P0, PT, R3, 0x100, !P0 ;  /* 0x000001000300780c */ /* 0x000fe20004701070 */
[----:B------:R-:W-:Y:S01]  /*1a80*/  IMAD.WIDE R4, R33, 0x4, R4 ;  /* 0x0000000421047825 */ /* 0x000fe200078e0204 */
[----:B------:R-:W-:-:S05]  /*1a90*/  @!P5 LOP3.LUT R33, R0, 0x40000000, RZ, 0xfc, !PT ;  /* 0x400000000021d812 */ /* 0x000fca00078efcff */
[----:B------:R0:W-:Y:S06]  /*1aa0*/  @!P5 STG.E.STRONG.SYS desc[UR6][R4.64], R33 ;  /* 0x000000210400d986 */ /* 0x0001ec000c115906 */
[----:B------:R-:W-:Y:S06]  /*1ab0*/  BAR.RED.OR.DEFER_BLOCKING 0x0, P0 ;  /* 0x0000000000007b1d */ /* 0x000fec0000014800 */
[----:B------:R-:W1:Y:S02]  /*1ac0*/  B2R.RESULT RZ, P0 ;  /* 0x0000000000ff731c */ /* 0x000e640000004000 */
[----:B01----:R-:W-:Y:S05]  /*1ad0*/  @!P0 BRA `(.L_x_238) ;  /* 0x0000000c00648947 */ /* 0x003fea0003800000 */
[C---:B------:R-:W-:Y:S01]  /*1ae0*/  ISETP.GT.U32.AND P0, PT, R3.reuse, R31, PT ;  /* 0x0000001f0300720c */ /* 0x040fe20003f04070 */
[----:B------:R-:W-:Y:S01]  /*1af0*/  BSSY B1, `(.L_x_239) ;  /* 0x000002e000017945 */ /* 0x000fe20003800000 */
[----:B--2---:R-:W-:Y:S02]  /*1b00*/  IMAD R37, R3, 0x8, R29 ;  /* 0x0000000803257824 */ /* 0x004fe400078e021d */
[----:B------:R-:W-:Y:S01]  /*1b10*/  SEL R35, RZ, 0x1b00, !P0 ;  /* 0x00001b00ff237807 */ /* 0x000fe20004000000 */
[----:B------:R-:W-:Y:S08]  /*1b20*/  @P5 BRA `(.L_x_240) ;  /* 0x0000000000a85947 */ /* 0x000ff00003800000 */
[----:B------:R-:W0:Y:S02]  /*1b30*/  LDC.64 R6, c[0x0][0x398] ;  /* 0x0000e600ff067b82 */ /* 0x000e240000000a00 */
[----:B0-----:R-:W-:-:S06]  /*1b40*/  IMAD.WIDE.U32 R32, R3, 0x8, R6 ;  /* 0x0000000803207825 */ /* 0x001fcc00078e0006 */
[----:B------:R-:W2:Y:S01]  /*1b50*/  LDG.E.64 R32, desc[UR6][R32.64] ;  /* 0x0000000620207981 */ /* 0x000ea2000c1e1b00 */
[----:B------:R-:W-:Y:S01]  /*1b60*/  IMAD.MOV.U32 R29, RZ, RZ, R0 ;  /* 0x000000ffff1d7224 */ /* 0x000fe200078e0000 */
[----:B--2---:R-:W-:-:S04]  /*1b70*/  IADD3 R6, P0, PT, -R35, R32, RZ ;  /* 0x0000002023067210 */ /* 0x004fc80007f1e1ff */
        /* <DEDUP_REMOVED lines=8> */
.L_x_246:
[----:B0-----:R-:W0:Y:S01]  /*1c00*/  LDC.64 R6, c[0x0][0x380] ;  /* 0x0000e000ff067b82 */ /* 0x001e220000000a00 */
[----:B------:R-:W-:Y:S01]  /*1c10*/  VIADD R39, R30, 0xffffffff ;  /* 0xffffffff1e277836 */ /* 0x000fe20000000000 */
[----:B------:R-:W-:Y:S03]  /*1c20*/  BSSY B2, `(.L_x_243) ;  /* 0x0000008000027945 */ /* 0x000fe60003800000 */
[----:B------:R-:W-:-:S04]  /*1c30*/  IMAD R33, R39, 0x100, R3 ;  /* 0x0000010027217824 */ /* 0x000fc800078e0203 */
[----:B0-----:R-:W-:-:S07]  /*1c40*/  IMAD.WIDE R6, R33, 0x4, R6 ;  /* 0x0000000421067825 */ /* 0x001fce00078e0206 */
.L_x_244:
[----:B------:R-:W-:Y:S05]  /*1c50*/  YIELD ;  /* 0x0000000000007946 */ /* 0x000fea0003800000 */
[----:B------:R0:W-:Y:S06]  /*1c60*/  MEMBAR.SC.CTA ;  /* 0x0000000000007992 */ /* 0x0001ec0000000000 */
[----:B0-----:R-:W2:Y:S02]  /*1c70*/  LDG.E.STRONG.SYS R32, desc[UR6][R6.64] ;  /* 0x0000000606207981 */ /* 0x001ea4000c1f5900 */
[----:B--2---:R-:W-:-:S13]  /*1c80*/  ISETP.NE.AND P0, PT, R32, RZ, PT ;  /* 0x000000ff2000720c */ /* 0x004fda0003f05270 */
[----:B------:R-:W-:Y:S05]  /*1c90*/  @!P0 BRA `(.L_x_244) ;  /* 0xfffffffc00ec8947 */ /* 0x000fea000383ffff */
[----:B------:R-:W-:Y:S05]  /*1ca0*/  BSYNC B2 ;  /* 0x0000000000027941 */ /* 0x000fea0003800000 */
.L_x_243:
[----:B------:R-:W-:Y:S01]  /*1cb0*/  BSSY.RECONVERGENT B2, `(.L_x_245) ;  /* 0x0000006000027945 */ /* 0x000fe20003800200 */
[C---:B------:R-:W-:Y:S02]  /*1cc0*/  ISETP.GT.AND P0, PT, R32.reuse, -0x1, PT ;  /* 0xffffffff2000780c */ /* 0x040fe40003f04270 */
[----:B------:R-:W-:Y:S01]  /*1cd0*/  LOP3.LUT R32, R32, 0x3fffffff, RZ, 0xc0, !PT ;  /* 0x3fffffff20207812 */ /* 0x000fe200078ec0ff */
[----:B------:R-:W-:Y:S05]  /*1ce0*/  WARPSYNC.EXCLUSIVE R26 ;  /* 0x000000001a007348 */ /* 0x000fea0003a00000 */
[----:B------:R-:W-:-:S05]  /*1cf0*/  IMAD.IADD R29, R32, 0x1, R29 ;  /* 0x00000001201d7824 */ /* 0x000fca00078e021d */
[----:B------:R-:W-:-:S07]  /*1d00*/  VOTE.ANY R26, PT, P0 ;  /* 0x00000000001a7806 */ /* 0x000fce00000e0100 */
[----:B------:R-:W-:Y:S05]  /*1d10*/  BSYNC.RECONVERGENT B2 ;  /* 0x0000000000027941 */ /* 0x000fea0003800200 */
.L_x_245:
[----:B------:R-:W-:Y:S01]  /*1d20*/  ISETP.GT.U32.AND P1, PT, R30, 0x1, PT ;  /* 0x000000011e00780c */ /* 0x000fe20003f24070 */
[----:B------:R-:W-:-:S12]  /*1d30*/  IMAD.MOV.U32 R30, RZ, RZ, R39 ;  /* 0x000000ffff1e7224 */ /* 0x000fd800078e0027 */
[----:B------:R-:W-:Y:S05]  /*1d40*/  @P0 BRA P1, `(.L_x_246) ;  /* 0xfffffffc00ac0947 */ /* 0x000fea000083ffff */
[----:B------:R-:W-:Y:S05]  /*1d50*/  BSYNC B0 ;  /* 0x0000000000007941 */ /* 0x000fea0003800000 */
.L_x_242:
[----:B------:R1:W2:Y:S02]  /*1d60*/  LDS.64 R6, [R37+0x6c00] ;  /* 0x006c000025067984 */ /* 0x0002a40000000a00 */
.L_x_241:
[C---:B------:R-:W-:Y:S01]  /*1d70*/  IMAD.IADD R33, R29.reuse, 0x1, -R0 ;  /* 0x000000011d217824 */ /* 0x040fe200078e0a00 */
[----:B------:R-:W-:-:S04]  /*1d80*/  LOP3.LUT R29, R29, 0x80000000, RZ, 0xfc, !PT ;  /* 0x800000001d1d7812 */ /* 0x000fc800078efcff */
[C---:B0-2---:R-:W-:Y:S01]  /*1d90*/  IADD3 R6, P0, PT, R33.reuse, R6, RZ ;  /* 0x0000000621067210 */ /* 0x045fe20007f1e0ff */
[----:B------:R0:W-:Y:S03]  /*1da0*/  STG.E.STRONG.SYS desc[UR6][R4.64], R29 ;  /* 0x0000001d04007986 */ /* 0x0001e6000c115906 */
[----:B------:R-:W-:-:S05]  /*1db0*/  LEA.HI.X.SX32 R7, R33, R7, 0x1, P0 ;  /* 0x0000000721077211 */ /* 0x000fca00000f0eff */
[----:B------:R0:W-:Y:S04]  /*1dc0*/  STS.64 [R37+0x6c00], R6 ;  /* 0x006c000625007388 */ /* 0x0001e80000000a00 */
.L_x_240:
[----:B------:R-:W-:Y:S05]  /*1dd0*/  BSYNC B1 ;  /* 0x0000000000017941 */ /* 0x000fea0003800000 */
.L_x_239:
[----:B0-----:R-:W0:Y:S01]  /*1de0*/  LDC R29, c[0x0][0x3c0] ;  /* 0x0000f000ff1d7b82 */ /* 0x001e220000000800 */
[----:B------:R-:W-:Y:S01]  /*1df0*/  IMAD.MOV.U32 R26, RZ, RZ, -0x1 ;  /* 0xffffffffff1a7424 */ /* 0x000fe200078e00ff */
[----:B------:R-:W-:-:S04]  /*1e00*/  ISETP.GT.AND P2, PT, R24, -0x1, PT ;  /* 0xffffffff1800780c */ /* 0x000fc80003f44270 */
[----:B------:R-:W-:Y:S02]  /*1e10*/  SEL R33, R26, 0x80000000, P2 ;  /* 0x800000001a217807 */ /* 0x000fe40001000000 */
[----:B------:R-:W2:Y:S01]  /*1e20*/  LDC.64 R4, c[0x0][0x390] ;  /* 0x0000e400ff047b82 */ /* 0x000ea20000000a00 */
[----:B0-----:R-:W-:Y:S02]  /*1e30*/  ISETP.GE.AND P0, PT, R28, R29, PT ;  /* 0x0000001d1c00720c */ /* 0x001fe40003f06270 */
[----:B--2---:R-:W-:-:S04]  /*1e40*/  ISETP.EQ.U32.AND P1, PT, R4, RZ, PT ;  /* 0x000000ff0400720c */ /* 0x004fc80003f22070 */
[----:B------:R-:W-:Y:S02]  /*1e50*/  ISETP.EQ.OR.EX P0, PT, R5, RZ, !P0, P1 ;  /* 0x000000ff0500720c */ /* 0x000fe40004702710 */
[----:B------:R-:W-:Y:S02]  /*1e60*/  ISETP.GT.AND P1, PT, R25, -0x1, PT ;  /* 0xffffffff1900780c */ /* 0x000fe40003f24270 */
[----:B------:R-:W-:Y:S02]  /*1e70*/  ISETP.GT.U32.OR P0, PT, R3, 0xff, P0 ;  /* 0x000000ff0300780c */ /* 0x000fe40000704470 */
[----:B------:R-:W-:-:S11]  /*1e80*/  SEL R30, R26, 0x80000000, P1 ;  /* 0x800000001a1e7807 */ /* 0x000fd60000800000 */
[----:B------:R-:W-:Y:S05]  /*1e90*/  @P0 BRA `(.L_x_247) ;  /* 0x00000000001c0947 */ /* 0x000fea0003800000 */
[----:B------:R-:W0:Y:S01]  /*1ea0*/  LDS.64 R6, [R37+0x6c00] ;  /* 0x006c000025067984 */ /* 0x000e220000000a00 */
[C---:B------:R-:W-:Y:S02]  /*1eb0*/  LEA R4, P2, R3.reuse, R4, 0x3 ;  /* 0x0000000403047211 */ /* 0x040fe400078418ff */
[--C-:B------:R-:W-:Y:S02]  /*1ec0*/  SHF.R.S32.HI R39, RZ, 0x1f, R0.reuse ;  /* 0x0000001fff277819 */ /* 0x100fe40000011400 */
[----:B------:R-:W-:Y:S02]  /*1ed0*/  LEA.HI.X R5, R3, R5, RZ, 0x3, P2 ;  /* 0x0000000503057211 */ /* 0x000fe400010f1cff */
[----:B0-----:R-:W-:-:S04]  /*1ee0*/  IADD3 R6, P0, P1, R6, R35, R0 ;  /* 0x0000002306067210 */ /* 0x001fc8000791e000 */
[----:B------:R-:W-:-:S05]  /*1ef0*/  IADD3.X R7, PT, PT, R7, RZ, R39, P0, P1 ;  /* 0x000000ff07077210 */ /* 0x000fca00007e2427 */
[----:B------:R0:W-:Y:S04]  /*1f00*/  STG.E.64 desc[UR6][R4.64], R6 ;  /* 0x0000000604007986 */ /* 0x0001e8000c101b06 */
.L_x_247:
[----:B------:R-:W-:Y:S05]  /*1f10*/  WARPSYNC.ALL ;  /* 0x0000000000007948 */ /* 0x000fea0003800000 */
[----:B------:R-:W2:Y:S08]  /*1f20*/  S2UR UR5, SR_CgaCtaId ;  /* 0x00000000000579c3 */ /* 0x000eb00000008800 */
[----:B------:R-:W-:Y:S01]  /*1f30*/  BAR.SYNC.DEFER_BLOCKING 0x0 ;  /* 0x0000000000007b1d */ /* 0x000fe20000010000 */
[----:B------:R-:W-:-:S02]  /*1f40*/  ISETP.GT.AND P2, PT, R21, -0x1, PT ;  /* 0xffffffff1500780c */ /* 0x000fc40003f44270 */
[----:B------:R-:W-:Y:S02]  /*1f50*/  ISETP.GT.AND P1, PT, R22, -0x1, PT ;  /* 0xffffffff1600780c */ /* 0x000fe40003f24270 */
[----:B0-----:R-:W-:Y:S01]  /*1f60*/  SEL R4, R26, 0x80000000, P2 ;  /* 0x800000001a047807 */ /* 0x001fe20001000000 */
[----:B------:R-:W-:Y:S01]  /*1f70*/  UMOV UR4, 0x400 ;  /* 0x0000040000047882 */ /* 0x000fe20000000000 */
[----:B------:R-:W-:Y:S02]  /*1f80*/  ISETP.GT.AND P2, PT, R17, -0x1, PT ;  /* 0xffffffff1100780c */ /* 0x000fe40003f44270 */
[----:B------:R-:W-:Y:S02]  /*1f90*/  LOP3.LUT R21, R4, R21, RZ, 0x3c, !PT ;  /* 0x0000001504157212 */ /* 0x000fe400078e3cff */
[C---:B------:R-:W-:Y:S02]  /*1fa0*/  SEL R5, R26.reuse, 0x80000000, P1 ;  /* 0x800000001a057807 */ /* 0x040fe40000800000 */
[----:B------:R-:W-:-:S02]  /*1fb0*/  SEL R4, R26, 0x80000000, P2 ;  /* 0x800000001a047807 */ /* 0x000fc40001000000 */
[----:B------:R-:W-:Y:S02]  /*1fc0*/  ISETP.GT.AND P1, PT, R18, -0x1, PT ;  /* 0xffffffff1200780c */ /* 0x000fe40003f24270 */
[----:B------:R-:W-:Y:S02]  /*1fd0*/  LOP3.LUT R22, R5, R22, RZ, 0x3c, !PT ;  /* 0x0000001605167212 */ /* 0x000fe400078e3cff */
[----:B------:R-:W-:Y:S02]  /*1fe0*/  LOP3.LUT R17, R4, R17, RZ, 0x3c, !PT ;  /* 0x0000001104117212 */ /* 0x000fe400078e3cff */
[----:B------:R-:W-:Y:S01]  /*1ff0*/  SEL R5, R26, 0x80000000, P1 ;  /* 0x800000001a057807 */ /* 0x000fe20000800000 */
[----:B--2---:R-:W-:Y:S01]  /*2000*/  ULEA UR4, UR5, UR4, 0x18 ;  /* 0x0000000405047291 */ /* 0x004fe2000f8ec0ff */
[----:B------:R-:W-:Y:S02]  /*2010*/  ISETP.GT.AND P0, PT, R23, -0x1, PT ;  /* 0xffffffff1700780c */ /* 0x000fe40003f04270 */
[----:B------:R-:W-:-:S02]  /*2020*/  LOP3.LUT R18, R5, R18, RZ, 0x3c, !PT ;  /* 0x0000001205127212 */ /* 0x000fc400078e3cff */
[----:B------:R-:W-:Y:S02]  /*2030*/  ISETP.GT.AND P3, PT, R20, -0x1, PT ;  /* 0xffffffff1400780c */ /* 0x000fe40003f64270 */
[----:B------:R-:W-:Y:S02]  /*2040*/  LEA R4, R31, UR4, 0x3 ;  /* 0x000000041f047c11 */ /* 0x000fe4000f8e18ff */
[C---:B------:R-:W-:Y:S02]  /*2050*/  SEL R0, R26.reuse, 0x80000000, P0 ;  /* 0x800000001a007807 */ /* 0x040fe40000000000 */
[----:B------:R-:W-:Y:S02]  /*2060*/  SEL R7, R26, 0x80000000, P3 ;  /* 0x800000001a077807 */ /* 0x000fe40001800000 */
[----:B------:R-:W0:Y:S01]  /*2070*/  LDS.64 R4, [R4+0x6c00] ;  /* 0x006c000004047984 */ /* 0x000e220000000a00 */
[----:B------:R-:W-:Y:S02]  /*2080*/  ISETP.GT.AND P0, PT, R19, -0x1, PT ;  /* 0xffffffff1300780c */ /* 0x000fe40003f04270 */
[----:B------:R-:W-:-:S02]  /*2090*/  ISETP.GT.AND P3, PT, R16, -0x1, PT ;  /* 0xffffffff1000780c */ /* 0x000fc40003f64270 */
[----:B------:R-:W-:Y:S02]  /*20a0*/  LOP3.LUT R23, R0, R23, RZ, 0x3c, !PT ;  /* 0x0000001700177212 */ /* 0x000fe400078e3cff */
[----:B------:R-:W-:Y:S02]  /*20b0*/  LOP3.LUT R20, R7, R20, RZ, 0x3c, !PT ;  /* 0x0000001407147212 */ /* 0x000fe400078e3cff */
[----:B------:R-:W-:Y:S02]  /*20c0*/  ISETP.GT.AND P4, PT, R28, R29, PT ;  /* 0x0000001d1c00720c */ /* 0x000fe40003f84270 */
[C---:B------:R-:W-:Y:S02]  /*20d0*/  SEL R0, R26.reuse, 0x80000000, P0 ;  /* 0x800000001a007807 */ /* 0x040fe40000000000 */
[----:B------:R-:W-:Y:S02]  /*20e0*/  SEL R7, R26, 0x80000000, P3 ;  /* 0x800000001a077807 */ /* 0x000fe40001800000 */
[----:B------:R-:W-:-:S02]  /*20f0*/  ISETP.GT.AND P0, PT, R15, -0x1, PT ;  /* 0xffffffff0f00780c */ /* 0x000fc40003f04270 */
[----:B------:R-:W-:Y:S02]  /*2100*/  ISETP.GT.AND P1, PT, R14, -0x1, PT ;  /* 0xffffffff0e00780c */ /* 0x000fe40003f24270 */
[----:B------:R-:W-:Y:S02]  /*2110*/  ISETP.GT.AND P2, PT, R13, -0x1, PT ;  /* 0xffffffff0d00780c */ /* 0x000fe40003f44270 */
[----:B------:R-:W-:Y:S02]  /*2120*/  ISETP.GT.AND P3, PT, R12, -0x1, PT ;  /* 0xffffffff0c00780c */ /* 0x000fe40003f64270 */
[----:B------:R-:W-:Y:S02]  /*2130*/  LOP3.LUT R19, R0, R19, RZ, 0x3c, !PT ;  /* 0x0000001300137212 */ /* 0x000fe400078e3cff */
[----:B------:R-:W-:Y:S02]  /*2140*/  LOP3.LUT R16, R7, R16, RZ, 0x3c, !PT ;  /* 0x0000001007107212 */ /* 0x000fe400078e3cff */
[----:B------:R-:W-:-:S02]  /*2150*/  SEL R0, R26, 0x80000000, P0 ;  /* 0x800000001a007807 */ /* 0x000fc40000000000 */
[C---:B------:R-:W-:Y:S02]  /*2160*/  SEL R7, R26.reuse, 0x80000000, P1 ;  /* 0x800000001a077807 */ /* 0x040fe40000800000 */
[C---:B------:R-:W-:Y:S02]  /*2170*/  SEL R6, R26.reuse, 0x80000000, P2 ;  /* 0x800000001a067807 */ /* 0x040fe40001000000 */
[----:B------:R-:W-:Y:S02]  /*2180*/  SEL R31, R26, 0x80000000, P3 ;  /* 0x800000001a1f7807 */ /* 0x000fe40001800000 */
[----:B------:R-:W-:Y:S02]  /*2190*/  ISETP.GT.AND P0, PT, R11, -0x1, PT ;  /* 0xffffffff0b00780c */ /* 0x000fe40003f04270 */
[----:B------:R-:W-:Y:S02]  /*21a0*/  ISETP.GT.AND P1, PT, R10, -0x1, PT ;  /* 0xffffffff0a00780c */ /* 0x000fe40003f24270 */
[----:B------:R-:W-:-:S02]  /*21b0*/  ISETP.GT.AND P2, PT, R9, -0x1, PT ;  /* 0xffffffff0900780c */ /* 0x000fc40003f44270 */
[----:B------:R-:W-:Y:S02]  /*21c0*/  ISETP.GT.AND P3, PT, R8, -0x1, PT ;  /* 0xffffffff0800780c */ /* 0x000fe40003f64270 */
[----:B------:R-:W-:Y:S02]  /*21d0*/  LOP3.LUT R15, R0, R15, RZ, 0x3c, !PT ;  /* 0x0000000f000f7212 */ /* 0x000fe400078e3cff */
[----:B------:R-:W-:Y:S02]  /*21e0*/  LOP3.LUT R14, R7, R14, RZ, 0x3c, !PT ;  /* 0x0000000e070e7212 */ /* 0x000fe400078e3cff */
[----:B------:R-:W-:Y:S02]  /*21f0*/  LOP3.LUT R13, R6, R13, RZ, 0x3c, !PT ;  /* 0x0000000d060d7212 */ /* 0x000fe400078e3cff */
[----:B------:R-:W-:Y:S02]  /*2200*/  LOP3.LUT R12, R31, R12, RZ, 0x3c, !PT ;  /* 0x0000000c1f0c7212 */ /* 0x000fe400078e3cff */
[----:B------:R-:W-:-:S02]  /*2210*/  SEL R0, R26, 0x80000000, P0 ;  /* 0x800000001a007807 */ /* 0x000fc40000000000 */
[C---:B------:R-:W-:Y:S02]  /*2220*/  SEL R7, R26.reuse, 0x80000000, P1 ;  /* 0x800000001a077807 */ /* 0x040fe40000800000 */
[C---:B------:R-:W-:Y:S02]  /*2230*/  SEL R6, R26.reuse, 0x80000000, P2 ;  /* 0x800000001a067807 */ /* 0x040fe40001000000 */
[----:B------:R-:W-:Y:S02]  /*2240*/  SEL R31, R26, 0x80000000, P3 ;  /* 0x800000001a1f7807 */ /* 0x000fe40001800000 */
[----:B------:R-:W-:Y:S02]  /*2250*/  LOP3.LUT R25, R30, R25, RZ, 0x3c, !PT ;  /* 0x000000191e197212 */ /* 0x000fe400078e3cff */
[----:B------:R-:W-:Y:S02]  /*2260*/  LOP3.LUT R24, R33, R24, RZ, 0x3c, !PT ;  /* 0x0000001821187212 */ /* 0x000fe400078e3cff */
[----:B------:R-:W-:-:S02]  /*2270*/  LOP3.LUT R11, R0, R11, RZ, 0x3c, !PT ;  /* 0x0000000b000b7212 */ /* 0x000fc400078e3cff */
[----:B------:R-:W-:Y:S02]  /*2280*/  LOP3.LUT R7, R7, R10, RZ, 0x3c, !PT ;  /* 0x0000000a07077212 */ /* 0x000fe400078e3cff */
[----:B------:R-:W-:Y:S02]  /*2290*/  LOP3.LUT R9, R6, R9, RZ, 0x3c, !PT ;  /* 0x0000000906097212 */ /* 0x000fe400078e3cff */
[----:B------:R-:W-:Y:S01]  /*22a0*/  LOP3.LUT R31, R31, R8, RZ, 0x3c, !PT ;  /* 0x000000081f1f7212 */ /* 0x000fe200078e3cff */
[----:B0-----:R-:W-:Y:S06]  /*22b0*/  @P4 BRA `(.L_x_248) ;  /* 0x00000000006c4947 */ /* 0x001fec0003800000 */
        /* <DEDUP_REMOVED lines=27> */
.L_x_248:
[----:B------:R-:W0:Y:S01]  /*2470*/  LDCU.64 UR4, c[0x0][0x3a0] ;  /* 0x00007400ff0477ac */ /* 0x000e220008000a00 */
[----:B------:R-:W-:Y:S01]  /*2480*/  LOP3.LUT R33, R3, 0x3e0, RZ, 0xc0, !PT ;  /* 0x000003e003217812 */ /* 0x000fe200078ec0ff */
[----:B------:R-:W-:Y:S01]  /*2490*/  IMAD R27, R27, -0x1b00, R29 ;  /* 0xffffe5001b1b7824 */ /* 0x000fe200078e021d */
[----:B------:R-:W-:-:S05]  /*24a0*/  LOP3.LUT R2, R3, 0x1f, RZ, 0xc0, !PT ;  /* 0x0000001f03027812 */ /* 0x000fca00078ec0ff */
[----:B------:R-:W-:-:S04]  /*24b0*/  IMAD R33, R33, 0x12, R2 ;  /* 0x0000001221217824 */ /* 0x000fc800078e0202 */
[C---:B------:R-:W-:Y:S01]  /*24c0*/  VIADD R2, R33.reuse, 0x20 ;  /* 0x0000002021027836 */ /* 0x040fe20000000000 */
[C---:B------:R-:W-:Y:S01]  /*24d0*/  IADD3 R0, P0, PT, R33.reuse, R4, RZ ;  /* 0x0000000421007210 */ /* 0x040fe20007f1e0ff */
[C---:B------:R-:W-:Y:S01]  /*24e0*/  VIADD R4, R33.reuse, 0x40 ;  /* 0x0000004021047836 */ /* 0x040fe20000000000 */
[CC--:B------:R-:W-:Y:S01]  /*24f0*/  ISETP.GE.AND P4, PT, R33.reuse, R27.reuse, PT ;  /* 0x0000001b2100720c */ /* 0x0c0fe20003f86270 */
[C---:B------:R-:W-:Y:S01]  /*2500*/  VIADD R6, R33.reuse, 0x60 ;  /* 0x0000006021067836 */ /* 0x040fe20000000000 */
[-C--:B------:R-:W-:Y:S01]  /*2510*/  ISETP.GE.AND P3, PT, R2, R27.reuse, PT ;  /* 0x0000001b0200720c */ /* 0x080fe20003f66270 */
[----:B------:R-:W-:Y:S01]  /*2520*/  IMAD.X R5, RZ, RZ, R5, P0 ;  /* 0x000000ffff057224 */ /* 0x000fe200000e0605 */
[----:B0-----:R-:W-:Y:S01]  /*2530*/  LEA R2, P0, R0, UR4, 0x2 ;  /* 0x0000000400027c11 */ /* 0x001fe2000f8010ff */
[C---:B------:R-:W-:Y:S01]  /*2540*/  VIADD R8, R33.reuse, 0xc0 ;  /* 0x000000c021087836 */ /* 0x040fe20000000000 */
[-C--:B------:R-:W-:Y:S01]  /*2550*/  ISETP.GE.AND P2, PT, R4, R27.reuse, PT ;  /* 0x0000001b0400720c */ /* 0x080fe20003f46270 */
[C---:B------:R-:W-:Y:S01]  /*2560*/  VIADD R4, R33.reuse, 0x80 ;  /* 0x0000008021047836 */ /* 0x040fe20000000000 */
[----:B------:R-:W-:Y:S01]  /*2570*/  LEA.HI.X R3, R0, UR5, R5, 0x2, P0 ;  /* 0x0000000500037c11 */ /* 0x000fe200080f1405 */
[C---:B------:R-:W-:Y:S01]  /*2580*/  VIADD R0, R33.reuse, 0xe0 ;  /* 0x000000e021007836 */ /* 0x040fe20000000000 */
[-C--:B------:R-:W-:Y:S01]  /*2590*/  ISETP.GE.AND P1, PT, R6, R27.reuse, PT ;  /* 0x0000001b0600720c */ /* 0x080fe20003f26270 */
[C---:B------:R-:W-:Y:S01]  /*25a0*/  VIADD R6, R33.reuse, 0xa0 ;  /* 0x000000a021067836 */ /* 0x040fe20000000000 */
[-C--:B------:R-:W-:Y:S01]  /*25b0*/  ISETP.GE.AND P0, PT, R4, R27.reuse, PT ;  /* 0x0000001b0400720c */ /* 0x080fe20003f06270 */
[----:B------:R0:W-:Y:S01]  /*25c0*/  @!P4 STG.E desc[UR6][R2.64], R25 ;  /* 0x000000190200c986 */ /* 0x0001e2000c101906 */
[C---:B------:R-:W-:Y:S01]  /*25d0*/  VIADD R4, R33.reuse, 0x100 ;  /* 0x0000010021047836 */ /* 0x040fe20000000000 */
[-C--:B------:R-:W-:Y:S01]  /*25e0*/  ISETP.GE.AND P4, PT, R0, R27.reuse, PT ;  /* 0x0000001b0000720c */ /* 0x080fe20003f86270 */
[----:B------:R-:W-:Y:S01]  /*25f0*/  VIADD R0, R33, 0x120 ;  /* 0x0000012021007836 */ /* 0x000fe20000000000 */
[-C--:B------:R-:W-:Y:S01]  /*2600*/  ISETP.GE.AND P6, PT, R6, R27.reuse, PT ;  /* 0x0000001b0600720c */ /* 0x080fe20003fc6270 */
[----:B------:R0:W-:Y:S01]  /*2610*/  @!P3 STG.E desc[UR6][R2.64+0x80], R24 ;  /* 0x000080180200b986 */ /* 0x0001e2000c101906 */
[----:B------:R-:W-:-:S02]  /*2620*/  ISETP.GE.AND P5, PT, R8, R27, PT ;  /* 0x0000001b0800720c */ /* 0x000fc40003fa6270 */
[-C--:B------:R-:W-:Y:S01]  /*2630*/  ISETP.GE.AND P3, PT, R4, R27.reuse, PT ;  /* 0x0000001b0400720c */ /* 0x080fe20003f66270 */
[----:B------:R0:W-:Y:S01]  /*2640*/  @!P2 STG.E desc[UR6][R2.64+0x100], R23 ;  /* 0x000100170200a986 */ /* 0x0001e2000c101906 */
[C---:B------:R-:W-:Y:S01]  /*2650*/  VIADD R4, R33.reuse, 0x140 ;  /* 0x0000014021047836 */ /* 0x040fe20000000000 */
[-C--:B------:R-:W-:Y:S01]  /*2660*/  ISETP.GE.AND P2, PT, R0, R27.reuse, PT ;  /* 0x0000001b0000720c */ /* 0x080fe20003f46270 */
[C---:B------:R-:W-:Y:S01]  /*2670*/  VIADD R0, R33.reuse, 0x160 ;  /* 0x0000016021007836 */ /* 0x040fe20000000000 */
[----:B------:R0:W-:Y:S02]  /*2680*/  @!P1 STG.E desc[UR6][R2.64+0x180], R22 ;  /* 0x0001801602009986 */ /* 0x0001e4000c101906 */
[-C--:B------:R-:W-:Y:S01]  /*2690*/  ISETP.GE.AND P1, PT, R4, R27.reuse, PT ;  /* 0x0000001b0400720c */ /* 0x080fe20003f26270 */
[C---:B------:R-:W-:Y:S01]  /*26a0*/  VIADD R4, R33.reuse, 0x180 ;  /* 0x0000018021047836 */ /* 0x040fe20000000000 */
[----:B------:R0:W-:Y:S01]  /*26b0*/  @!P0 STG.E desc[UR6][R2.64+0x200], R21 ;  /* 0x0002001502008986 */ /* 0x0001e2000c101906 */
[----:B------:R-:W-:Y:S01]  /*26c0*/  ISETP.GE.AND P0, PT, R0, R27, PT ;  /* 0x0000001b0000720c */ /* 0x000fe20003f06270 */
[----:B------:R-:W-:-:S02]  /*26d0*/  VIADD R0, R33, 0x1a0 ;  /* 0x000001a021007836 */ /* 0x000fc40000000000 */
[----:B------:R0:W-:Y:S01]  /*26e0*/  @!P6 STG.E desc[UR6][R2.64+0x280], R20 ;  /* 0x000280140200e986 */ /* 0x0001e2000c101906 */
[-C--:B------:R-:W-:Y:S01]  /*26f0*/  ISETP.GE.AND P6, PT, R4, R27.reuse, PT ;  /* 0x0000001b0400720c */ /* 0x080fe20003fc6270 */
[C---:B------:R-:W-:Y:S02]  /*2700*/  VIADD R4, R33.reuse, 0x1c0 ;  /* 0x000001c021047836 */ /* 0x040fe40000000000 */
[----:B------:R0:W-:Y:S01]  /*2710*/  @!P5 STG.E desc[UR6][R2.64+0x300], R19 ;  /* 0x000300130200d986 */ /* 0x0001e2000c101906 */
[-C--:B------:R-:W-:Y:S01]  /*2720*/  ISETP.GE.AND P5, PT, R0, R27.reuse, PT ;  /* 0x0000001b0000720c */ /* 0x080fe20003fa6270 */
[C---:B------:R-:W-:Y:S02]  /*2730*/  VIADD R0, R33.reuse, 0x1e0 ;  /* 0x000001e021007836 */ /* 0x040fe40000000000 */
[----:B------:R0:W-:Y:S01]  /*2740*/  @!P4 STG.E desc[UR6][R2.64+0x380], R18 ;  /* 0x000380120200c986 */ /* 0x0001e2000c101906 */
[----:B------:R-:W-:Y:S01]  /*2750*/  ISETP.GE.AND P4, PT, R4, R27, PT ;  /* 0x0000001b0400720c */ /* 0x000fe20003f86270 */
[----:B------:R-:W-:-:S02]  /*2760*/  VIADD R4, R33, 0x200 ;  /* 0x0000020021047836 */ /* 0x000fc40000000000 */
[----:B------:R0:W-:Y:S01]  /*2770*/  @!P3 STG.E desc[UR6][R2.64+0x400], R17 ;  /* 0x000400110200b986 */ /* 0x0001e2000c101906 */
[-C--:B------:R-:W-:Y:S01]  /*2780*/  ISETP.GE.AND P3, PT, R0, R27.reuse, PT ;  /* 0x0000001b0000720c */ /* 0x080fe20003f66270 */
[----:B------:R-:W-:Y:S02]  /*2790*/  VIADD R0, R33, 0x220 ;  /* 0x0000022021007836 */ /* 0x000fe40000000000 */
        /* <DEDUP_REMOVED lines=13> */
.L_x_238:
        /* <DEDUP_REMOVED lines=8> */
[C-C-:B------:R-:W-:Y:S01]  /*28f0*/  IMAD R40, R3.reuse, 0x34, R29.reuse ;  /* 0x0000003403287824 */ /* 0x140fe200078e021d */
[----:B------:R-:W-:Y:S01]  /*2900*/  UMOV UR4, 0xffffffff ;  /* 0xffffffff00047882 */ /* 0x000fe20000000000 */
[----:B------:R-:W-:-:S03]  /*2910*/  IMAD R4, R3, 0x34, R29 ;  /* 0x0000003403047824 */ /* 0x000fc600078e021d */
[----:B------:R-:W-:Y:S04]  /*2920*/  LDS R32, [R40+0x3410] ;  /* 0x0034100028207984 */ /* 0x000fe80000000800 */
[----:B0-----:R-:W-:Y:S04]  /*2930*/  LDS R5, [R40+0x3414] ;  /* 0x0034140028057984 */ /* 0x001fe80000000800 */
[----:B--2---:R-:W0:Y:S04]  /*2940*/  LDS R30, [R40+0x3418] ;  /* 0x00341800281e7984 */ /* 0x004e280000000800 */
        /* <DEDUP_REMOVED lines=8> */
[----:B------:R-:W5:Y:S01]  /*29d0*/  LDS R41, [R4+0x343c] ;  /* 0x00343c0004297984 */ /* 0x000f620000000800 */
[----:B0-----:R-:W-:-:S04]  /*29e0*/  IADD3 R42, PT, PT, R30, R5, R32 ;  /* 0x000000051e2a7210 */ /* 0x001fc80007ffe020 */
[----:B-1----:R-:W-:-:S04]  /*29f0*/  IADD3 R42, PT, PT, R35, R42, R28 ;  /* 0x0000002a232a7210 */ /* 0x002fc80007ffe01c */
[----:B--2---:R-:W-:-:S04]  /*2a00*/  IADD3 R42, PT, PT, R36, R42, R37 ;  /* 0x0000002a242a7210 */ /* 0x004fc80007ffe025 */
[----:B---3--:R-:W-:-:S04]  /*2a10*/  IADD3 R42, PT, PT, R38, R42, R33 ;  /* 0x0000002a262a7210 */ /* 0x008fc80007ffe021 */
[----:B----4-:R-:W-:-:S05]  /*2a20*/  IADD3 R42, PT, PT, R34, R42, R39 ;  /* 0x0000002a222a7210 */ /* 0x010fca0007ffe027 */
[----:B-----5:R-:W-:Y:S01]  /*2a30*/  IMAD.IADD R41, R41, 0x1, R42 ;  /* 0x0000000129297824 */ /* 0x020fe200078e022a */
        /* <DEDUP_REMOVED lines=10> */
.L_x_340:
        /* <DEDUP_REMOVED lines=22> */
[----:B0-----:R-:W-:Y:S01]  /*2c40*/  IMAD.IADD R47, R34, 0x1, R39 ;  /* 0x00000001222f7824 */ /* 0x001fe200078e0227 */
[----:B------:R1:W-:Y:S04]  /*2c50*/  STS [R4+0x3438], R39 ;  /* 0x0034382704007388 */ /* 0x0003e80000000800 */
[----:B------:R1:W-:Y:S02]  /*2c60*/  STS [R4+0x343c], R47 ;  /* 0x00343c2f04007388 */ /* 0x0003e40000000800 */
.L_x_249:
[----:B------:R-:W-:Y:S05]  /*2c70*/  WARPSYNC.ALL ;  /* 0x0000000000007948 */ /* 0x000fea0003800000 */
[----:B------:R-:W-:Y:S01]  /*2c80*/  BAR.SYNC.DEFER_BLOCKING 0x0 ;  /* 0x0000000000007b1d */ /* 0x000fe20000010000 */
[----:B-1----:R-:W-:Y:S01]  /*2c90*/  IMAD.MOV.U32 R4, RZ, RZ, RZ ;  /* 0x000000ffff047224 */ /* 0x002fe200078e00ff */
[----:B------:R-:W-:Y:S01]  /*2ca0*/  ISETP.NE.AND P0, PT, R45, RZ, PT ;  /* 0x000000ff2d00720c */ /* 0x000fe20003f05270 */
[----:B0-----:R-:W-:-:S03]  /*2cb0*/  IMAD.MOV.U32 R5, RZ, RZ, R3 ;  /* 0x000000ffff057224 */ /* 0x001fc600078e0003 */
[----:B------:R-:W-:Y:S01]  /*2cc0*/  BSSY.RECONVERGENT B0, `(.L_x_251) ;  /* 0x000002a000007945 */ /* 0x000fe20003800200 */
[----:B------:R-:W-:-:S04]  /*2cd0*/  IMAD.HI.U32 R4, R3, 0x15555556, R4 ;  /* 0x1555555603047827 */ /* 0x000fc800078e0004 */
[----:B------:R-:W-:-:S05]  /*2ce0*/  IMAD R4, R4, 0x4, R29 ;  /* 0x0000000404047824 */ /* 0x000fca00078e021d */
[----:B------:R0:W1:Y:S01]  /*2cf0*/  LDS R5, [R4+0x3410] ;  /* 0x0034100004057984 */ /* 0x0000620000000800 */
[----:B------:R-:W-:Y:S05]  /*2d00*/  @P0 BRA `(.L_x_252) ;  /* 0x0000000000940947 */ /* 0x000fea0003800000 */
[----:B0-----:R-:W-:-:S05]  /*2d10*/  IMAD R4, R3, 0x4, R29 ;  /* 0x0000000403047824 */ /* 0x001fca00078e021d */
[----:B------:R-:W1:Y:S04]  /*2d20*/  LDS R28, [R4] ;  /* 0x00000000041c7984 */ /* 0x000e680000000800 */
[----:B--2---:R-:W0:Y:S04]  /*2d30*/  LDS R30, [R4+0x400] ;  /* 0x00040000041e7984 */ /* 0x004e280000000800 */
        /* <DEDUP_REMOVED lines=9> */
[----:B-1----:R-:W-:-:S03]  /*2dd0*/  IMAD.IADD R33, R5, 0x1, R28 ;  /* 0x0000000105217824 */ /* 0x002fc600078e021c */
[----:B------:R-:W1:Y:S01]  /*2de0*/  LDS R50, [R4+0x2c00] ;  /* 0x002c000004327984 */ /* 0x000e620000000800 */
[----:B0-----:R-:W-:-:S03]  /*2df0*/  IMAD.IADD R35, R5, 0x1, R30 ;  /* 0x0000000105237824 */ /* 0x001fc600078e021e */
[----:B------:R0:W-:Y:S01]  /*2e00*/  STS [R4], R33 ;  /* 0x0000002104007388 */ /* 0x0001e20000000800 */
[----:B--2---:R-:W-:-:S03]  /*2e10*/  IMAD.IADD R37, R5, 0x1, R32 ;  /* 0x0000000105257824 */ /* 0x004fc600078e0220 */
[----:B------:R2:W-:Y:S01]  /*2e20*/  STS [R4+0x400], R35 ;  /* 0x0004002304007388 */ /* 0x0005e20000000800 */
[C---:B---3--:R-:W-:Y:S02]  /*2e30*/  IMAD.IADD R39, R5.reuse, 0x1, R34 ;  /* 0x0000000105277824 */ /* 0x048fe400078e0222 */
[C---:B----4-:R-:W-:Y:S01]  /*2e40*/  IMAD.IADD R41, R5.reuse, 0x1, R36 ;  /* 0x0000000105297824 */ /* 0x050fe200078e0224 */
[----:B------:R3:W-:Y:S01]  /*2e50*/  STS [R4+0x800], R37 ;  /* 0x0008002504007388 */ /* 0x0007e20000000800 */
[----:B-----5:R-:W-:-:S03]  /*2e60*/  IMAD.IADD R43, R5, 0x1, R38 ;  /* 0x00000001052b7824 */ /* 0x020fc600078e0226 */
[----:B------:R3:W-:Y:S01]  /*2e70*/  STS [R4+0xc00], R39 ;  /* 0x000c002704007388 */ /* 0x0007e20000000800 */
[----:B------:R-:W-:-:S03]  /*2e80*/  IMAD.IADD R47, R5, 0x1, R40 ;  /* 0x00000001052f7824 */ /* 0x000fc600078e0228 */
[----:B------:R3:W-:Y:S01]  /*2e90*/  STS [R4+0x1000], R41 ;  /* 0x0010002904007388 */ /* 0x0007e20000000800 */
[----:B0-----:R-:W-:-:S03]  /*2ea0*/  IMAD.IADD R33, R5, 0x1, R42 ;  /* 0x0000000105217824 */ /* 0x001fc600078e022a */
[----:B------:R3:W-:Y:S01]  /*2eb0*/  STS [R4+0x1400], R43 ;  /* 0x0014002b04007388 */ /* 0x0007e20000000800 */
[----:B--2---:R-:W-:-:S03]  /*2ec0*/  IMAD.IADD R35, R5, 0x1, R44 ;  /* 0x0000000105237824 */ /* 0x004fc600078e022c */
[----:B------:R3:W-:Y:S01]  /*2ed0*/  STS [R4+0x1800], R47 ;  /* 0x0018002f04007388 */ /* 0x0007e20000000800 */
[----:B------:R-:W-:-:S03]  /*2ee0*/  IMAD.IADD R49, R5, 0x1, R46 ;  /* 0x0000000105317824 */ /* 0x000fc600078e022e */
[----:B------:R3:W-:Y:S01]  /*2ef0*/  STS [R4+0x1c00], R33 ;  /* 0x001c002104007388 */ /* 0x0007e20000000800 */
[----:B------:R-:W-:-:S03]  /*2f00*/  IMAD.IADD R51, R5, 0x1, R48 ;  /* 0x0000000105337824 */ /* 0x000fc600078e0230 */
[----:B------:R3:W-:Y:S01]  /*2f10*/  STS [R4+0x2000], R35 ;  /* 0x0020002304007388 */ /* 0x0007e20000000800 */
[----:B-1----:R-:W-:-:S03]  /*2f20*/  IMAD.IADD R53, R5, 0x1, R50 ;  /* 0x0000000105357824 */ /* 0x002fc600078e0232 */
[----:B------:R3:W-:Y:S04]  /*2f30*/  STS [R4+0x2400], R49 ;  /* 0x0024003104007388 */ /* 0x0007e80000000800 */
[----:B------:R3:W-:Y:S04]  /*2f40*/  STS [R4+0x2800], R51 ;  /* 0x0028003304007388 */ /* 0x0007e80000000800 */
[----:B------:R3:W-:Y:S02]  /*2f50*/  STS [R4+0x2c00], R53 ;  /* 0x002c003504007388 */ /* 0x0007e40000000800 */
.L_x_252:
[----:B------:R-:W-:Y:S05]  /*2f60*/  BSYNC.RECONVERGENT B0 ;  /* 0x0000000000007941 */ /* 0x000fea0003800200 */
.L_x_251:
[----:B------:R-:W-:Y:S01]  /*2f70*/  BAR.SYNC.DEFER_BLOCKING 0x0 ;  /* 0x0000000000007b1d */ /* 0x000fe20000010000 */
[----:B------:R-:W-:-:S05]  /*2f80*/  R2P PR, R31, 0x7f ;  /* 0x0000007f1f007804 */ /* 0x000fca0000000000 */
[----:B------:R-:W-:Y:S08]  /*2f90*/  BSSY.RECONVERGENT B0, `(.L_x_253) ;  /* 0x0000022000007945 */ /* 0x000ff00003800200 */
[----:B0--3--:R-:W-:Y:S02]  /*2fa0*/  VOTE.ANY R4, PT, P0 ;  /* 0x0000000000047806 */ /* 0x009fe400000e0100 */
[----:B------:R-:W-:-:S02]  /*2fb0*/  VOTE.ANY R33, PT, P1 ;  /* 0x0000000000217806 */ /* 0x000fc400008e0100 */
[----:B------:R-:W-:Y:S02]  /*2fc0*/  @!P0 LOP3.LUT R4, RZ, R4, RZ, 0x33, !PT ;  /* 0x00000004ff048212 */ /* 0x000fe400078e33ff */
[----:B--2---:R-:W-:Y:S02]  /*2fd0*/  VOTE.ANY R35, PT, P2 ;  /* 0x0000000000237806 */ /* 0x004fe400010e0100 */
        /* <DEDUP_REMOVED lines=10> */
[----:B------:R-:W-:Y:S02]  /*3080*/  LOP3.LUT R4, R33, R4, RZ, 0xc0, !PT ;  /* 0x0000000421047212 */ /* 0x000fe400078ec0ff */
[----:B------:R-:W-:Y:S02]  /*3090*/  LOP3.LUT P0, RZ, R31, 0x80, RZ, 0xc0, !PT ;  /* 0x000000801fff7812 */ /* 0x000fe4000780c0ff */
[----:B------:R-:W-:Y:S02]  /*30a0*/  @!P5 LOP3.LUT R35, RZ, R35, RZ, 0x33, !PT ;  /* 0x00000023ff23d212 */ /* 0x000fe400078e33ff */
[----:B------:R-:W-:Y:S02]  /*30b0*/  VOTE.ANY R28, PT, P6 ;  /* 0x00000000001c7806 */ /* 0x000fe400030e0100 */
[----:B------:R-:W-:Y:S02]  /*30c0*/  LOP3.LUT R35, R35, R4, RZ, 0xc0, !PT ;  /* 0x0000000423237212 */ /* 0x000fe400078ec0ff */
[----:B------:R-:W0:Y:S01]  /*30d0*/  S2R R4, SR_LEMASK ;  /* 0x0000000000047919 */ /* 0x000e220000003a00 */
[----:B------:R-:W-:-:S04]  /*30e0*/  @!P6 LOP3.LUT R28, RZ, R28, RZ, 0x33, !PT ;  /* 0x0000001cff1ce212 */ /* 0x000fc800078e33ff */
[----:B------:R-:W-:Y:S02]  /*30f0*/  VOTE.ANY R30, PT, P0 ;  /* 0x00000000001e7806 */ /* 0x000fe400000e0100 */
[----:B------:R-:W-:Y:S02]  /*3100*/  LOP3.LUT R35, R28, R35, RZ, 0xc0, !PT ;  /* 0x000000231c237212 */ /* 0x000fe400078ec0ff */
[----:B------:R-:W-:-:S04]  /*3110*/  @!P0 LOP3.LUT R30, RZ, R30, RZ, 0x33, !PT ;  /* 0x0000001eff1e8212 */ /* 0x000fc800078e33ff */
[----:B------:R-:W-:Y:S01]  /*3120*/  LOP3.LUT R35, R30, R35, RZ, 0xc0, !PT ;  /* 0x000000231e237212 */ /* 0x000fe200078ec0ff */
[----:B------:R-:W-:-:S03]  /*3130*/  IMAD.MOV.U32 R30, RZ, RZ, RZ ;  /* 0x000000ffff1e7224 */ /* 0x000fc600078e00ff */
[----:B------:R-:W2:Y:S01]  /*3140*/  FLO.U32 R53, R35 ;  /* 0x0000002300357300 */ /* 0x000ea200000e0000 */
[----:B0-----:R-:W-:Y:S02]  /*3150*/  LOP3.LUT R32, R4, R35, RZ, 0xc0, !PT ;  /* 0x0000002304207212 */ /* 0x001fe400078ec0ff */
[----:B--2---:R-:W-:-:S05]  /*3160*/  ISETP.NE.AND P0, PT, R26, R53, PT ;  /* 0x000000351a00720c */ /* 0x004fca0003f05270 */
[----:B------:R-:W0:Y:S08]  /*3170*/  POPC R32, R32 ;  /* 0x0000002000207309 */ /* 0x000e300000000000 */
[----:B------:R-:W-:Y:S05]  /*3180*/  @P0 BRA `(.L_x_254) ;  /* 0x0000000000080947 */ /* 0x000fea0003800000 */
[----:B------:R-:W-:-:S05]  /*3190*/  IMAD R31, R31, 0x4, R6 ;  /* 0x000000041f1f7824 */ /* 0x000fca00078e0206 */
[----:B0-----:R2:W3:Y:S02]  /*31a0*/  ATOMS.ADD R30, [R31], R32 ;  /* 0x000000201f1e738c */ /* 0x0014e40000000000 */
.L_x_254:
[----:B------:R-:W-:Y:S05]  /*31b0*/  BSYNC.RECONVERGENT B0 ;  /* 0x0000000000007941 */ /* 0x000fea0003800200 */
.L_x_253:
[----:B------:R-:W4:Y:S01]  /*31c0*/  LDCU UR4, c[0x0][0x3c4] ;  /* 0x00007880ff0477ac */ /* 0x000f220008000800 */
[C---:B------:R-:W-:Y:S01]  /*31d0*/  ISETP.NE.AND P0, PT, R24.reuse, 0x7fffffff, PT ;  /* 0x7fffffff1800780c */ /* 0x040fe20003f05270 */
[----:B---3--:R3:W0:Y:S01]  /*31e0*/  SHFL.IDX PT, R53, R30, R53, 0x1f ;  /* 0x00001f351e357589 */ /* 0x00862200000e0000 */
[----:B------:R-:W-:Y:S02]  /*31f0*/  BSSY.RECONVERGENT B0, `(.L_x_255) ;  /* 0x0000029000007945 */ /* 0x000fe40003800200 */
[----:B------:R-:W-:-:S04]  /*3200*/  SEL R28, R24, 0x80000000, P0 ;  /* 0x80000000181c7807 */ /* 0x000fc80000000000 */
[----:B----4-:R-:W-:-:S04]  /*3210*/  SHF.R.U32.HI R28, RZ, UR4, R28 ;  /* 0x00000004ff1c7c19 */ /* 0x010fc8000801161c */
[----:B--2---:R-:W-:-:S04]  /*3220*/  LOP3.LUT R31, R28, R7, RZ, 0x30, !PT ;  /* 0x000000071c1f7212 */ /* 0x004fc800078e30ff */
[----:B------:R-:W-:-:S13]  /*3230*/  R2P PR, R31, 0x7f ;  /* 0x0000007f1f007804 */ /* 0x000fda0000000000 */
        /* <DEDUP_REMOVED lines=22> */
[----:B------:R-:W-:Y:S02]  /*33a0*/  LOP3.LUT R28, R35, R28, RZ, 0xc0, !PT ;  /* 0x0000001c231c7212 */ /* 0x000fe400078ec0ff */
[----:B------:R-:W-:-:S02]  /*33b0*/  ISETP.NE.AND P0, PT, R23, 0x7fffffff, PT ;  /* 0x7fffffff1700780c */ /* 0x000fc40003f05270 */
[----:B------:R-:W-:Y:S02]  /*33c0*/  LOP3.LUT R35, R37, R28, RZ, 0xc0, !PT ;  /* 0x0000001c25237212 */ /* 0x000fe400078ec0ff */
[----:B------:R-:W-:Y:S02]  /*33d0*/  SEL R28, R23, 0x80000000, P0 ;  /* 0x80000000171c7807 */ /* 0x000fe40000000000 */
[----:B------:R-:W2:Y:S01]  /*33e0*/  FLO.U32 R37, R35 ;  /* 0x0000002300257300 */ /* 0x000ea200000e0000 */
[----:B------:R-:W-:Y:S02]  /*33f0*/  LOP3.LUT R34, R4, R35, RZ, 0xc0, !PT ;  /* 0x0000002304227212 */ /* 0x000fe400078ec0ff */
[----:B------:R-:W-:Y:S01]  /*3400*/  SHF.R.U32.HI R36, RZ, UR4, R28 ;  /* 0x00000004ff247c19 */ /* 0x000fe2000801161c */
[----:B------:R-:W-:-:S03]  /*3410*/  IMAD.MOV.U32 R28, RZ, RZ, RZ ;  /* 0x000000ffff1c7224 */ /* 0x000fc600078e00ff */
[----:B------:R-:W-:Y:S01]  /*3420*/  LOP3.LUT R33, R36, R7, RZ, 0x30, !PT ;  /* 0x0000000724217212 */ /* 0x000fe200078e30ff */
[----:B------:R-:W4:Y:S01]  /*3430*/  POPC R34, R34 ;  /* 0x0000002200227309 */ /* 0x000f220000000000 */
[----:B--2---:R-:W-:-:S13]  /*3440*/  ISETP.NE.AND P0, PT, R26, R37, PT ;  /* 0x000000251a00720c */ /* 0x004fda0003f05270 */
[----:B0--34-:R-:W-:Y:S05]  /*3450*/  @P0 BRA `(.L_x_256) ;  /* 0x0000000000080947 */ /* 0x019fea0003800000 */
[----:B------:R-:W-:-:S05]  /*3460*/  IMAD R31, R31, 0x4, R6 ;  /* 0x000000041f1f7824 */ /* 0x000fca00078e0206 */
[----:B------:R0:W2:Y:S02]  /*3470*/  ATOMS.ADD R28, [R31], R34 ;  /* 0x000000221f1c738c */ /* 0x0000a40000000000 */
.L_x_256:
[----:B------:R-:W-:Y:S05]  /*3480*/  BSYNC.RECONVERGENT B0 ;  /* 0x0000000000007941 */ /* 0x000fea0003800200 */
.L_x_255:
[----:B------:R-:W-:Y:S01]  /*3490*/  R2P PR, R33, 0x7f ;  /* 0x0000007f21007804 */ /* 0x000fe20000000000 */
[----:B--2---:R2:W3:Y:S01]  /*34a0*/  SHFL.IDX PT, R37, R28, R37, 0x1f ;  /* 0x00001f251c257589 */ /* 0x0044e200000e0000 */
[----:B------:R-:W-:Y:S01]  /*34b0*/  BSSY.RECONVERGENT B0, `(.L_x_257) ;  /* 0x0000025000007945 */ /* 0x000fe20003800200 */
[----:B------:R-:W-:-:S10]  /*34c0*/  IMAD.MOV.U32 R36, RZ, RZ, RZ ;  /* 0x000000ffff247224 */ /* 0x000fd400078e00ff */
[----:B------:R-:W-:Y:S02]  /*34d0*/  VOTE.ANY R30, PT, P0 ;  /* 0x00000000001e7806 */ /* 0x000fe400000e0100 */
[----:B0-----:R-:W-:Y:S02]  /*34e0*/  VOTE.ANY R31, PT, P1 ;  /* 0x00000000001f7806 */ /* 0x001fe400008e0100 */
        /* <DEDUP_REMOVED lines=24> */
[----:B------:R-:W0:Y:S01]  /*3670*/  FLO.U32 R35, R39 ;  /* 0x0000002700237300 */ /* 0x000e2200000e0000 */
[----:B------:R-:W-:Y:S02]  /*3680*/  LOP3.LUT R51, R4, R39, RZ, 0xc0, !PT ;  /* 0x0000002704337212 */ /* 0x000fe400078ec0ff */
[----:B------:R-:W-:-:S04]  /*3690*/  SHF.R.U32.HI R30, RZ, UR4, R30 ;  /* 0x00000004ff1e7c19 */ /* 0x000fc8000801161e */
[----:B------:R-:W-:Y:S01]  /*36a0*/  LOP3.LUT R31, R30, R7, RZ, 0x30, !PT ;  /* 0x000000071e1f7212 */ /* 0x000fe200078e30ff */
[----:B------:R-:W4:Y:S01]  /*36b0*/  POPC R51, R51 ;  /* 0x0000003300337309 */ /* 0x000f220000000000 */
[----:B0-----:R-:W-:-:S13]  /*36c0*/  ISETP.NE.AND P0, PT, R26, R35, PT ;  /* 0x000000231a00720c */ /* 0x001fda0003f05270 */
[----:B--234-:R-:W-:Y:S05]  /*36d0*/  @P0 BRA `(.L_x_258) ;  /* 0x0000000000080947 */ /* 0x01cfea0003800000 */
[----:B------:R-:W-:-:S06]  /*36e0*/  IMAD R36, R33, 0x4, R6 ;  /* 0x0000000421247824 */ /* 0x000fcc00078e0206 */
[----:B------:R0:W2:Y:S02]  /*36f0*/  ATOMS.ADD R36, [R36], R51 ;  /* 0x000000332424738c */ /* 0x0000a40000000000 */
.L_x_258:
[----:B------:R-:W-:Y:S05]  /*3700*/  BSYNC.RECONVERGENT B0 ;  /* 0x0000000000007941 */ /* 0x000fea0003800200 */
.L_x_257:
[----:B------:R-:W-:Y:S01]  /*3710*/  R2P PR, R31, 0x7f ;  /* 0x0000007f1f007804 */ /* 0x000fe20000000000 */
[----:B--2---:R2:W3:Y:S01]  /*3720*/  SHFL.IDX PT, R36, R36, R35, 0x1f ;  /* 0x00001f2324247589 */ /* 0x0044e200000e0000 */
[----:B------:R-:W-:Y:S11]  /*3730*/  BSSY.RECONVERGENT B0, `(.L_x_259) ;  /* 0x0000025000007945 */ /* 0x000ff60003800200 */
[----:B------:R-:W-:-:S02]  /*3740*/  VOTE.ANY R28, PT, P0 ;  /* 0x00000000001c7806 */ /* 0x000fc400000e0100 */
[----:B------:R-:W-:Y:S02]  /*3750*/  VOTE.ANY R33, PT, P1 ;  /* 0x0000000000217806 */ /* 0x000fe400008e0100 */
[----:B------:R-:W-:Y:S02]  /*3760*/  @!P0 LOP3.LUT R28, RZ, R28, RZ, 0x33, !PT ;  /* 0x0000001cff1c8212 */ /* 0x000fe400078e33ff */
[----:B------:R-:W-:Y:S02]  /*3770*/  VOTE.ANY R39, PT, P2 ;  /* 0x0000000000277806 */ /* 0x000fe400010e0100 */
[----:B------:R-:W-:Y:S02]  /*3780*/  @!P1 LOP3.LUT R33, RZ, R33, RZ, 0x33, !PT ;  /* 0x00000021ff219212 */ /* 0x000fe400078e33ff */
[----:B------:R-:W-:Y:S02]  /*3790*/  @!P2 LOP3.LUT R39, RZ, R39, RZ, 0x33, !PT ;  /* 0x00000027ff27a212 */ /* 0x000fe400078e33ff */
[----:B------:R-:W-:-:S02]  /*37a0*/  LOP3.LUT R28, R33, R28, RZ, 0xc0, !PT ;  /* 0x0000001c211c7212 */ /* 0x000fc400078ec0ff */
[----:B------:R-:W-:Y:S02]  /*37b0*/  VOTE.ANY R33, PT, P3 ;  /* 0x0000000000217806 */ /* 0x000fe400018e0100 */
[----:B------:R-:W-:Y:S02]  /*37c0*/  LOP3.LUT R28, R39, R28, RZ, 0xc0, !PT ;  /* 0x0000001c271c7212 */ /* 0x000fe400078ec0ff */
[----:B------:R-:W-:Y:S02]  /*37d0*/  LOP3.LUT P0, RZ, R31, 0x80, RZ, 0xc0, !PT ;  /* 0x000000801fff7812 */ /* 0x000fe4000780c0ff */
[----:B------:R-:W-:Y:S02]  /*37e0*/  VOTE.ANY R39, PT, P4 ;  /* 0x0000000000277806 */ /* 0x000fe400020e0100 */
[----:B------:R-:W-:Y:S02]  /*37f0*/  @!P3 LOP3.LUT R33, RZ, R33, RZ, 0x33, !PT ;  /* 0x00000021ff21b212 */ /* 0x000fe400078e33ff */
[----:B------:R-:W-:-:S02]  /*3800*/  @!P4 LOP3.LUT R39, RZ, R39, RZ, 0x33, !PT ;  /* 0x00000027ff27c212 */ /* 0x000fc400078e33ff */
[----:B------:R-:W-:Y:S02]  /*3810*/  LOP3.LUT R28, R33, R28, RZ, 0xc0, !PT ;  /* 0x0000001c211c7212 */ /* 0x000fe400078ec0ff */
[----:B------:R-:W-:Y:S02]  /*3820*/  VOTE.ANY R33, PT, P5 ;  /* 0x0000000000217806 */ /* 0x000fe400028e0100 */
[----:B------:R-:W-:Y:S02]  /*3830*/  LOP3.LUT R28, R39, R28, RZ, 0xc0, !PT ;  /* 0x0000001c271c7212 */ /* 0x000fe400078ec0ff */
[----:B------:R-:W-:Y:S02]  /*3840*/  VOTE.ANY R39, PT, P6 ;  /* 0x0000000000277806 */ /* 0x000fe400030e0100 */
[----:B------:R-:W-:Y:S02]  /*3850*/  @!P5 LOP3.LUT R33, RZ, R33, RZ, 0x33, !PT ;  /* 0x00000021ff21d212 */ /* 0x000fe400078e33ff */
[----:B------:R-:W-:-:S02]  /*3860*/  VOTE.ANY R41, PT, P0 ;  /* 0x0000000000297806 */ /* 0x000fc400000e0100 */
[----:B------:R-:W-:Y:S02]  /*3870*/  @!P6 LOP3.LUT R39, RZ, R39, RZ, 0x33, !PT ;  /* 0x00000027ff27e212 */ /* 0x000fe400078e33ff */
[----:B------:R-:W-:Y:S02]  /*3880*/  LOP3.LUT R28, R33, R28, RZ, 0xc0, !PT ;  /* 0x0000001c211c7212 */ /* 0x000fe400078ec0ff */
[----:B------:R-:W-:Y:S02]  /*3890*/  @!P0 LOP3.LUT R41, RZ, R41, RZ, 0x33, !PT ;  /* 0x00000029ff298212 */ /* 0x000fe400078e33ff */
[----:B------:R-:W-:Y:S02]  /*38a0*/  LOP3.LUT R28, R39, R28, RZ, 0xc0, !PT ;  /* 0x0000001c271c7212 */ /* 0x000fe400078ec0ff */
[----:B------:R-:W-:Y:S02]  /*38b0*/  ISETP.NE.AND P0, PT, R21, 0x7fffffff, PT ;  /* 0x7fffffff1500780c */ /* 0x000fe40003f05270 */
[----:B------:R-:W-:-:S02]  /*38c0*/  LOP3.LUT R39, R41, R28, RZ, 0xc0, !PT ;  /* 0x0000001c29277212 */ /* 0x000fc400078ec0ff */
[----:B------:R-:W-:Y:S02]  /*38d0*/  SEL R28, R21, 0x80000000, P0 ;  /* 0x80000000151c7807 */ /* 0x000fe40000000000 */
[----:B------:R-:W4:Y:S01]  /*38e0*/  FLO.U32 R41, R39 ;  /* 0x0000002700297300 */ /* 0x000f2200000e0000 */
[----:B------:R-:W-:Y:S02]  /*38f0*/  LOP3.LUT R38, R4, R39, RZ, 0xc0, !PT ;  /* 0x0000002704267212 */ /* 0x000fe400078ec0ff */
[----:B------:R-:W-:Y:S01]  /*3900*/  SHF.R.U32.HI R30, RZ, UR4, R28 ;  /* 0x00000004ff1e7c19 */ /* 0x000fe2000801161c */
[----:B------:R-:W-:-:S03]  /*3910*/  IMAD.MOV.U32 R28, RZ, RZ, RZ ;  /* 0x000000ffff1c7224 */ /* 0x000fc600078e00ff */
[----:B------:R-:W-:Y:S01]  /*3920*/  LOP3.LUT R33, R30, R7, RZ, 0x30, !PT ;  /* 0x000000071e217212 */ /* 0x000fe200078e30ff */
[----:B------:R-:W0:Y:S01]  /*3930*/  POPC R38, R38 ;  /* 0x0000002600267309 */ /* 0x000e220000000000 */
[----:B----4-:R-:W-:-:S13]  /*3940*/  ISETP.NE.AND P0, PT, R26, R41, PT ;  /* 0x000000291a00720c */ /* 0x010fda0003f05270 */
[----:B0-23--:R-:W-:Y:S05]  /*3950*/  @P0 BRA `(.L_x_260) ;  /* 0x0000000000080947 */ /* 0x00dfea0003800000 */
[----:B------:R-:W-:-:S05]  /*3960*/  IMAD R31, R31, 0x4, R6 ;  /* 0x000000041f1f7824 */ /* 0x000fca00078e0206 */
[----:B------:R0:W2:Y:S02]  /*3970*/  ATOMS.ADD R28, [R31], R38 ;  /* 0x000000261f1c738c */ /* 0x0000a40000000000 */
.L_x_260:
[----:B------:R-:W-:Y:S05]  /*3980*/  BSYNC.RECONVERGENT B0 ;  /* 0x0000000000007941 */ /* 0x000fea0003800200 */
.L_x_259:
        /* <DEDUP_REMOVED lines=39> */
.L_x_262:
[----:B------:R-:W-:Y:S05]  /*3c00*/  BSYNC.RECONVERGENT B0 ;  /* 0x0000000000007941 */ /* 0x000fea0003800200 */
.L_x_261:
        /* <DEDUP_REMOVED lines=39> */
.L_x_264:
[----:B------:R-:W-:Y:S05]  /*3e80*/  BSYNC.RECONVERGENT B0 ;  /* 0x0000000000007941 */ /* 0x000fea0003800200 */
.L_x_263:
        /* <DEDUP_REMOVED lines=39> */
.L_x_266:
[----:B------:R-:W-:Y:S05]  /*4100*/  BSYNC.RECONVERGENT B0 ;  /* 0x0000000000007941 */ /* 0x000fea0003800200 */
.L_x_265:
[----:B------:R-:W-:Y:S01]  /*4110*/  R2P PR, R31, 0x7f ;  /* 0x0000007f1f007804 */ /* 0x000fe20000000000 */
[----:B--2---:R2:W3:Y:S01]  /*4120*/  SHFL.IDX PT, R52, R52, R35, 0x1f ;  /* 0x00001f2334347589 */ /* 0x0044e200000e0000 */
[----:B------:R-:W-:Y:S11]  /*4130*/  BSSY.RECONVERGENT B0, `(.L_x_267) ;  /* 0x0000025000007945 */ /* 0x000ff60003800200 */
[----:B------:R-:W-:-:S02]  /*4140*/  VOTE.ANY R28, PT, P0 ;  /* 0x00000000001c7806 */ /* 0x000fc400000e0100 */
[----:B------:R-:W-:Y:S02]  /*4150*/  VOTE.ANY R33, PT, P1 ;  /* 0x0000000000217806 */ /* 0x000fe400008e0100 */
[----:B------:R-:W-:Y:S02]  /*4160*/  @!P0 LOP3.LUT R28, RZ, R28, RZ, 0x33, !PT ;  /* 0x0000001cff1c8212 */ /* 0x000fe400078e33ff */
[----:B------:R-:W-:Y:S02]  /*4170*/  @!P1 LOP3.LUT R33, RZ, R33, RZ, 0x33, !PT ;  /* 0x00000021ff219212 */ /* 0x000fe400078e33ff */
[----:B------:R-:W-:Y:S02]  /*4180*/  VOTE.ANY R47, PT, P2 ;  /* 0x00000000002f7806 */ /* 0x000fe400010e0100 */
[----:B------:R-:W-:Y:S02]  /*4190*/  LOP3.LUT R28, R33, R28, RZ, 0xc0, !PT ;  /* 0x0000001c211c7212 */ /* 0x000fe400078ec0ff */
[----:B------:R-:W-:-:S02]  /*41a0*/  VOTE.ANY R33, PT, P3 ;  /* 0x0000000000217806 */ /* 0x000fc400018e0100 */
[----:B------:R-:W-:Y:S02]  /*41b0*/  @!P2 LOP3.LUT R47, RZ, R47, RZ, 0x33, !PT ;  /* 0x0000002fff2fa212 */ /* 0x000fe400078e33ff */
[----:B------:R-:W-:Y:S02]  /*41c0*/  @!P3 LOP3.LUT R33, RZ, R33, RZ, 0x33, !PT ;  /* 0x00000021ff21b212 */ /* 0x000fe400078e33ff */
[----:B------:R-:W-:Y:S02]  /*41d0*/  LOP3.LUT R28, R47, R28, RZ, 0xc0, !PT ;  /* 0x0000001c2f1c7212 */ /* 0x000fe400078ec0ff */
[----:B------:R-:W-:Y:S02]  /*41e0*/  LOP3.LUT P0, RZ, R31, 0x80, RZ, 0xc0, !PT ;  /* 0x000000801fff7812 */ /* 0x000fe4000780c0ff */
[----:B------:R-:W-:Y:S02]  /*41f0*/  VOTE.ANY R47, PT, P4 ;  /* 0x00000000002f7806 */ /* 0x000fe400020e0100 */
[----:B------:R-:W-:-:S02]  /*4200*/  LOP3.LUT R28, R33, R28, RZ, 0xc0, !PT ;  /* 0x0000001c211c7212 */ /* 0x000fc400078ec0ff */
[----:B------:R-:W-:Y:S02]  /*4210*/  VOTE.ANY R33, PT, P5 ;  /* 0x0000000000217806 */ /* 0x000fe400028e0100 */
[----:B------:R-:W-:Y:S02]  /*4220*/  @!P4 LOP3.LUT R47, RZ, R47, RZ, 0x33, !PT ;  /* 0x0000002fff2fc212 */ /* 0x000fe400078e33ff */
[----:B------:R-:W-:Y:S02]  /*4230*/  @!P5 LOP3.LUT R33, RZ, R33, RZ, 0x33, !PT ;  /* 0x00000021ff21d212 */ /* 0x000fe400078e33ff */
[----:B------:R-:W-:Y:S02]  /*4240*/  LOP3.LUT R28, R47, R28, RZ, 0xc0, !PT ;  /* 0x0000001c2f1c7212 */ /* 0x000fe400078ec0ff */
[----:B------:R-:W-:Y:S02]  /*4250*/  VOTE.ANY R47, PT, P6 ;  /* 0x00000000002f7806 */ /* 0x000fe400030e0100 */
[----:B------:R-:W-:-:S02]  /*4260*/  LOP3.LUT R28, R33, R28, RZ, 0xc0, !PT ;  /* 0x0000001c211c7212 */ /* 0x000fc400078ec0ff */
[----:B------:R-:W-:Y:S02]  /*4270*/  VOTE.ANY R33, PT, P0 ;  /* 0x0000000000217806 */ /* 0x000fe400000e0100 */
[----:B------:R-:W-:Y:S02]  /*4280*/  @!P6 LOP3.LUT R47, RZ, R47, RZ, 0x33, !PT ;  /* 0x0000002fff2fe212 */ /* 0x000fe400078e33ff */
        /* <DEDUP_REMOVED lines=13> */
[----:B------:R-:W-:-:S06]  /*4360*/  IMAD R30, R31, 0x4, R6 ;  /* 0x000000041f1e7824 */ /* 0x000fcc00078e0206 */
[----:B------:R0:W2:Y:S02]  /*4370*/  ATOMS.ADD R30, [R30], R47 ;  /* 0x0000002f1e1e738c */ /* 0x0000a40000000000 */
.L_x_268:
[----:B------:R-:W-:Y:S05]  /*4380*/  BSYNC.RECONVERGENT B0 ;  /* 0x0000000000007941 */ /* 0x000fea0003800200 */
.L_x_267:
[----:B------:R-:W-:Y:S01]  /*4390*/  R2P PR, R33, 0x7f ;  /* 0x0000007f21007804 */ /* 0x000fe20000000000 */
[----:B--2---:R2:W3:Y:S01]  /*43a0*/  SHFL.IDX PT, R50, R30, R50, 0x1f ;  /* 0x00001f321e327589 */ /* 0x0044e200000e0000 */
[----:B------:R-:W-:Y:S01]  /*43b0*/  BSSY.RECONVERGENT B0, `(.L_x_269) ;  /* 0x0000025000007945 */ /* 0x000fe20003800200 */
[----:B------:R-:W-:-:S10]  /*43c0*/  IMAD.MOV.U32 R48, RZ, RZ, RZ ;  /* 0x000000ffff307224 */ /* 0x000fd400078e00ff */
        /* <DEDUP_REMOVED lines=22> */
[----:B------:R-:W-:Y:S02]  /*4530*/  @!P0 LOP3.LUT R31, RZ, R31, RZ, 0x33, !PT ;  /* 0x0000001fff1f8212 */ /* 0x000fe400078e33ff */
[C---:B------:R-:W-:Y:S02]  /*4540*/  ISETP.NE.AND P0, PT, R16.reuse, 0x7fffffff, PT ;  /* 0x7fffffff1000780c */ /* 0x040fe40003f05270 */
[----:B------:R-:W-:Y:S02]  /*4550*/  LOP3.LUT R35, R31, R28, RZ, 0xc0, !PT ;  /* 0x0000001c1f237212 */ /* 0x000fe400078ec0ff */
[----:B------:R-:W-:Y:S02]  /*4560*/  SEL R28, R16, 0x80000000, P0 ;  /* 0x80000000101c7807 */ /* 0x000fe40000000000 */
[----:B------:R-:W4:Y:S02]  /*4570*/  FLO.U32 R31, R35 ;  /* 0x00000023001f7300 */ /* 0x000f2400000e0000 */
[----:B------:R-:W-:-:S02]  /*4580*/  SHF.R.U32.HI R40, RZ, UR4, R28 ;  /* 0x00000004ff287c19 */ /* 0x000fc4000801161c */
[----:B------:R-:W-:Y:S02]  /*4590*/  LOP3.LUT R28, R4, R35, RZ, 0xc0, !PT ;  /* 0x00000023041c7212 */ /* 0x000fe400078ec0ff */
[----:B------:R-:W-:-:S04]  /*45a0*/  LOP3.LUT R40, R40, R7, RZ, 0x30, !PT ;  /* 0x0000000728287212 */ /* 0x000fc800078e30ff */
[----:B------:R-:W0:Y:S01]  /*45b0*/  POPC R28, R28 ;  /* 0x0000001c001c7309 */ /* 0x000e220000000000 */
[----:B----4-:R-:W-:-:S13]  /*45c0*/  ISETP.NE.AND P0, PT, R26, R31, PT ;  /* 0x0000001f1a00720c */ /* 0x010fda0003f05270 */
[----:B0-23--:R-:W-:Y:S05]  /*45d0*/  @P0 BRA `(.L_x_270) ;  /* 0x0000000000080947 */ /* 0x00dfea0003800000 */
[----:B------:R-:W-:-:S05]  /*45e0*/  IMAD R33, R33, 0x4, R6 ;  /* 0x0000000421217824 */ /* 0x000fca00078e0206 */
[----:B------:R0:W2:Y:S02]  /*45f0*/  ATOMS.ADD R48, [R33], R28 ;  /* 0x0000001c2130738c */ /* 0x0000a40000000000 */
.L_x_270:
[----:B------:R-:W-:Y:S05]  /*4600*/  BSYNC.RECONVERGENT B0 ;  /* 0x0000000000007941 */ /* 0x000fea0003800200 */
.L_x_269:
[----:B------:R-:W-:Y:S01]  /*4610*/  R2P PR, R40, 0x7f ;  /* 0x0000007f28007804 */ /* 0x000fe20000000000 */
[----:B--2---:R2:W3:Y:S01]  /*4620*/  SHFL.IDX PT, R31, R48, R31, 0x1f ;  /* 0x00001f1f301f7589 */ /* 0x0044e200000e0000 */
[----:B------:R-:W-:Y:S11]  /*4630*/  BSSY.RECONVERGENT B0, `(.L_x_271) ;  /* 0x0000025000007945 */ /* 0x000ff60003800200 */
[----:B------:R-:W-:-:S02]  /*4640*/  VOTE.ANY R30, PT, P0 ;  /* 0x00000000001e7806 */ /* 0x000fc400000e0100 */
[----:B0-----:R-:W-:Y:S02]  /*4650*/  VOTE.ANY R33, PT, P1 ;  /* 0x0000000000217806 */ /* 0x001fe400008e0100 */
[----:B------:R-:W-:Y:S02]  /*4660*/  @!P0 LOP3.LUT R30, RZ, R30, RZ, 0x33, !PT ;  /* 0x0000001eff1e8212 */ /* 0x000fe400078e33ff */
[----:B------:R-:W-:Y:S02]  /*4670*/  @!P1 LOP3.LUT R33, RZ, R33, RZ, 0x33, !PT ;  /* 0x00000021ff219212 */ /* 0x000fe400078e33ff */
[----:B------:R-:W-:Y:S02]  /*4680*/  LOP3.LUT P0, RZ, R40, 0x80, RZ, 0xc0, !PT ;  /* 0x0000008028ff7812 */ /* 0x000fe4000780c0ff */
[----:B------:R-:W-:Y:S02]  /*4690*/  LOP3.LUT R30, R33, R30, RZ, 0xc0, !PT ;  /* 0x0000001e211e7212 */ /* 0x000fe400078ec0ff */
[----:B------:R-:W-:-:S04]  /*46a0*/  VOTE.ANY R33, PT, P2 ;  /* 0x0000000000217806 */ /* 0x000fc800010e0100 */
[----:B------:R-:W-:-:S04]  /*46b0*/  @!P2 LOP3.LUT R33, RZ, R33, RZ, 0x33, !PT ;  /* 0x00000021ff21a212 */ /* 0x000fc800078e33ff */
[----:B------:R-:W-:Y:S02]  /*46c0*/  LOP3.LUT R30, R33, R30, RZ, 0xc0, !PT ;  /* 0x0000001e211e7212 */ /* 0x000fe400078ec0ff */
[----:B------:R-:W-:Y:S02]  /*46d0*/  VOTE.ANY R33, PT, P3 ;  /* 0x0000000000217806 */ /* 0x000fe400018e0100 */
[----:B------:R-:W-:Y:S02]  /*46e0*/  VOTE.ANY R35, PT, P0 ;  /* 0x0000000000237806 */ /* 0x000fe400000e0100 */
[----:B------:R-:W-:Y:S02]  /*46f0*/  @!P3 LOP3.LUT R33, RZ, R33, RZ, 0x33, !PT ;  /* 0x00000021ff21b212 */ /* 0x000fe400078e33ff */
[----:B------:R-:W-:Y:S02]  /*4700*/  @!P0 LOP3.LUT R35, RZ, R35, RZ, 0x33, !PT ;  /* 0x00000023ff238212 */ /* 0x000fe400078e33ff */
[----:B------:R-:W-:-:S02]  /*4710*/  LOP3.LUT R30, R33, R30, RZ, 0xc0, !PT ;  /* 0x0000001e211e7212 */ /* 0x000fc400078ec0ff */
[----:B------:R-:W-:Y:S02]  /*4720*/  VOTE.ANY R33, PT, P4 ;  /* 0x0000000000217806 */ /* 0x000fe400020e0100 */
[----:B------:R-:W-:Y:S02]  /*4730*/  ISETP.NE.AND P0, PT, R15, 0x7fffffff, PT ;  /* 0x7fffffff0f00780c */ /* 0x000fe40003f05270 */
        /* <DEDUP_REMOVED lines=8> */
[----:B------:R-:W-:Y:S02]  /*47c0*/  LOP3.LUT R35, R35, R30, RZ, 0xc0, !PT ;  /* 0x0000001e23237212 */ /* 0x000fe400078ec0ff */
[----:B------:R-:W-:Y:S02]  /*47d0*/  SEL R30, R15, 0x80000000, P0 ;  /* 0x800000000f1e7807 */ /* 0x000fe40000000000 */
[----:B------:R0:W4:Y:S02]  /*47e0*/  FLO.U32 R33, R35 ;  /* 0x0000002300217300 */ /* 0x00012400000e0000 */
[----:B------:R-:W-:Y:S02]  /*47f0*/  SHF.R.U32.HI R46, RZ, UR4, R30 ;  /* 0x00000004ff2e7c19 */ /* 0x000fe4000801161e */
[----:B------:R-:W-:Y:S02]  /*4800*/  LOP3.LUT R30, R4, R35, RZ, 0xc0, !PT ;  /* 0x00000023041e7212 */ /* 0x000fe400078ec0ff */
[----:B------:R-:W-:Y:S01]  /*4810*/  LOP3.LUT R46, R46, R7, RZ, 0x30, !PT ;  /* 0x000000072e2e7212 */ /* 0x000fe200078e30ff */
[----:B0-----:R-:W-:-:S03]  /*4820*/  IMAD.MOV.U32 R35, RZ, RZ, RZ ;  /* 0x000000ffff237224 */ /* 0x001fc600078e00ff */
[----:B------:R-:W0:Y:S01]  /*4830*/  POPC R30, R30 ;  /* 0x0000001e001e7309 */ /* 0x000e220000000000 */
[----:B----4-:R-:W-:-:S13]  /*4840*/  ISETP.NE.AND P0, PT, R26, R33, PT ;  /* 0x000000211a00720c */ /* 0x010fda0003f05270 */
[----:B0-23--:R-:W-:Y:S05]  /*4850*/  @P0 BRA `(.L_x_272) ;  /* 0x0000000000080947 */ /* 0x00dfea0003800000 */
[----:B------:R-:W-:-:S06]  /*4860*/  IMAD R35, R40, 0x4, R6 ;  /* 0x0000000428237824 */ /* 0x000fcc00078e0206 */
[----:B------:R0:W2:Y:S02]  /*4870*/  ATOMS.ADD R35, [R35], R30 ;  /* 0x0000001e2323738c */ /* 0x0000a40000000000 */
.L_x_272:
[----:B------:R-:W-:Y:S05]  /*4880*/  BSYNC.RECONVERGENT B0 ;  /* 0x0000000000007941 */ /* 0x000fea0003800200 */
.L_x_271:
[----:B------:R-:W-:Y:S01]  /*4890*/  R2P PR, R46, 0x7f ;  /* 0x0000007f2e007804 */ /* 0x000fe20000000000 */
[----:B------:R-:W-:Y:S01]  /*48a0*/  IMAD.IADD R32, R32, 0x1, R53 ;  /* 0x0000000120207824 */ /* 0x000fe200078e0235 */
[----:B--2---:R2:W3:Y:S01]  /*48b0*/  SHFL.IDX PT, R33, R35, R33, 0x1f ;  /* 0x00001f2123217589 */ /* 0x0044e200000e0000 */
[----:B------:R-:W-:Y:S01]  /*48c0*/  IMAD.IADD R34, R34, 0x1, R37 ;  /* 0x0000000122227824 */ /* 0x000fe200078e0225 */
[----:B------:R-:W-:Y:S09]  /*48d0*/  BSSY.RECONVERGENT B0, `(.L_x_273) ;  /* 0x0000025000007945 */ /* 0x000ff20003800200 */
        /* <DEDUP_REMOVED lines=26> */
[----:B------:R4:W5:Y:S02]  /*4a80*/  FLO.U32 R40, R48 ;  /* 0x0000003000287300 */ /* 0x00096400000e0000 */
[----:B------:R-:W-:-:S04]  /*4a90*/  SHF.R.U32.HI R37, RZ, UR4, R37 ;  /* 0x00000004ff257c19 */ /* 0x000fc80008011625 */
[----:B------:R-:W-:Y:S01]  /*4aa0*/  LOP3.LUT R53, R37, R7, RZ, 0x30, !PT ;  /* 0x0000000725357212 */ /* 0x000fe200078e30ff */
[----:B------:R-:W-:Y:S01]  /*4ab0*/  IMAD.MOV.U32 R37, RZ, RZ, RZ ;  /* 0x000000ffff257224 */ /* 0x000fe200078e00ff */
[----:B----4-:R-:W-:-:S04]  /*4ac0*/  LOP3.LUT R48, R4, R48, RZ, 0xc0, !PT ;  /* 0x0000003004307212 */ /* 0x010fc800078ec0ff */
[----:B--2---:R2:W4:Y:S01]  /*4ad0*/  POPC R35, R48 ;  /* 0x0000003000237309 */ /* 0x0045220000000000 */
[----:B-----5:R-:W-:-:S13]  /*4ae0*/  ISETP.NE.AND P0, PT, R26, R40, PT ;  /* 0x000000281a00720c */ /* 0x020fda0003f05270 */
[----:B--234-:R-:W-:Y:S05]  /*4af0*/  @P0 BRA `(.L_x_274) ;  /* 0x0000000000080947 */ /* 0x01cfea0003800000 */
[----:B------:R-:W-:-:S05]  /*4b00*/  IMAD R46, R46, 0x4, R6 ;  /* 0x000000042e2e7824 */ /* 0x000fca00078e0206 */
[----:B------:R2:W3:Y:S02]  /*4b10*/  ATOMS.ADD R37, [R46], R35 ;  /* 0x000000232e25738c */ /* 0x0004e40000000000 */
.L_x_274:
[----:B------:R-:W-:Y:S05]  /*4b20*/  BSYNC.RECONVERGENT B0 ;  /* 0x0000000000007941 */ /* 0x000fea0003800200 */
.L_x_273:
[----:B------:R-:W-:Y:S01]  /*4b30*/  R2P PR, R53, 0x7f ;  /* 0x0000007f35007804 */ /* 0x000fe20000000000 */
[----:B------:R-:W-:Y:S01]  /*4b40*/  IMAD.IADD R36, R51, 0x1, R36 ;  /* 0x0000000133247824 */ /* 0x000fe200078e0224 */
[----:B---3--:R3:W4:Y:S01]  /*4b50*/  SHFL.IDX PT, R40, R37, R40, 0x1f ;  /* 0x00001f2825287589 */ /* 0x00872200000e0000 */
[----:B------:R-:W-:Y:S01]  /*4b60*/  IMAD.IADD R38, R38, 0x1, R41 ;  /* 0x0000000126267824 */ /* 0x000fe200078e0229 */
[----:B------:R-:W-:Y:S09]  /*4b70*/  BSSY.RECONVERGENT B0, `(.L_x_275) ;  /* 0x0000025000007945 */ /* 0x000ff20003800200 */
[----:B--2---:R-:W-:-:S02]  /*4b80*/  VOTE.ANY R46, PT, P0 ;  /* 0x00000000002e7806 */ /* 0x004fc400000e0100 */
        /* <DEDUP_REMOVED lines=22> */
[----:B------:R-:W-:Y:S02]  /*4cf0*/  ISETP.NE.AND P0, PT, R13, 0x7fffffff, PT ;  /* 0x7fffffff0d00780c */ /* 0x000fe40003f05270 */
[----:B------:R-:W-:Y:S02]  /*4d00*/  LOP3.LUT R48, R51, R46, RZ, 0xc0, !PT ;  /* 0x0000002e33307212 */ /* 0x000fe400078ec0ff */
[----:B------:R-:W-:Y:S02]  /*4d10*/  SEL R41, R13, 0x80000000, P0 ;  /* 0x800000000d297807 */ /* 0x000fe40000000000 */
[----:B------:R2:W5:Y:S02]  /*4d20*/  FLO.U32 R46, R48 ;  /* 0x00000030002e7300 */ /* 0x00056400000e0000 */
[----:B------:R-:W-:-:S04]  /*4d30*/  SHF.R.U32.HI R41, RZ, UR4, R41 ;  /* 0x00000004ff297c19 */ /* 0x000fc80008011629 */
[----:B------:R-:W-:Y:S01]  /*4d40*/  LOP3.LUT R51, R41, R7, RZ, 0x30, !PT ;  /* 0x0000000729337212 */ /* 0x000fe200078e30ff */
[----:B------:R-:W-:Y:S01]  /*4d50*/  IMAD.MOV.U32 R41, RZ, RZ, RZ ;  /* 0x000000ffff297224 */ /* 0x000fe200078e00ff */
[----:B--2---:R-:W-:-:S04]  /*4d60*/  LOP3.LUT R48, R4, R48, RZ, 0xc0, !PT ;  /* 0x0000003004307212 */ /* 0x004fc800078ec0ff */
[----:B---3--:R2:W3:Y:S01]  /*4d70*/  POPC R37, R48 ;  /* 0x0000003000257309 */ /* 0x0084e20000000000 */
[----:B-----5:R-:W-:-:S13]  /*4d80*/  ISETP.NE.AND P0, PT, R26, R46, PT ;  /* 0x0000002e1a00720c */ /* 0x020fda0003f05270 */
[----:B--234-:R-:W-:Y:S05]  /*4d90*/  @P0 BRA `(.L_x_276) ;  /* 0x0000000000080947 */ /* 0x01cfea0003800000 */
[----:B------:R-:W-:-:S05]  /*4da0*/  IMAD R48, R53, 0x4, R6 ;  /* 0x0000000435307824 */ /* 0x000fca00078e0206 */
[----:B------:R2:W3:Y:S02]  /*4db0*/  ATOMS.ADD R41, [R48], R37 ;  /* 0x000000253029738c */ /* 0x0004e40000000000 */
.L_x_276:
[----:B------:R-:W-:Y:S05]  /*4dc0*/  BSYNC.RECONVERGENT B0 ;  /* 0x0000000000007941 */ /* 0x000fea0003800200 */
.L_x_275:
        /* <DEDUP_REMOVED lines=31> */
[----:B------:R-:W2:Y:S02]  /*4fc0*/  FLO.U32 R39, R53 ;  /* 0x0000003500277300 */ /* 0x000ea400000e0000 */
[----:B------:R-:W-:-:S02]  /*4fd0*/  SHF.R.U32.HI R48, RZ, UR4, R43 ;  /* 0x00000004ff307c19 */ /* 0x000fc4000801162b */
[----:B------:R-:W-:Y:S02]  /*4fe0*/  LOP3.LUT R43, R4, R53, RZ, 0xc0, !PT ;  /* 0x00000035042b7212 */ /* 0x000fe400078ec0ff */
[----:B---3--:R-:W-:Y:S01]  /*4ff0*/  LOP3.LUT R41, R48, R7, RZ, 0x30, !PT ;  /* 0x0000000730297212 */ /* 0x008fe200078e30ff */
[----:B------:R-:W-:-:S03]  /*5000*/  IMAD.MOV.U32 R48, RZ, RZ, RZ ;  /* 0x000000ffff307224 */ /* 0x000fc600078e00ff */
[----:B------:R-:W3:Y:S01]  /*5010*/  POPC R43, R43 ;  /* 0x0000002b002b7309 */ /* 0x000ee20000000000 */
[----:B--2---:R-:W-:-:S13]  /*5020*/  ISETP.NE.AND P0, PT, R26, R39, PT ;  /* 0x000000271a00720c */ /* 0x004fda0003f05270 */
[----:B---34-:R-:W-:Y:S05]  /*5030*/  @P0 BRA `(.L_x_278) ;  /* 0x0000000000080947 */ /* 0x018fea0003800000 */
[----:B------:R-:W-:-:S06]  /*5040*/  IMAD R48, R51, 0x4, R6 ;  /* 0x0000000433307824 */ /* 0x000fcc00078e0206 */
[----:B------:R2:W3:Y:S02]  /*5050*/  ATOMS.ADD R48, [R48], R43 ;  /* 0x0000002b3030738c */ /* 0x0004e40000000000 */
.L_x_278:
[----:B------:R-:W-:Y:S05]  /*5060*/  BSYNC.RECONVERGENT B0 ;  /* 0x0000000000007941 */ /* 0x000fea0003800200 */
.L_x_277:
[----:B------:R-:W-:Y:S01]  /*5070*/  R2P PR, R41, 0x7f ;  /* 0x0000007f29007804 */ /* 0x000fe20000000000 */
[----:B------:R-:W-:Y:S01]  /*5080*/  IMAD.IADD R52, R49, 0x1, R52 ;  /* 0x0000000131347824 */ /* 0x000fe200078e0234 */
[----:B---3--:R3:W4:Y:S01]  /*5090*/  SHFL.IDX PT, R48, R48, R39, 0x1f ;  /* 0x00001f2730307589 */ /* 0x00872200000e0000 */
        /* <DEDUP_REMOVED lines=28> */
[----:B------:R5:W0:Y:S01]  /*5260*/  FLO.U32 R49, R51 ;  /* 0x0000003300317300 */ /* 0x000a2200000e0000 */
[----:B------:R-:W-:Y:S02]  /*5270*/  LOP3.LUT R53, R4, R51, RZ, 0xc0, !PT ;  /* 0x0000003304357212 */ /* 0x000fe400078ec0ff */
[----:B------:R-:W-:-:S05]  /*5280*/  SHF.R.U32.HI R47, RZ, UR4, R47 ;  /* 0x00000004ff2f7c19 */ /* 0x000fca000801162f */
[----:B------:R-:W1:Y:S01]  /*5290*/  POPC R53, R53 ;  /* 0x0000003500357309 */ /* 0x000e620000000000 */
[----:B-----5:R-:W-:Y:S01]  /*52a0*/  LOP3.LUT R51, R47, R7, RZ, 0x30, !PT ;  /* 0x000000072f337212 */ /* 0x020fe200078e30ff */
[----:B------:R-:W-:Y:S01]  /*52b0*/  IMAD.MOV.U32 R47, RZ, RZ, RZ ;  /* 0x000000ffff2f7224 */ /* 0x000fe200078e00ff */
[----:B0-----:R-:W-:-:S13]  /*52c0*/  ISETP.NE.AND P0, PT, R26, R49, PT ;  /* 0x000000311a00720c */ /* 0x001fda0003f05270 */
[----:B-1-34-:R-:W-:Y:S05]  /*52d0*/  @P0 BRA `(.L_x_280) ;  /* 0x0000000000080947 */ /* 0x01afea0003800000 */
[----:B------:R-:W-:-:S05]  /*52e0*/  IMAD R41, R41, 0x4, R6 ;  /* 0x0000000429297824 */ /* 0x000fca00078e0206 */
[----:B------:R0:W1:Y:S02]  /*52f0*/  ATOMS.ADD R47, [R41], R53 ;  /* 0x00000035292f738c */ /* 0x0000640000000000 */
.L_x_280:
[----:B------:R-:W-:Y:S05]  /*5300*/  BSYNC.RECONVERGENT B0 ;  /* 0x0000000000007941 */ /* 0x000fea0003800200 */
.L_x_279:
[----:B------:R-:W-:Y:S01]  /*5310*/  R2P PR, R51, 0x7f ;  /* 0x0000007f33007804 */ /* 0x000fe20000000000 */
[----:B------:R-:W-:Y:S01]  /*5320*/  IMAD.IADD R28, R28, 0x1, R31 ;  /* 0x000000011c1c7824 */ /* 0x000fe200078e021f */
[----:B-1----:R1:W3:Y:S01]  /*5330*/  SHFL.IDX PT, R47, R47, R49, 0x1f ;  /* 0x00001f312f2f7589 */ /* 0x0022e200000e0000 */
        /* <DEDUP_REMOVED lines=28> */
[----:B------:R4:W5:Y:S01]  /*5500*/  FLO.U32 R31, R39 ;  /* 0x00000027001f7300 */ /* 0x00096200000e0000 */
[----:B0-----:R-:W-:Y:S02]  /*5510*/  LOP3.LUT R41, R4, R39, RZ, 0xc0, !PT ;  /* 0x0000002704297212 */ /* 0x001fe400078ec0ff */
[----:B------:R-:W-:-:S05]  /*5520*/  SHF.R.U32.HI R33, RZ, UR4, R33 ;  /* 0x00000004ff217c19 */ /* 0x000fca0008011621 */
[----:B------:R-:W0:Y:S01]  /*5530*/  POPC R41, R41 ;  /* 0x0000002900297309 */ /* 0x000e220000000000 */
[----:B----4-:R-:W-:Y:S01]  /*5540*/  LOP3.LUT R39, R33, R7, RZ, 0x30, !PT ;  /* 0x0000000721277212 */ /* 0x010fe200078e30ff */
[----:B------:R-:W-:Y:S01]  /*5550*/  IMAD.MOV.U32 R33, RZ, RZ, RZ ;  /* 0x000000ffff217224 */ /* 0x000fe200078e00ff */
[----:B-----5:R-:W-:-:S13]  /*5560*/  ISETP.NE.AND P0, PT, R26, R31, PT ;  /* 0x0000001f1a00720c */ /* 0x020fda0003f05270 */
[----:B01-3--:R-:W-:Y:S05]  /*5570*/  @P0 BRA `(.L_x_282) ;  /* 0x0000000000080947 */ /* 0x00bfea0003800000 */
[----:B------:R-:W-:-:S06]  /*5580*/  IMAD R33, R51, 0x4, R6 ;  /* 0x0000000433217824 */ /* 0x000fcc00078e0206 */
[----:B------:R0:W1:Y:S02]  /*5590*/  ATOMS.ADD R33, [R33], R41 ;  /* 0x000000292121738c */ /* 0x0000640000000000 */
.L_x_282:
[----:B------:R-:W-:Y:S05]  /*55a0*/  BSYNC.RECONVERGENT B0 ;  /* 0x0000000000007941 */ /* 0x000fea0003800200 */
.L_x_281:
        /* <DEDUP_REMOVED lines=31> */
[----:B------:R4:W5:Y:S01]  /*57a0*/  FLO.U32 R35, R49 ;  /* 0x0000003100237300 */ /* 0x00096200000e0000 */
[----:B------:R-:W-:Y:S02]  /*57b0*/  LOP3.LUT R51, R4, R49, RZ, 0xc0, !PT ;  /* 0x0000003104337212 */ /* 0x000fe400078ec0ff */
        /* <DEDUP_REMOVED lines=8> */
.L_x_284:
[----:B------:R-:W-:Y:S05]  /*5840*/  BSYNC.RECONVERGENT B0 ;  /* 0x0000000000007941 */ /* 0x000fea0003800200 */
.L_x_283:
        /* <DEDUP_REMOVED lines=30> */
[----:B--2---:R-:W-:Y:S02]  /*5a30*/  SEL R43, R8, 0x80000000, P0 ;  /* 0x80000000082b7807 */ /* 0x004fe40000000000 */
[----:B------:R2:W4:Y:S02]  /*5a40*/  FLO.U32 R31, R39 ;  /* 0x00000027001f7300 */ /* 0x00052400000e0000 */
[----:B------:R-:W-:-:S02]  /*5a50*/  SHF.R.U32.HI R53, RZ, UR4, R43 ;  /* 0x00000004ff357c19 */ /* 0x000fc4000801162b */
[----:B------:R-:W-:Y:S02]  /*5a60*/  LOP3.LUT R43, R4, R39, RZ, 0xc0, !PT ;  /* 0x00000027042b7212 */ /* 0x000fe400078ec0ff */
[----:B------:R-:W-:Y:S01]  /*5a70*/  LOP3.LUT R53, R53, R7, RZ, 0x30, !PT ;  /* 0x0000000735357212 */ /* 0x000fe200078e30ff */
[----:B--2---:R-:W-:-:S03]  /*5a80*/  IMAD.MOV.U32 R39, RZ, RZ, RZ ;  /* 0x000000ffff277224 */ /* 0x004fc600078e00ff */
[----:B------:R-:W2:Y:S01]  /*5a90*/  POPC R43, R43 ;  /* 0x0000002b002b7309 */ /* 0x000ea20000000000 */
[----:B----4-:R-:W-:-:S13]  /*5aa0*/  ISETP.NE.AND P0, PT, R26, R31, PT ;  /* 0x0000001f1a00720c */ /* 0x010fda0003f05270 */
[----:B-123--:R-:W-:Y:S05]  /*5ab0*/  @P0 BRA `(.L_x_286) ;  /* 0x0000000000080947 */ /* 0x00efea0003800000 */
[----:B------:R-:W-:-:S06]  /*5ac0*/  IMAD R39, R49, 0x4, R6 ;  /* 0x0000000431277824 */ /* 0x000fcc00078e0206 */
[----:B------:R1:W2:Y:S02]  /*5ad0*/  ATOMS.ADD R39, [R39], R43 ;  /* 0x0000002b2727738c */ /* 0x0002a40000000000 */
.L_x_286:
[----:B------:R-:W-:Y:S05]  /*5ae0*/  BSYNC.RECONVERGENT B0 ;  /* 0x0000000000007941 */ /* 0x000fea0003800200 */
.L_x_285:
[----:B------:R-:W-:Y:S01]  /*5af0*/  R2P PR, R53, 0x7f ;  /* 0x0000007f35007804 */ /* 0x000fe20000000000 */
[----:B--2---:R2:W3:Y:S01]  /*5b00*/  SHFL.IDX PT, R31, R39, R31, 0x1f ;  /* 0x00001f1f271f7589 */ /* 0x0044e200000e0000 */
[----:B------:R-:W-:Y:S11]  /*5b10*/  BSSY.RECONVERGENT B0, `(.L_x_287) ;  /* 0x0000021000007945 */ /* 0x000ff60003800200 */
[----:B------:R-:W-:-:S02]  /*5b20*/  VOTE.ANY R35, PT, P0 ;  /* 0x0000000000237806 */ /* 0x000fc400000e0100 */
[----:B------:R-:W-:Y:S02]  /*5b30*/  VOTE.ANY R49, PT, P1 ;  /* 0x0000000000317806 */ /* 0x000fe400008e0100 */
[----:B------:R-:W-:Y:S02]  /*5b40*/  @!P0 LOP3.LUT R35, RZ, R35, RZ, 0x33, !PT ;  /* 0x00000023ff238212 */ /* 0x000fe400078e33ff */
[----:B------:R-:W-:Y:S02]  /*5b50*/  @!P1 LOP3.LUT R49, RZ, R49, RZ, 0x33, !PT ;  /* 0x00000031ff319212 */ /* 0x000fe400078e33ff */
[----:B--2---:R-:W-:Y:S02]  /*5b60*/  VOTE.ANY R39, PT, P5 ;  /* 0x0000000000277806 */ /* 0x004fe400028e0100 */
[----:B------:R-:W-:Y:S02]  /*5b70*/  LOP3.LUT R35, R49, R35, RZ, 0xc0, !PT ;  /* 0x0000002331237212 */ /* 0x000fe400078ec0ff */
[----:B------:R-:W-:-:S02]  /*5b80*/  VOTE.ANY R49, PT, P2 ;  /* 0x0000000000317806 */ /* 0x000fc400010e0100 */
        /* <DEDUP_REMOVED lines=9> */
[----:B------:R-:W-:Y:S01]  /*5c20*/  LOP3.LUT R35, R49, R35, RZ, 0xc0, !PT ;  /* 0x0000002331237212 */ /* 0x000fe200078ec0ff */
[----:B------:R-:W-:-:S03]  /*5c30*/  IMAD.MOV.U32 R49, RZ, RZ, RZ ;  /* 0x000000ffff317224 */ /* 0x000fc600078e00ff */
        /* <DEDUP_REMOVED lines=9> */
[----:B------:R-:W4:Y:S01]  /*5cd0*/  POPC R4, R4 ;  /* 0x0000000400047309 */ /* 0x000f220000000000 */
[----:B--2---:R-:W-:-:S13]  /*5ce0*/  ISETP.NE.AND P0, PT, R26, R35, PT ;  /* 0x000000231a00720c */ /* 0x004fda0003f05270 */
[----:B---34-:R-:W-:Y:S05]  /*5cf0*/  @P0 BRA `(.L_x_288) ;  /* 0x0000000000080947 */ /* 0x018fea0003800000 */
[----:B------:R-:W-:-:S06]  /*5d00*/  IMAD R49, R53, 0x4, R6 ;  /* 0x0000000435317824 */ /* 0x000fcc00078e0206 */
[----:B------:R2:W3:Y:S02]  /*5d10*/  ATOMS.ADD R49, [R49], R4 ;  /* 0x000000043131738c */ /* 0x0004e40000000000 */
.L_x_288:
[----:B------:R-:W-:Y:S05]  /*5d20*/  BSYNC.RECONVERGENT B0 ;  /* 0x0000000000007941 */ /* 0x000fea0003800200 */
.L_x_287:
[----:B------:R-:W-:Y:S01]  /*5d30*/  BAR.SYNC.DEFER_BLOCKING 0x0 ;  /* 0x0000000000007b1d */ /* 0x000fe20000010000 */
[----:B------:R-:W-:Y:S01]  /*5d40*/  IMAD.IADD R6, R41, 0x1, R33 ;  /* 0x0000000129067824 */ /* 0x000fe200078e0221 */
[----:B------:R-:W-:Y:S01]  /*5d50*/  ISETP.NE.AND P0, PT, R45, RZ, PT ;  /* 0x000000ff2d00720c */ /* 0x000fe20003f05270 */
[----:B------:R-:W-:Y:S02]  /*5d60*/  IMAD R33, R32, 0x4, R29 ;  /* 0x0000000420217824 */ /* 0x000fe400078e021d */
[----:B------:R-:W-:Y:S01]  /*5d70*/  IMAD.IADD R32, R43, 0x1, R31 ;  /* 0x000000012b207824 */ /* 0x000fe200078e021f */
[----:B------:R-:W-:Y:S01]  /*5d80*/  BSSY B1, `(.L_x_289) ;  /* 0x0000058000017945 */ /* 0x000fe20003800000 */
[--C-:B------:R-:W-:Y:S01]  /*5d90*/  IMAD R31, R34, 0x4, R29.reuse ;  /* 0x00000004221f7824 */ /* 0x100fe200078e021d */
[----:B---3--:R3:W2:Y:S01]  /*5da0*/  SHFL.IDX PT, R49, R49, R35, 0x1f ;  /* 0x00001f2331317589 */ /* 0x0086a200000e0000 */
[----:B------:R-:W-:Y:S02]  /*5db0*/  IMAD R36, R36, 0x4, R29 ;  /* 0x0000000424247824 */ /* 0x000fe400078e021d */
[----:B------:R-:W-:-:S02]  /*5dc0*/  IMAD.IADD R26, R51, 0x1, R37 ;  /* 0x00000001331a7824 */ /* 0x000fc400078e0225 */
[--C-:B------:R-:W-:Y:S02]  /*5dd0*/  IMAD R42, R42, 0x4, R29.reuse ;  /* 0x000000042a2a7824 */ /* 0x100fe400078e021d */
[--C-:B------:R-:W-:Y:S02]  /*5de0*/  IMAD R37, R44, 0x4, R29.reuse ;  /* 0x000000042c257824 */ /* 0x100fe400078e021d */
[--C-:B------:R-:W-:Y:S02]  /*5df0*/  IMAD R52, R52, 0x4, R29.reuse ;  /* 0x0000000434347824 */ /* 0x100fe400078e021d */
[--C-:B---3--:R-:W-:Y:S02]  /*5e00*/  IMAD R35, R38, 0x4, R29.reuse ;  /* 0x0000000426237824 */ /* 0x108fe400078e021d */
[--C-:B------:R-:W-:Y:S02]  /*5e10*/  IMAD R39, R50, 0x4, R29.reuse ;  /* 0x0000000432277824 */ /* 0x100fe400078e021d */
[--C-:B------:R-:W-:Y:S01]  /*5e20*/  IMAD R28, R28, 0x4, R29.reuse ;  /* 0x000000041c1c7824 */ /* 0x100fe200078e021d */
[----:B------:R3:W-:Y:S01]  /*5e30*/  STS [R33+-0x4], R25 ;  /* 0xfffffc1921007388 */ /* 0x0007e20000000800 */
[----:B------:R-:W-:-:S02]  /*5e40*/  IMAD R40, R40, 0x4, R29 ;  /* 0x0000000428287824 */ /* 0x000fc400078e021d */
[--C-:B------:R-:W-:Y:S01]  /*5e50*/  IMAD R48, R48, 0x4, R29.reuse ;  /* 0x0000000430307824 */ /* 0x100fe200078e021d */
[----:B------:R-:W-:Y:S01]  /*5e60*/  STS [R31+-0x4], R24 ;  /* 0xfffffc181f007388 */ /* 0x000fe20000000800 */
[--C-:B------:R-:W-:Y:S02]  /*5e70*/  IMAD R47, R47, 0x4, R29.reuse ;  /* 0x000000042f2f7824 */ /* 0x100fe400078e021d */
[----:B------:R-:W-:Y:S01]  /*5e80*/  IMAD R6, R6, 0x4, R29 ;  /* 0x0000000406067824 */ /* 0x000fe200078e021d */
[----:B------:R4:W-:Y:S01]  /*5e90*/  STS [R36+-0x4], R23 ;  /* 0xfffffc1724007388 */ /* 0x0009e20000000800 */
[----:B--2---:R-:W-:Y:S02]  /*5ea0*/  IMAD.IADD R4, R4, 0x1, R49 ;  /* 0x0000000104047824 */ /* 0x004fe400078e0231 */
[--C-:B---3--:R-:W-:Y:S01]  /*5eb0*/  IMAD R25, R46, 0x4, R29.reuse ;  /* 0x000000042e197824 */ /* 0x108fe200078e021d */
[----:B------:R-:W-:Y:S01]  /*5ec0*/  STS [R35+-0x4], R22 ;  /* 0xfffffc1623007388 */ /* 0x000fe20000000800 */
[----:B------:R-:W-:-:S03]  /*5ed0*/  IMAD R32, R32, 0x4, R29 ;  /* 0x0000000420207824 */ /* 0x000fc600078e021d */
[----:B------:R2:W-:Y:S01]  /*5ee0*/  STS [R42+-0x4], R21 ;  /* 0xfffffc152a007388 */ /* 0x0005e20000000800 */
[----:B----4-:R-:W-:-:S03]  /*5ef0*/  IMAD R23, R30, 0x4, R29 ;  /* 0x000000041e177824 */ /* 0x010fc600078e021d */
[----:B------:R-:W-:Y:S04]  /*5f00*/  STS [R37+-0x4], R20 ;  /* 0xfffffc1425007388 */ /* 0x000fe80000000800 */
[----:B------:R3:W-:Y:S01]  /*5f10*/  STS [R52+-0x4], R19 ;  /* 0xfffffc1334007388 */ /* 0x0007e20000000800 */
[----:B--2---:R-:W-:-:S03]  /*5f20*/  IMAD R21, R4, 0x4, R29 ;  /* 0x0000000404157824 */ /* 0x004fc600078e021d */
[----:B------:R-:W-:Y:S04]  /*5f30*/  STS [R39+-0x4], R18 ;  /* 0xfffffc1227007388 */ /* 0x000fe80000000800 */
[----:B------:R2:W-:Y:S01]  /*5f40*/  STS [R28+-0x4], R17 ;  /* 0xfffffc111c007388 */ /* 0x0005e20000000800 */
[----:B---3--:R-:W-:-:S03]  /*5f50*/  IMAD R19, R26, 0x4, R29 ;  /* 0x000000041a137824 */ /* 0x008fc600078e021d */
[----:B------:R3:W-:Y:S04]  /*5f60*/  STS [R23+-0x4], R16 ;  /* 0xfffffc1017007388 */ /* 0x0007e80000000800 */
[----:B------:R3:W-:Y:S01]  /*5f70*/  STS [R40+-0x4], R15 ;  /* 0xfffffc0f28007388 */ /* 0x0007e20000000800 */
[----:B--2---:R-:W-:-:S03]  /*5f80*/  IMAD R17, R3, 0x8, R29 ;  /* 0x0000000803117824 */ /* 0x004fc600078e021d */
[----:B------:R3:W-:Y:S04]  /*5f90*/  STS [R25+-0x4], R14 ;  /* 0xfffffc0e19007388 */ /* 0x0007e80000000800 */
[----:B------:R3:W-:Y:S04]  /*5fa0*/  STS [R48+-0x4], R13 ;  /* 0xfffffc0d30007388 */ /* 0x0007e80000000800 */
[----:B------:R3:W-:Y:S04]  /*5fb0*/  STS [R47+-0x4], R12 ;  /* 0xfffffc0c2f007388 */ /* 0x0007e80000000800 */
[----:B------:R3:W-:Y:S04]  /*5fc0*/  STS [R6+-0x4], R11 ;  /* 0xfffffc0b06007388 */ /* 0x0007e80000000800 */
[----:B------:R3:W-:Y:S04]  /*5fd0*/  STS [R19+-0x4], R10 ;  /* 0xfffffc0a13007388 */ /* 0x0007e80000000800 */
[----:B------:R3:W-:Y:S04]  /*5fe0*/  STS [R32+-0x4], R9 ;  /* 0xfffffc0920007388 */ /* 0x0007e80000000800 */
[----:B------:R3:W-:Y:S01]  /*5ff0*/  STS [R21+-0x4], R8 ;  /* 0xfffffc0815007388 */ /* 0x0007e20000000800 */
[----:B------:R-:W-:Y:S05]  /*6000*/  @P0 BRA `(.L_x_290) ;  /* 0x0000000000bc0947 */ /* 0x000fea0003800000 */
[----:B------:R-:W3:Y:S02]  /*6010*/  LDCU.64 UR4, c[0x0][0x398] ;  /* 0x00007300ff0477ac */ /* 0x000ee40008000a00 */
[----:B---3--:R-:W-:-:S04]  /*6020*/  LEA R10, P0, R3, UR4, 0x3 ;  /* 0x00000004030a7c11 */ /* 0x008fc8000f8018ff */
[----:B------:R-:W-:-:S05]  /*6030*/  LEA.HI.X R11, R3, UR5, RZ, 0x3, P0 ;  /* 0x00000005030b7c11 */ /* 0x000fca00080f1cff */
        /* <DEDUP_REMOVED lines=12> */
.L_x_296:
[----:B--2---:R-:W2:Y:S01]  /*6100*/  LDC.64 R8, c[0x0][0x380] ;  /* 0x0000e000ff087b82 */ /* 0x004ea20000000a00 */
[----:B------:R-:W-:Y:S01]  /*6110*/  VIADD R15, R6, 0xffffffff ;  /* 0xffffffff060f7836 */ /* 0x000fe20000000000 */
[----:B------:R-:W-:Y:S03]  /*6120*/  BSSY B2, `(.L_x_293) ;  /* 0x0000008000027945 */ /* 0x000fe60003800000 */
[----:B------:R-:W-:-:S04]  /*6130*/  IMAD R11, R15, 0x100, R3 ;  /* 0x000001000f0b7824 */ /* 0x000fc800078e0203 */
[----:B--2---:R-:W-:-:S07]  /*6140*/  IMAD.WIDE R8, R11, 0x4, R8 ;  /* 0x000000040b087825 */ /* 0x004fce00078e0208 */
.L_x_294:
[----:B------:R-:W-:Y:S05]  /*6150*/  YIELD ;  /* 0x0000000000007946 */ /* 0x000fea0003800000 */
[----:B------:R2:W-:Y:S06]  /*6160*/  MEMBAR.SC.CTA ;  /* 0x0000000000007992 */ /* 0x0005ec0000000000 */
[----:B--2---:R-:W2:Y:S02]  /*6170*/  LDG.E.STRONG.SYS R10, desc[UR6][R8.64] ;  /* 0x00000006080a7981 */ /* 0x004ea4000c1f5900 */
[----:B--2---:R-:W-:-:S13]  /*6180*/  ISETP.NE.AND P0, PT, R10, RZ, PT ;  /* 0x000000ff0a00720c */ /* 0x004fda0003f05270 */
[----:B------:R-:W-:Y:S05]  /*6190*/  @!P0 BRA `(.L_x_294) ;  /* 0xfffffffc00ec8947 */ /* 0x000fea000383ffff */
[----:B------:R-:W-:Y:S05]  /*61a0*/  BSYNC B2 ;  /* 0x0000000000027941 */ /* 0x000fea0003800000 */
.L_x_293:
[----:B------:R-:W-:Y:S01]  /*61b0*/  BSSY.RECONVERGENT B2, `(.L_x_295) ;  /* 0x0000006000027945 */ /* 0x000fe20003800200 */
[C---:B------:R-:W-:Y:S02]  /*61c0*/  ISETP.GT.AND P0, PT, R10.reuse, -0x1, PT ;  /* 0xffffffff0a00780c */ /* 0x040fe40003f04270 */
[----:B------:R-:W-:Y:S01]  /*61d0*/  LOP3.LUT R10, R10, 0x3fffffff, RZ, 0xc0, !PT ;  /* 0x3fffffff0a0a7812 */ /* 0x000fe200078ec0ff */
[----:B------:R-:W-:Y:S05]  /*61e0*/  WARPSYNC.EXCLUSIVE R4 ;  /* 0x0000000004007348 */ /* 0x000fea0003a00000 */
[----:B------:R-:W-:-:S05]  /*61f0*/  IMAD.IADD R13, R10, 0x1, R13 ;  /* 0x000000010a0d7824 */ /* 0x000fca00078e020d */
[----:B------:R-:W-:-:S07]  /*6200*/  VOTE.ANY R4, PT, P0 ;  /* 0x0000000000047806 */ /* 0x000fce00000e0100 */
[----:B------:R-:W-:Y:S05]  /*6210*/  BSYNC.RECONVERGENT B2 ;  /* 0x0000000000027941 */ /* 0x000fea0003800200 */
.L_x_295:
[----:B------:R-:W-:Y:S01]  /*6220*/  ISETP.GT.U32.AND P1, PT, R6, 0x1, PT ;  /* 0x000000010600780c */ /* 0x000fe20003f24070 */
[----:B------:R-:W-:-:S12]  /*6230*/  IMAD.MOV.U32 R6, RZ, RZ, R15 ;  /* 0x000000ffff067224 */ /* 0x000fd800078e000f */
[----:B------:R-:W-:Y:S05]  /*6240*/  @P0 BRA P1, `(.L_x_296) ;  /* 0xfffffffc00ac0947 */ /* 0x000fea000083ffff */
[----:B------:R-:W-:Y:S05]  /*6250*/  BSYNC B0 ;  /* 0x0000000000007941 */ /* 0x000fea0003800000 */
.L_x_292:
[----:B------:R3:W4:Y:S02]  /*6260*/  LDS.64 R8, [R17+0x6c00] ;  /* 0x006c000011087984 */ /* 0x0007240000000a00 */
.L_x_291:
[----:B------:R-:W5:Y:S01]  /*6270*/  LDC.64 R10, c[0x0][0x380] ;  /* 0x0000e000ff0a7b82 */ /* 0x000f620000000a00 */
[C---:B------:R-:W-:Y:S01]  /*6280*/  IMAD.IADD R15, R13.reuse, 0x1, -R0 ;  /* 0x000000010d0f7824 */ /* 0x040fe200078e0a00 */
[----:B------:R-:W-:Y:S01]  /*6290*/  LOP3.LUT R13, R13, 0x80000000, RZ, 0xfc, !PT ;  /* 0x800000000d0d7812 */ /* 0x000fe200078efcff */
[----:B------:R-:W-:-:S03]  /*62a0*/  IMAD R19, R27, 0x100, R3 ;  /* 0x000001001b137824 */ /* 0x000fc600078e0203 */
[----:B--2-4-:R-:W-:-:S04]  /*62b0*/  IADD3 R8, P0, PT, R15, R8, RZ ;  /* 0x000000080f087210 */ /* 0x014fc80007f1e0ff */
[----:B------:R-:W-:-:S05]  /*62c0*/  LEA.HI.X.SX32 R9, R15, R9, 0x1, P0 ;  /* 0x000000090f097211 */ /* 0x000fca00000f0eff */
[----:B------:R2:W-:Y:S01]  /*62d0*/  STS.64 [R17+0x6c00], R8 ;  /* 0x006c000811007388 */ /* 0x0005e20000000a00 */
[----:B-----5:R-:W-:-:S05]  /*62e0*/  IMAD.WIDE R10, R19, 0x4, R10 ;  /* 0x00000004130a7825 */ /* 0x020fca00078e020a */
[----:B------:R2:W-:Y:S02]  /*62f0*/  STG.E.STRONG.SYS desc[UR6][R10.64], R13 ;  /* 0x0000000d0a007986 */ /* 0x0005e4000c115906 */
.L_x_290:
[----:B------:R-:W-:Y:S05]  /*6300*/  BSYNC B1 ;  /* 0x0000000000017941 */ /* 0x000fea0003800000 */
.L_x_289:
[----:B--23--:R-:W2:Y:S01]  /*6310*/  LDC.64 R10, c[0x0][0x390] ;  /* 0x0000e400ff0a7b82 */ /* 0x00cea20000000a00 */
[----:B------:R-:W-:-:S04]  /*6320*/  IMAD R4, R27, 0x1b00, RZ ;  /* 0x00001b001b047824 */ /* 0x000fc800078e02ff */
[----:B------:R-:W-:-:S03]  /*6330*/  VIADD R4, R4, 0x1b00 ;  /* 0x00001b0004047836 */ /* 0x000fc60000000000 */
[----:B------:R-:W3:Y:S01]  /*6340*/  LDC R13, c[0x0][0x3c0] ;  /* 0x0000f000ff0d7b82 */ /* 0x000ee20000000800 */
[----:B--2---:R-:W-:Y:S02]  /*6350*/  ISETP.EQ.U32.AND P1, PT, R10, RZ, PT ;  /* 0x000000ff0a00720c */ /* 0x004fe40003f22070 */
[CC--:B---3--:R-:W-:Y:S02]  /*6360*/  ISETP.GE.AND P0, PT, R4.reuse, R13.reuse, PT ;  /* 0x0000000d0400720c */ /* 0x0c8fe40003f06270 */
[----:B------:R-:W-:Y:S01]  /*6370*/  ISETP.GT.AND P3, PT, R4, R13, PT ;  /* 0x0000000d0400720c */ /* 0x000fe20003f64270 */
[----:B------:R-:W-:Y:S01]  /*6380*/  IMAD R4, R3, 0x4, R29 ;  /* 0x0000000403047824 */ /* 0x000fe200078e021d */
[----:B------:R-:W-:-:S04]  /*6390*/  ISETP.EQ.OR.EX P0, PT, R11, RZ, !P0, P1 ;  /* 0x000000ff0b00720c */ /* 0x000fc80004702710 */
[----:B------:R-:W-:-:S13]  /*63a0*/  ISETP.GT.U32.OR P0, PT, R3, 0xff, P0 ;  /* 0x000000ff0300780c */ /* 0x000fda0000704470 */
[----:B------:R-:W-:Y:S05]  /*63b0*/  @P0 BRA `(.L_x_297) ;  /* 0x0000000000200947 */ /* 0x000fea0003800000 */
[----:B------:R-:W2:Y:S01]  /*63c0*/  LDS.64 R8, [R17+0x6c00] ;  /* 0x006c000011087984 */ /* 0x000ea20000000a00 */
[C---:B------:R-:W-:Y:S02]  /*63d0*/  LEA R10, P2, R3.reuse, R10, 0x3 ;  /* 0x0000000a030a7211 */ /* 0x040fe400078418ff */
[--C-:B------:R-:W-:Y:S02]  /*63e0*/  SHF.R.S32.HI R15, RZ, 0x1f, R0.reuse ;  /* 0x0000001fff0f7819 */ /* 0x100fe40000011400 */
[----:B------:R-:W-:Y:S02]  /*63f0*/  LEA.HI.X R11, R3, R11, RZ, 0x3, P2 ;  /* 0x0000000b030b7211 */ /* 0x000fe400010f1cff */
[----:B--2---:R-:W-:Y:S02]  /*6400*/  IADD3 R8, P0, P1, R8, R5, R0 ;  /* 0x0000000508087210 */ /* 0x004fe4000791e000 */
[----:B------:R-:W-:-:S04]  /*6410*/  SHF.R.S32.HI R5, RZ, 0x1f, R5 ;  /* 0x0000001fff057819 */ /* 0x000fc80000011405 */
[----:B------:R-:W-:-:S05]  /*6420*/  IADD3.X R9, PT, PT, R9, R5, R15, P0, P1 ;  /* 0x0000000509097210 */ /* 0x000fca00007e240f */
[----:B------:R2:W-:Y:S02]  /*6430*/  STG.E.64 desc[UR6][R10.64], R8 ;  /* 0x000000080a007986 */ /* 0x0005e4000c101b06 */
.L_x_297:
[----:B------:R-:W-:Y:S05]  /*6440*/  WARPSYNC.ALL ;  /* 0x0000000000007948 */ /* 0x000fea0003800000 */
[----:B------:R-:W-:Y:S06]  /*6450*/  BAR.SYNC.DEFER_BLOCKING 0x0 ;  /* 0x0000000000007b1d */ /* 0x000fec0000010000 */
[----:B------:R-:W-:Y:S05]  /*6460*/  @P3 BRA `(.L_x_298) ;  /* 0x0000001000903947 */ /* 0x000fea0003800000 */
[----:B------:R-:W3:Y:S01]  /*6470*/  LDS R2, [R4] ;  /* 0x0000000004027984 */ /* 0x000ee20000000800 */
[----:B------:R-:W4:Y:S01]  /*6480*/  LDCU UR4, c[0x0][0x3c4] ;  /* 0x00007880ff0477ac */ /* 0x000f220008000800 */
[----:B------:R-:W5:Y:S01]  /*6490*/  LDCU.64 UR8, c[0x0][0x3a0] ;  /* 0x00007400ff0877ac */ /* 0x000f620008000a00 */
[----:B---3--:R-:W-:-:S04]  /*64a0*/  ISETP.NE.AND P0, PT, R2, 0x7fffffff, PT ;  /* 0x7fffffff0200780c */ /* 0x008fc80003f05270 */
[C---:B------:R-:W-:Y:S02]  /*64b0*/  SEL R0, R2.reuse, 0x80000000, P0 ;  /* 0x8000000002007807 */ /* 0x040fe40000000000 */
[----:B------:R-:W-:Y:S02]  /*64c0*/  ISETP.GT.AND P0, PT, R2, -0x1, PT ;  /* 0xffffffff0200780c */ /* 0x000fe40003f04270 */
[----:B----4-:R-:W-:-:S04]  /*64d0*/  SHF.R.U32.HI R0, RZ, UR4, R0 ;  /* 0x00000004ff007c19 */ /* 0x010fc80008011600 */
[----:B------:R-:W-:-:S05]  /*64e0*/  LOP3.LUT R0, R0, R7, RZ, 0x30, !PT ;  /* 0x0000000700007212 */ /* 0x000fca00078e30ff */
[----:B--2---:R-:W-:Y:S02]  /*64f0*/  IMAD R8, R0, 0x8, R29 ;  /* 0x0000000800087824 */ /* 0x004fe400078e021d */
[----:B------:R-:W-:-:S04]  /*6500*/  IMAD.MOV.U32 R0, RZ, RZ, -0x1 ;  /* 0xffffffffff007424 */ /* 0x000fc800078e00ff */
[----:B------:R-:W2:Y:S01]  /*6510*/  LDS.64 R8, [R8+0x6c00] ;  /* 0x006c000008087984 */ /* 0x000ea20000000a00 */
[----:B------:R-:W-:-:S04]  /*6520*/  SEL R5, R0, 0x80000000, P0 ;  /* 0x8000000000057807 */ /* 0x000fc80000000000 */
[----:B------:R-:W-:Y:S02]  /*6530*/  LOP3.LUT R5, R5, R2, RZ, 0x3c, !PT ;  /* 0x0000000205057212 */ /* 0x000fe400078e3cff */
[----:B--2---:R-:W-:-:S05]  /*6540*/  IADD3 R6, P1, PT, R8, R3, RZ ;  /* 0x0000000308067210 */ /* 0x004fca0007f3e0ff */
[----:B------:R-:W-:Y:S01]  /*6550*/  IMAD.X R9, RZ, RZ, R9, P1 ;  /* 0x000000ffff097224 */ /* 0x000fe200008e0609 */
[----:B-----5:R-:W-:-:S04]  /*6560*/  LEA R10, P1, R6, UR8, 0x2 ;  /* 0x00000008060a7c11 */ /* 0x020fc8000f8210ff */
[----:B------:R-:W-:-:S05]  /*6570*/  LEA.HI.X R11, R6, UR9, R9, 0x2, P1 ;  /* 0x00000009060b7c11 */ /* 0x000fca00088f1409 */
[----:B------:R-:W-:Y:S01]  /*6580*/  STG.E desc[UR6][R10.64], R5 ;  /* 0x000000050a007986 */ /* 0x000fe2000c101906 */
[----:B------:R-:W-:-:S03]  /*6590*/  NOP ;  /* 0x0000000000007918 */ /* 0x000fc60000000000 */
[----:B------:R-:W2:Y:S02]  /*65a0*/  LDS R2, [R4+0x600] ;  /* 0x0006000004027984 */ /* 0x000ea40000000800 */
[----:B--2---:R-:W-:-:S04]  /*65b0*/  ISETP.NE.AND P0, PT, R2, 0x7fffffff, PT ;  /* 0x7fffffff0200780c */ /* 0x004fc80003f05270 */
[C---:B------:R-:W-:Y:S02]  /*65c0*/  SEL R6, R2.reuse, 0x80000000, P0 ;  /* 0x8000000002067807 */ /* 0x040fe40000000000 */
[----:B------:R-:W-:Y:S02]  /*65d0*/  ISETP.GT.AND P0, PT, R2, -0x1, PT ;  /* 0xffffffff0200780c */ /* 0x000fe40003f04270 */
[----:B------:R-:W-:Y:S02]  /*65e0*/  SHF.R.U32.HI R6, RZ, UR4, R6 ;  /* 0x00000004ff067c19 */ /* 0x000fe40008011606 */
[----:B------:R-:W-:Y:S02]  /*65f0*/  SEL R5, R0, 0x80000000, P0 ;  /* 0x8000000000057807 */ /* 0x000fe40000000000 */
[----:B------:R-:W-:Y:S02]  /*6600*/  LOP3.LUT R6, R6, R7, RZ, 0x30, !PT ;  /* 0x0000000706067212 */ /* 0x000fe400078e30ff */
[----:B------:R-:W-:-:S03]  /*6610*/  LOP3.LUT R5, R5, R2, RZ, 0x3c, !PT ;  /* 0x0000000205057212 */ /* 0x000fc600078e3cff */
[----:B------:R-:W-:-:S05]  /*6620*/  IMAD R6, R6, 0x8, R29 ;  /* 0x0000000806067824 */ /* 0x000fca00078e021d */
[----:B------:R-:W2:Y:S02]  /*6630*/  LDS.64 R8, [R6+0x6c00] ;  /* 0x006c000006087984 */ /* 0x000ea40000000a00 */
[----:B--2---:R-:W-:-:S05]  /*6640*/  IADD3 R8, P1, PT, R8, R3, RZ ;  /* 0x0000000308087210 */ /* 0x004fca0007f3e0ff */
[----:B------:R-:W-:Y:S01]  /*6650*/  IMAD.X R9, RZ, RZ, R9, P1 ;  /* 0x000000ffff097224 */ /* 0x000fe200008e0609 */
[----:B------:R-:W-:-:S04]  /*6660*/  LEA R10, P1, R8, UR8, 0x2 ;  /* 0x00000008080a7c11 */ /* 0x000fc8000f8210ff */
        /* <DEDUP_REMOVED lines=251> */
[----:B------:R-:W-:-:S06]  /*7620*/  IMAD R6, R2, 0x8, R29 ;  /* 0x0000000802067824 */ /* 0x000fcc00078e021d */
[----:B------:R-:W2:Y:S02]  /*7630*/  LDS.64 R6, [R6+0x6c00] ;  /* 0x006c000006067984 */ /* 0x000ea40000000a00 */
[----:B--2---:R-:W-:-:S05]  /*7640*/  IADD3 R3, P1, PT, R6, R3, RZ ;  /* 0x0000000306037210 */ /* 0x004fca0007f3e0ff */
[----:B------:R-:W-:Y:S01]  /*7650*/  IMAD.X R8, RZ, RZ, R7, P1 ;  /* 0x000000ffff087224 */ /* 0x000fe200008e0607 */
[----:B------:R-:W-:-:S04]  /*7660*/  LEA R2, P1, R3, UR8, 0x2 ;  /* 0x0000000803027c11 */ /* 0x000fc8000f8210ff */
[----:B------:R-:W-:-:S05]  /*7670*/  LEA.HI.X R3, R3, UR9, R8, 0x2, P1 ;  /* 0x0000000903037c11 */ /* 0x000fca00088f1408 */
[----:B------:R-:W-:Y:S01]  /*7680*/  STG.E desc[UR6][R2.64+0x6600], R5 ;  /* 0x0066000502007986 */ /* 0x000fe2000c101906 */
[----:B------:R-:W-:Y:S01]  /*7690*/  NOP ;  /* 0x0000000000007918 */ /* 0x000fe20000000000 */
[----:B------:R-:W-:Y:S05]  /*76a0*/  EXIT ;  /* 0x000000000000794d */ /* 0x000fea0003800000 */
.L_x_298:
[----:B------:R-:W-:Y:S01]  /*76b0*/  IMAD R27, R27, -0x1b00, R13 ;  /* 0xffffe5001b1b7824 */ /* 0x000fe200078e020d */
[----:B------:R-:W-:Y:S01]  /*76c0*/  BSSY.RECONVERGENT B0, `(.L_x_299) ;  /* 0x0000020000007945 */ /* 0x000fe20003800200 */
[C---:B------:R-:W-:Y:S02]  /*76d0*/  VIADD R0, R3.reuse, 0x180 ;  /* 0x0000018003007836 */ /* 0x040fe40000000000 */
[C---:B------:R-:W-:Y:S01]  /*76e0*/  VIADD R6, R3.reuse, 0x300 ;  /* 0x0000030003067836 */ /* 0x040fe20000000000 */
[CC--:B------:R-:W-:Y:S01]  /*76f0*/  ISETP.GE.AND P4, PT, R3.reuse, R27.reuse, PT ;  /* 0x0000001b0300720c */ /* 0x0c0fe20003f86270 */
[C---:B--2---:R-:W-:Y:S01]  /*7700*/  VIADD R8, R3.reuse, 0x480 ;  /* 0x0000048003087836 */ /* 0x044fe20000000000 */
        /* <DEDUP_REMOVED lines=9> */
[----:B------:R-:W2:Y:S01]  /*77a0*/  LDS R0, [R4] ;  /* 0x0000000004007984 */ /* 0x000ea20000000800 */
[----:B------:R-:W3:Y:S01]  /*77b0*/  LDCU UR4, c[0x0][0x3c4] ;  /* 0x00007880ff0477ac */ /* 0x000ee20008000800 */
[----:B--2---:R-:W-:-:S04]  /*77c0*/  ISETP.NE.AND P4, PT, R0, 0x7fffffff, PT ;  /* 0x7fffffff0000780c */ /* 0x004fc80003f85270 */
[C---:B------:R-:W-:Y:S02]  /*77d0*/  SEL R5, R0.reuse, 0x80000000, P4 ;  /* 0x8000000000057807 */ /* 0x040fe40002000000 */
[----:B------:R-:W-:Y:S02]  /*77e0*/  ISETP.GT.AND P4, PT, R0, -0x1, PT ;  /* 0xffffffff0000780c */ /* 0x000fe40003f84270 */
[----:B---3--:R-:W-:Y:S01]  /*77f0*/  SHF.R.U32.HI R6, RZ, UR4, R5 ;  /* 0x00000004ff067c19 */ /* 0x008fe20008011605 */
[----:B------:R-:W2:Y:S01]  /*7800*/  LDCU.64 UR4, c[0x0][0x3a0] ;  /* 0x00007400ff0477ac */ /* 0x000ea20008000a00 */
[----:B------:R-:W-:Y:S02]  /*7810*/  IMAD.MOV.U32 R5, RZ, RZ, -0x1 ;  /* 0xffffffffff057424 */ /* 0x000fe400078e00ff */
[----:B------:R-:W-:-:S03]  /*7820*/  LOP3.LUT R6, R6, R7, RZ, 0x30, !PT ;  /* 0x0000000706067212 */ /* 0x000fc600078e30ff */
[----:B------:R-:W-:Y:S02]  /*7830*/  SEL R5, R5, 0x80000000, P4 ;  /* 0x8000000005057807 */ /* 0x000fe40002000000 */
[----:B------:R-:W-:Y:S02]  /*7840*/  IMAD R6, R6, 0x8, R29 ;  /* 0x0000000806067824 */ /* 0x000fe400078e021d */
[----:B------:R-:W-:-:S03]  /*7850*/  LOP3.LUT R5, R5, R0, RZ, 0x3c, !PT ;  /* 0x0000000005057212 */ /* 0x000fc600078e3cff */
[----:B------:R-:W3:Y:S02]  /*7860*/  LDS.64 R8, [R6+0x6c00] ;  /* 0x006c000006087984 */ /* 0x000ee40000000a00 */
[----:B---3--:R-:W-:-:S04]  /*7870*/  IADD3 R11, P6, PT, R8, R3, RZ ;  /* 0x00000003080b7210 */ /* 0x008fc80007fde0ff */
[----:B--2---:R-:W-:Y:S01]  /*7880*/  LEA R8, P4, R11, UR4, 0x2 ;  /* 0x000000040b087c11 */ /* 0x004fe2000f8810ff */
[----:B------:R-:W-:-:S05]  /*7890*/  IMAD.X R12, RZ, RZ, R9, P6 ;  /* 0x000000ffff0c7224 */ /* 0x000fca00030e0609 */
[----:B------:R-:W-:-:S05]  /*78a0*/  LEA.HI.X R9, R11, UR5, R12, 0x2, P4 ;  /* 0x000000050b097c11 */ /* 0x000fca000a0f140c */
[----:B------:R2:W-:Y:S02]  /*78b0*/  STG.E desc[UR6][R8.64], R5 ;  /* 0x0000000508007986 */ /* 0x0005e4000c101906 */
.L_x_300:
[----:B------:R-:W-:Y:S05]  /*78c0*/  BSYNC.RECONVERGENT B0 ;  /* 0x0000000000007941 */ /* 0x000fea0003800200 */
.L_x_299:
[----:B------:R-:W-:Y:S01]  /*78d0*/  NOP ;  /* 0x0000000000007918 */ /* 0x000fe20000000000 */
[----:B------:R-:W-:Y:S01]  /*78e0*/  BSSY.RECONVERGENT B0, `(.L_x_301) ;  /* 0x0000016000007945 */ /* 0x000fe20003800200 */
[----:B------:R-:W-:Y:S01]  /*78f0*/  ISETP.GE.AND P4, PT, R10, R27, PT ;  /* 0x0000001b0a00720c */ /* 0x000fe20003f86270 */
[----:B------:R-:W-:Y:S02]  /*7900*/  VIADD R10, R3, 0xa80 ;  /* 0x00000a80030a7836 */ /* 0x000fe40000000000 */
[----:B------:R-:W-:Y:S10]  /*7910*/  @P0 BRA `(.L_x_302) ;  /* 0x0000000000480947 */ /* 0x000ff40003800000 */
[----:B------:R-:W3:Y:S01]  /*7920*/  LDS R0, [R4+0x600] ;  /* 0x0006000004007984 */ /* 0x000ee20000000800 */
[----:B------:R-:W4:Y:S01]  /*7930*/  LDCU UR4, c[0x0][0x3c4] ;  /* 0x00007880ff0477ac */ /* 0x000f220008000800 */
[----:B---3--:R-:W-:-:S04]  /*7940*/  ISETP.NE.AND P0, PT, R0, 0x7fffffff, PT ;  /* 0x7fffffff0000780c */ /* 0x008fc80003f05270 */
[C---:B--2---:R-:W-:Y:S02]  /*7950*/  SEL R5, R0.reuse, 0x80000000, P0 ;  /* 0x8000000000057807 */ /* 0x044fe40000000000 */
[----:B------:R-:W-:Y:S02]  /*7960*/  ISETP.GT.AND P0, PT, R0, -0x1, PT ;  /* 0xffffffff0000780c */ /* 0x000fe40003f04270 */
[----:B----4-:R-:W-:Y:S01]  /*7970*/  SHF.R.U32.HI R6, RZ, UR4, R5 ;  /* 0x00000004ff067c19 */ /* 0x010fe20008011605 */
        /* <DEDUP_REMOVED lines=12> */
.L_x_302:
[----:B------:R-:W-:Y:S05]  /*7a40*/  BSYNC.RECONVERGENT B0 ;  /* 0x0000000000007941 */ /* 0x000fea0003800200 */
.L_x_301:
[----:B------:R-:W-:Y:S01]  /*7a50*/  NOP ;  /* 0x0000000000007918 */ /* 0x000fe20000000000 */
[----:B------:R-:W-:Y:S01]  /*7a60*/  BSSY.RECONVERGENT B0, `(.L_x_303) ;  /* 0x0000016000007945 */ /* 0x000fe20003800200 */
[----:B------:R-:W-:Y:S02]  /*7a70*/  ISETP.GE.AND P0, PT, R10, R27, PT ;  /* 0x0000001b0a00720c */ /* 0x000fe40003f06270 */
[----:B------:R-:W-:Y:S01]  /*7a80*/  LOP3.LUT R10, R3, 0xc00, RZ, 0xfc, !PT ;  /* 0x00000c00030a7812 */ /* 0x000fe200078efcff */
[----:B------:R-:W-:Y:S10]  /*7a90*/  @P1 BRA `(.L_x_304) ;  /* 0x0000000000481947 */ /* 0x000ff40003800000 */
[----:B------:R-:W4:Y:S01]  /*7aa0*/  LDS R0, [R4+0xc00] ;  /* 0x000c000004007984 */ /* 0x000f220000000800 */
[----:B------:R-:W5:Y:S01]  /*7ab0*/  LDCU UR4, c[0x0][0x3c4] ;  /* 0x00007880ff0477ac */ /* 0x000f620008000800 */
[----:B----4-:R-:W-:-:S04]  /*7ac0*/  ISETP.NE.AND P1, PT, R0, 0x7fffffff, PT ;  /* 0x7fffffff0000780c */ /* 0x010fc80003f25270 */
[C---:B--23--:R-:W-:Y:S02]  /*7ad0*/  SEL R5, R0.reuse, 0x80000000, P1 ;  /* 0x8000000000057807 */ /* 0x04cfe40000800000 */
[----:B------:R-:W-:Y:S02]  /*7ae0*/  ISETP.GT.AND P1, PT, R0, -0x1, PT ;  /* 0xffffffff0000780c */ /* 0x000fe40003f24270 */
[----:B-----5:R-:W-:Y:S01]  /*7af0*/  SHF.R.U32.HI R6, RZ, UR4, R5 ;  /* 0x00000004ff067c19 */ /* 0x020fe20008011605 */
        /* <DEDUP_REMOVED lines=12> */
.L_x_304:
[----:B------:R-:W-:Y:S05]  /*7bc0*/  BSYNC.RECONVERGENT B0 ;  /* 0x0000000000007941 */ /* 0x000fea0003800200 */
.L_x_303:
[----:B------:R-:W-:Y:S01]  /*7bd0*/  NOP ;  /* 0x0000000000007918 */ /* 0x000fe20000000000 */
[----:B------:R-:W-:Y:S01]  /*7be0*/  BSSY.RECONVERGENT B0, `(.L_x_305) ;  /* 0x0000016000007945 */ /* 0x000fe20003800200 */
[----:B------:R-:W-:Y:S01]  /*7bf0*/  ISETP.GE.AND P1, PT, R10, R27, PT ;  /* 0x0000001b0a00720c */ /* 0x000fe20003f26270 */
[----:B------:R-:W-:Y:S02]  /*7c00*/  VIADD R10, R3, 0xd80 ;  /* 0x00000d80030a7836 */ /* 0x000fe40000000000 */
[----:B------:R-:W-:Y:S10]  /*7c10*/  @P2 BRA `(.L_x_306) ;  /* 0x0000000000482947 */ /* 0x000ff40003800000 */
[----:B------:R-:W5:Y:S01]  /*7c20*/  LDS R0, [R4+0x1200] ;  /* 0x0012000004007984 */ /* 0x000f620000000800 */
[----:B------:R-:W0:Y:S01]  /*7c30*/  LDCU UR4, c[0x0][0x3c4] ;  /* 0x00007880ff0477ac */ /* 0x000e220008000800 */
[----:B-----5:R-:W-:-:S04]  /*7c40*/  ISETP.NE.AND P2, PT, R0, 0x7fffffff, PT ;  /* 0x7fffffff0000780c */ /* 0x020fc80003f45270 */
[C---:B--234-:R-:W-:Y:S02]  /*7c50*/  SEL R5, R0.reuse, 0x80000000, P2 ;  /* 0x8000000000057807 */ /* 0x05cfe40001000000 */
[----:B------:R-:W-:Y:S02]  /*7c60*/  ISETP.GT.AND P2, PT, R0, -0x1, PT ;  /* 0xffffffff0000780c */ /* 0x000fe40003f44270 */
[----:B0-----:R-:W-:Y:S01]  /*7c70*/  SHF.R.U32.HI R6, RZ, UR4, R5 ;  /* 0x00000004ff067c19 */ /* 0x001fe20008011605 */
[----:B------:R-:W0:Y:S01]  /*7c80*/  LDCU.64 UR4, c[0x0][0x3a0] ;  /* 0x00007400ff0477ac */ /* 0x000e220008000a00 */
[----:B------:R-:W-:Y:S02]  /*7c90*/  IMAD.MOV.U32 R5, RZ, RZ, -0x1 ;  /* 0xffffffffff057424 */ /* 0x000fe400078e00ff */
[----:B------:R-:W-:-:S03]  /*7ca0*/  LOP3.LUT R6, R6, R7, RZ, 0x30, !PT ;  /* 0x0000000706067212 */ /* 0x000fc600078e30ff */
[----:B------:R-:W-:Y:S02]  /*7cb0*/  SEL R5, R5, 0x80000000, P2 ;  /* 0x8000000005057807 */ /* 0x000fe40001000000 */
[----:B------:R-:W-:Y:S02]  /*7cc0*/  IMAD R6, R6, 0x8, R29 ;  /* 0x0000000806067824 */ /* 0x000fe400078e021d */
[----:B------:R-:W-:-:S03]  /*7cd0*/  LOP3.LUT R5, R5, R0, RZ, 0x3c, !PT ;  /* 0x0000000005057212 */ /* 0x000fc600078e3cff */
[----:B------:R-:W2:Y:S02]  /*7ce0*/  LDS.64 R8, [R6+0x6c00] ;  /* 0x006c000006087984 */ /* 0x000ea40000000a00 */
[----:B--2---:R-:W-:-:S04]  /*7cf0*/  IADD3 R11, P6, PT, R8, R3, RZ ;  /* 0x00000003080b7210 */ /* 0x004fc80007fde0ff */
[----:B0-----:R-:W-:Y:S01]  /*7d00*/  LEA R8, P2, R11, UR4, 0x2 ;  /* 0x000000040b087c11 */ /* 0x001fe2000f8410ff */
[----:B------:R-:W-:-:S05]  /*7d10*/  IMAD.X R12, RZ, RZ, R9, P6 ;  /* 0x000000ffff0c7224 */ /* 0x000fca00030e0609 */
[----:B------:R-:W-:-:S05]  /*7d20*/  LEA.HI.X R9, R11, UR5, R12, 0x2, P2 ;  /* 0x000000050b097c11 */ /* 0x000fca00090f140c */
[----:B------:R0:W-:Y:S02]  /*7d30*/  STG.E desc[UR6][R8.64+0x1200], R5 ;  /* 0x0012000508007986 */ /* 0x0001e4000c101906 */
.L_x_306:
[----:B------:R-:W-:Y:S05]  /*7d40*/  BSYNC.RECONVERGENT B0 ;  /* 0x0000000000007941 */ /* 0x000fea0003800200 */
.L_x_305:
[----:B------:R-:W-:Y:S01]  /*7d50*/  NOP ;  /* 0x0000000000007918 */ /* 0x000fe20000000000 */
[----:B------:R-:W-:Y:S01]  /*7d60*/  BSSY.RECONVERGENT B0, `(.L_x_307) ;  /* 0x0000016000007945 */ /* 0x000fe20003800200 */
[----:B------:R-:W-:Y:S01]  /*7d70*/  ISETP.GE.AND P2, PT, R10, R27, PT ;  /* 0x0000001b0a00720c */ /* 0x000fe20003f46270 */
[----:B------:R-:W-:Y:S02]  /*7d80*/  VIADD R10, R3, 0xf00 ;  /* 0x00000f00030a7836 */ /* 0x000fe40000000000 */
[----:B------:R-:W-:Y:S10]  /*7d90*/  @P3 BRA `(.L_x_308) ;  /* 0x0000000000483947 */ /* 0x000ff40003800000 */
[----:B------:R-:W5:Y:S01]  /*7da0*/  LDS R0, [R4+0x1800] ;  /* 0x0018000004007984 */ /* 0x000f620000000800 */
[----:B------:R-:W1:Y:S01]  /*7db0*/  LDCU UR4, c[0x0][0x3c4] ;  /* 0x00007880ff0477ac */ /* 0x000e620008000800 */
[----:B-----5:R-:W-:-:S04]  /*7dc0*/  ISETP.NE.AND P3, PT, R0, 0x7fffffff, PT ;  /* 0x7fffffff0000780c */ /* 0x020fc80003f65270 */
[C---:B0-234-:R-:W-:Y:S02]  /*7dd0*/  SEL R5, R0.reuse, 0x80000000, P3 ;  /* 0x8000000000057807 */ /* 0x05dfe40001800000 */
[----:B------:R-:W-:Y:S02]  /*7de0*/  ISETP.GT.AND P3, PT, R0, -0x1, PT ;  /* 0xffffffff0000780c */ /* 0x000fe40003f64270 */
[----:B-1----:R-:W-:Y:S01]  /*7df0*/  SHF.R.U32.HI R6, RZ, UR4, R5 ;  /* 0x00000004ff067c19 */ /* 0x002fe20008011605 */
[----:B------:R-:W0:Y:S01]  /*7e00*/  LDCU.64 UR4, c[0x0][0x3a0] ;  /* 0x00007400ff0477ac */ /* 0x000e220008000a00 */
[----:B------:R-:W-:Y:S02]  /*7e10*/  IMAD.MOV.U32 R5, RZ, RZ, -0x1 ;  /* 0xffffffffff057424 */ /* 0x000fe400078e00ff */
[----:B------:R-:W-:-:S03]  /*7e20*/  LOP3.LUT R6, R6, R7, RZ, 0x30, !PT ;  /* 0x0000000706067212 */ /* 0x000fc600078e30ff */
[----:B------:R-:W-:Y:S02]  /*7e30*/  SEL R5, R5, 0x80000000, P3 ;  /* 0x8000000005057807 */ /* 0x000fe40001800000 */
[----:B------:R-:W-:Y:S02]  /*7e40*/  IMAD R6, R6, 0x8, R29 ;  /* 0x0000000806067824 */ /* 0x000fe400078e021d */
[----:B------:R-:W-:-:S03]  /*7e50*/  LOP3.LUT R5, R5, R0, RZ, 0x3c, !PT ;  /* 0x0000000005057212 */ /* 0x000fc600078e3cff */
[----:B------:R-:W1:Y:S02]  /*7e60*/  LDS.64 R8, [R6+0x6c00] ;  /* 0x006c000006087984 */ /* 0x000e640000000a00 */
[----:B-1----:R-:W-:-:S04]  /*7e70*/  IADD3 R11, P6, PT, R8, R3, RZ ;  /* 0x00000003080b7210 */ /* 0x002fc80007fde0ff */
[----:B0-----:R-:W-:Y:S01]  /*7e80*/  LEA R8, P3, R11, UR4, 0x2 ;  /* 0x000000040b087c11 */ /* 0x001fe2000f8610ff */
[----:B------:R-:W-:-:S05]  /*7e90*/  IMAD.X R12, RZ, RZ, R9, P6 ;  /* 0x000000ffff0c7224 */ /* 0x000fca00030e0609 */
[----:B------:R-:W-:-:S05]  /*7ea0*/  LEA.HI.X R9, R11, UR5, R12, 0x2, P3 ;  /* 0x000000050b097c11 */ /* 0x000fca00098f140c */
[----:B------:R0:W-:Y:S02]  /*7eb0*/  STG.E desc[UR6][R8.64+0x1800], R5 ;  /* 0x0018000508007986 */ /* 0x0001e4000c101906 */
.L_x_308:
[----:B------:R-:W-:Y:S05]  /*7ec0*/  BSYNC.RECONVERGENT B0 ;  /* 0x0000000000007941 */ /* 0x000fea0003800200 */
.L_x_307:
        /* <DEDUP_REMOVED lines=23> */
.L_x_310:
[----:B------:R-:W-:Y:S05]  /*8040*/  BSYNC.RECONVERGENT B0 ;  /* 0x0000000000007941 */ /* 0x000fea0003800200 */
.L_x_309:
        /* <DEDUP_REMOVED lines=23> */
.L_x_312:
[----:B------:R-:W-:Y:S05]  /*81c0*/  BSYNC.RECONVERGENT B0 ;  /* 0x0000000000007941 */ /* 0x000fea0003800200 */
.L_x_311:
        /* <DEDUP_REMOVED lines=23> */
.L_x_314:
[----:B------:R-:W-:Y:S05]  /*8340*/  BSYNC.RECONVERGENT B0 ;  /* 0x0000000000007941 */ /* 0x000fea0003800200 */
.L_x_313:
        /* <DEDUP_REMOVED lines=23> */
.L_x_316:
[----:B------:R-:W-:Y:S05]  /*84c0*/  BSYNC.RECONVERGENT B0 ;  /* 0x0000000000007941 */ /* 0x000fea0003800200 */
.L_x_315:
        /* <DEDUP_REMOVED lines=23> */
.L_x_318:
[----:B------:R-:W-:Y:S05]  /*8640*/  BSYNC.RECONVERGENT B0 ;  /* 0x0000000000007941 */ /* 0x000fea0003800200 */
.L_x_317:
[----:B------:R-:W-:Y:S01]  /*8650*/  NOP ;  /* 0x0000000000007918 */ /* 0x000fe20000000000 */
[----:B------:R-:W-:Y:S01]  /*8660*/  BSSY.RECONVERGENT B0, `(.L_x_319) ;  /* 0x0000016000007945 */ /* 0x000fe20003800200 */
[----:B------:R-:W-:Y:S02]  /*8670*/  ISETP.GE.AND P2, PT, R10, R27, PT ;  /* 0x0000001b0a00720c */ /* 0x000fe40003f46270 */
[----:B------:R-:W-:Y:S01]  /*8680*/  LOP3.LUT R10, R3, 0x1800, RZ, 0xfc, !PT ;  /* 0x00001800030a7812 */ /* 0x000fe200078efcff */
        /* <DEDUP_REMOVED lines=19> */
.L_x_320:
[----:B------:R-:W-:Y:S05]  /*87c0*/  BSYNC.RECONVERGENT B0 ;  /* 0x0000000000007941 */ /* 0x000fea0003800200 */
.L_x_319:
[----:B------:R-:W-:Y:S01]  /*87d0*/  NOP ;  /* 0x0000000000007918 */ /* 0x000fe20000000000 */
[----:B------:R-:W-:Y:S01]  /*87e0*/  BSSY.RECONVERGENT B0, `(.L_x_321) ;  /* 0x0000015000007945 */ /* 0x000fe20003800200 */
[----:B------:R-:W-:-:S03]  /*87f0*/  ISETP.GE.AND P3, PT, R10, R27, PT ;  /* 0x0000001b0a00720c */ /* 0x000fc60003f66270 */
        /* <DEDUP_REMOVED lines=19> */
.L_x_322:
[----:B------:R-:W-:Y:S05]  /*8930*/  BSYNC.RECONVERGENT B0 ;  /* 0x0000000000007941 */ /* 0x000fea0003800200 */
.L_x_321:
[----:B------:R-:W-:Y:S01]  /*8940*/  NOP ;  /* 0x0000000000007918 */ /* 0x000fe20000000000 */
[----:B------:R-:W-:Y:S04]  /*8950*/  BSSY.RECONVERGENT B0, `(.L_x_323) ;  /* 0x0000014000007945 */ /* 0x000fe80003800200 */
[----:B------:R-:W-:Y:S05]  /*8960*/  @P4 BRA `(.L_x_324) ;  /* 0x0000000000484947 */ /* 0x000fea0003800000 */
        /* <DEDUP_REMOVED lines=13> */
[----:B-1----:R-:W-:-:S05]  /*8a40*/  IADD3 R10, P5, PT, R8, R3, RZ ;  /* 0x00000003080a7210 */ /* 0x002fca0007fbe0ff */
[----:B------:R-:W-:Y:S01]  /*8a50*/  IMAD.X R9, RZ, RZ, R9, P5 ;  /* 0x000000ffff097224 */ /* 0x000fe200028e0609 */
[----:B0-----:R-:W-:-:S04]  /*8a60*/  LEA R8, P5, R10, UR4, 0x2 ;  /* 0x000000040a087c11 */ /* 0x001fc8000f8a10ff */
[----:B------:R-:W-:-:S05]  /*8a70*/  LEA.HI.X R9, R10, UR5, R9, 0x2, P5 ;  /* 0x000000050a097c11 */ /* 0x000fca000a8f1409 */
[----:B------:R0:W-:Y:S04]  /*8a80*/  STG.E desc[UR6][R8.64+0x4800], R5 ;  /* 0x0048000508007986 */ /* 0x0001e8000c101906 */
.L_x_324:
[----:B------:R-:W-:Y:S05]  /*8a90*/  BSYNC.RECONVERGENT B0 ;  /* 0x0000000000007941 */ /* 0x000fea0003800200 */
.L_x_323:
        /* <DEDUP_REMOVED lines=21> */
.L_x_326:
[----:B------:R-:W-:Y:S05]  /*8bf0*/  BSYNC.RECONVERGENT B0 ;  /* 0x0000000000007941 */ /* 0x000fea0003800200 */
.L_x_325:
        /* <DEDUP_REMOVED lines=21> */
.L_x_328:
[----:B------:R-:W-:Y:S05]  /*8d50*/  BSYNC.RECONVERGENT B0 ;  /* 0x0000000000007941 */ /* 0x000fea0003800200 */
.L_x_327:
        /* <DEDUP_REMOVED lines=21> */
.L_x_330:
[----:B------:R-:W-:Y:S05]  /*8eb0*/  BSYNC.RECONVERGENT B0 ;  /* 0x0000000000007941 */ /* 0x000fea0003800200 */
.L_x_329:
        /* <DEDUP_REMOVED lines=21> */
.L_x_332:
[----:B------:R-:W-:Y:S05]  /*9010*/  BSYNC.RECONVERGENT B0 ;  /* 0x0000000000007941 */ /* 0x000fea0003800200 */
.L_x_331:
[----:B------:R-:W-:Y:S01]  /*9020*/  NOP ;  /* 0x0000000000007918 */ /* 0x000fe20000000000 */
[----:B------:R-:W5:Y:S01]  /*9030*/  LDS R4, [R4+0x6600] ;  /* 0x0066000004047984 */ /* 0x000f620000000800 */
[----:B------:R-:W1:Y:S01]  /*9040*/  LDCU UR4, c[0x0][0x3c4] ;  /* 0x00007880ff0477ac */ /* 0x000e620008000800 */
[----:B------:R-:W-:Y:S01]  /*9050*/  BSSY.RECONVERGENT B0, `(.L_x_333) ;  /* 0x0000014000007945 */ /* 0x000fe20003800200 */
[----:B-----5:R-:W-:-:S04]  /*9060*/  ISETP.NE.AND P0, PT, R4, 0x7fffffff, PT ;  /* 0x7fffffff0400780c */ /* 0x020fc80003f05270 */
[----:B------:R-:W-:-:S04]  /*9070*/  SEL R0, R4, 0x80000000, P0 ;  /* 0x8000000004007807 */ /* 0x000fc80000000000 */
[----:B-1----:R-:W-:-:S04]  /*9080*/  SHF.R.U32.HI R0, RZ, UR4, R0 ;  /* 0x00000004ff007c19 */ /* 0x002fc80008011600 */
[----:B------:R-:W-:-:S05]  /*9090*/  LOP3.LUT R0, R0, R7, RZ, 0x30, !PT ;  /* 0x0000000700007212 */ /* 0x000fca00078e30ff */
[----:B------:R-:W-:Y:S02]  /*90a0*/  IMAD R6, R0, 0x8, R29 ;  /* 0x0000000800067824 */ /* 0x000fe400078e021d */
[----:B------:R-:W-:-:S04]  /*90b0*/  VIADD R0, R3, 0x1980 ;  /* 0x0000198003007836 */ /* 0x000fc80000000000 */
[----:B------:R-:W1:Y:S01]  /*90c0*/  LDS.64 R6, [R6+0x6c00] ;  /* 0x006c000006067984 */ /* 0x000e620000000a00 */
[----:B------:R-:W-:Y:S02]  /*90d0*/  ISETP.GE.AND P0, PT, R0, R27, PT ;  /* 0x0000001b0000720c */ /* 0x000fe40003f06270 */
[----:B-1----:R-:W-:-:S05]  /*90e0*/  IADD3 R3, P1, PT, R6, R3, RZ ;  /* 0x0000000306037210 */ /* 0x002fca0007f3e0ff */
[----:B------:R-:W-:-:S06]  /*90f0*/  IMAD.X R0, RZ, RZ, R7, P1 ;  /* 0x000000ffff007224 */ /* 0x000fcc00008e0607 */
[----:B------:R-:W-:Y:S05]  /*9100*/  @P0 BRA `(.L_x_334) ;  /* 0x0000000000200947 */ /* 0x000fea0003800000 */
[----:B------:R-:W1:Y:S01]  /*9110*/  LDCU.64 UR4, c[0x0][0x3a0] ;  /* 0x00007400ff0477ac */ /* 0x000e620008000a00 */
[----:B0-234-:R-:W-:Y:S01]  /*9120*/  IMAD.MOV.U32 R5, RZ, RZ, -0x1 ;  /* 0xffffffffff057424 */ /* 0x01dfe200078e00ff */
[----:B------:R-:W-:-:S04]  /*9130*/  ISETP.GT.AND P0, PT, R4, -0x1, PT ;  /* 0xffffffff0400780c */ /* 0x000fc80003f04270 */
[----:B------:R-:W-:-:S04]  /*9140*/  SEL R5, R5, 0x80000000, P0 ;  /* 0x8000000005057807 */ /* 0x000fc80000000000 */
[----:B------:R-:W-:Y:S02]  /*9150*/  LOP3.LUT R5, R5, R4, RZ, 0x3c, !PT ;  /* 0x0000000405057212 */ /* 0x000fe400078e3cff */
[----:B-1----:R-:W-:-:S04]  /*9160*/  LEA R2, P1, R3, UR4, 0x2 ;  /* 0x0000000403027c11 */ /* 0x002fc8000f8210ff */
[----:B------:R-:W-:-:S05]  /*9170*/  LEA.HI.X R3, R3, UR5, R0, 0x2, P1 ;  /* 0x0000000503037c11 */ /* 0x000fca00088f1400 */
[----:B------:R1:W-:Y:S04]  /*9180*/  STG.E desc[UR6][R2.64+0x6600], R5 ;  /* 0x0066000502007986 */ /* 0x0003e8000c101906 */
.L_x_334:
[----:B------:R-:W-:Y:S05]  /*9190*/  BSYNC.RECONVERGENT B0 ;  /* 0x0000000000007941 */ /* 0x000fea0003800200 */
.L_x_333:
[----:B------:R-:W-:Y:S01]  /*91a0*/  NOP ;  /* 0x0000000000007918 */ /* 0x000fe20000000000 */
[----:B------:R-:W-:Y:S05]  /*91b0*/  EXIT ;  /* 0x000000000000794d */ /* 0x000fea0003800000 */
.L_x_250:
[----:B------:R-:W-:Y:S02]  /*91c0*/  IMAD.MOV.U32 R49, RZ, RZ, R41 ;  /* 0x000000ffff317224 */ /* 0x000fe400078e0029 */
[----:B------:R-:W-:Y:S02]  /*91d0*/  IMAD.MOV.U32 R48, RZ, RZ, 0x1 ;  /* 0x00000001ff307424 */ /* 0x000fe400078e00ff */
[----:B------:R-:W-:Y:S02]  /*91e0*/  IMAD.MOV.U32 R51, RZ, RZ, RZ ;  /* 0x000000ffff337224 */ /* 0x000fe400078e00ff */
[----:B------:R-:W-:-:S07]  /*91f0*/  IMAD.MOV.U32 R46, RZ, RZ, -0x1 ;  /* 0xffffffffff2e7424 */ /* 0x000fce00078e00ff */
[----:B------:R-:W-:Y:S05]  /*9200*/  WARPSYNC.COLLECTIVE R46, `(.L_x_335) ;  /* 0x000000002e087348 */ /* 0x000fea0003c00000 */
[----:B------:R0:W1:Y:S02]  /*9210*/  SHFL.UP P0, R44, R49, R48, R51 ;  /* 0x04000030312c7389 */ /* 0x0000640000000033 */
[----:B01----:R-:W-:Y:S05]  /*9220*/  ENDCOLLECTIVE ;  /* 0x000000000000791b */ /* 0x003fea0003800000 */
.L_x_335:
[----:B------:R-:W-:Y:S02]  /*9230*/  IMAD.MOV.U32 R48, RZ, RZ, 0x2 ;  /* 0x00000002ff307424 */ /* 0x000fe400078e00ff */
[----:B------:R-:W-:-:S04]  /*9240*/  IMAD.MOV.U32 R40, RZ, RZ, R44 ;  /* 0x000000ffff287224 */ /* 0x000fc800078e002c */
[----:B------:R-:W-:-:S04]  /*9250*/  @P0 IMAD.IADD R40, R41, 0x1, R40 ;  /* 0x0000000129280824 */ /* 0x000fc800078e0228 */
[----:B------:R-:W-:-:S07]  /*9260*/  IMAD.MOV.U32 R49, RZ, RZ, R40 ;  /* 0x000000ffff317224 */ /* 0x000fce00078e0028 */
[----:B------:R-:W-:Y:S05]  /*9270*/  WARPSYNC.COLLECTIVE R46, `(.L_x_336) ;  /* 0x000000002e087348 */ /* 0x000fea0003c00000 */
[----:B------:R0:W1:Y:S02]  /*9280*/  SHFL.UP P0, R44, R49, R48, R51 ;  /* 0x04000030312c7389 */ /* 0x0000640000000033 */
[----:B01----:R-:W-:Y:S05]  /*9290*/  ENDCOLLECTIVE ;  /* 0x000000000000791b */ /* 0x003fea0003800000 */
.L_x_336:
[----:B------:R-:W-:Y:S02]  /*92a0*/  IMAD.MOV.U32 R48, RZ, RZ, 0x4 ;  /* 0x00000004ff307424 */ /* 0x000fe400078e00ff */
[----:B------:R-:W-:-:S04]  /*92b0*/  IMAD.MOV.U32 R43, RZ, RZ, R44 ;  /* 0x000000ffff2b7224 */ /* 0x000fc800078e002c */
[----:B------:R-:W-:-:S04]  /*92c0*/  @P0 IMAD.IADD R43, R40, 0x1, R43 ;  /* 0x00000001282b0824 */ /* 0x000fc800078e022b */
[----:B------:R-:W-:-:S07]  /*92d0*/  IMAD.MOV.U32 R49, RZ, RZ, R43 ;  /* 0x000000ffff317224 */ /* 0x000fce00078e002b */
[----:B------:R-:W-:Y:S05]  /*92e0*/  WARPSYNC.COLLECTIVE R46, `(.L_x_337) ;  /* 0x000000002e087348 */ /* 0x000fea0003c00000 */
[----:B------:R0:W1:Y:S02]  /*92f0*/  SHFL.UP P0, R44, R49, R48, R51 ;  /* 0x04000030312c7389 */ /* 0x0000640000000033 */
[----:B01----:R-:W-:Y:S05]  /*9300*/  ENDCOLLECTIVE ;  /* 0x000000000000791b */ /* 0x003fea0003800000 */
.L_x_337:
[----:B------:R-:W-:Y:S02]  /*9310*/  IMAD.MOV.U32 R48, RZ, RZ, 0x8 ;  /* 0x00000008ff307424 */ /* 0x000fe400078e00ff */
[----:B------:R-:W-:-:S04]  /*9320*/  IMAD.MOV.U32 R42, RZ, RZ, R44 ;  /* 0x000000ffff2a7224 */ /* 0x000fc800078e002c */
[----:B------:R-:W-:-:S04]  /*9330*/  @P0 IMAD.IADD R42, R43, 0x1, R42 ;  /* 0x000000012b2a0824 */ /* 0x000fc800078e022a */
[----:B------:R-:W-:-:S07]  /*9340*/  IMAD.MOV.U32 R49, RZ, RZ, R42 ;  /* 0x000000ffff317224 */ /* 0x000fce00078e002a */
[----:B------:R-:W-:Y:S05]  /*9350*/  WARPSYNC.COLLECTIVE R46, `(.L_x_338) ;  /* 0x000000002e087348 */ /* 0x000fea0003c00000 */
[----:B------:R0:W1:Y:S02]  /*9360*/  SHFL.UP P0, R44, R49, R48, R51 ;  /* 0x04000030312c7389 */ /* 0x0000640000000033 */
[----:B01----:R-:W-:Y:S05]  /*9370*/  ENDCOLLECTIVE ;  /* 0x000000000000791b */ /* 0x003fea0003800000 */
.L_x_338:
[----:B------:R-:W-:Y:S02]  /*9380*/  IMAD.MOV.U32 R48, RZ, RZ, 0x10 ;  /* 0x00000010ff307424 */ /* 0x000fe400078e00ff */
[----:B------:R-:W-:-:S04]  /*9390*/  IMAD.MOV.U32 R47, RZ, RZ, R44 ;  /* 0x000000ffff2f7224 */ /* 0x000fc800078e002c */
[----:B------:R-:W-:-:S04]  /*93a0*/  @P0 IMAD.IADD R47, R42, 0x1, R47 ;  /* 0x000000012a2f0824 */ /* 0x000fc800078e022f */
[----:B------:R-:W-:-:S07]  /*93b0*/  IMAD.MOV.U32 R49, RZ, RZ, R47 ;  /* 0x000000ffff317224 */ /* 0x000fce00078e002f */
[----:B------:R-:W-:Y:S05]  /*93c0*/  WARPSYNC.COLLECTIVE R46, `(.L_x_339) ;  /* 0x000000002e087348 */ /* 0x000fea0003c00000 */
[----:B------:R0:W1:Y:S02]  /*93d0*/  SHFL.UP P0, R44, R49, R48, R51 ;  /* 0x04000030312c7389 */ /* 0x0000640000000033 */
[----:B01----:R-:W-:Y:S05]  /*93e0*/  ENDCOLLECTIVE ;  /* 0x000000000000791b */ /* 0x003fea0003800000 */
.L_x_339:
[----:B------:R-:W-:Y:S05]  /*93f0*/  BRA `(.L_x_340) ;  /* 0xffffff9400b87947 */ /* 0x000fea000383ffff */
.L_x_341:
        /* <DEDUP_REMOVED lines=16> */
.L_x_2793:


//--------------------- .text._ZN3cub18CUB_300001_SM_10006detail10radix_sort33DeviceRadixSortExclusiveSumKernelINS1_5radix10policy_hubIfNS0_8NullTypeEyE10Policy1000EyEEvPT0_ --------------------------
	.section	.text._ZN3cub18CUB_300001_SM_10006detail10radix_sort33DeviceRadixSortExclusiveSumKernelINS1_5radix10policy_hubIfNS0_8NullTypeEyE10Policy1000EyEEvPT0_,"ax",@progbits
	.align	128
        .global         _ZN3cub18CUB_300001_SM_10006detail10radix_sort33DeviceRadixSortExclusiveSumKernelINS1_5radix10policy_hubIfNS0_8NullTypeEyE10Policy1000EyEEvPT0_
        .type           _ZN3cub18CUB_300001_SM_10006detail10radix_sort33DeviceRadixSortExclusiveSumKernelINS1_5radix10policy_hubIfNS0_8NullTypeEyE10Policy1000EyEEvPT0_,@function
        .size           _ZN3cub18CUB_300001_SM_10006detail10radix_sort33DeviceRadixSortExclusiveSumKernelINS1_5radix10policy_hubIfNS0_8NullTypeEyE10Policy1000EyEEvPT0_,(.L_x_2794 - _ZN3cub18CUB_300001_SM_10006detail10radix_sort33DeviceRadixSortExclusiveSumKernelINS1_5radix10policy_hubIfNS0_8NullTypeEyE10Policy1000EyEEvPT0_)
        .other          _ZN3cub18CUB_300001_SM_10006detail10radix_sort33DeviceRadixSortExclusiveSumKernelINS1_5radix10policy_hubIfNS0_8NullTypeEyE10Policy1000EyEEvPT0_,@"STO_CUDA_ENTRY STV_DEFAULT"
_ZN3cub18CUB_300001_SM_10006detail10radix_sort33DeviceRadixSortExclusiveSumKernelINS1_5radix10policy_hubIfNS0_8NullTypeEyE10Policy1000EyEEvPT0_:
.text._ZN3cub18CUB_300001_SM_10006detail10radix_sort33DeviceRadixSortExclusiveSumKernelINS1_5radix10policy_hubIfNS0_8NullTypeEyE10Policy1000EyEEvPT0_:
        /* <DEDUP_REMOVED lines=63> */
.L_x_354:
        /* <DEDUP_REMOVED lines=28> */
.L_x_342:
[----:B------:R-:W-:Y:S05]  /*05b0*/  WARPSYNC.ALL ;  /* 0x0000000000007948 */ /* 0x000fea0003800000 */
[----:B------:R-:W-:Y:S06]  /*05c0*/  BAR.SYNC.DEFER_BLOCKING 0x0 ;  /* 0x0000000000007b1d */ /* 0x000fec0000010000 */
[----:B------:R-:W-:Y:S05]  /*05d0*/  @P1 EXIT ;  /* 0x000000000000194d */ /* 0x000fea0003800000 */
[----:B01----:R-:W0:Y:S04]  /*05e0*/  LDS.64 R2, [R0+0x10] ;  /* 0x0000100000027984 */ /* 0x003e280000000a00 */
[----:B0-----:R-:W-:Y:S01]  /*05f0*/  STG.E.64 desc[UR4][R16.64], R2 ;  /* 0x0000000210007986 */ /* 0x001fe2000c101b04 */
[----:B------:R-:W-:Y:S05]  /*0600*/  EXIT ;  /* 0x000000000000794d */ /* 0x000fea0003800000 */
.L_x_343:
[----:B------:R-:W-:Y:S02]  /*0610*/  IMAD.MOV.U32 R24, RZ, RZ, R20 ;  /* 0x000000ffff187224 */ /* 0x000fe400078e0014 */
[----:B------:R-:W-:Y:S02]  /*0620*/  IMAD.MOV.U32 R23, RZ, RZ, 0x1 ;  /* 0x00000001ff177424 */ /* 0x000fe400078e00ff */
[----:B------:R-:W-:Y:S02]  /*0630*/  IMAD.MOV.U32 R22, RZ, RZ, RZ ;  /* 0x000000ffff167224 */ /* 0x000fe400078e00ff */
[----:B------:R-:W-:-:S07]  /*0640*/  IMAD.MOV.U32 R21, RZ, RZ, -0x1 ;  /* 0xffffffffff157424 */ /* 0x000fce00078e00ff */
[----:B------:R-:W-:Y:S05]  /*0650*/  WARPSYNC.COLLECTIVE R21, `(.L_x_344) ;  /* 0x0000000015087348 */ /* 0x000fea0003c00000 */
[----:B------:R0:W1:Y:S02]  /*0660*/  SHFL.UP P0, R25, R24, R23, R22 ;  /* 0x0400001718197389 */ /* 0x0000640000000016 */
[----:B01----:R-:W-:Y:S05]  /*0670*/  ENDCOLLECTIVE ;  /* 0x000000000000791b */ /* 0x003fea0003800000 */
.L_x_344:
[----:B------:R-:W-:Y:S02]  /*0680*/  IMAD.MOV.U32 R24, RZ, RZ, R19 ;  /* 0x000000ffff187224 */ /* 0x000fe400078e0013 */
[----:B------:R-:W-:-:S07]  /*0690*/  IMAD.MOV.U32 R27, RZ, RZ, R25 ;  /* 0x000000ffff1b7224 */ /* 0x000fce00078e0019 */
[----:B------:R-:W-:Y:S05]  /*06a0*/  WARPSYNC.COLLECTIVE R21, `(.L_x_345) ;  /* 0x0000000015087348 */ /* 0x000fea0003c00000 */
[----:B------:R0:W1:Y:S02]  /*06b0*/  SHFL.UP P0, R25, R24, R23, R22 ;  /* 0x0400001718197389 */ /* 0x0000640000000016 */
[----:B01----:R-:W-:Y:S05]  /*06c0*/  ENDCOLLECTIVE ;  /* 0x000000000000791b */ /* 0x003fea0003800000 */
.L_x_345:
        /* <DEDUP_REMOVED lines=9> */
.L_x_346:
[----:B------:R-:W-:Y:S02]  /*0760*/  IMAD.MOV.U32 R24, RZ, RZ, R26 ;  /* 0x000000ffff187224 */ /* 0x000fe400078e001a */
[----:B------:R-:W-:-:S07]  /*0770*/  IMAD.MOV.U32 R28, RZ, RZ, R25 ;  /* 0x000000ffff1c7224 */ /* 0x000fce00078e0019 */
[----:B------:R-:W-:Y:S05]  /*0780*/  WARPSYNC.COLLECTIVE R21, `(.L_x_347) ;  /* 0x0000000015087348 */ /* 0x000fea0003c00000 */
[----:B------:R0:W1:Y:S02]  /*0790*/  SHFL.UP P0, R25, R24, R23, R22 ;  /* 0x0400001718197389 */ /* 0x0000640000000016 */
[----:B01----:R-:W-:Y:S05]  /*07a0*/  ENDCOLLECTIVE ;  /* 0x000000000000791b */ /* 0x003fea0003800000 */
.L_x_347:
        /* <DEDUP_REMOVED lines=9> */
.L_x_348:
[----:B------:R-:W-:Y:S02]  /*0840*/  IMAD.MOV.U32 R24, RZ, RZ, R29 ;  /* 0x000000ffff187224 */ /* 0x000fe400078e001d */
[----:B------:R-:W-:-:S07]  /*0850*/  IMAD.MOV.U32 R27, RZ, RZ, R25 ;  /* 0x000000ffff1b7224 */ /* 0x000fce00078e0019 */
[----:B------:R-:W-:Y:S05]  /*0860*/  WARPSYNC.COLLECTIVE R21, `(.L_x_349) ;  /* 0x0000000015087348 */ /* 0x000fea0003c00000 */
[----:B------:R0:W1:Y:S02]  /*0870*/  SHFL.UP P0, R25, R24, R23, R22 ;  /* 0x0400001718197389 */ /* 0x0000640000000016 */
[----:B01----:R-:W-:Y:S05]  /*0880*/  ENDCOLLECTIVE ;  /* 0x000000000000791b */ /* 0x003fea0003800000 */
.L_x_349:
        /* <DEDUP_REMOVED lines=9> */
.L_x_350:
[----:B------:R-:W-:Y:S02]  /*0920*/  IMAD.MOV.U32 R24, RZ, RZ, R29 ;  /* 0x000000ffff187224 */ /* 0x000fe400078e001d */
[----:B------:R-:W-:-:S07]  /*0930*/  IMAD.MOV.U32 R27, RZ, RZ, R25 ;  /* 0x000000ffff1b7224 */ /* 0x000fce00078e0019 */
[----:B------:R-:W-:Y:S05]  /*0940*/  WARPSYNC.COLLECTIVE R21, `(.L_x_351) ;  /* 0x0000000015087348 */ /* 0x000fea0003c00000 */
[----:B------:R0:W1:Y:S02]  /*0950*/  SHFL.UP P0, R25, R24, R23, R22 ;  /* 0x0400001718197389 */ /* 0x0000640000000016 */
[----:B01----:R-:W-:Y:S05]  /*0960*/  ENDCOLLECTIVE ;  /* 0x000000000000791b */ /* 0x003fea0003800000 */
.L_x_351:
        /* <DEDUP_REMOVED lines=9> */
.L_x_352:
[----:B------:R-:W-:Y:S02]  /*0a00*/  IMAD.MOV.U32 R24, RZ, RZ, R26 ;  /* 0x000000ffff187224 */ /* 0x000fe400078e001a */
[----:B------:R-:W-:-:S07]  /*0a10*/  IMAD.MOV.U32 R28, RZ, RZ, R25 ;  /* 0x000000ffff1c7224 */ /* 0x000fce00078e0019 */
[----:B------:R-:W-:Y:S05]  /*0a20*/  WARPSYNC.COLLECTIVE R21, `(.L_x_353) ;  /* 0x0000000015087348 */ /* 0x000fea0003c00000 */
[----:B------:R0:W1:Y:S02]  /*0a30*/  SHFL.UP P0, R25, R24, R23, R22 ;  /* 0x0400001718197389 */ /* 0x0000640000000016 */
[----:B01----:R-:W-:Y:S05]  /*0a40*/  ENDCOLLECTIVE ;  /* 0x000000000000791b */ /* 0x003fea0003800000 */
.L_x_353:
[----:B------:R-:W-:Y:S05]  /*0a50*/  BRA `(.L_x_354) ;  /* 0xfffffff800647947 */ /* 0x000fea000383ffff */
.L_x_355:
        /* <DEDUP_REMOVED lines=10> */
.L_x_2794:


//--------------------- .text._ZN3cub18CUB_300001_SM_10006detail10radix_sort30DeviceRadixSortHistogramKernelINS1_5radix10policy_hubIfNS0_8NullTypeEyE10Policy1000ELNS0_9SortOrderE0EfyNS1_21identity_decomposer_tEEEvPT2_PKT1_SB_iiT3_ --------------------------
	.section	.text._ZN3cub18CUB_300001_SM_10006detail10radix_sort30DeviceRadixSortHistogramKernelINS1_5radix10policy_hubIfNS0_8NullTypeEyE10Policy1000ELNS0_9SortOrderE0EfyNS1_21identity_decomposer_tEEEvPT2_PKT1_SB_iiT3_,"ax",@progbits
	.align	128
        .global         _ZN3cub18CUB_300001_SM_10006detail10radix_sort30DeviceRadixSortHistogramKernelINS1_5radix10policy_hubIfNS0_8NullTypeEyE10Policy1000ELNS0_9SortOrderE0EfyNS1_21identity_decomposer_tEEEvPT2_PKT1_SB_iiT3_
        .type           _ZN3cub18CUB_300001_SM_10006detail10radix_sort30DeviceRadixSortHistogramKernelINS1_5radix10policy_hubIfNS0_8NullTypeEyE10Policy1000ELNS0_9SortOrderE0EfyNS1_21identity_decomposer_tEEEvPT2_PKT1_SB_iiT3_,@function
        .size           _ZN3cub18CUB_300001_SM_10006detail10radix_sort30DeviceRadixSortHistogramKernelINS1_5radix10policy_hubIfNS0_8NullTypeEyE10Policy1000ELNS0_9SortOrderE0EfyNS1_21identity_decomposer_tEEEvPT2_PKT1_SB_iiT3_,(.L_x_2795 - _ZN3cub18CUB_300001_SM_10006detail10radix_sort30DeviceRadixSortHistogramKernelINS1_5radix10policy_hubIfNS0_8NullTypeEyE10Policy1000ELNS0_9SortOrderE0EfyNS1_21identity_decomposer_tEEEvPT2_PKT1_SB_iiT3_)
        .other          _ZN3cub18CUB_300001_SM_10006detail10radix_sort30DeviceRadixSortHistogramKernelINS1_5radix10policy_hubIfNS0_8NullTypeEyE10Policy1000ELNS0_9SortOrderE0EfyNS1_21identity_decomposer_tEEEvPT2_PKT1_SB_iiT3_,@"STO_CUDA_ENTRY STV_DEFAULT"
_ZN3cub18CUB_300001_SM_10006detail10radix_sort30DeviceRadixSortHistogramKernelINS1_5radix10policy_hubIfNS0_8NullTypeEyE10Policy1000ELNS0_9SortOrderE0EfyNS1_21identity_decomposer_tEEEvPT2_PKT1_SB_iiT3_:
.text._ZN3cub18CUB_300001_SM_10006detail10radix_sort30DeviceRadixSortHistogramKernelINS1_5radix10policy_hubIfNS0_8NullTypeEyE10Policy1000ELNS0_9SortOrderE0EfyNS1_21identity_decomposer_tEEEvPT2_PKT1_SB_iiT3_:
        /* <DEDUP_REMOVED lines=8> */
[----:B------:R-:W2:Y:S01]  /*0080*/  S2UR UR8, SR_CTAID.X ;  /* 0x00000000000879c3 */ /* 0x000ea20000002500 */
[----:B------:R-:W-:Y:S01]  /*0090*/  UIADD3.X UR12, UPT, UPT, UR7, -0x1, URZ, UP0, !UPT ;  /* 0xffffffff070c7890 */ /* 0x000fe200087fe4ff */
[----:B------:R-:W3:Y:S03]  /*00a0*/  LDCU.64 UR20, c[0x0][0x358] ;  /* 0x00006b00ff1477ac */ /* 0x000ee60008000a00 */
[----:B------:R-:W-:Y:S01]  /*00b0*/  USHF.R.U64 UR11, UR11, 0x1e, UR12 ;  /* 0x0000001e0b0b7899 */ /* 0x000fe2000800120c */
[----:B------:R-:W4:Y:S03]  /*00c0*/  LDCU UR28, c[0x0][0x370] ;  /* 0x00006e00ff1c77ac */ /* 0x000f260008000800 */
        /* <DEDUP_REMOVED lines=8> */
[----:B0-----:R-:W-:Y:S01]  /*0150*/  VIADD R20, R0, 0x780 ;  /* 0x0000078000147836 */ /* 0x001fe20000000000 */
[----:B------:R-:W-:Y:S02]  /*0160*/  USEL UR12, UR12, UR7, UP0 ;  /* 0x000000070c0c7287 */ /* 0x000fe40008000000 */
[----:B------:R-:W-:Y:S02]  /*0170*/  UISETP.GE.AND UP0, UPT, UR4, 0x8, UPT ;  /* 0x000000080400788c */ /* 0x000fe4000bf06270 */
[----:B------:R-:W-:Y:S02]  /*0180*/  USHF.R.S32.HI UR5, URZ, 0x3, UR5 ;  /* 0x00000003ff057899 */ /* 0x000fe40008011405 */
[----:B--2---:R-:W-:Y:S02]  /*0190*/  USHF.L.U32 UR8, UR8, 0xb, URZ ;  /* 0x0000000b08087899 */ /* 0x004fe400080006ff */
[----:B------:R-:W-:Y:S01]  /*01a0*/  PLOP3.LUT P0, PT, PT, PT, UP0, 0x80, 0x8 ;  /* 0x000000000008781c */ /* 0x000fe20003f0f008 */
[----:B------:R-:W-:-:S02]  /*01b0*/  UIADD3 UR22, UPT, UPT, UR5, -0x1, URZ ;  /* 0xffffffff05167890 */ /* 0x000fc4000fffe0ff */
[----:B------:R-:W-:Y:S01]  /*01c0*/  ULOP3.LUT UR23, UR5, 0xf, URZ, 0xc0, !UPT ;  /* 0x0000000f05177892 */ /* 0x000fe2000f8ec0ff */
[----:B------:R-:W-:Y:S01]  /*01d0*/  ISETP.GT.U32.OR P0, PT, R0, 0xff, !P0 ;  /* 0x000000ff0000780c */ /* 0x000fe20004704470 */
[----:B------:R-:W-:Y:S02]  /*01e0*/  ULOP3.LUT UR24, UR5, 0x7, URZ, 0xc0, !UPT ;  /* 0x0000000705187892 */ /* 0x000fe4000f8ec0ff */
[----:B------:R-:W-:Y:S01]  /*01f0*/  ULOP3.LUT UR25, UR5, 0x3, URZ, 0xc0, !UPT ;  /* 0x0000000305197892 */ /* 0x000fe2000f8ec0ff */
[----:B------:R-:W-:Y:S01]  /*0200*/  P2R R21, PR, RZ, 0x1 ;  /* 0x00000001ff157803 */ /* 0x000fe20000000000 */
[----:B------:R-:W-:Y:S02]  /*0210*/  ULOP3.LUT UR26, UR5, 0xffffff0, URZ, 0xc0, !UPT ;  /* 0x0ffffff0051a7892 */ /* 0x000fe4000f8ec0ff */
[----:B------:R-:W-:Y:S02]  /*0220*/  ULOP3.LUT UR27, UR5, 0xffffff8, URZ, 0xc0, !UPT ;  /* 0x0ffffff8051b7892 */ /* 0x000fe4000f8ec0ff */
[----:B------:R-:W-:Y:S01]  /*0230*/  ULOP3.LUT UR9, UR5, 0x1, URZ, 0xc0, !UPT ;  /* 0x0000000105097892 */ /* 0x000fe2000f8ec0ff */
[----:B------:R-:W-:Y:S01]  /*0240*/  UMOV UR6, URZ ;  /* 0x000000ff00067c82 */ /* 0x000fe20008000000 */
[----:B---34-:R-:W-:-:S10]  /*0250*/  UMOV UR7, URZ ;  /* 0x000000ff00077c82 */ /* 0x018fd40008000000 */
.L_x_439:
[----:B------:R-:W-:Y:S01]  /*0260*/  ISETP.NE.AND P0, PT, R21, RZ, PT ;  /* 0x000000ff1500720c */ /* 0x000fe20003f05270 */
[----:B------:R-:W-:-:S12]  /*0270*/  BSSY.RECONVERGENT B0, `(.L_x_356) ;  /* 0x0000080000007945 */ /* 0x000fd80003800200 */
[----:B012345:R-:W-:Y:S05]  /*0280*/  @P0 BRA `(.L_x_357) ;  /* 0x0000000400f80947 */ /* 0x03ffea0003800000 */
[----:B------:R-:W0:Y:S01]  /*0290*/  S2UR UR5, SR_CgaCtaId ;  /* 0x00000000000579c3 */ /* 0x000e220000008800 */
[----:B------:R-:W-:Y:S01]  /*02a0*/  IMAD.U32 R2, RZ, RZ, UR22 ;  /* 0x00000016ff027e24 */ /* 0x000fe2000f8e00ff */
[----:B------:R-:W-:-:S04]  /*02b0*/  UMOV UR4, 0x400 ;  /* 0x0000040000047882 */ /* 0x000fc80000000000 */
[----:B------:R-:W-:Y:S01]  /*02c0*/  ISETP.GE.U32.AND P1, PT, R2, 0xf, PT ;  /* 0x0000000f0200780c */ /* 0x000fe20003f26070 */
[----:B------:R-:W-:Y:S01]  /*02d0*/  IMAD.MOV.U32 R2, RZ, RZ, RZ ;  /* 0x000000ffff027224 */ /* 0x000fe200078e00ff */
[----:B0-----:R-:W-:-:S06]  /*02e0*/  ULEA UR4, UR5, UR4, 0x18 ;  /* 0x0000000405047291 */ /* 0x001fcc000f8ec0ff */
[----:B------:R-:W-:-:S05]  /*02f0*/  LEA R5, R0, UR4, 0x2 ;  /* 0x0000000400057c11 */ /* 0x000fca000f8e10ff */
[----:B------:R-:W-:Y:S05]  /*0300*/  @!P1 BRA `(.L_x_358) ;  /* 0x00000000005c9947 */ /* 0x000fea0003800000 */
[----:B------:R-:W-:Y:S01]  /*0310*/  VIADD R2, R5, 0x2000 ;  /* 0x0000200005027836 */ /* 0x000fe20000000000 */
[----:B------:R-:W-:-:S12]  /*0320*/  UIADD3 UR4, UPT, UPT, -UR26, URZ, URZ ;  /* 0x000000ff1a047290 */ /* 0x000fd8000fffe1ff */
.L_x_359:
        /* <DEDUP_REMOVED lines=21> */
.L_x_358:
[----:B------:R-:W-:Y:S01]  /*0480*/  ISETP.NE.AND P0, PT, RZ, UR23, PT ;  /* 0x00000017ff007c0c */ /* 0x000fe2000bf05270 */
[----:B------:R-:W-:Y:S02]  /*0490*/  IMAD.U32 R6, RZ, RZ, UR24 ;  /* 0x00000018ff067e24 */ /* 0x000fe4000f8e00ff */
[----:B------:R-:W-:Y:S02]  /*04a0*/  IMAD.U32 R3, RZ, RZ, UR23 ;  /* 0x00000017ff037e24 */ /* 0x000fe4000f8e00ff */
        /* <DEDUP_REMOVED lines=16> */
.L_x_361:
        /* <DEDUP_REMOVED lines=18> */
.L_x_360:
[----:B------:R-:W-:-:S13]  /*06d0*/  ISETP.GT.U32.AND P2, PT, R0, 0x7f, PT ;  /* 0x0000007f0000780c */ /* 0x000fda0003f44070 */
[----:B------:R-:W-:Y:S05]  /*06e0*/  @P2 BRA `(.L_x_357) ;  /* 0x0000000000e02947 */ /* 0x000fea0003800000 */
[----:B--23--:R-:W-:Y:S01]  /*06f0*/  IMAD.MOV.U32 R2, RZ, RZ, RZ ;  /* 0x000000ffff027224 */ /* 0x00cfe200078e00ff */
[----:B------:R-:W-:Y:S06]  /*0700*/  @!P1 BRA `(.L_x_362) ;  /* 0x0000000000589947 */ /* 0x000fec0003800000 */
[----:B------:R-:W-:-:S07]  /*0710*/  IMAD.MOV.U32 R2, RZ, RZ, RZ ;  /* 0x000000ffff027224 */ /* 0x000fce00078e00ff */
.L_x_363:
        /* <DEDUP_REMOVED lines=21> */
.L_x_362:
        /* <DEDUP_REMOVED lines=14> */
.L_x_364:
[----:B------:R-:W-:Y:S05]  /*0950*/  BRA.U !UP0, `(.L_x_357) ;  /* 0x0000000108447547 */ /* 0x000fea000b800000 */
[----:B------:R-:W-:Y:S01]  /*0960*/  ISETP.GE.U32.AND P0, PT, R6, 0x3, PT ;  /* 0x000000030600780c */ /* 0x000fe20003f06070 */
[----:B------:R-:W-:-:S12]  /*0970*/  UISETP.NE.AND UP0, UPT, UR25, URZ, UPT ;  /* 0x000000ff1900728c */ /* 0x000fd8000bf05270 */
[C---:B---3--:R-:W-:Y:S02]  /*0980*/  @P0 IMAD R3, R2.reuse, 0x400, R5 ;  /* 0x0000040002030824 */ /* 0x048fe400078e0205 */
[----:B------:R-:W-:-:S03]  /*0990*/  @P0 VIADD R2, R2, 0x4 ;  /* 0x0000000402020836 */ /* 0x000fc60000000000 */
        /* <DEDUP_REMOVED lines=13> */
.L_x_357:
[----:B------:R-:W-:Y:S05]  /*0a70*/  BSYNC.RECONVERGENT B0 ;  /* 0x0000000000007941 */ /* 0x000fea0003800200 */
.L_x_356:
        /* <DEDUP_REMOVED lines=16> */
.L_x_370:
        /* <DEDUP_REMOVED lines=14> */
[----:B------:R-:W0:Y:S01]  /*0c60*/  LDCU.64 UR18, c[0x0][0x388] ;  /* 0x00007100ff1277ac */ /* 0x000e220008000a00 */
[----:B---34-:R-:W-:-:S05]  /*0c70*/  IADD3 R3, P0, PT, R0, UR15, RZ ;  /* 0x0000000f00037c10 */ /* 0x018fca000ff1e0ff */
[----:B012---:R-:W-:Y:S01]  /*0c80*/  IMAD.X R4, RZ, RZ, UR16, P0 ;  /* 0x00000010ff047e24 */ /* 0x007fe200080e06ff */
[----:B------:R-:W-:-:S04]  /*0c90*/  LEA R2, P0, R3, UR18, 0x2 ;  /* 0x0000001203027c11 */ /* 0x000fc8000f8010ff */
        /* <DEDUP_REMOVED lines=18> */
.L_x_366:
[----:B------:R-:W1:Y:S01]  /*0dc0*/  LDCU.64 UR18, c[0x0][0x388] ;  /* 0x00007100ff1277ac */ /* 0x000e620008000a00 */
[C---:B0-23--:R-:W-:Y:S01]  /*0dd0*/  VIADD R2, R0.reuse, 0x80 ;  /* 0x0000008000027836 */ /* 0x04dfe20000000000 */
[C---:B----4-:R-:W-:Y:S01]  /*0de0*/  IADD3 R3, P0, PT, R0.reuse, UR15, RZ ;  /* 0x0000000f00037c10 */ /* 0x050fe2000ff1e0ff */
[C---:B------:R-:W-:Y:S01]  /*0df0*/  VIADD R5, R0.reuse, 0x180 ;  /* 0x0000018000057836 */ /* 0x040fe20000000000 */
[C---:B------:R-:W-:Y:S01]  /*0e00*/  ISETP.GE.AND P1, PT, R0.reuse, UR17, PT ;  /* 0x0000001100007c0c */ /* 0x040fe2000bf26270 */
[----:B------:R-:W-:Y:S01]  /*0e10*/  VIADD R6, R0, 0x100 ;  /* 0x0000010000067836 */ /* 0x000fe20000000000 */
[----:B------:R-:W-:Y:S01]  /*0e20*/  ISETP.GE.AND P2, PT, R2, UR17, PT ;  /* 0x0000001102007c0c */ /* 0x000fe2000bf46270 */
[----:B-1----:R-:W-:Y:S01]  /*0e30*/  IMAD.X R4, RZ, RZ, UR16, P0 ;  /* 0x00000010ff047e24 */ /* 0x002fe200080e06ff */
[----:B------:R-:W-:Y:S01]  /*0e40*/  ISETP.GE.AND P4, PT, R5, UR17, PT ;  /* 0x0000001105007c0c */ /* 0x000fe2000bf86270 */
[----:B------:R-:W-:Y:S01]  /*0e50*/  VIADD R5, R0, 0x200 ;  /* 0x0000020000057836 */ /* 0x000fe20000000000 */
[----:B------:R-:W-:Y:S01]  /*0e60*/  ISETP.GE.AND P3, PT, R6, UR17, PT ;  /* 0x0000001106007c0c */ /* 0x000fe2000bf66270 */
[----:B------:R-:W-:-:S02]  /*0e70*/  IMAD.MOV.U32 R11, RZ, RZ, 0x7fffffff ;  /* 0x7fffffffff0b7424 */ /* 0x000fc400078e00ff */
[----:B------:R-:W-:Y:S01]  /*0e80*/  IMAD.MOV.U32 R10, RZ, RZ, 0x7fffffff ;  /* 0x7fffffffff0a7424 */ /* 0x000fe200078e00ff */
[----:B------:R-:W-:Y:S01]  /*0e90*/  ISETP.GE.AND P5, PT, R5, UR17, PT ;  /* 0x0000001105007c0c */ /* 0x000fe2000bfa6270 */
[----:B------:R-:W-:Y:S01]  /*0ea0*/  VIADD R5, R0, 0x300 ;  /* 0x0000030000057836 */ /* 0x000fe20000000000 */
[----:B------:R-:W-:-:S04]  /*0eb0*/  LEA R2, P0, R3, UR18, 0x2 ;  /* 0x0000001203027c11 */ /* 0x000fc8000f8010ff */
[----:B------:R-:W-:Y:S01]  /*0ec0*/  LEA.HI.X R3, R3, UR19, R4, 0x2, P0 ;  /* 0x0000001303037c11 */ /* 0x000fe200080f1404 */
[----:B------:R-:W-:Y:S02]  /*0ed0*/  VIADD R4, R0, 0x280 ;  /* 0x0000028000047836 */ /* 0x000fe40000000000 */
[----:B------:R-:W-:Y:S02]  /*0ee0*/  IMAD.MOV.U32 R13, RZ, RZ, 0x7fffffff ;  /* 0x7fffffffff0d7424 */ /* 0x000fe400078e00ff */
[----:B------:R1:W5:Y:S01]  /*0ef0*/  @!P2 LDG.E R11, desc[UR20][R2.64+0x200] ;  /* 0x00020014020ba981 */ /* 0x000362000c1e1900 */
[----:B------:R-:W-:Y:S01]  /*0f00*/  ISETP.GE.AND P0, PT, R4, UR17, PT ;  /* 0x0000001104007c0c */ /* 0x000fe2000bf06270 */
[----:B------:R-:W-:Y:S02]  /*0f10*/  VIADD R4, R0, 0x380 ;  /* 0x0000038000047836 */ /* 0x000fe40000000000 */
[----:B------:R1:W5:Y:S01]  /*0f20*/  @!P1 LDG.E R10, desc[UR20][R2.64] ;  /* 0x00000014020a9981 */ /* 0x000362000c1e1900 */
[----:B------:R-:W-:Y:S01]  /*0f30*/  IMAD.MOV.U32 R12, RZ, RZ, 0x7fffffff ;  /* 0x7fffffffff0c7424 */ /* 0x000fe200078e00ff */
[----:B------:R-:W-:-:S02]  /*0f40*/  ISETP.GE.AND P1, PT, R5, UR17, PT ;  /* 0x0000001105007c0c */ /* 0x000fc4000bf26270 */
[----:B------:R-:W-:Y:S01]  /*0f50*/  ISETP.GE.AND P2, PT, R4, UR17, PT ;  /* 0x0000001104007c0c */ /* 0x000fe2000bf46270 */
[C---:B------:R-:W-:Y:S01]  /*0f60*/  VIADD R4, R0.reuse, 0x480 ;  /* 0x0000048000047836 */ /* 0x040fe20000000000 */
[----:B------:R1:W5:Y:S01]  /*0f70*/  @!P4 LDG.E R13, desc[UR20][R2.64+0x600] ;  /* 0x00060014020dc981 */ /* 0x000362000c1e1900 */
[----:B------:R-:W-:Y:S01]  /*0f80*/  IMAD.MOV.U32 R14, RZ, RZ, 0x7fffffff ;  /* 0x7fffffffff0e7424 */ /* 0x000fe200078e00ff */
[----:B------:R-:W-:Y:S02]  /*0f90*/  LOP3.LUT R5, R0, 0x400, RZ, 0xfc, !PT ;  /* 0x0000040000057812 */ /* 0x000fe400078efcff */
[----:B------:R-:W-:Y:S01]  /*0fa0*/  ISETP.GE.AND P4, PT, R4, UR17, PT ;  /* 0x0000001104007c0c */ /* 0x000fe2000bf86270 */
[----:B------:R-:W-:Y:S01]  /*0fb0*/  VIADD R4, R0, 0x500 ;  /* 0x0000050000047836 */ /* 0x000fe20000000000 */
[----:B------:R1:W5:Y:S01]  /*0fc0*/  @!P3 LDG.E R12, desc[UR20][R2.64+0x400] ;  /* 0x00040014020cb981 */ /* 0x000362000c1e1900 */
[----:B------:R-:W-:Y:S01]  /*0fd0*/  ISETP.GE.AND P3, PT, R5, UR17, PT ;  /* 0x0000001105007c0c */ /* 0x000fe2000bf66270 */
[----:B------:R-:W-:-:S02]  /*0fe0*/  IMAD.MOV.U32 R15, RZ, RZ, 0x7fffffff ;  /* 0x7fffffffff0f7424 */ /* 0x000fc400078e00ff */
[----:B------:R-:W-:Y:S01]  /*0ff0*/  IMAD.MOV.U32 R18, RZ, RZ, 0x7fffffff ;  /* 0x7fffffffff127424 */ /* 0x000fe200078e00ff */
[----:B------:R1:W5:Y:S01]  /*1000*/  @!P5 LDG.E R14, desc[UR20][R2.64+0x800] ;  /* 0x00080014020ed981 */ /* 0x000362000c1e1900 */
[----:B------:R-:W-:Y:S01]  /*1010*/  ISETP.GE.AND P5, PT, R4, UR17, PT ;  /* 0x0000001104007c0c */ /* 0x000fe2000bfa6270 */
[C---:B------:R-:W-:Y:S02]  /*1020*/  VIADD R5, R0.reuse, 0x580 ;  /* 0x0000058000057836 */ /* 0x040fe40000000000 */
[----:B------:R-:W-:Y:S01]  /*1030*/  VIADD R4, R0, 0x600 ;  /* 0x0000060000047836 */ /* 0x000fe20000000000 */
[----:B------:R1:W5:Y:S01]  /*1040*/  @!P0 LDG.E R15, desc[UR20][R2.64+0xa00] ;  /* 0x000a0014020f8981 */ /* 0x000362000c1e1900 */
[----:B------:R-:W-:Y:S01]  /*1050*/  IMAD.MOV.U32 R19, RZ, RZ, 0x7fffffff ;  /* 0x7fffffffff137424 */ /* 0x000fe200078e00ff */
[----:B------:R-:W-:Y:S01]  /*1060*/  ISETP.GE.AND P0, PT, R5, UR17, PT ;  /* 0x0000001105007c0c */ /* 0x000fe2000bf06270 */
[----:B------:R-:W-:Y:S01]  /*1070*/  IMAD.MOV.U32 R17, RZ, RZ, 0x7fffffff ;  /* 0x7fffffffff117424 */ /* 0x000fe200078e00ff */
[----:B------:R1:W5:Y:S01]  /*1080*/  @!P1 LDG.E R18, desc[UR20][R2.64+0xc00] ;  /* 0x000c001402129981 */ /* 0x000362000c1e1900 */
[----:B------:R-:W-:Y:S01]  /*1090*/  IMAD.MOV.U32 R16, RZ, RZ, 0x7fffffff ;  /* 0x7fffffffff107424 */ /* 0x000fe200078e00ff */
[----:B------:R-:W-:Y:S01]  /*10a0*/  ISETP.GE.AND P1, PT, R4, UR17, PT ;  /* 0x0000001104007c0c */ /* 0x000fe2000bf26270 */
[C---:B------:R-:W-:Y:S01]  /*10b0*/  VIADD R4, R0.reuse, 0x680 ;  /* 0x0000068000047836 */ /* 0x040fe20000000000 */
[----:B------:R1:W5:Y:S01]  /*10c0*/  @!P2 LDG.E R19, desc[UR20][R2.64+0xe00] ;  /* 0x000e00140213a981 */ /* 0x000362000c1e1900 */
[----:B------:R-:W-:-:S03]  /*10d0*/  VIADD R5, R0, 0x700 ;  /* 0x0000070000057836 */ /* 0x000fc60000000000 */
[----:B------:R1:W5:Y:S01]  /*10e0*/  @!P3 LDG.E R17, desc[UR20][R2.64+0x1000] ;  /* 0x001000140211b981 */ /* 0x000362000c1e1900 */
[----:B------:R-:W-:Y:S02]  /*10f0*/  ISETP.GE.AND P2, PT, R4, UR17, PT ;  /* 0x0000001104007c0c */ /* 0x000fe4000bf46270 */
[----:B------:R-:W-:Y:S01]  /*1100*/  ISETP.GE.AND P3, PT, R5, UR17, PT ;  /* 0x0000001105007c0c */ /* 0x000fe2000bf66270 */
[----:B------:R1:W5:Y:S01]  /*1110*/  @!P4 LDG.E R16, desc[UR20][R2.64+0x1200] ;  /* 0x001200140210c981 */ /* 0x000362000c1e1900 */
[----:B------:R-:W-:Y:S01]  /*1120*/  ISETP.GE.AND P4, PT, R20, UR17, PT ;  /* 0x0000001114007c0c */ /* 0x000fe2000bf86270 */
[----:B------:R-:W-:Y:S02]  /*1130*/  IMAD.MOV.U32 R9, RZ, RZ, 0x7fffffff ;  /* 0x7fffffffff097424 */ /* 0x000fe400078e00ff */
[----:B------:R-:W-:Y:S02]  /*1140*/  IMAD.MOV.U32 R8, RZ, RZ, 0x7fffffff ;  /* 0x7fffffffff087424 */ /* 0x000fe400078e00ff */
[----:B------:R-:W-:-:S02]  /*1150*/  IMAD.MOV.U32 R5, RZ, RZ, 0x7fffffff ;  /* 0x7fffffffff057424 */ /* 0x000fc400078e00ff */
[----:B------:R-:W-:Y:S01]  /*1160*/  IMAD.MOV.U32 R4, RZ, RZ, 0x7fffffff ;  /* 0x7fffffffff047424 */ /* 0x000fe200078e00ff */
[----:B------:R1:W5:Y:S01]  /*1170*/  @!P5 LDG.E R9, desc[UR20][R2.64+0x1400] ;  /* 0x001400140209d981 */ /* 0x000362000c1e1900 */
[----:B------:R-:W-:Y:S02]  /*1180*/  IMAD.MOV.U32 R6, RZ, RZ, 0x7fffffff ;  /* 0x7fffffffff067424 */ /* 0x000fe400078e00ff */
[----:B------:R-:W-:Y:S01]  /*1190*/  IMAD.MOV.U32 R7, RZ, RZ, 0x7fffffff ;  /* 0x7fffffffff077424 */ /* 0x000fe200078e00ff */
[----:B------:R1:W5:Y:S04]  /*11a0*/  @!P0 LDG.E R8, desc[UR20][R2.64+0x1600] ;  /* 0x0016001402088981 */ /* 0x000368000c1e1900 */
[----:B------:R1:W5:Y:S04]  /*11b0*/  @!P1 LDG.E R5, desc[UR20][R2.64+0x1800] ;  /* 0x0018001402059981 */ /* 0x000368000c1e1900 */
[----:B------:R1:W5:Y:S04]  /*11c0*/  @!P2 LDG.E R4, desc[UR20][R2.64+0x1a00] ;  /* 0x001a00140204a981 */ /* 0x000368000c1e1900 */
[----:B------:R1:W5:Y:S04]  /*11d0*/  @!P3 LDG.E R6, desc[UR20][R2.64+0x1c00] ;  /* 0x001c00140206b981 */ /* 0x000368000c1e1900 */
[----:B------:R1:W5:Y:S02]  /*11e0*/  @!P4 LDG.E R7, desc[UR20][R2.64+0x1e00] ;  /* 0x001e00140207c981 */ /* 0x000364000c1e1900 */
.L_x_367:
[----:B01----:R-:W0:Y:S02]  /*11f0*/  LDC.64 R2, c[0x0][0x398] ;  /* 0x0000e600ff027b82 */ /* 0x003e240000000a00 */
[----:B0-----:R-:W-:-:S13]  /*1200*/  ISETP.GT.AND P0, PT, R3, R2, PT ;  /* 0x000000020300720c */ /* 0x001fda0003f04270 */
[----:B------:R-:W-:Y:S05]  /*1210*/  @!P0 BRA `(.L_x_368) ;  /* 0x0000000800788947 */ /* 0x000fea0003800000 */
[----:B------:R-:W-:Y:S01]  /*1220*/  IMAD.MOV.U32 R2, RZ, RZ, -0x1 ;  /* 0xffffffffff027424 */ /* 0x000fe200078e00ff */
[----:B-----5:R-:W-:Y:S01]  /*1230*/  ISETP.GT.AND P0, PT, R10, -0x1, PT ;  /* 0xffffffff0a00780c */ /* 0x020fe20003f04270 */
[----:B------:R-:W0:Y:S01]  /*1240*/  S2UR UR15, SR_CgaCtaId ;  /* 0x00000000000f79c3 */ /* 0x000e220000008800 */
[----:B------:R-:W-:Y:S01]  /*1250*/  ISETP.GT.AND P1, PT, R11, -0x1, PT ;  /* 0xffffffff0b00780c */ /* 0x000fe20003f24270 */
[----:B------:R-:W-:Y:S01]  /*1260*/  UMOV UR4, 0x400 ;  /* 0x0000040000047882 */ /* 0x000fe20000000000 */
[C---:B------:R-:W-:Y:S01]  /*1270*/  SEL R23, R2.reuse, 0x80000000, !P0 ;  /* 0x8000000002177807 */ /* 0x040fe20004000000 */
[----:B------:R-:W1:Y:S01]  /*1280*/  LDCU UR16, c[0x0][0x398] ;  /* 0x00007300ff1077ac */ /* 0x000e620008000800 */
[----:B------:R-:W-:Y:S02]  /*1290*/  SEL R22, R2, 0x80000000, !P1 ;  /* 0x8000000002167807 */ /* 0x000fe40004800000 */
[----:B------:R-:W-:Y:S02]  /*12a0*/  ISETP.GT.AND P0, PT, R14, -0x1, PT ;  /* 0xffffffff0e00780c */ /* 0x000fe40003f04270 */
[----:B------:R-:W-:-:S02]  /*12b0*/  ISETP.GT.AND P1, PT, R15, -0x1, PT ;  /* 0xffffffff0f00780c */ /* 0x000fc40003f24270 */
[----:B------:R-:W-:Y:S02]  /*12c0*/  ISETP.GT.AND P2, PT, R12, -0x1, PT ;  /* 0xffffffff0c00780c */ /* 0x000fe40003f44270 */
[----:B------:R-:W-:Y:S02]  /*12d0*/  ISETP.GT.AND P3, PT, R13, -0x1, PT ;  /* 0xffffffff0d00780c */ /* 0x000fe40003f64270 */
[----:B------:R-:W-:Y:S02]  /*12e0*/  LOP3.LUT R10, R23, R10, RZ, 0x3c, !PT ;  /* 0x0000000a170a7212 */ /* 0x000fe400078e3cff */
[----:B------:R-:W-:Y:S02]  /*12f0*/  LOP3.LUT R11, R22, R11, RZ, 0x3c, !PT ;  /* 0x0000000b160b7212 */ /* 0x000fe400078e3cff */
[C---:B------:R-:W-:Y:S02]  /*1300*/  SEL R23, R2.reuse, 0x80000000, !P0 ;  /* 0x8000000002177807 */ /* 0x040fe40004000000 */
[----:B------:R-:W-:-:S02]  /*1310*/  SEL R22, R2, 0x80000000, !P1 ;  /* 0x8000000002167807 */ /* 0x000fc40004800000 */
[----:B------:R-:W-:Y:S01]  /*1320*/  ISETP.GT.AND P0, PT, R17, -0x1, PT ;  /* 0xffffffff1100780c */ /* 0x000fe20003f04270 */
[----:B0-----:R-:W-:Y:S01]  /*1330*/  ULEA UR15, UR15, UR4, 0x18 ;  /* 0x000000040f0f7291 */ /* 0x001fe2000f8ec0ff */
[----:B------:R-:W-:Y:S02]  /*1340*/  ISETP.GT.AND P1, PT, R16, -0x1, PT ;  /* 0xffffffff1000780c */ /* 0x000fe40003f24270 */
[C---:B------:R-:W-:Y:S01]  /*1350*/  SEL R25, R2.reuse, 0x80000000, !P2 ;  /* 0x8000000002197807 */ /* 0x040fe20005000000 */
[----:B------:R-:W-:Y:S01]  /*1360*/  UMOV UR4, URZ ;  /* 0x000000ff00047c82 */ /* 0x000fe20008000000 */
[----:B------:R-:W-:Y:S02]  /*1370*/  SEL R24, R2, 0x80000000, !P3 ;  /* 0x8000000002187807 */ /* 0x000fe40005800000 */
[----:B------:R-:W-:Y:S02]  /*1380*/  ISETP.GT.AND P2, PT, R18, -0x1, PT ;  /* 0xffffffff1200780c */ /* 0x000fe40003f44270 */
[----:B------:R-:W-:-:S02]  /*1390*/  ISETP.GT.AND P3, PT, R19, -0x1, PT ;  /* 0xffffffff1300780c */ /* 0x000fc40003f64270 */
[----:B------:R-:W-:Y:S02]  /*13a0*/  LOP3.LUT R14, R23, R14, RZ, 0x3c, !PT ;  /* 0x0000000e170e7212 */ /* 0x000fe400078e3cff */
[----:B------:R-:W-:Y:S02]  /*13b0*/  LOP3.LUT R15, R22, R15, RZ, 0x3c, !PT ;  /* 0x0000000f160f7212 */ /* 0x000fe400078e3cff */
[C---:B------:R-:W-:Y:S02]  /*13c0*/  SEL R22, R2.reuse, 0x80000000, !P0 ;  /* 0x8000000002167807 */ /* 0x040fe40004000000 */
[----:B------:R-:W-:Y:S02]  /*13d0*/  SEL R23, R2, 0x80000000, !P1 ;  /* 0x8000000002177807 */ /* 0x000fe40004800000 */
[----:B------:R-:W-:Y:S02]  /*13e0*/  LOP3.LUT R12, R25, R12, RZ, 0x3c, !PT ;  /* 0x0000000c190c7212 */ /* 0x000fe400078e3cff */
[----:B------:R-:W-:-:S02]  /*13f0*/  LOP3.LUT R13, R24, R13, RZ, 0x3c, !PT ;  /* 0x0000000d180d7212 */ /* 0x000fc400078e3cff */
[----:B------:R-:W-:Y:S02]  /*1400*/  ISETP.GT.AND P0, PT, R8, -0x1, PT ;  /* 0xffffffff0800780c */ /* 0x000fe40003f04270 */
[C---:B------:R-:W-:Y:S02]  /*1410*/  SEL R25, R2.reuse, 0x80000000, !P2 ;  /* 0x8000000002197807 */ /* 0x040fe40005000000 */
[C---:B------:R-:W-:Y:S02]  /*1420*/  SEL R24, R2.reuse, 0x80000000, !P3 ;  /* 0x8000000002187807 */ /* 0x040fe40005800000 */
[----:B------:R-:W-:Y:S02]  /*1430*/  ISETP.GT.AND P2, PT, R9, -0x1, PT ;  /* 0xffffffff0900780c */ /* 0x000fe40003f44270 */
[----:B------:R-:W-:Y:S02]  /*1440*/  LOP3.LUT R16, R23, R16, RZ, 0x3c, !PT ;  /* 0x0000001017107212 */ /* 0x000fe400078e3cff */
[----:B------:R-:W-:-:S02]  /*1450*/  SEL R23, R2, 0x80000000, !P0 ;  /* 0x8000000002177807 */ /* 0x000fc40004000000 */
[----:B------:R-:W-:Y:S02]  /*1460*/  LOP3.LUT R19, R24, R19, RZ, 0x3c, !PT ;  /* 0x0000001318137212 */ /* 0x000fe400078e3cff */
[----:B------:R-:W-:Y:S02]  /*1470*/  ISETP.GT.AND P0, PT, R5, -0x1, PT ;  /* 0xffffffff0500780c */ /* 0x000fe40003f04270 */
[----:B------:R-:W-:Y:S02]  /*1480*/  SEL R24, R2, 0x80000000, !P2 ;  /* 0x8000000002187807 */ /* 0x000fe40005000000 */
[----:B------:R-:W-:Y:S02]  /*1490*/  ISETP.GT.AND P1, PT, R4, -0x1, PT ;  /* 0xffffffff0400780c */ /* 0x000fe40003f24270 */
[----:B------:R-:W-:Y:S02]  /*14a0*/  ISETP.GT.AND P2, PT, R6, -0x1, PT ;  /* 0xffffffff0600780c */ /* 0x000fe40003f44270 */
[----:B------:R-:W-:-:S02]  /*14b0*/  LOP3.LUT R17, R22, R17, RZ, 0x3c, !PT ;  /* 0x0000001116117212 */ /* 0x000fc400078e3cff */
[C---:B------:R-:W-:Y:S02]  /*14c0*/  SEL R22, R2.reuse, 0x80000000, !P0 ;  /* 0x8000000002167807 */ /* 0x040fe40004000000 */
[----:B------:R-:W-:Y:S02]  /*14d0*/  LOP3.LUT R18, R25, R18, RZ, 0x3c, !PT ;  /* 0x0000001219127212 */ /* 0x000fe400078e3cff */
[----:B------:R-:W-:Y:S02]  /*14e0*/  LOP3.LUT R8, R23, R8, RZ, 0x3c, !PT ;  /* 0x0000000817087212 */ /* 0x000fe400078e3cff */
[----:B------:R-:W-:Y:S02]  /*14f0*/  ISETP.GT.AND P0, PT, R7, -0x1, PT ;  /* 0xffffffff0700780c */ /* 0x000fe40003f04270 */
[C---:B------:R-:W-:Y:S02]  /*1500*/  SEL R23, R2.reuse, 0x80000000, !P1 ;  /* 0x8000000002177807 */ /* 0x040fe40004800000 */
[----:B------:R-:W-:-:S02]  /*1510*/  SEL R25, R2, 0x80000000, !P2 ;  /* 0x8000000002197807 */ /* 0x000fc40005000000 */
[----:B------:R-:W-:Y:S02]  /*1520*/  ISETP.NE.AND P1, PT, R10, 0x7fffffff, PT ;  /* 0x7fffffff0a00780c */ /* 0x000fe40003f25270 */
[----:B------:R-:W-:Y:S02]  /*1530*/  ISETP.NE.AND P2, PT, R11, 0x7fffffff, PT ;  /* 0x7fffffff0b00780c */ /* 0x000fe40003f45270 */
[----:B------:R-:W-:Y:S02]  /*1540*/  ISETP.NE.AND P3, PT, R12, 0x7fffffff, PT ;  /* 0x7fffffff0c00780c */ /* 0x000fe40003f65270 */
[----:B------:R-:W-:Y:S02]  /*1550*/  ISETP.NE.AND P4, PT, R13, 0x7fffffff, PT ;  /* 0x7fffffff0d00780c */ /* 0x000fe40003f85270 */
[----:B------:R-:W-:Y:S02]  /*1560*/  LOP3.LUT R5, R22, R5, RZ, 0x3c, !PT ;  /* 0x0000000516057212 */ /* 0x000fe400078e3cff */
[----:B------:R-:W-:-:S02]  /*1570*/  SEL R22, R2, 0x80000000, !P0 ;  /* 0x8000000002167807 */ /* 0x000fc40004000000 */
[----:B------:R-:W-:Y:S02]  /*1580*/  SEL R10, R10, 0x80000000, P1 ;  /* 0x800000000a0a7807 */ /* 0x000fe40000800000 */
[----:B------:R-:W-:Y:S02]  /*1590*/  SEL R11, R11, 0x80000000, P2 ;  /* 0x800000000b0b7807 */ /* 0x000fe40001000000 */
[----:B------:R-:W-:Y:S02]  /*15a0*/  SEL R12, R12, 0x80000000, P3 ;  /* 0x800000000c0c7807 */ /* 0x000fe40001800000 */
[----:B------:R-:W-:Y:S02]  /*15b0*/  SEL R13, R13, 0x80000000, P4 ;  /* 0x800000000d0d7807 */ /* 0x000fe40002000000 */
[----:B------:R-:W-:Y:S02]  /*15c0*/  ISETP.NE.AND P5, PT, R14, 0x7fffffff, PT ;  /* 0x7fffffff0e00780c */ /* 0x000fe40003fa5270 */
[----:B------:R-:W-:-:S02]  /*15d0*/  ISETP.NE.AND P0, PT, R15, 0x7fffffff, PT ;  /* 0x7fffffff0f00780c */ /* 0x000fc40003f05270 */
[----:B------:R-:W-:Y:S02]  /*15e0*/  ISETP.NE.AND P1, PT, R18, 0x7fffffff, PT ;  /* 0x7fffffff1200780c */ /* 0x000fe40003f25270 */
[----:B------:R-:W-:Y:S02]  /*15f0*/  ISETP.NE.AND P2, PT, R19, 0x7fffffff, PT ;  /* 0x7fffffff1300780c */ /* 0x000fe40003f45270 */
[----:B------:R-:W-:Y:S02]  /*1600*/  ISETP.NE.AND P3, PT, R17, 0x7fffffff, PT ;  /* 0x7fffffff1100780c */ /* 0x000fe40003f65270 */
[----:B------:R-:W-:Y:S02]  /*1610*/  ISETP.NE.AND P4, PT, R16, 0x7fffffff, PT ;  /* 0x7fffffff1000780c */ /* 0x000fe40003f85270 */
[----:B------:R-:W-:Y:S02]  /*1620*/  LOP3.LUT R9, R24, R9, RZ, 0x3c, !PT ;  /* 0x0000000918097212 */ /* 0x000fe400078e3cff */
[----:B------:R-:W-:-:S02]  /*1630*/  LOP3.LUT R4, R23, R4, RZ, 0x3c, !PT ;  /* 0x0000000417047212 */ /* 0x000fc400078e3cff */
[----:B------:R-:W-:Y:S02]  /*1640*/  LOP3.LUT R6, R25, R6, RZ, 0x3c, !PT ;  /* 0x0000000619067212 */ /* 0x000fe400078e3cff */
[----:B------:R-:W-:Y:S02]  /*1650*/  LOP3.LUT R7, R22, R7, RZ, 0x3c, !PT ;  /* 0x0000000716077212 */ /* 0x000fe400078e3cff */
[----:B------:R-:W-:Y:S02]  /*1660*/  SEL R14, R14, 0x80000000, P5 ;  /* 0x800000000e0e7807 */ /* 0x000fe40002800000 */
[----:B------:R-:W-:Y:S02]  /*1670*/  SEL R15, R15, 0x80000000, P0 ;  /* 0x800000000f0f7807 */ /* 0x000fe40000000000 */
[----:B------:R-:W-:Y:S02]  /*1680*/  SEL R18, R18, 0x80000000, P1 ;  /* 0x8000000012127807 */ /* 0x000fe40000800000 */
[----:B------:R-:W-:-:S02]  /*1690*/  SEL R19, R19, 0x80000000, P2 ;  /* 0x8000000013137807 */ /* 0x000fc40001000000 */
[----:B------:R-:W-:Y:S02]  /*16a0*/  SEL R17, R17, 0x80000000, P3 ;  /* 0x8000000011117807 */ /* 0x000fe40001800000 */
[----:B------:R-:W-:Y:S02]  /*16b0*/  SEL R16, R16, 0x80000000, P4 ;  /* 0x8000000010107807 */ /* 0x000fe40002000000 */
[----:B------:R-:W-:Y:S02]  /*16c0*/  ISETP.NE.AND P5, PT, R9, 0x7fffffff, PT ;  /* 0x7fffffff0900780c */ /* 0x000fe40003fa5270 */
[----:B------:R-:W-:Y:S02]  /*16d0*/  ISETP.NE.AND P0, PT, R8, 0x7fffffff, PT ;  /* 0x7fffffff0800780c */ /* 0x000fe40003f05270 */
[----:B------:R-:W-:Y:S02]  /*16e0*/  ISETP.NE.AND P1, PT, R5, 0x7fffffff, PT ;  /* 0x7fffffff0500780c */ /* 0x000fe40003f25270 */
[----:B------:R-:W-:-:S02]  /*16f0*/  ISETP.NE.AND P2, PT, R4, 0x7fffffff, PT ;  /* 0x7fffffff0400780c */ /* 0x000fc40003f45270 */
[----:B------:R-:W-:Y:S02]  /*1700*/  ISETP.NE.AND P3, PT, R6, 0x7fffffff, PT ;  /* 0x7fffffff0600780c */ /* 0x000fe40003f65270 */
[----:B------:R-:W-:Y:S02]  /*1710*/  ISETP.NE.AND P4, PT, R7, 0x7fffffff, PT ;  /* 0x7fffffff0700780c */ /* 0x000fe40003f85270 */
[----:B------:R-:W-:Y:S02]  /*1720*/  SEL R9, R9, 0x80000000, P5 ;  /* 0x8000000009097807 */ /* 0x000fe40002800000 */
[----:B------:R-:W-:Y:S02]  /*1730*/  SEL R8, R8, 0x80000000, P0 ;  /* 0x8000000008087807 */ /* 0x000fe40000000000 */
[----:B------:R-:W-:Y:S02]  /*1740*/  SEL R5, R5, 0x80000000, P1 ;  /* 0x8000000005057807 */ /* 0x000fe40000800000 */
[----:B------:R-:W-:-:S02]  /*1750*/  SEL R4, R4, 0x80000000, P2 ;  /* 0x8000000004047807 */ /* 0x000fc40001000000 */
[----:B------:R-:W-:Y:S02]  /*1760*/  SEL R6, R6, 0x80000000, P3 ;  /* 0x8000000006067807 */ /* 0x000fe40001800000 */
[----:B-1----:R-:W-:-:S07]  /*1770*/  SEL R7, R7, 0x80000000, P4 ;  /* 0x8000000007077807 */ /* 0x002fce0002000000 */
.L_x_369:
[----:B------:R-:W-:Y:S01]  /*1780*/  IMAD R22, RZ, RZ, -UR16 ;  /* 0x80000010ff167e24 */ /* 0x000fe2000f8e02ff */
[----:B0-----:R-:W-:Y:S01]  /*1790*/  SHF.R.U32.HI R25, RZ, UR16, R10 ;  /* 0x00000010ff197c19 */ /* 0x001fe2000801160a */
[----:B------:R-:W-:Y:S01]  /*17a0*/  ULEA UR17, UR4, UR15, 0xa ;  /* 0x0000000f04117291 */ /* 0x000fe2000f8e50ff */
[----:B------:R-:W-:Y:S01]  /*17b0*/  SHF.R.U32.HI R27, RZ, UR16, R12 ;  /* 0x00000010ff1b7c19 */ /* 0x000fe2000801160c */
[----:B------:R-:W-:Y:S01]  /*17c0*/  UIADD3 UR4, UPT, UPT, UR4, 0x1, URZ ;  /* 0x0000000104047890 */ /* 0x000fe2000fffe0ff */
[----:B------:R-:W-:Y:S02]  /*17d0*/  VIADDMNMX R23, R22, R3, 0x8, PT ;  /* 0x0000000816177446 */ /* 0x000fe40003800103 */
[----:B------:R-:W-:Y:S02]  /*17e0*/  SHF.R.U32.HI R29, RZ, UR16, R13 ;  /* 0x00000010ff1d7c19 */ /* 0x000fe4000801160d */
[----:B------:R-:W-:Y:S02]  /*17f0*/  SHF.L.U32 R22, R2, R23, RZ ;  /* 0x0000001702167219 */ /* 0x000fe400000006ff */
[----:B------:R-:W-:-:S02]  /*1800*/  SHF.R.U32.HI R23, RZ, UR16, R11 ;  /* 0x00000010ff177c19 */ /* 0x000fc4000801160b */
[-C--:B------:R-:W-:Y:S02]  /*1810*/  LOP3.LUT R25, R25, R22.reuse, RZ, 0x30, !PT ;  /* 0x0000001619197212 */ /* 0x080fe400078e30ff */
[-C--:B------:R-:W-:Y:S02]  /*1820*/  LOP3.LUT R23, R23, R22.reuse, RZ, 0x30, !PT ;  /* 0x0000001617177212 */ /* 0x080fe400078e30ff */
[----:B------:R-:W-:Y:S02]  /*1830*/  LOP3.LUT R27, R27, R22, RZ, 0x30, !PT ;  /* 0x000000161b1b7212 */ /* 0x000fe400078e30ff */
[----:B------:R-:W-:Y:S02]  /*1840*/  LEA R25, R25, UR17, 0x2 ;  /* 0x0000001119197c11 */ /* 0x000fe4000f8e10ff */
[----:B------:R-:W-:Y:S02]  /*1850*/  LEA R23, R23, UR17, 0x2 ;  /* 0x0000001117177c11 */ /* 0x000fe4000f8e10ff */
[----:B------:R-:W-:Y:S01]  /*1860*/  LEA R27, R27, UR17, 0x2 ;  /* 0x000000111b1b7c11 */ /* 0x000fe2000f8e10ff */
[----:B------:R0:W-:Y:S01]  /*1870*/  ATOMS.POPC.INC.32 RZ, [R25+URZ] ;  /* 0x0000000019ff7f8c */ /* 0x0001e2000d8000ff */
[----:B------:R-:W-:-:S02]  /*1880*/  SHF.R.U32.HI R24, RZ, UR16, R14 ;  /* 0x00000010ff187c19 */ /* 0x000fc4000801160e */
[----:B------:R-:W-:Y:S01]  /*1890*/  SHF.R.U32.HI R26, RZ, UR16, R15 ;  /* 0x00000010ff1a7c19 */ /* 0x000fe2000801160f */
[----:B------:R1:W-:Y:S01]  /*18a0*/  ATOMS.POPC.INC.32 RZ, [R23+URZ] ;  /* 0x0000000017ff7f8c */ /* 0x0003e2000d8000ff */
[-C--:B------:R-:W-:Y:S02]  /*18b0*/  LOP3.LUT R29, R29, R22.reuse, RZ, 0x30, !PT ;  /* 0x000000161d1d7212 */ /* 0x080fe400078e30ff */
[-C--:B------:R-:W-:Y:S01]  /*18c0*/  LOP3.LUT R24, R24, R22.reuse, RZ, 0x30, !PT ;  /* 0x0000001618187212 */ /* 0x080fe200078e30ff */
[----:B------:R2:W-:Y:S01]  /*18d0*/  ATOMS.POPC.INC.32 RZ, [R27+URZ] ;  /* 0x000000001bff7f8c */ /* 0x0005e2000d8000ff */
[----:B0-----:R-:W-:Y:S02]  /*18e0*/  SHF.R.U32.HI R25, RZ, UR16, R19 ;  /* 0x00000010ff197c19 */ /* 0x001fe40008011613 */
[----:B------:R-:W-:Y:S02]  /*18f0*/  LOP3.LUT R26, R26, R22, RZ, 0x30, !PT ;  /* 0x000000161a1a7212 */ /* 0x000fe400078e30ff */
[----:B-1----:R-:W-:-:S02]  /*1900*/  SHF.R.U32.HI R23, RZ, UR16, R18 ;  /* 0x00000010ff177c19 */ /* 0x002fc40008011612 */
[----:B------:R-:W-:Y:S02]  /*1910*/  LEA R29, R29, UR17, 0x2 ;  /* 0x000000111d1d7c11 */ /* 0x000fe4000f8e10ff */
[----:B--2---:R-:W-:Y:S02]  /*1920*/  SHF.R.U32.HI R27, RZ, UR16, R17 ;  /* 0x00000010ff1b7c19 */ /* 0x004fe40008011611 */
[-C--:B------:R-:W-:Y:S01]  /*1930*/  LOP3.LUT R23, R23, R22.reuse, RZ, 0x30, !PT ;  /* 0x0000001617177212 */ /* 0x080fe200078e30ff */
[----:B------:R0:W-:Y:S01]  /*1940*/  ATOMS.POPC.INC.32 RZ, [R29+URZ] ;  /* 0x000000001dff7f8c */ /* 0x0001e2000d8000ff */
[-C--:B------:R-:W-:Y:S02]  /*1950*/  LOP3.LUT R25, R25, R22.reuse, RZ, 0x30, !PT ;  /* 0x0000001619197212 */ /* 0x080fe400078e30ff */
[----:B------:R-:W-:Y:S02]  /*1960*/  LEA R24, R24, UR17, 0x2 ;  /* 0x0000001118187c11 */ /* 0x000fe4000f8e10ff */
[----:B------:R-:W-:-:S02]  /*1970*/  LOP3.LUT R27, R27, R22, RZ, 0x30, !PT ;  /* 0x000000161b1b7212 */ /* 0x000fc400078e30ff */
[----:B------:R-:W-:Y:S01]  /*1980*/  LEA R26, R26, UR17, 0x2 ;  /* 0x000000111a1a7c11 */ /* 0x000fe2000f8e10ff */
[----:B------:R1:W-:Y:S01]  /*1990*/  ATOMS.POPC.INC.32 RZ, [R24+URZ] ;  /* 0x0000000018ff7f8c */ /* 0x0003e2000d8000ff */
[----:B------:R-:W-:Y:S02]  /*19a0*/  LEA R23, R23, UR17, 0x2 ;  /* 0x0000001117177c11 */ /* 0x000fe4000f8e10ff */
[----:B------:R-:W-:Y:S01]  /*19b0*/  LEA R25, R25, UR17, 0x2 ;  /* 0x0000001119197c11 */ /* 0x000fe2000f8e10ff */
[----:B------:R2:W-:Y:S01]  /*19c0*/  ATOMS.POPC.INC.32 RZ, [R26+URZ] ;  /* 0x000000001aff7f8c */ /* 0x0005e2000d8000ff */
[----:B------:R-:W-:Y:S02]  /*19d0*/  LEA R27, R27, UR17, 0x2 ;  /* 0x000000111b1b7c11 */ /* 0x000fe4000f8e10ff */
[----:B0-----:R-:W-:Y:S01]  /*19e0*/  SHF.R.U32.HI R29, RZ, UR16, R16 ;  /* 0x00000010ff1d7c19 */ /* 0x001fe20008011610 */
[----:B------:R0:W-:Y:S01]  /*19f0*/  ATOMS.POPC.INC.32 RZ, [R23+URZ] ;  /* 0x0000000017ff7f8c */ /* 0x0001e2000d8000ff */
[----:B-1----:R-:W-:-:S02]  /*1a00*/  SHF.R.U32.HI R24, RZ, UR16, R9 ;  /* 0x00000010ff187c19 */ /* 0x002fc40008011609 */
[----:B------:R-:W-:Y:S01]  /*1a10*/  SHF.R.U32.HI R28, RZ, UR16, R7 ;  /* 0x00000010ff1c7c19 */ /* 0x000fe20008011607 */
[----:B------:R1:W-:Y:S01]  /*1a20*/  ATOMS.POPC.INC.32 RZ, [R25+URZ] ;  /* 0x0000000019ff7f8c */ /* 0x0003e2000d8000ff */
[----:B--2---:R-:W-:Y:S02]  /*1a30*/  SHF.R.U32.HI R26, RZ, UR16, R8 ;  /* 0x00000010ff1a7c19 */ /* 0x004fe40008011608 */
[-C--:B------:R-:W-:Y:S01]  /*1a40*/  LOP3.LUT R29, R29, R22.reuse, RZ, 0x30, !PT ;  /* 0x000000161d1d7212 */ /* 0x080fe200078e30ff */
[----:B------:R2:W-:Y:S01]  /*1a50*/  ATOMS.POPC.INC.32 RZ, [R27+URZ] ;  /* 0x000000001bff7f8c */ /* 0x0005e2000d8000ff */
[----:B0-----:R-:W-:Y:S02]  /*1a60*/  SHF.R.U32.HI R23, RZ, UR16, R5 ;  /* 0x00000010ff177c19 */ /* 0x001fe40008011605 */
[----:B------:R-:W-:Y:S02]  /*1a70*/  LOP3.LUT R24, R24, R22, RZ, 0x30, !PT ;  /* 0x0000001618187212 */ /* 0x000fe400078e30ff */
[----:B-1----:R-:W-:-:S02]  /*1a80*/  SHF.R.U32.HI R25, RZ, UR16, R4 ;  /* 0x00000010ff197c19 */ /* 0x002fc40008011604 */
[-C--:B------:R-:W-:Y:S02]  /*1a90*/  LOP3.LUT R26, R26, R22.reuse, RZ, 0x30, !PT ;  /* 0x000000161a1a7212 */ /* 0x080fe400078e30ff */
[----:B--2---:R-:W-:Y:S01]  /*1aa0*/  SHF.R.U32.HI R27, RZ, UR16, R6 ;  /* 0x00000010ff1b7c19 */ /* 0x004fe20008011606 */
[----:B------:R-:W-:Y:S01]  /*1ab0*/  UIADD3 UR16, UPT, UPT, UR16, 0x8, URZ ;  /* 0x0000000810107890 */ /* 0x000fe2000fffe0ff */
[-C--:B------:R-:W-:Y:S02]  /*1ac0*/  LOP3.LUT R23, R23, R22.reuse, RZ, 0x30, !PT ;  /* 0x0000001617177212 */ /* 0x080fe400078e30ff */
[----:B------:R-:W-:Y:S02]  /*1ad0*/  LEA R29, R29, UR17, 0x2 ;  /* 0x000000111d1d7c11 */ /* 0x000fe4000f8e10ff */
[----:B------:R-:W-:Y:S02]  /*1ae0*/  LOP3.LUT R25, R25, R22, RZ, 0x30, !PT ;  /* 0x0000001619197212 */ /* 0x000fe400078e30ff */
[----:B------:R-:W-:Y:S01]  /*1af0*/  ISETP.LE.AND P0, PT, R3, UR16, PT ;  /* 0x0000001003007c0c */ /* 0x000fe2000bf03270 */
[----:B------:R0:W-:Y:S01]  /*1b00*/  ATOMS.POPC.INC.32 RZ, [R29+URZ] ;  /* 0x000000001dff7f8c */ /* 0x0001e2000d8000ff */
[----:B------:R-:W-:-:S02]  /*1b10*/  LEA R24, R24, UR17, 0x2 ;  /* 0x0000001118187c11 */ /* 0x000fc4000f8e10ff */
[-C--:B------:R-:W-:Y:S02]  /*1b20*/  LOP3.LUT R27, R27, R22.reuse, RZ, 0x30, !PT ;  /* 0x000000161b1b7212 */ /* 0x080fe400078e30ff */
        /* <DEDUP_REMOVED lines=13> */
.L_x_368:
[----:B------:R-:W-:Y:S05]  /*1c00*/  BRA.U !UP0, `(.L_x_370) ;  /* 0xffffffed08dc7547 */ /* 0x000fea000b83ffff */
.L_x_365:
[----:B------:R-:W-:Y:S01]  /*1c10*/  BAR.SYNC.DEFER_BLOCKING 0x0 ;  /* 0x0000000000007b1d */ /* 0x000fe20000010000 */
[----:B------:R-:W-:-:S05]  /*1c20*/  ISETP.NE.AND P0, PT, R21, RZ, PT ;  /* 0x000000ff1500720c */ /* 0x000fca0003f05270 */
[----:B------:R-:W-:Y:S08]  /*1c30*/  BSSY.RECONVERGENT B0, `(.L_x_371) ;  /* 0x0000167000007945 */ /* 0x000ff00003800200 */
[----:B------:R-:W-:Y:S05]  /*1c40*/  @P0 BRA `(.L_x_372) ;  /* 0x0000001400940947 */ /* 0x000fea0003800000 */
[----:B------:R-:W0:Y:S01]  /*1c50*/  S2UR UR5, SR_CgaCtaId ;  /* 0x00000000000579c3 */ /* 0x000e220000008800 */
[----:B------:R-:W-:Y:S01]  /*1c60*/  UISETP.GE.U32.AND UP0, UPT, UR22, 0x7, UPT ;  /* 0x000000071600788c */ /* 0x000fe2000bf06070 */
[----:B-----5:R-:W-:Y:S01]  /*1c70*/  IMAD.MOV.U32 R5, RZ, RZ, RZ ;  /* 0x000000ffff057224 */ /* 0x020fe200078e00ff */
[----:B------:R-:W-:Y:S02]  /*1c80*/  UMOV UR4, 0x400 ;  /* 0x0000040000047882 */ /* 0x000fe40000000000 */
[----:B0-----:R-:W-:-:S06]  /*1c90*/  ULEA UR4, UR5, UR4, 0x18 ;  /* 0x0000000405047291 */ /* 0x001fcc000f8ec0ff */
[----:B--23--:R-:W-:Y:S01]  /*1ca0*/  LEA R2, R0, UR4, 0x2 ;  /* 0x0000000400027c11 */ /* 0x00cfe2000f8e10ff */
[----:B------:R-:W-:Y:S06]  /*1cb0*/  BRA.U !UP0, `(.L_x_373) ;  /* 0x00000005085c7547 */ /* 0x000fec000b800000 */
[----:B-1----:R-:W0:Y:S01]  /*1cc0*/  LDC.64 R4, c[0x0][0x380] ;  /* 0x0000e000ff047b82 */ /* 0x002e220000000a00 */
[----:B----4-:R-:W-:-:S07]  /*1cd0*/  IMAD.MOV.U32 R3, RZ, RZ, RZ ;  /* 0x000000ffff037224 */ /* 0x010fce00078e00ff */
.L_x_390:
        /* <DEDUP_REMOVED lines=12> */
[----:B------:R-:W-:Y:S02]  /*1da0*/  IMAD R17, R3, 0x100, R0 ;  /* 0x0000010003117824 */ /* 0x000fe400078e0200 */
[----:B------:R-:W-:Y:S02]  /*1db0*/  IMAD.MOV.U32 R19, RZ, RZ, RZ ;  /* 0x000000ffff137224 */ /* 0x000fe400078e00ff */
[----:B0-----:R-:W-:-:S05]  /*1dc0*/  IMAD.WIDE.U32 R16, R17, 0x8, R4 ;  /* 0x0000000811107825 */ /* 0x001fca00078e0004 */
[----:B------:R1:W-:Y:S02]  /*1dd0*/  REDG.E.ADD.64.STRONG.GPU desc[UR20][R16.64], R18 ;  /* 0x000000121000798e */ /* 0x0003e4000c12e514 */
.L_x_375:
[----:B------:R-:W-:Y:S05]  /*1de0*/  BSYNC.RECONVERGENT B1 ;  /* 0x0000000000017941 */ /* 0x000fea0003800200 */
.L_x_374:
        /* <DEDUP_REMOVED lines=15> */
.L_x_377:
[----:B------:R-:W-:Y:S05]  /*1ee0*/  BSYNC.RECONVERGENT B1 ;  /* 0x0000000000017941 */ /* 0x000fea0003800200 */
.L_x_376:
[----:B------:R-:W-:Y:S04]  /*1ef0*/  BSSY.RECONVERGENT B1, `(.L_x_378) ;  /* 0x0000007000017945 */ /* 0x000fe80003800200 */
[----:B------:R-:W-:Y:S05]  /*1f00*/  @!P0 BRA `(.L_x_379) ;  /* 0x0000000000148947 */ /* 0x000fea0003800000 */
[----:B01----:R-:W-:Y:S02]  /*1f10*/  IMAD R17, R3, 0x100, R0 ;  /* 0x0000010003117824 */ /* 0x003fe400078e0200 */
[----:B------:R-:W-:Y:S02]  /*1f20*/  IMAD.MOV.U32 R23, RZ, RZ, RZ ;  /* 0x000000ffff177224 */ /* 0x000fe400078e00ff */
[----:B------:R-:W-:-:S04]  /*1f30*/  VIADD R17, R17, 0x200 ;  /* 0x0000020011117836 */ /* 0x000fc80000000000 */
[----:B------:R-:W-:-:S05]  /*1f40*/  IMAD.WIDE.U32 R16, R17, 0x8, R4 ;  /* 0x0000000811107825 */ /* 0x000fca00078e0004 */
[----:B------:R2:W-:Y:S02]  /*1f50*/  REDG.E.ADD.64.STRONG.GPU desc[UR20][R16.64], R22 ;  /* 0x000000161000798e */ /* 0x0005e4000c12e514 */
.L_x_379:
[----:B------:R-:W-:Y:S05]  /*1f60*/  BSYNC.RECONVERGENT B1 ;  /* 0x0000000000017941 */ /* 0x000fea0003800200 */
.L_x_378:
[----:B------:R-:W-:Y:S04]  /*1f70*/  BSSY.RECONVERGENT B1, `(.L_x_380) ;  /* 0x0000007000017945 */ /* 0x000fe80003800200 */
[----:B------:R-:W-:Y:S05]  /*1f80*/  @!P1 BRA `(.L_x_381) ;  /* 0x0000000000149947 */ /* 0x000fea0003800000 */
[----:B012---:R-:W-:Y:S02]  /*1f90*/  IMAD R17, R3, 0x100, R0 ;  /* 0x0000010003117824 */ /* 0x007fe400078e0200 */
[----:B------:R-:W-:Y:S02]  /*1fa0*/  IMAD.MOV.U32 R15, RZ, RZ, RZ ;  /* 0x000000ffff0f7224 */ /* 0x000fe400078e00ff */
[----:B------:R-:W-:-:S04]  /*1fb0*/  VIADD R17, R17, 0x300 ;  /* 0x0000030011117836 */ /* 0x000fc80000000000 */
[----:B------:R-:W-:-:S05]  /*1fc0*/  IMAD.WIDE.U32 R16, R17, 0x8, R4 ;  /* 0x0000000811107825 */ /* 0x000fca00078e0004 */
[----:B------:R3:W-:Y:S02]  /*1fd0*/  REDG.E.ADD.64.STRONG.GPU desc[UR20][R16.64], R14 ;  /* 0x0000000e1000798e */ /* 0x0007e4000c12e514 */
.L_x_381:
[----:B------:R-:W-:Y:S05]  /*1fe0*/  BSYNC.RECONVERGENT B1 ;  /* 0x0000000000017941 */ /* 0x000fea0003800200 */
.L_x_380:
[----:B------:R-:W-:Y:S04]  /*1ff0*/  BSSY.RECONVERGENT B1, `(.L_x_382) ;  /* 0x0000007000017945 */ /* 0x000fe80003800200 */
[----:B------:R-:W-:Y:S05]  /*2000*/  @!P2 BRA `(.L_x_383) ;  /* 0x000000000014a947 */ /* 0x000fea0003800000 */
[----:B---3--:R-:W-:Y:S02]  /*2010*/  IMAD R15, R3, 0x100, R0 ;  /* 0x00000100030f7824 */ /* 0x008fe400078e0200 */
[----:B------:R-:W-:Y:S02]  /*2020*/  IMAD.MOV.U32 R13, RZ, RZ, RZ ;  /* 0x000000ffff0d7224 */ /* 0x000fe400078e00ff */
[----:B------:R-:W-:-:S04]  /*2030*/  VIADD R15, R15, 0x400 ;  /* 0x000004000f0f7836 */ /* 0x000fc80000000000 */
[----:B------:R-:W-:-:S05]  /*2040*/  IMAD.WIDE.U32 R14, R15, 0x8, R4 ;  /* 0x000000080f0e7825 */ /* 0x000fca00078e0004 */
[----:B------:R4:W-:Y:S02]  /*2050*/  REDG.E.ADD.64.STRONG.GPU desc[UR20][R14.64], R12 ;  /* 0x0000000c0e00798e */ /* 0x0009e4000c12e514 */
.L_x_383:
[----:B------:R-:W-:Y:S05]  /*2060*/  BSYNC.RECONVERGENT B1 ;  /* 0x0000000000017941 */ /* 0x000fea0003800200 */
.L_x_382:
[----:B------:R-:W-:Y:S04]  /*2070*/  BSSY.RECONVERGENT B1, `(.L_x_384) ;  /* 0x0000007000017945 */ /* 0x000fe80003800200 */
[----:B------:R-:W-:Y:S05]  /*2080*/  @!P3 BRA `(.L_x_385) ;  /* 0x000000000014b947 */ /* 0x000fea0003800000 */
[----:B----4-:R-:W-:Y:S02]  /*2090*/  IMAD R13, R3, 0x100, R0 ;  /* 0x00000100030d7824 */ /* 0x010fe400078e0200 */
[----:B------:R-:W-:Y:S02]  /*20a0*/  IMAD.MOV.U32 R7, RZ, RZ, RZ ;  /* 0x000000ffff077224 */ /* 0x000fe400078e00ff */
[----:B------:R-:W-:-:S04]  /*20b0*/  VIADD R13, R13, 0x500 ;  /* 0x000005000d0d7836 */ /* 0x000fc80000000000 */
[----:B------:R-:W-:-:S05]  /*20c0*/  IMAD.WIDE.U32 R12, R13, 0x8, R4 ;  /* 0x000000080d0c7825 */ /* 0x000fca00078e0004 */
[----:B------:R4:W-:Y:S02]  /*20d0*/  REDG.E.ADD.64.STRONG.GPU desc[UR20][R12.64], R6 ;  /* 0x000000060c00798e */ /* 0x0009e4000c12e514 */
.L_x_385:
[----:B------:R-:W-:Y:S05]  /*20e0*/  BSYNC.RECONVERGENT B1 ;  /* 0x0000000000017941 */ /* 0x000fea0003800200 */
.L_x_384:
[----:B------:R-:W-:Y:S04]  /*20f0*/  BSSY.RECONVERGENT B1, `(.L_x_386) ;  /* 0x0000007000017945 */ /* 0x000fe80003800200 */
[----:B------:R-:W-:Y:S05]  /*2100*/  @!P4 BRA `(.L_x_387) ;  /* 0x000000000014c947 */ /* 0x000fea0003800000 */
[----:B----4-:R-:W-:Y:S02]  /*2110*/  IMAD R7, R3, 0x100, R0 ;  /* 0x0000010003077824 */ /* 0x010fe400078e0200 */
[----:B------:R-:W-:Y:S02]  /*2120*/  IMAD.MOV.U32 R9, RZ, RZ, RZ ;  /* 0x000000ffff097224 */ /* 0x000fe400078e00ff */
[----:B------:R-:W-:-:S04]  /*2130*/  VIADD R7, R7, 0x600 ;  /* 0x0000060007077836 */ /* 0x000fc80000000000 */
[----:B------:R-:W-:-:S05]  /*2140*/  IMAD.WIDE.U32 R6, R7, 0x8, R4 ;  /* 0x0000000807067825 */ /* 0x000fca00078e0004 */
[----:B------:R4:W-:Y:S02]  /*2150*/  REDG.E.ADD.64.STRONG.GPU desc[UR20][R6.64], R8 ;  /* 0x000000080600798e */ /* 0x0009e4000c12e514 */
.L_x_387:
[----:B------:R-:W-:Y:S05]  /*2160*/  BSYNC.RECONVERGENT B1 ;  /* 0x0000000000017941 */ /* 0x000fea0003800200 */
.L_x_386:
[----:B------:R-:W-:Y:S04]  /*2170*/  BSSY.RECONVERGENT B1, `(.L_x_388) ;  /* 0x0000007000017945 */ /* 0x000fe80003800200 */
[----:B------:R-:W-:Y:S05]  /*2180*/  @!P5 BRA `(.L_x_389) ;  /* 0x000000000014d947 */ /* 0x000fea0003800000 */
[----:B----4-:R-:W-:Y:S02]  /*2190*/  IMAD R7, R3, 0x100, R0 ;  /* 0x0000010003077824 */ /* 0x010fe400078e0200 */
[----:B------:R-:W-:Y:S02]  /*21a0*/  IMAD.MOV.U32 R11, RZ, RZ, RZ ;  /* 0x000000ffff0b7224 */ /* 0x000fe400078e00ff */
[----:B------:R-:W-:-:S04]  /*21b0*/  VIADD R7, R7, 0x700 ;  /* 0x0000070007077836 */ /* 0x000fc80000000000 */
[----:B------:R-:W-:-:S05]  /*21c0*/  IMAD.WIDE.U32 R6, R7, 0x8, R4 ;  /* 0x0000000807067825 */ /* 0x000fca00078e0004 */
[----:B------:R4:W-:Y:S02]  /*21d0*/  REDG.E.ADD.64.STRONG.GPU desc[UR20][R6.64], R10 ;  /* 0x0000000a0600798e */ /* 0x0009e4000c12e514 */
.L_x_389:
[----:B------:R-:W-:Y:S05]  /*21e0*/  BSYNC.RECONVERGENT B1 ;  /* 0x0000000000017941 */ /* 0x000fea0003800200 */
.L_x_388:
[----:B------:R-:W-:-:S05]  /*21f0*/  VIADD R3, R3, 0x8 ;  /* 0x0000000803037836 */ /* 0x000fca0000000000 */
[----:B------:R-:W-:-:S13]  /*2200*/  ISETP.NE.AND P0, PT, R3, UR27, PT ;  /* 0x0000001b03007c0c */ /* 0x000fda000bf05270 */
[----:B------:R-:W-:Y:S05]  /*2210*/  @P0 BRA `(.L_x_390) ;  /* 0xfffffff800b00947 */ /* 0x000fea000383ffff */
[----:B------:R-:W-:-:S07]  /*2220*/  IMAD.U32 R5, RZ, RZ, UR27 ;  /* 0x0000001bff057e24 */ /* 0x000fce000f8e00ff */
.L_x_373:
[----:B------:R-:W-:Y:S02]  /*2230*/  UISETP.NE.AND UP0, UPT, UR24, URZ, UPT ;  /* 0x000000ff1800728c */ /* 0x000fe4000bf05270 */
[----:B----4-:R-:W-:Y:S02]  /*2240*/  IMAD.U32 R8, RZ, RZ, UR24 ;  /* 0x00000018ff087e24 */ /* 0x010fe4000f8e00ff */
[----:B------:R-:W-:Y:S02]  /*2250*/  IMAD.U32 R3, RZ, RZ, UR25 ;  /* 0x00000019ff037e24 */ /* 0x000fe4000f8e00ff */
[----:B------:R-:W-:Y:S02]  /*2260*/  VIADD R8, R8, 0xffffffff ;  /* 0xffffffff08087836 */ /* 0x000fe40000000000 */
[----:B------:R-:W-:Y:S01]  /*2270*/  VIADD R3, R3, 0xffffffff ;  /* 0xffffffff03037836 */ /* 0x000fe20000000000 */
[----:B------:R-:W-:Y:S06]  /*2280*/  BRA.U !UP0, `(.L_x_391) ;  /* 0x0000000508707547 */ /* 0x000fec000b800000 */
[----:B------:R-:W-:-:S13]  /*2290*/  ISETP.GE.U32.AND P0, PT, R8, 0x3, PT ;  /* 0x000000030800780c */ /* 0x000fda0003f06070 */
[----:B------:R-:W-:Y:S05]  /*22a0*/  @!P0 BRA `(.L_x_392) ;  /* 0x0000000000bc8947 */ /* 0x000fea0003800000 */
[----:B------:R-:W-:Y:S01]  /*22b0*/  IMAD R7, R5, 0x400, R2 ;  /* 0x0000040005077824 */ /* 0x000fe200078e0202 */
[----:B------:R-:W-:Y:S04]  /*22c0*/  BSSY.RECONVERGENT B1, `(.L_x_393) ;  /* 0x000000f000017945 */ /* 0x000fe80003800200 */
[----:B------:R-:W4:Y:S04]  /*22d0*/  LDS R12, [R7] ;  /* 0x00000000070c7984 */ /* 0x000f280000000800 */
[----:B------:R-:W5:Y:S04]  /*22e0*/  LDS R9, [R7+0x400] ;  /* 0x0004000007097984 */ /* 0x000f680000000800 */
[----:B------:R-:W0:Y:S04]  /*22f0*/  LDS R6, [R7+0x800] ;  /* 0x0008000007067984 */ /* 0x000e280000000800 */
[----:B-1----:R-:W1:Y:S01]  /*2300*/  LDS R4, [R7+0xc00] ;  /* 0x000c000007047984 */ /* 0x002e620000000800 */
[----:B----4-:R-:W-:-:S02]  /*2310*/  ISETP.NE.AND P0, PT, R12, RZ, PT ;  /* 0x000000ff0c00720c */ /* 0x010fc40003f05270 */
[----:B-----5:R-:W-:Y:S02]  /*2320*/  ISETP.NE.AND P1, PT, R9, RZ, PT ;  /* 0x000000ff0900720c */ /* 0x020fe40003f25270 */
[----:B0-----:R-:W-:Y:S02]  /*2330*/  ISETP.NE.AND P2, PT, R6, RZ, PT ;  /* 0x000000ff0600720c */ /* 0x001fe40003f45270 */
[----:B-1----:R-:W-:-:S07]  /*2340*/  ISETP.NE.AND P3, PT, R4, RZ, PT ;  /* 0x000000ff0400720c */ /* 0x002fce0003f65270 */
[----:B------:R-:W-:Y:S06]  /*2350*/  @!P0 BRA `(.L_x_394) ;  /* 0x0000000000148947 */ /* 0x000fec0003800000 */
[----:B------:R-:W0:Y:S01]  /*2360*/  LDC.64 R10, c[0x0][0x380] ;  /* 0x0000e000ff0a7b82 */ /* 0x000e220000000a00 */
[----:B------:R-:W-:Y:S02]  /*2370*/  IMAD R7, R5, 0x100, R0 ;  /* 0x0000010005077824 */ /* 0x000fe400078e0200 */
[----:B------:R-:W-:Y:S02]  /*2380*/  IMAD.MOV.U32 R13, RZ, RZ, RZ ;  /* 0x000000ffff0d7224 */ /* 0x000fe400078e00ff */
[----:B0-----:R-:W-:-:S05]  /*2390*/  IMAD.WIDE.U32 R10, R7, 0x8, R10 ;  /* 0x00000008070a7825 */ /* 0x001fca00078e000a */
[----:B------:R0:W-:Y:S02]  /*23a0*/  REDG.E.ADD.64.STRONG.GPU desc[UR20][R10.64], R12 ;  /* 0x0000000c0a00798e */ /* 0x0001e4000c12e514 */
.L_x_394:
[----:B------:R-:W-:Y:S05]  /*23b0*/  BSYNC.RECONVERGENT B1 ;  /* 0x0000000000017941 */ /* 0x000fea0003800200 */
.L_x_393:
        /* <DEDUP_REMOVED lines=9> */
.L_x_396:
[----:B------:R-:W-:Y:S05]  /*2450*/  BSYNC.RECONVERGENT B1 ;  /* 0x0000000000017941 */ /* 0x000fea0003800200 */
.L_x_395:
        /* <DEDUP_REMOVED lines=8> */
.L_x_398:
[----:B------:R-:W-:Y:S05]  /*24e0*/  BSYNC.RECONVERGENT B1 ;  /* 0x0000000000017941 */ /* 0x000fea0003800200 */
.L_x_397:
[----:B------:R-:W-:Y:S04]  /*24f0*/  BSSY.RECONVERGENT B1, `(.L_x_399) ;  /* 0x0000009000017945 */ /* 0x000fe80003800200 */
[----:B------:R-:W-:Y:S05]  /*2500*/  @!P3 BRA `(.L_x_400) ;  /* 0x00000000001cb947 */ /* 0x000fea0003800000 */
[----:B----4-:R-:W4:Y:S01]  /*2510*/  LDC.64 R6, c[0x0][0x380] ;  /* 0x0000e000ff067b82 */ /* 0x010f220000000a00 */
[----:B------:R-:W-:Y:S02]  /*2520*/  IMAD R9, R5, 0x100, R0 ;  /* 0x0000010005097824 */ /* 0x000fe400078e0200 */
[----:B01----:R-:W-:Y:S02]  /*2530*/  IMAD.MOV.U32 R10, RZ, RZ, R4 ;  /* 0x000000ffff0a7224 */ /* 0x003fe400078e0004 */
[----:B------:R-:W-:Y:S02]  /*2540*/  VIADD R9, R9, 0x300 ;  /* 0x0000030009097836 */ /* 0x000fe40000000000 */
[----:B------:R-:W-:Y:S02]  /*2550*/  IMAD.MOV.U32 R11, RZ, RZ, RZ ;  /* 0x000000ffff0b7224 */ /* 0x000fe400078e00ff */
[----:B----4-:R-:W-:-:S05]  /*2560*/  IMAD.WIDE.U32 R6, R9, 0x8, R6 ;  /* 0x0000000809067825 */ /* 0x010fca00078e0006 */
[----:B------:R0:W-:Y:S02]  /*2570*/  REDG.E.ADD.64.STRONG.GPU desc[UR20][R6.64], R10 ;  /* 0x0000000a0600798e */ /* 0x0001e4000c12e514 */
.L_x_400:
[----:B------:R-:W-:Y:S05]  /*2580*/  BSYNC.RECONVERGENT B1 ;  /* 0x0000000000017941 */ /* 0x000fea0003800200 */
.L_x_399:
[----:B------:R-:W-:-:S07]  /*2590*/  VIADD R5, R5, 0x4 ;  /* 0x0000000405057836 */ /* 0x000fce0000000000 */
.L_x_392:
[----:B------:R-:W-:Y:S01]  /*25a0*/  UISETP.NE.AND UP0, UPT, UR25, URZ, UPT ;  /* 0x000000ff1900728c */ /* 0x000fe2000bf05270 */
[----:B------:R-:W-:Y:S08]  /*25b0*/  BSSY.RECONVERGENT B1, `(.L_x_391) ;  /* 0x0000029000017945 */ /* 0x000ff00003800200 */
[----:B------:R-:W-:Y:S05]  /*25c0*/  BRA.U !UP0, `(.L_x_401) ;  /* 0x00000001089c7547 */ /* 0x000fea000b800000 */
[----:B------:R-:W-:-:S13]  /*25d0*/  ISETP.NE.AND P0, PT, R3, RZ, PT ;  /* 0x000000ff0300720c */ /* 0x000fda0003f05270 */
[----:B------:R-:W-:Y:S05]  /*25e0*/  @!P0 BRA `(.L_x_402) ;  /* 0x0000000000648947 */ /* 0x000fea0003800000 */
[----:B0---4-:R-:W-:Y:S01]  /*25f0*/  IMAD R6, R5, 0x400, R2 ;  /* 0x0000040005067824 */ /* 0x011fe200078e0202 */
[----:B------:R-:W-:Y:S04]  /*2600*/  BSSY.RECONVERGENT B2, `(.L_x_403) ;  /* 0x000000c000027945 */ /* 0x000fe80003800200 */
[----:B-1----:R-:W0:Y:S04]  /*2610*/  LDS R4, [R6] ;  /* 0x0000000006047984 */ /* 0x002e280000000800 */
        /* <DEDUP_REMOVED lines=10> */
.L_x_404:
[----:B------:R-:W-:Y:S05]  /*26c0*/  BSYNC.RECONVERGENT B2 ;  /* 0x0000000000027941 */ /* 0x000fea0003800200 */
.L_x_403:
[----:B------:R-:W-:Y:S04]  /*26d0*/  BSSY.RECONVERGENT B2, `(.L_x_405) ;  /* 0x0000009000027945 */ /* 0x000fe80003800200 */
[----:B------:R-:W-:Y:S05]  /*26e0*/  @!P1 BRA `(.L_x_406) ;  /* 0x00000000001c9947 */ /* 0x000fea0003800000 */
[----:B0-----:R-:W0:Y:S01]  /*26f0*/  LDC.64 R6, c[0x0][0x380] ;  /* 0x0000e000ff067b82 */ /* 0x001e220000000a00 */
[----:B------:R-:W-:-:S04]  /*2700*/  IMAD R4, R5, 0x100, R0 ;  /* 0x0000010005047824 */ /* 0x000fc800078e0200 */
[----:B------:R-:W-:-:S04]  /*2710*/  VIADD R11, R4, 0x100 ;  /* 0x00000100040b7836 */ /* 0x000fc80000000000 */
[----:B0-----:R-:W-:-:S04]  /*2720*/  IMAD.WIDE.U32 R10, R11, 0x8, R6 ;  /* 0x000000080b0a7825 */ /* 0x001fc800078e0006 */
[----:B------:R-:W-:Y:S02]  /*2730*/  IMAD.MOV.U32 R6, RZ, RZ, R9 ;  /* 0x000000ffff067224 */ /* 0x000fe400078e0009 */
[----:B------:R-:W-:-:S05]  /*2740*/  IMAD.MOV.U32 R7, RZ, RZ, RZ ;  /* 0x000000ffff077224 */ /* 0x000fca00078e00ff */
[----:B------:R1:W-:Y:S02]  /*2750*/  REDG.E.ADD.64.STRONG.GPU desc[UR20][R10.64], R6 ;  /* 0x000000060a00798e */ /* 0x0003e4000c12e514 */
.L_x_406:
[----:B------:R-:W-:Y:S05]  /*2760*/  BSYNC.RECONVERGENT B2 ;  /* 0x0000000000027941 */ /* 0x000fea0003800200 */
.L_x_405:
[----:B------:R-:W-:-:S07]  /*2770*/  VIADD R5, R5, 0x2 ;  /* 0x0000000205057836 */ /* 0x000fce0000000000 */
.L_x_402:
[----:B------:R-:W-:-:S09]  /*2780*/  UISETP.NE.AND UP0, UPT, UR9, URZ, UPT ;  /* 0x000000ff0900728c */ /* 0x000fd2000bf05270 */
[----:B------:R-:W-:Y:S05]  /*2790*/  BRA.U !UP0, `(.L_x_401) ;  /* 0x0000000108287547 */ /* 0x000fea000b800000 */
[----:B-1----:R-:W-:-:S05]  /*27a0*/  IMAD R4, R5, 0x400, R2 ;  /* 0x0000040005047824 */ /* 0x002fca00078e0202 */
[----:B------:R-:W1:Y:S02]  /*27b0*/  LDS R9, [R4] ;  /* 0x0000000004097984 */ /* 0x000e640000000800 */
[----:B-1----:R-:W-:-:S13]  /*27c0*/  ISETP.NE.AND P0, PT, R9, RZ, PT ;  /* 0x000000ff0900720c */ /* 0x002fda0003f05270 */
[----:B------:R-:W-:Y:S05]  /*27d0*/  @!P0 BRA `(.L_x_401) ;  /* 0x0000000000188947 */ /* 0x000fea0003800000 */
[----:B0---4-:R-:W0:Y:S01]  /*27e0*/  LDC.64 R6, c[0x0][0x380] ;  /* 0x0000e000ff067b82 */ /* 0x011e220000000a00 */
[----:B------:R-:W-:-:S04]  /*27f0*/  IMAD R5, R5, 0x100, R0 ;  /* 0x0000010005057824 */ /* 0x000fc800078e0200 */
[----:B0-----:R-:W-:-:S04]  /*2800*/  IMAD.WIDE.U32 R4, R5, 0x8, R6 ;  /* 0x0000000805047825 */ /* 0x001fc800078e0006 */
[----:B------:R-:W-:Y:S02]  /*2810*/  IMAD.MOV.U32 R6, RZ, RZ, R9 ;  /* 0x000000ffff067224 */ /* 0x000fe400078e0009 */
[----:B------:R-:W-:-:S05]  /*2820*/  IMAD.MOV.U32 R7, RZ, RZ, RZ ;  /* 0x000000ffff077224 */ /* 0x000fca00078e00ff */
[----:B------:R0:W-:Y:S02]  /*2830*/  REDG.E.ADD.64.STRONG.GPU desc[UR20][R4.64], R6 ;  /* 0x000000060400798e */ /* 0x0001e4000c12e514 */
.L_x_401:
[----:B------:R-:W-:Y:S05]  /*2840*/  BSYNC.RECONVERGENT B1 ;  /* 0x0000000000017941 */ /* 0x000fea0003800200 */
.L_x_391:
[----:B------:R-:W-:-:S13]  /*2850*/  ISETP.GT.U32.AND P0, PT, R0, 0x7f, PT ;  /* 0x0000007f0000780c */ /* 0x000fda0003f04070 */
[----:B------:R-:W-:Y:S05]  /*2860*/  @P0 BRA `(.L_x_372) ;  /* 0x00000008008c0947 */ /* 0x000fea0003800000 */
[----:B------:R-:W-:Y:S01]  /*2870*/  UISETP.GE.U32.AND UP0, UPT, UR22, 0x7, UPT ;  /* 0x000000071600788c */ /* 0x000fe2000bf06070 */
[----:B0-----:R-:W-:-:S08]  /*2880*/  IMAD.MOV.U32 R5, RZ, RZ, RZ ;  /* 0x000000ffff057224 */ /* 0x001fd000078e00ff */
[----:B------:R-:W-:Y:S05]  /*2890*/  BRA.U !UP0, `(.L_x_407) ;  /* 0x0000000508147547 */ /* 0x000fea000b800000 */
[----:B-1----:R-:W0:Y:S01]  /*28a0*/  LDC.64 R4, c[0x0][0x380] ;  /* 0x0000e000ff047b82 */ /* 0x002e220000000a00 */
[----:B------:R-:W-:-:S07]  /*28b0*/  IMAD.MOV.U32 R9, RZ, RZ, RZ ;  /* 0x000000ffff097224 */ /* 0x000fce00078e00ff */
.L_x_424:
[C---:B0---4-:R-:W-:Y:S01]  /*28c0*/  IMAD R11, R9.reuse, 0x400, R2 ;  /* 0x00000400090b7824 */ /* 0x051fe200078e0202 */
[----:B------:R-:W-:Y:S01]  /*28d0*/  BSSY.RECONVERGENT B1, `(.L_x_408) ;  /* 0x0000011000017945 */ /* 0x000fe20003800200 */
[C---:B-123--:R-:W-:Y:S02]  /*28e0*/  IMAD R7, R9.reuse, 0x100, R0 ;  /* 0x0000010009077824 */ /* 0x04efe400078e0200 */
        /* <DEDUP_REMOVED lines=13> */
[----:B------:R-:W-:-:S05]  /*29c0*/  IMAD.MOV.U32 R15, RZ, RZ, RZ ;  /* 0x000000ffff0f7224 */ /* 0x000fca00078e00ff */
[----:B------:R0:W-:Y:S02]  /*29d0*/  REDG.E.ADD.64.STRONG.GPU desc[UR20][R6.64+0x400], R14 ;  /* 0x0004000e0600798e */ /* 0x0001e4000c12e514 */
.L_x_409:
[----:B------:R-:W-:Y:S05]  /*29e0*/  BSYNC.RECONVERGENT B1 ;  /* 0x0000000000017941 */ /* 0x000fea0003800200 */
.L_x_408:
[----:B------:R-:W-:Y:S04]  /*29f0*/  BSSY.RECONVERGENT B1, `(.L_x_410) ;  /* 0x0000005000017945 */ /* 0x000fe80003800200 */
[----:B------:R-:W-:Y:S05]  /*2a00*/  @!P1 BRA `(.L_x_411) ;  /* 0x00000000000c9947 */ /* 0x000fea0003800000 */
[----:B0-----:R-:W-:Y:S02]  /*2a10*/  IMAD.MOV.U32 R14, RZ, RZ, R13 ;  /* 0x000000ffff0e7224 */ /* 0x001fe400078e000d */
[----:B------:R-:W-:-:S05]  /*2a20*/  IMAD.MOV.U32 R15, RZ, RZ, RZ ;  /* 0x000000ffff0f7224 */ /* 0x000fca00078e00ff */
[----:B------:R1:W-:Y:S02]  /*2a30*/  REDG.E.ADD.64.STRONG.GPU desc[UR20][R6.64+0xc00], R14 ;  /* 0x000c000e0600798e */ /* 0x0003e4000c12e514 */
.L_x_411:
[----:B------:R-:W-:Y:S05]  /*2a40*/  BSYNC.RECONVERGENT B1 ;  /* 0x0000000000017941 */ /* 0x000fea0003800200 */
.L_x_410:
        /* <DEDUP_REMOVED lines=12> */
.L_x_413:
[----:B------:R-:W-:Y:S05]  /*2b10*/  BSYNC.RECONVERGENT B1 ;  /* 0x0000000000017941 */ /* 0x000fea0003800200 */
.L_x_412:
[----:B------:R-:W-:Y:S04]  /*2b20*/  BSSY.RECONVERGENT B1, `(.L_x_414) ;  /* 0x0000005000017945 */ /* 0x000fe80003800200 */
[----:B------:R-:W-:Y:S05]  /*2b30*/  @!P1 BRA `(.L_x_415) ;  /* 0x00000000000c9947 */ /* 0x000fea0003800000 */
[----:B012---:R-:W-:Y:S02]  /*2b40*/  IMAD.MOV.U32 R14, RZ, RZ, R18 ;  /* 0x000000ffff0e7224 */ /* 0x007fe400078e0012 */
[----:B------:R-:W-:-:S05]  /*2b50*/  IMAD.MOV.U32 R15, RZ, RZ, RZ ;  /* 0x000000ffff0f7224 */ /* 0x000fca00078e00ff */
[----:B------:R3:W-:Y:S02]  /*2b60*/  REDG.E.ADD.64.STRONG.GPU desc[UR20][R6.64+0x1c00], R14 ;  /* 0x001c000e0600798e */ /* 0x0007e4000c12e514 */
.L_x_415:
[----:B------:R-:W-:Y:S05]  /*2b70*/  BSYNC.RECONVERGENT B1 ;  /* 0x0000000000017941 */ /* 0x000fea0003800200 */
.L_x_414:
[----:B------:R-:W-:Y:S04]  /*2b80*/  BSSY.RECONVERGENT B1, `(.L_x_416) ;  /* 0x0000005000017945 */ /* 0x000fe80003800200 */
[----:B------:R-:W-:Y:S05]  /*2b90*/  @!P2 BRA `(.L_x_417) ;  /* 0x00000000000ca947 */ /* 0x000fea0003800000 */
[----:B0123--:R-:W-:Y:S02]  /*2ba0*/  IMAD.MOV.U32 R14, RZ, RZ, R19 ;  /* 0x000000ffff0e7224 */ /* 0x00ffe400078e0013 */
[----:B------:R-:W-:-:S05]  /*2bb0*/  IMAD.MOV.U32 R15, RZ, RZ, RZ ;  /* 0x000000ffff0f7224 */ /* 0x000fca00078e00ff */
[----:B------:R4:W-:Y:S02]  /*2bc0*/  REDG.E.ADD.64.STRONG.GPU desc[UR20][R6.64+0x2400], R14 ;  /* 0x0024000e0600798e */ /* 0x0009e4000c12e514 */
.L_x_417:
[----:B------:R-:W-:Y:S05]  /*2bd0*/  BSYNC.RECONVERGENT B1 ;  /* 0x0000000000017941 */ /* 0x000fea0003800200 */
.L_x_416:
[----:B------:R-:W-:Y:S04]  /*2be0*/  BSSY.RECONVERGENT B1, `(.L_x_418) ;  /* 0x0000004000017945 */ /* 0x000fe80003800200 */
[----:B------:R-:W-:Y:S05]  /*2bf0*/  @!P3 BRA `(.L_x_419) ;  /* 0x000000000008b947 */ /* 0x000fea0003800000 */
[----:B------:R-:W-:-:S05]  /*2c00*/  IMAD.MOV.U32 R17, RZ, RZ, RZ ;  /* 0x000000ffff117224 */ /* 0x000fca00078e00ff */
[----:B------:R0:W-:Y:S02]  /*2c10*/  REDG.E.ADD.64.STRONG.GPU desc[UR20][R6.64+0x2c00], R16 ;  /* 0x002c00100600798e */ /* 0x0001e4000c12e514 */
.L_x_419:
[----:B------:R-:W-:Y:S05]  /*2c20*/  BSYNC.RECONVERGENT B1 ;  /* 0x0000000000017941 */ /* 0x000fea0003800200 */
.L_x_418:
[----:B------:R-:W-:Y:S04]  /*2c30*/  BSSY.RECONVERGENT B1, `(.L_x_420) ;  /* 0x0000004000017945 */ /* 0x000fe80003800200 */
[----:B------:R-:W-:Y:S05]  /*2c40*/  @!P4 BRA `(.L_x_421) ;  /* 0x000000000008c947 */ /* 0x000fea0003800000 */
[----:B------:R-:W-:-:S05]  /*2c50*/  IMAD.MOV.U32 R13, RZ, RZ, RZ ;  /* 0x000000ffff0d7224 */ /* 0x000fca00078e00ff */
[----:B------:R0:W-:Y:S02]  /*2c60*/  REDG.E.ADD.64.STRONG.GPU desc[UR20][R6.64+0x3400], R12 ;  /* 0x0034000c0600798e */ /* 0x0001e4000c12e514 */
.L_x_421:
[----:B------:R-:W-:Y:S05]  /*2c70*/  BSYNC.RECONVERGENT B1 ;  /* 0x0000000000017941 */ /* 0x000fea0003800200 */
.L_x_420:
[----:B------:R-:W-:Y:S04]  /*2c80*/  BSSY.RECONVERGENT B1, `(.L_x_422) ;  /* 0x0000004000017945 */ /* 0x000fe80003800200 */
[----:B------:R-:W-:Y:S05]  /*2c90*/  @!P5 BRA `(.L_x_423) ;  /* 0x000000000008d947 */ /* 0x000fea0003800000 */
[----:B------:R-:W-:-:S05]  /*2ca0*/  IMAD.MOV.U32 R11, RZ, RZ, RZ ;  /* 0x000000ffff0b7224 */ /* 0x000fca00078e00ff */
[----:B------:R0:W-:Y:S02]  /*2cb0*/  REDG.E.ADD.64.STRONG.GPU desc[UR20][R6.64+0x3c00], R10 ;  /* 0x003c000a0600798e */ /* 0x0001e4000c12e514 */
.L_x_423:
[----:B------:R-:W-:Y:S05]  /*2cc0*/  BSYNC.RECONVERGENT B1 ;  /* 0x0000000000017941 */ /* 0x000fea0003800200 */
.L_x_422:
[----:B------:R-:W-:Y:S05]  /*2cd0*/  @P0 BRA `(.L_x_424) ;  /* 0xfffffff800f80947 */ /* 0x000fea000383ffff */
[----:B------:R-:W-:-:S07]  /*2ce0*/  IMAD.U32 R5, RZ, RZ, UR27 ;  /* 0x0000001bff057e24 */ /* 0x000fce000f8e00ff */
.L_x_407:
        /* <DEDUP_REMOVED lines=16> */
[----:B------:R-:W-:Y:S02]  /*2df0*/  IMAD R7, R5, 0x100, R0 ;  /* 0x0000010005077824 */ /* 0x000fe400078e0200 */
[----:B------:R-:W-:Y:S02]  /*2e00*/  IMAD.MOV.U32 R11, RZ, RZ, RZ ;  /* 0x000000ffff0b7224 */ /* 0x000fe400078e00ff */
[----:B0-----:R-:W-:-:S05]  /*2e10*/  IMAD.WIDE.U32 R8, R7, 0x8, R8 ;  /* 0x0000000807087825 */ /* 0x001fca00078e0008 */
[----:B------:R0:W-:Y:S02]  /*2e20*/  REDG.E.ADD.64.STRONG.GPU desc[UR20][R8.64+0x400], R10 ;  /* 0x0004000a0800798e */ /* 0x0001e4000c12e514 */
.L_x_427:
[----:B------:R-:W-:Y:S05]  /*2e30*/  BSYNC.RECONVERGENT B1 ;  /* 0x0000000000017941 */ /* 0x000fea0003800200 */
.L_x_426:
        /* <DEDUP_REMOVED lines=9> */
.L_x_429:
[----:B------:R-:W-:Y:S05]  /*2ed0*/  BSYNC.RECONVERGENT B1 ;  /* 0x0000000000017941 */ /* 0x000fea0003800200 */
.L_x_428:
        /* <DEDUP_REMOVED lines=8> */
.L_x_431:
[----:B------:R-:W-:Y:S05]  /*2f60*/  BSYNC.RECONVERGENT B1 ;  /* 0x0000000000017941 */ /* 0x000fea0003800200 */
.L_x_430:
        /* <DEDUP_REMOVED lines=9> */
.L_x_433:
[----:B------:R-:W-:Y:S05]  /*3000*/  BSYNC.RECONVERGENT B1 ;  /* 0x0000000000017941 */ /* 0x000fea0003800200 */
.L_x_432:
[----:B------:R-:W-:-:S07]  /*3010*/  VIADD R5, R5, 0x4 ;  /* 0x0000000405057836 */ /* 0x000fce0000000000 */
.L_x_425:
[----:B------:R-:W-:-:S09]  /*3020*/  UISETP.NE.AND UP0, UPT, UR25, URZ, UPT ;  /* 0x000000ff1900728c */ /* 0x000fd2000bf05270 */
[----:B------:R-:W-:Y:S05]  /*3030*/  BRA.U !UP0, `(.L_x_372) ;  /* 0x0000000108987547 */ /* 0x000fea000b800000 */
[----:B------:R-:W-:-:S13]  /*3040*/  ISETP.NE.AND P0, PT, R3, RZ, PT ;  /* 0x000000ff0300720c */ /* 0x000fda0003f05270 */
[----:B------:R-:W-:Y:S05]  /*3050*/  @!P0 BRA `(.L_x_434) ;  /* 0x0000000000648947 */ /* 0x000fea0003800000 */
[----:B01234-:R-:W-:Y:S01]  /*3060*/  IMAD R6, R5, 0x400, R2 ;  /* 0x0000040005067824 */ /* 0x01ffe200078e0202 */
        /* <DEDUP_REMOVED lines=12> */
.L_x_436:
[----:B------:R-:W-:Y:S05]  /*3130*/  BSYNC.RECONVERGENT B1 ;  /* 0x0000000000017941 */ /* 0x000fea0003800200 */
.L_x_435:
        /* <DEDUP_REMOVED lines=9> */
.L_x_438:
[----:B------:R-:W-:Y:S05]  /*31d0*/  BSYNC.RECONVERGENT B1 ;  /* 0x0000000000017941 */ /* 0x000fea0003800200 */
.L_x_437:
[----:B------:R-:W-:-:S07]  /*31e0*/  VIADD R5, R5, 0x2 ;  /* 0x0000000205057836 */ /* 0x000fce0000000000 */
.L_x_434:
[----:B------:R-:W-:-:S09]  /*31f0*/  UISETP.NE.AND UP0, UPT, UR9, URZ, UPT ;  /* 0x000000ff0900728c */ /* 0x000fd2000bf05270 */
[----:B------:R-:W-:Y:S05]  /*3200*/  BRA.U !UP0, `(.L_x_372) ;  /* 0x0000000108247547 */ /* 0x000fea000b800000 */
[----:B------:R-:W-:-:S05]  /*3210*/  IMAD R2, R5, 0x400, R2 ;  /* 0x0000040005027824 */ /* 0x000fca00078e0202 */
[----:B-1----:R-:W1:Y:S02]  /*3220*/  LDS R4, [R2+0x200] ;  /* 0x0002000002047984 */ /* 0x002e640000000800 */
[----:B-1----:R-:W-:-:S13]  /*3230*/  ISETP.NE.AND P0, PT, R4, RZ, PT ;  /* 0x000000ff0400720c */ /* 0x002fda0003f05270 */
[----:B------:R-:W-:Y:S05]  /*3240*/  @!P0 BRA `(.L_x_372) ;  /* 0x0000000000148947 */ /* 0x000fea0003800000 */
[----:B------:R-:W1:Y:S01]  /*3250*/  LDC.64 R2, c[0x0][0x380] ;  /* 0x0000e000ff027b82 */ /* 0x000e620000000a00 */
[----:B------:R-:W-:-:S04]  /*3260*/  IMAD R5, R5, 0x100, R0 ;  /* 0x0000010005057824 */ /* 0x000fc800078e0200 */
[----:B-1----:R-:W-:-:S04]  /*3270*/  IMAD.WIDE.U32 R2, R5, 0x8, R2 ;  /* 0x0000000805027825 */ /* 0x002fc800078e0002 */
[----:B------:R-:W-:-:S05]  /*3280*/  IMAD.MOV.U32 R5, RZ, RZ, RZ ;  /* 0x000000ffff057224 */ /* 0x000fca00078e00ff */
[----:B------:R1:W-:Y:S02]  /*3290*/  REDG.E.ADD.64.STRONG.GPU desc[UR20][R2.64+0x400], R4 ;  /* 0x000400040200798e */ /* 0x0003e4000c12e514 */
.L_x_372:
[----:B------:R-:W-:Y:S05]  /*32a0*/  BSYNC.RECONVERGENT B0 ;  /* 0x0000000000007941 */ /* 0x000fea0003800200 */
.L_x_371:
[----:B------:R-:W-:Y:S01]  /*32b0*/  BAR.SYNC.DEFER_BLOCKING 0x0 ;  /* 0x0000000000007b1d */ /* 0x000fe20000010000 */
[----:B------:R-:W-:-:S04]  /*32c0*/  UIADD3 UR6, UP0, UPT, UR6, 0x1, URZ ;  /* 0x0000000106067890 */ /* 0x000fc8000ff1e0ff */
[----:B------:R-:W-:Y:S02]  /*32d0*/  UIADD3.X UR7, UPT, UPT, URZ, UR7, URZ, UP0, !UPT ;  /* 0x00000007ff077290 */ /* 0x000fe400087fe4ff */
[----:B------:R-:W-:-:S04]  /*32e0*/  UISETP.NE.U32.AND UP0, UPT, UR6, UR11, UPT ;  /* 0x0000000b0600728c */ /* 0x000fc8000bf05070 */
[----:B------:R-:W-:-:S09]  /*32f0*/  UISETP.NE.AND.EX UP0, UPT, UR7, UR12, UPT, UP0 ;  /* 0x0000000c0700728c */ /* 0x000fd2000bf05300 */
[----:B------:R-:W-:Y:S05]  /*3300*/  BRA.U UP0, `(.L_x_439) ;  /* 0xffffffcd00d47547 */ /* 0x000fea000b83ffff */
[----:B------:R-:W-:Y:S05]  /*3310*/  EXIT ;  /* 0x000000000000794d */ /* 0x000fea0003800000 */
.L_x_440:
        /* <DEDUP_REMOVED lines=14> */
.L_x_2795:


//--------------------- .text._ZN3cub18CUB_300001_SM_10006detail10radix_sort31DeviceRadixSortSingleTileKernelINS1_5radix10policy_hubIfNS0_8NullTypeEyE10Policy1000ELNS0_9SortOrderE0EfS6_yNS1_21identity_decomposer_tEEEvPKT1_PSB_PKT2_PSF_T3_iiT4_ --------------------------
	.section	.text._ZN3cub18CUB_300001_SM_10006detail10radix_sort31DeviceRadixSortSingleTileKernelINS1_5radix10policy_hubIfNS0_8NullTypeEyE10Policy1000ELNS0_9SortOrderE0EfS6_yNS1_21identity_decomposer_tEEEvPKT1_PSB_PKT2_PSF_T3_iiT4_,"ax",@progbits
	.align	128
        .global         _ZN3cub18CUB_300001_SM_10006detail10radix_sort31DeviceRadixSortSingleTileKernelINS1_5radix10policy_hubIfNS0_8NullTypeEyE10Policy1000ELNS0_9SortOrderE0EfS6_yNS1_21identity_decomposer_tEEEvPKT1_PSB_PKT2_PSF_T3_iiT4_
        .type           _ZN3cub18CUB_300001_SM_10006detail10radix_sort31DeviceRadixSortSingleTileKernelINS1_5radix10policy_hubIfNS0_8NullTypeEyE10Policy1000ELNS0_9SortOrderE0EfS6_yNS1_21identity_decomposer_tEEEvPKT1_PSB_PKT2_PSF_T3_iiT4_,@function
        .size           _ZN3cub18CUB_300001_SM_10006detail10radix_sort31DeviceRadixSortSingleTileKernelINS1_5radix10policy_hubIfNS0_8NullTypeEyE10Policy1000ELNS0_9SortOrderE0EfS6_yNS1_21identity_decomposer_tEEEvPKT1_PSB_PKT2_PSF_T3_iiT4_,(.L_x_2796 - _ZN3cub18CUB_300001_SM_10006detail10radix_sort31DeviceRadixSortSingleTileKernelINS1_5radix10policy_hubIfNS0_8NullTypeEyE10Policy1000ELNS0_9SortOrderE0EfS6_yNS1_21identity_decomposer_tEEEvPKT1_PSB_PKT2_PSF_T3_iiT4_)
        .other          _ZN3cub18CUB_300001_SM_10006detail10radix_sort31DeviceRadixSortSingleTileKernelINS1_5radix10policy_hubIfNS0_8NullTypeEyE10Policy1000ELNS0_9SortOrderE0EfS6_yNS1_21identity_decomposer_tEEEvPKT1_PSB_PKT2_PSF_T3_iiT4_,@"STO_CUDA_ENTRY STV_DEFAULT"
_ZN3cub18CUB_300001_SM_10006detail10radix_sort31DeviceRadixSortSingleTileKernelINS1_5radix10policy_hubIfNS0_8NullTypeEyE10Policy1000ELNS0_9SortOrderE0EfS6_yNS1_21identity_decomposer_tEEEvPKT1_PSB_PKT2_PSF_T3_iiT4_:
.text._ZN3cub18CUB_300001_SM_10006detail10radix_sort31DeviceRadixSortSingleTileKernelINS1_5radix10policy_hubIfNS0_8NullTypeEyE10Policy1000ELNS0_9SortOrderE0EfS6_yNS1_21identity_decomposer_tEEEvPKT1_PSB_PKT2_PSF_T3_iiT4_:
[----:B------:R-:W-:Y:S01]  /*0000*/  LDC R1, c[0x0][0x37c] ;  /* 0x0000df00ff017b82 */ /* 0x000fe20000000800 */
[----:B------:R-:W0:Y:S01]  /*0010*/  S2R R0, SR_TID.X ;  /* 0x0000000000007919 */ /* 0x000e220000002100 */
[----:B------:R-:W1:Y:S06]  /*0020*/  LDCU UR4, c[0x0][0x3a0] ;  /* 0x00007400ff0477ac */ /* 0x000e6c0008000800 */
[----:B------:R-:W2:Y:S01]  /*0030*/  LDC.64 R4, c[0x0][0x380] ;  /* 0x0000e000ff047b82 */ /* 0x000ea20000000a00 */
[----:B------:R-:W3:Y:S01]  /*0040*/  LDCU.64 UR8, c[0x0][0x358] ;  /* 0x00006b00ff0877ac */ /* 0x000ee20008000a00 */
[----:B------:R-:W-:-:S02]  /*0050*/  IMAD.MOV.U32 R16, RZ, RZ, 0x7fffffff ;  /* 0x7fffffffff107424 */ /* 0x000fc400078e00ff */
[----:B------:R-:W-:Y:S02]  /*0060*/  IMAD.MOV.U32 R12, RZ, RZ, 0x7fffffff ;  /* 0x7fffffffff0c7424 */ /* 0x000fe400078e00ff */
[----:B------:R-:W-:Y:S02]  /*0070*/  IMAD.MOV.U32 R14, RZ, RZ, 0x7fffffff ;  /* 0x7fffffffff0e7424 */ /* 0x000fe400078e00ff */
[----:B------:R-:W-:Y:S02]  /*0080*/  IMAD.MOV.U32 R15, RZ, RZ, 0x7fffffff ;  /* 0x7fffffffff0f7424 */ /* 0x000fe400078e00ff */
[----:B------:R-:W-:Y:S02]  /*0090*/  IMAD.MOV.U32 R17, RZ, RZ, 0x7fffffff ;  /* 0x7fffffffff117424 */ /* 0x000fe400078e00ff */
[----:B------:R-:W-:Y:S02]  /*00a0*/  IMAD.MOV.U32 R13, RZ, RZ, 0x7fffffff ;  /* 0x7fffffffff0d7424 */ /* 0x000fe400078e00ff */
        /* <DEDUP_REMOVED lines=10> */
[----:B------:R-:W-:Y:S01]  /*0150*/  IMAD.MOV.U32 R30, RZ, RZ, 0x7fffffff ;  /* 0x7fffffffff1e7424 */ /* 0x000fe200078e00ff */
[----:B------:R-:W4:Y:S01]  /*0160*/  S2UR UR6, SR_CgaCtaId ;  /* 0x00000000000679c3 */ /* 0x000f220000008800 */
[----:B0-----:R-:W-:Y:S01]  /*0170*/  IMAD R3, R0, 0x13, RZ ;  /* 0x0000001300037824 */ /* 0x001fe200078e02ff */
[----:B------:R-:W0:Y:S01]  /*0180*/  S2R R104, SR_LANEID ;  /* 0x0000000000687919 */ /* 0x000e220000000000 */
[----:B------:R-:W0:Y:S02]  /*0190*/  LDCU UR10, c[0x0][0x3ac] ;  /* 0x00007580ff0a77ac */ /* 0x000e240008000800 */
[C---:B------:R-:W-:Y:S01]  /*01a0*/  VIADD R6, R3.reuse, 0x2 ;  /* 0x0000000203067836 */ /* 0x040fe20000000000 */
[C---:B-1----:R-:W-:Y:S01]  /*01b0*/  ISETP.GE.AND P3, PT, R3.reuse, UR4, PT ;  /* 0x0000000403007c0c */ /* 0x042fe2000bf66270 */
[----:B------:R-:W-:-:S02]  /*01c0*/  VIADD R2, R3, 0x1 ;  /* 0x0000000103027836 */ /* 0x000fc40000000000 */
[C---:B------:R-:W-:Y:S01]  /*01d0*/  VIADD R7, R3.reuse, 0x3 ;  /* 0x0000000303077836 */ /* 0x040fe20000000000 */
[----:B------:R-:W-:Y:S01]  /*01e0*/  ISETP.GE.AND P5, PT, R6, UR4, PT ;  /* 0x0000000406007c0c */ /* 0x000fe2000bfa6270 */
[----:B------:R-:W-:Y:S01]  /*01f0*/  VIADD R6, R3, 0x4 ;  /* 0x0000000403067836 */ /* 0x000fe20000000000 */
[----:B------:R-:W-:Y:S01]  /*0200*/  ISETP.GE.AND P4, PT, R2, UR4, PT ;  /* 0x0000000402007c0c */ /* 0x000fe2000bf86270 */
[----:B------:R-:W-:Y:S01]  /*0210*/  IMAD.MOV.U32 R2, RZ, RZ, 0x7fffffff ;  /* 0x7fffffffff027424 */ /* 0x000fe200078e00ff */
[----:B------:R-:W-:Y:S01]  /*0220*/  ISETP.GE.AND P6, PT, R7, UR4, PT ;  /* 0x0000000407007c0c */ /* 0x000fe2000bfc6270 */
[----:B--2---:R-:W-:Y:S01]  /*0230*/  IMAD.WIDE.U32 R4, R3, 0x4, R4 ;  /* 0x0000000403047825 */ /* 0x004fe200078e0004 */
[----:B------:R-:W-:-:S03]  /*0240*/  ISETP.GE.AND P0, PT, R6, UR4, PT ;  /* 0x0000000406007c0c */ /* 0x000fc6000bf06270 */
[C---:B------:R-:W-:Y:S01]  /*0250*/  VIADD R8, R3.reuse, 0x6 ;  /* 0x0000000603087836 */ /* 0x040fe20000000000 */
[----:B---3--:R-:W2:Y:S01]  /*0260*/  @!P3 LDG.E R2, desc[UR8][R4.64] ;  /* 0x000000080402b981 */ /* 0x008ea2000c1e1900 */
[C---:B------:R-:W-:Y:S02]  /*0270*/  VIADD R6, R3.reuse, 0x7 ;  /* 0x0000000703067836 */ /* 0x040fe40000000000 */
[----:B------:R-:W-:Y:S01]  /*0280*/  VIADD R7, R3, 0x5 ;  /* 0x0000000503077836 */ /* 0x000fe20000000000 */
[----:B------:R-:W-:Y:S01]  /*0290*/  ISETP.GE.AND P2, PT, R8, UR4, PT ;  /* 0x0000000408007c0c */ /* 0x000fe2000bf46270 */
[----:B------:R-:W3:Y:S01]  /*02a0*/  @!P5 LDG.E R12, desc[UR8][R4.64+0x8] ;  /* 0x00000808040cd981 */ /* 0x000ee2000c1e1900 */
[----:B------:R-:W-:Y:S01]  /*02b0*/  ISETP.GE.AND P3, PT, R6, UR4, PT ;  /* 0x0000000406007c0c */ /* 0x000fe2000bf66270 */
[----:B------:R-:W-:Y:S01]  /*02c0*/  IMAD.MOV.U32 R6, RZ, RZ, 0x7fffffff ;  /* 0x7fffffffff067424 */ /* 0x000fe200078e00ff */
[----:B------:R-:W-:Y:S01]  /*02d0*/  ISETP.GE.AND P1, PT, R7, UR4, PT ;  /* 0x0000000407007c0c */ /* 0x000fe2000bf26270 */
[----:B------:R-:W-:Y:S01]  /*02e0*/  VIADD R7, R3, 0x8 ;  /* 0x0000000803077836 */ /* 0x000fe20000000000 */
[----:B------:R-:W5:Y:S04]  /*02f0*/  @!P0 LDG.E R14, desc[UR8][R4.64+0x10] ;  /* 0x00001008040e8981 */ /* 0x000f68000c1e1900 */
[----:B------:R-:W5:Y:S01]  /*0300*/  @!P4 LDG.E R6, desc[UR8][R4.64+0x4] ;  /* 0x000004080406c981 */ /* 0x000f62000c1e1900 */
[----:B------:R-:W-:Y:S01]  /*0310*/  ISETP.GE.AND P4, PT, R7, UR4, PT ;  /* 0x0000000407007c0c */ /* 0x000fe2000bf86270 */
[----:B------:R-:W-:-:S02]  /*0320*/  VIADD R7, R3, 0xb ;  /* 0x0000000b03077836 */ /* 0x000fc40000000000 */
[----:B------:R-:W5:Y:S01]  /*0330*/  @!P2 LDG.E R16, desc[UR8][R4.64+0x18] ;  /* 0x000018080410a981 */ /* 0x000f62000c1e1900 */
[----:B------:R-:W-:Y:S02]  /*0340*/  VIADD R8, R3, 0x9 ;  /* 0x0000000903087836 */ /* 0x000fe40000000000 */
[----:B------:R-:W-:Y:S01]  /*0350*/  ISETP.GE.AND P2, PT, R7, UR4, PT ;  /* 0x0000000407007c0c */ /* 0x000fe2000bf46270 */
[C---:B------:R-:W-:Y:S01]  /*0360*/  VIADD R7, R3.reuse, 0xd ;  /* 0x0000000d03077836 */ /* 0x040fe20000000000 */
[----:B------:R-:W5:Y:S01]  /*0370*/  @!P1 LDG.E R15, desc[UR8][R4.64+0x14] ;  /* 0x00001408040f9981 */ /* 0x000f62000c1e1900 */
[----:B------:R-:W-:Y:S01]  /*0380*/  ISETP.GE.AND P5, PT, R8, UR4, PT ;  /* 0x0000000408007c0c */ /* 0x000fe2000bfa6270 */
[----:B------:R-:W-:Y:S02]  /*0390*/  VIADD R8, R3, 0xc ;  /* 0x0000000c03087836 */ /* 0x000fe40000000000 */
[----:B------:R-:W-:Y:S01]  /*03a0*/  ISETP.GE.AND P0, PT, R7, UR4, PT ;  /* 0x0000000407007c0c */ /* 0x000fe2000bf06270 */
[C---:B------:R-:W-:Y:S01]  /*03b0*/  VIADD R7, R3.reuse, 0xe ;  /* 0x0000000e03077836 */ /* 0x040fe20000000000 */
[----:B------:R-:W5:Y:S01]  /*03c0*/  @!P3 LDG.E R17, desc[UR8][R4.64+0x1c] ;  /* 0x00001c080411b981 */ /* 0x000f62000c1e1900 */
[----:B------:R-:W-:Y:S01]  /*03d0*/  VIADD R9, R3, 0xa ;  /* 0x0000000a03097836 */ /* 0x000fe20000000000 */
[----:B------:R-:W-:-:S02]  /*03e0*/  ISETP.GE.AND P1, PT, R8, UR4, PT ;  /* 0x0000000408007c0c */ /* 0x000fc4000bf26270 */
[----:B------:R-:W-:Y:S01]  /*03f0*/  ISETP.GE.AND P3, PT, R7, UR4, PT ;  /* 0x0000000407007c0c */ /* 0x000fe2000bf66270 */
[----:B------:R-:W-:Y:S01]  /*0400*/  VIADD R7, R3, 0xf ;  /* 0x0000000f03077836 */ /* 0x000fe20000000000 */
[----:B------:R-:W5:Y:S01]  /*0410*/  @!P6 LDG.E R13, desc[UR8][R4.64+0xc] ;  /* 0x00000c08040de981 */ /* 0x000f62000c1e1900 */
[----:B------:R-:W-:Y:S01]  /*0420*/  ISETP.GE.AND P6, PT, R9, UR4, PT ;  /* 0x0000000409007c0c */ /* 0x000fe2000bfc6270 */
[----:B------:R-:W-:Y:S02]  /*0430*/  VIADD R8, R3, 0x11 ;  /* 0x0000001103087836 */ /* 0x000fe40000000000 */
[----:B------:R-:W5:Y:S01]  /*0440*/  @!P4 LDG.E R18, desc[UR8][R4.64+0x20] ;  /* 0x000020080412c981 */ /* 0x000f62000c1e1900 */
[----:B------:R-:W-:Y:S01]  /*0450*/  ISETP.GE.AND P4, PT, R7, UR4, PT ;  /* 0x0000000407007c0c */ /* 0x000fe2000bf86270 */
[C---:B------:R-:W-:Y:S02]  /*0460*/  VIADD R7, R3.reuse, 0x10 ;  /* 0x0000001003077836 */ /* 0x040fe40000000000 */
[----:B------:R-:W-:Y:S01]  /*0470*/  VIADD R3, R3, 0x12 ;  /* 0x0000001203037836 */ /* 0x000fe20000000000 */
[----:B------:R-:W5:Y:S04]  /*0480*/  @!P2 LDG.E R21, desc[UR8][R4.64+0x2c] ;  /* 0x00002c080415a981 */ /* 0x000f68000c1e1900 */
[----:B------:R-:W5:Y:S01]  /*0490*/  @!P1 LDG.E R22, desc[UR8][R4.64+0x30] ;  /* 0x0000300804169981 */ /* 0x000f62000c1e1900 */
[----:B------:R-:W-:-:S02]  /*04a0*/  ISETP.GE.AND P1, PT, R8, UR4, PT ;  /* 0x0000000408007c0c */ /* 0x000fc4000bf26270 */
[----:B------:R-:W-:Y:S01]  /*04b0*/  ISETP.GE.AND P2, PT, R3, UR4, PT ;  /* 0x0000000403007c0c */ /* 0x000fe2000bf46270 */
[----:B------:R-:W5:Y:S01]  /*04c0*/  @!P0 LDG.E R23, desc[UR8][R4.64+0x34] ;  /* 0x0000340804178981 */ /* 0x000f62000c1e1900 */
[----:B------:R-:W-:Y:S01]  /*04d0*/  ISETP.GE.AND P0, PT, R7, UR4, PT ;  /* 0x0000000407007c0c */ /* 0x000fe2000bf06270 */
[----:B------:R-:W1:Y:S02]  /*04e0*/  LDCU.64 UR4, c[0x0][0x3a8] ;  /* 0x00007500ff0477ac */ /* 0x000e640008000a00 */
[----:B------:R-:W5:Y:S04]  /*04f0*/  @!P5 LDG.E R19, desc[UR8][R4.64+0x24] ;  /* 0x000024080413d981 */ /* 0x000f68000c1e1900 */
[----:B------:R-:W5:Y:S04]  /*0500*/  @!P6 LDG.E R20, desc[UR8][R4.64+0x28] ;  /* 0x000028080414e981 */ /* 0x000f68000c1e1900 */
[----:B------:R-:W5:Y:S04]  /*0510*/  @!P3 LDG.E R24, desc[UR8][R4.64+0x38] ;  /* 0x000038080418b981 */ /* 0x000f68000c1e1900 */
[----:B------:R-:W5:Y:S04]  /*0520*/  @!P4 LDG.E R25, desc[UR8][R4.64+0x3c] ;  /* 0x00003c080419c981 */ /* 0x000f68000c1e1900 */
[----:B------:R-:W5:Y:S04]  /*0530*/  @!P0 LDG.E R26, desc[UR8][R4.64+0x40] ;  /* 0x00004008041a8981 */ /* 0x000f68000c1e1900 */
[----:B------:R-:W5:Y:S04]  /*0540*/  @!P1 LDG.E R28, desc[UR8][R4.64+0x44] ;  /* 0x00004408041c9981 */ /* 0x000f68000c1e1900 */
[----:B------:R0:W5:Y:S01]  /*0550*/  @!P2 LDG.E R30, desc[UR8][R4.64+0x48] ;  /* 0x00004808041ea981 */ /* 0x000162000c1e1900 */
[----:B------:R-:W-:Y:S01]  /*0560*/  IMAD.MOV.U32 R8, RZ, RZ, -0x1 ;  /* 0xffffffffff087424 */ /* 0x000fe200078e00ff */
[----:B-1----:R-:W-:-:S02]  /*0570*/  UIADD3 UR7, UPT, UPT, UR4, 0x6, URZ ;  /* 0x0000000604077890 */ /* 0x002fc4000fffe0ff */
[----:B------:R-:W-:-:S03]  /*0580*/  UIADD3 UR5, UPT, UPT, -UR4, UR5, URZ ;  /* 0x0000000504057290 */ /* 0x000fc6000fffe1ff */
[----:B------:R-:W-:Y:S02]  /*0590*/  UMOV UR4, 0x400 ;  /* 0x0000040000047882 */ /* 0x000fe40000000000 */
[----:B----4-:R-:W-:Y:S01]  /*05a0*/  ULEA UR4, UR6, UR4, 0x18 ;  /* 0x0000000406047291 */ /* 0x010fe2000f8ec0ff */
[----:B------:R-:W-:-:S05]  /*05b0*/  SHF.R.U32.HI R105, RZ, 0x5, R0 ;  /* 0x00000005ff697819 */ /* 0x000fca0000011600 */
[----:B------:R-:W-:-:S05]  /*05c0*/  LEA R27, R0, UR4, 0x2 ;  /* 0x00000004001b7c11 */ /* 0x000fca000f8e10ff */
[----:B------:R-:W-:Y:S01]  /*05d0*/  IMAD R29, R0, 0x80, R27 ;  /* 0x00000080001d7824 */ /* 0x000fe200078e021b */
[----:B------:R-:W-:-:S03]  /*05e0*/  LEA R31, R105, UR4, 0x2 ;  /* 0x00000004691f7c11 */ /* 0x000fc6000f8e10ff */
[----:B------:R-:W-:Y:S01]  /*05f0*/  IMAD R33, R0, -0x38, R29 ;  /* 0xffffffc800217824 */ /* 0x000fe200078e021d */
[----:B------:R-:W-:Y:S01]  /*0600*/  BAR.SYNC.DEFER_BLOCKING 0x0 ;  /* 0x0000000000007b1d */ /* 0x000fe20000010000 */
[----:B--2---:R-:W-:-:S04]  /*0610*/  ISETP.GT.AND P0, PT, R2, -0x1, PT ;  /* 0xffffffff0200780c */ /* 0x004fc80003f04270 */
[----:B------:R-:W-:Y:S02]  /*0620*/  SEL R3, R8, 0x80000000, !P0 ;  /* 0x8000000008037807 */ /* 0x000fe40004000000 */
[----:B---3--:R-:W-:Y:S02]  /*0630*/  ISETP.GT.AND P2, PT, R12, -0x1, PT ;  /* 0xffffffff0c00780c */ /* 0x008fe40003f44270 */
[----:B-----5:R-:W-:-:S04]  /*0640*/  ISETP.GT.AND P1, PT, R6, -0x1, PT ;  /* 0xffffffff0600780c */ /* 0x020fc80003f24270 */
[----:B------:R-:W-:Y:S02]  /*0650*/  SEL R7, R8, 0x80000000, !P1 ;  /* 0x8000000008077807 */ /* 0x000fe40004800000 */
[----:B------:R-:W-:Y:S02]  /*0660*/  ISETP.GT.AND P1, PT, R14, -0x1, PT ;  /* 0xffffffff0e00780c */ /* 0x000fe40003f24270 */
[C---:B------:R-:W-:Y:S02]  /*0670*/  SEL R9, R8.reuse, 0x80000000, !P2 ;  /* 0x8000000008097807 */ /* 0x040fe40005000000 */
[----:B0-----:R-:W-:Y:S02]  /*0680*/  SEL R5, R8, 0x80000000, !P1 ;  /* 0x8000000008057807 */ /* 0x001fe40004800000 */
[----:B------:R-:W-:Y:S02]  /*0690*/  ISETP.GT.AND P2, PT, R15, -0x1, PT ;  /* 0xffffffff0f00780c */ /* 0x000fe40003f44270 */
[----:B------:R-:W-:-:S02]  /*06a0*/  LOP3.LUT R2, R3, R2, RZ, 0x3c, !PT ;  /* 0x0000000203027212 */ /* 0x000fc400078e3cff */
[----:B------:R-:W-:-:S04]  /*06b0*/  ISETP.GT.AND P0, PT, R13, -0x1, PT ;  /* 0xffffffff0d00780c */ /* 0x000fc80003f04270 */
[----:B------:R-:W-:Y:S02]  /*06c0*/  SEL R4, R8, 0x80000000, !P0 ;  /* 0x8000000008047807 */ /* 0x000fe40004000000 */
[----:B------:R-:W-:Y:S02]  /*06d0*/  ISETP.GT.AND P0, PT, R17, -0x1, PT ;  /* 0xffffffff1100780c */ /* 0x000fe40003f04270 */
[----:B------:R-:W-:Y:S02]  /*06e0*/  ISETP.GT.AND P1, PT, R18, -0x1, PT ;  /* 0xffffffff1200780c */ /* 0x000fe40003f24270 */
[----:B------:R-:W-:Y:S02]  /*06f0*/  LOP3.LUT R3, R7, R6, RZ, 0x3c, !PT ;  /* 0x0000000607037212 */ /* 0x000fe400078e3cff */
[----:B------:R-:W-:Y:S02]  /*0700*/  LOP3.LUT R13, R4, R13, RZ, 0x3c, !PT ;  /* 0x0000000d040d7212 */ /* 0x000fe400078e3cff */
[----:B------:R-:W-:-:S02]  /*0710*/  LOP3.LUT R14, R5, R14, RZ, 0x3c, !PT ;  /* 0x0000000e050e7212 */ /* 0x000fc400078e3cff */
[C---:B------:R-:W-:Y:S02]  /*0720*/  SEL R6, R8.reuse, 0x80000000, !P2 ;  /* 0x8000000008067807 */ /* 0x040fe40005000000 */
[C---:B------:R-:W-:Y:S02]  /*0730*/  SEL R4, R8.reuse, 0x80000000, !P0 ;  /* 0x8000000008047807 */ /* 0x040fe40004000000 */
[----:B------:R-:W-:Y:S02]  /*0740*/  SEL R5, R8, 0x80000000, !P1 ;  /* 0x8000000008057807 */ /* 0x000fe40004800000 */
[----:B------:R-:W-:Y:S02]  /*0750*/  ISETP.GT.AND P3, PT, R16, -0x1, PT ;  /* 0xffffffff1000780c */ /* 0x000fe40003f64270 */
[----:B------:R-:W-:Y:S02]  /*0760*/  ISETP.GT.AND P2, PT, R19, -0x1, PT ;  /* 0xffffffff1300780c */ /* 0x000fe40003f44270 */
[----:B------:R-:W-:-:S02]  /*0770*/  ISETP.GT.AND P0, PT, R20, -0x1, PT ;  /* 0xffffffff1400780c */ /* 0x000fc40003f04270 */
[----:B------:R-:W-:Y:S02]  /*0780*/  ISETP.GT.AND P1, PT, R21, -0x1, PT ;  /* 0xffffffff1500780c */ /* 0x000fe40003f24270 */
[----:B------:R-:W-:Y:S02]  /*0790*/  LOP3.LUT R15, R6, R15, RZ, 0x3c, !PT ;  /* 0x0000000f060f7212 */ /* 0x000fe400078e3cff */
[----:B------:R-:W-:Y:S02]  /*07a0*/  LOP3.LUT R17, R4, R17, RZ, 0x3c, !PT ;  /* 0x0000001104117212 */ /* 0x000fe400078e3cff */
[----:B------:R-:W-:Y:S02]  /*07b0*/  LOP3.LUT R18, R5, R18, RZ, 0x3c, !PT ;  /* 0x0000001205127212 */ /* 0x000fe400078e3cff */
[C---:B------:R-:W-:Y:S02]  /*07c0*/  SEL R7, R8.reuse, 0x80000000, !P3 ;  /* 0x8000000008077807 */ /* 0x040fe40005800000 */
[----:B------:R-:W-:-:S02]  /*07d0*/  SEL R6, R8, 0x80000000, !P2 ;  /* 0x8000000008067807 */ /* 0x000fc40005000000 */
[C---:B------:R-:W-:Y:S02]  /*07e0*/  SEL R5, R8.reuse, 0x80000000, !P0 ;  /* 0x8000000008057807 */ /* 0x040fe40004000000 */
        /* <DEDUP_REMOVED lines=12> */
[----:B------:R-:W-:Y:S02]  /*08b0*/  ISETP.GT.AND P1, PT, R28, -0x1, PT ;  /* 0xffffffff1c00780c */ /* 0x000fe40003f24270 */
[----:B------:R-:W-:Y:S02]  /*08c0*/  ISETP.GT.AND P2, PT, R30, -0x1, PT ;  /* 0xffffffff1e00780c */ /* 0x000fe40003f44270 */
[----:B------:R-:W-:Y:S02]  /*08d0*/  LOP3.LUT R12, R9, R12, RZ, 0x3c, !PT ;  /* 0x0000000c090c7212 */ /* 0x000fe400078e3cff */
[----:B------:R-:W-:Y:S02]  /*08e0*/  LOP3.LUT R19, R6, R19, RZ, 0x3c, !PT ;  /* 0x0000001306137212 */ /* 0x000fe400078e3cff */
[----:B------:R-:W-:-:S02]  /*08f0*/  LOP3.LUT R22, R7, R22, RZ, 0x3c, !PT ;  /* 0x0000001607167212 */ /* 0x000fc400078e3cff */
[----:B------:R-:W-:Y:S02]  /*0900*/  LOP3.LUT R24, R5, R24, RZ, 0x3c, !PT ;  /* 0x0000001805187212 */ /* 0x000fe400078e3cff */
[C---:B------:R-:W-:Y:S02]  /*0910*/  SEL R6, R8.reuse, 0x80000000, !P3 ;  /* 0x8000000008067807 */ /* 0x040fe40005800000 */
[C---:B------:R-:W-:Y:S02]  /*0920*/  SEL R5, R8.reuse, 0x80000000, !P0 ;  /* 0x8000000008057807 */ /* 0x040fe40004000000 */
[C---:B------:R-:W-:Y:S02]  /*0930*/  SEL R7, R8.reuse, 0x80000000, !P1 ;  /* 0x8000000008077807 */ /* 0x040fe40004800000 */
[----:B------:R-:W-:Y:S02]  /*0940*/  SEL R9, R8, 0x80000000, !P2 ;  /* 0x8000000008097807 */ /* 0x000fe40005000000 */
[----:B------:R-:W-:-:S02]  /*0950*/  LOP3.LUT R23, R6, R23, RZ, 0x3c, !PT ;  /* 0x0000001706177212 */ /* 0x000fc400078e3cff */
[----:B------:R-:W-:Y:S02]  /*0960*/  LOP3.LUT R25, R4, R25, RZ, 0x3c, !PT ;  /* 0x0000001904197212 */ /* 0x000fe400078e3cff */
[----:B------:R-:W-:Y:S02]  /*0970*/  LOP3.LUT R26, R5, R26, RZ, 0x3c, !PT ;  /* 0x0000001a051a7212 */ /* 0x000fe400078e3cff */
[----:B------:R-:W-:Y:S02]  /*0980*/  LOP3.LUT R28, R7, R28, RZ, 0x3c, !PT ;  /* 0x0000001c071c7212 */ /* 0x000fe400078e3cff */
[----:B------:R-:W-:-:S07]  /*0990*/  LOP3.LUT R30, R9, R30, RZ, 0x3c, !PT ;  /* 0x0000001e091e7212 */ /* 0x000fce00078e3cff */
.L_x_442:
[----:B------:R-:W-:Y:S01]  /*09a0*/  UISETP.LT.AND UP0, UPT, UR5, 0x6, UPT ;  /* 0x000000060500788c */ /* 0x000fe2000bf01270 */
[C---:B0-----:R-:W-:Y:S01]  /*09b0*/  ISETP.NE.AND P0, PT, R2.reuse, 0x7fffffff, PT ;  /* 0x7fffffff0200780c */ /* 0x041fe20003f05270 */
[----:B------:R-:W-:Y:S01]  /*09c0*/  UIADD3 UR6, UPT, UPT, UR7, -0x6, URZ ;  /* 0xfffffffa07067890 */ /* 0x000fe2000fffe0ff */
[----:B------:R-:W-:Y:S01]  /*09d0*/  STS [R27], RZ ;  /* 0x000000ff1b007388 */ /* 0x000fe20000000800 */
[----:B------:R-:W-:Y:S01]  /*09e0*/  USEL UR4, UR5, 0x6, UP0 ;  /* 0x0000000605047887 */ /* 0x000fe20008000000 */
[----:B--2---:R-:W-:Y:S01]  /*09f0*/  SEL R4, R2, 0x80000000, P0 ;  /* 0x8000000002047807 */ /* 0x004fe20000000000 */
[----:B------:R-:W-:Y:S01]  /*0a00*/  UISETP.GE.AND UP0, UPT, UR7, UR10, UPT ;  /* 0x0000000a0700728c */ /* 0x000fe2000bf06270 */
[----:B------:R-:W-:Y:S01]  /*0a10*/  STS [R27+0x400], RZ ;  /* 0x000400ff1b007388 */ /* 0x000fe20000000800 */
[----:B------:R-:W-:Y:S01]  /*0a20*/  UBMSK UR4, URZ, UR4 ;  /* 0x00000004ff04729b */ /* 0x000fe20008000000 */
[----:B------:R-:W-:Y:S02]  /*0a30*/  SHF.R.U32.HI R4, RZ, UR6, R4 ;  /* 0x00000006ff047c19 */ /* 0x000fe40008011604 */
[----:B------:R-:W-:Y:S01]  /*0a40*/  STS [R27+0x800], RZ ;  /* 0x000800ff1b007388 */ /* 0x000fe20000000800 */
[----:B------:R-:W-:-:S02]  /*0a50*/  ISETP.NE.AND P0, PT, R3, 0x7fffffff, PT ;  /* 0x7fffffff0300780c */ /* 0x000fc40003f05270 */
[----:B------:R-:W-:Y:S01]  /*0a60*/  LOP3.LUT R4, R4, UR4, RZ, 0xc0, !PT ;  /* 0x0000000404047c12 */ /* 0x000fe2000f8ec0ff */
[----:B------:R-:W-:Y:S01]  /*0a70*/  STS [R27+0xc00], RZ ;  /* 0x000c00ff1b007388 */ /* 0x000fe20000000800 */
[----:B------:R-:W-:Y:S02]  /*0a80*/  ISETP.NE.AND P1, PT, R104, 0x1f, PT ;  /* 0x0000001f6800780c */ /* 0x000fe40003f25270 */
[C---:B------:R-:W-:Y:S01]  /*0a90*/  ISETP.NE.AND P2, PT, R105.reuse, 0x6, PT ;  /* 0x000000066900780c */ /* 0x040fe20003f45270 */
[----:B------:R-:W-:Y:S01]  /*0aa0*/  IMAD.SHL.U32 R5, R4, 0x400, RZ ;  /* 0x0000040004057824 */ /* 0x000fe200078e00ff */
[----:B------:R-:W-:Y:S01]  /*0ab0*/  SHF.R.U32.HI R4, RZ, 0x4, R4 ;  /* 0x00000004ff047819 */ /* 0x000fe20000011604 */
[----:B------:R-:W-:Y:S01]  /*0ac0*/  STS [R27+0x1000], RZ ;  /* 0x001000ff1b007388 */ /* 0x000fe20000000800 */
[----:B------:R-:W-:Y:S02]  /*0ad0*/  ISETP.NE.AND P3, PT, R105, 0x7, PT ;  /* 0x000000076900780c */ /* 0x000fe40003f65270 */
[----:B------:R-:W-:Y:S01]  /*0ae0*/  LOP3.LUT R34, R5, 0x7c00, RZ, 0xc0, !PT ;  /* 0x00007c0005227812 */ /* 0x000fe200078ec0ff */
[----:B------:R-:W-:Y:S01]  /*0af0*/  STS [R27+0x1400], RZ ;  /* 0x001400ff1b007388 */ /* 0x000fe20000000800 */
[----:B------:R-:W-:-:S03]  /*0b00*/  LOP3.LUT R4, R4, 0xffffffe, RZ, 0xc0, !PT ;  /* 0x0ffffffe04047812 */ /* 0x000fc600078ec0ff */
[----:B------:R-:W-:Y:S01]  /*0b10*/  STS [R27+0x1800], RZ ;  /* 0x001800ff1b007388 */ /* 0x000fe20000000800 */
[----:B------:R-:W-:Y:S02]  /*0b20*/  IADD3 R34, PT, PT, R4, R27, R34 ;  /* 0x0000001b04227210 */ /* 0x000fe40007ffe022 */
[----:B------:R-:W-:Y:S01]  /*0b30*/  SEL R4, R3, 0x80000000, P0 ;  /* 0x8000000003047807 */ /* 0x000fe20000000000 */
[----:B------:R-:W-:Y:S01]  /*0b40*/  STS [R27+0x1c00], RZ ;  /* 0x001c00ff1b007388 */ /* 0x000fe20000000800 */
[----:B------:R-:W-:Y:S02]  /*0b50*/  ISETP.NE.AND P0, PT, R12, 0x7fffffff, PT ;  /* 0x7fffffff0c00780c */ /* 0x000fe40003f05270 */
        /* <DEDUP_REMOVED lines=54> */
[----:B------:R-:W-:Y:S02]  /*0ec0*/  SEL R4, R14, 0x80000000, P0 ;  /* 0x800000000e047807 */ /* 0x000fe40000000000 */
[----:B------:R-:W-:Y:S02]  /*0ed0*/  ISETP.NE.AND P0, PT, R15, 0x7fffffff, PT ;  /* 0x7fffffff0f00780c */ /* 0x000fe40003f05270 */
[----:B------:R-:W-:-:S04]  /*0ee0*/  SHF.R.U32.HI R4, RZ, UR6, R4 ;  /* 0x00000006ff047c19 */ /* 0x000fc80008011604 */
[----:B------:R-:W-:-:S05]  /*0ef0*/  LOP3.LUT R4, R4, UR4, RZ, 0xc0, !PT ;  /* 0x0000000404047c12 */ /* 0x000fca000f8ec0ff */
[----:B------:R-:W-:Y:S01]  /*0f00*/  IMAD.SHL.U32 R6, R4, 0x400, RZ ;  /* 0x0000040004067824 */ /* 0x000fe200078e00ff */
[----:B------:R-:W-:-:S04]  /*0f10*/  SHF.R.U32.HI R4, RZ, 0x4, R4 ;  /* 0x00000004ff047819 */ /* 0x000fc80000011604 */
[----:B------:R-:W-:Y:S02]  /*0f20*/  LOP3.LUT R6, R6, 0x7c00, RZ, 0xc0, !PT ;  /* 0x00007c0006067812 */ /* 0x000fe400078ec0ff */
[----:B------:R-:W-:Y:S01]  /*0f30*/  LOP3.LUT R4, R4, 0xffffffe, RZ, 0xc0, !PT ;  /* 0x0ffffffe04047812 */ /* 0x000fe200078ec0ff */
[----:B-1----:R-:W-:-:S03]  /*0f40*/  VIADD R7, R37, 0x1 ;  /* 0x0000000125077836 */ /* 0x002fc60000000000 */
[----:B------:R-:W-:Y:S02]  /*0f50*/  IADD3 R42, PT, PT, R4, R27, R6 ;  /* 0x0000001b042a7210 */ /* 0x000fe40007ffe006 */
[----:B------:R-:W-:Y:S01]  /*0f60*/  STS.U16 [R36], R7 ;  /* 0x0000000724007388 */ /* 0x000fe20000000400 */
[----:B------:R-:W-:Y:S02]  /*0f70*/  SEL R4, R15, 0x80000000, P0 ;  /* 0x800000000f047807 */ /* 0x000fe40000000000 */
[----:B------:R-:W-:Y:S01]  /*0f80*/  ISETP.NE.AND P0, PT, R16, 0x7fffffff, PT ;  /* 0x7fffffff1000780c */ /* 0x000fe20003f05270 */
[----:B------:R-:W0:Y:S01]  /*0f90*/  LDS.U16 R39, [R38] ;  /* 0x0000000026277984 */ /* 0x000e220000000400 */
[----:B------:R-:W-:-:S04]  /*0fa0*/  SHF.R.U32.HI R4, RZ, UR6, R4 ;  /* 0x00000006ff047c19 */ /* 0x000fc80008011604 */
[----:B------:R-:W-:Y:S01]  /*0fb0*/  LOP3.LUT R4, R4, UR4, RZ, 0xc0, !PT ;  /* 0x0000000404047c12 */ /* 0x000fe2000f8ec0ff */
        /* <DEDUP_REMOVED lines=152> */
[----:B------:R-:W-:-:S04]  /*1940*/  SEL R4, R30, 0x80000000, P0 ;  /* 0x800000001e047807 */ /* 0x000fc80000000000 */
[----:B------:R-:W-:Y:S01]  /*1950*/  SHF.R.U32.HI R4, RZ, UR6, R4 ;  /* 0x00000006ff047c19 */ /* 0x000fe20008011604 */
[----:B------:R-:W0:Y:S03]  /*1960*/  S2UR UR6, SR_CgaCtaId ;  /* 0x00000000000679c3 */ /* 0x000e260000008800 */
[----:B------:R-:W-:Y:S01]  /*1970*/  LOP3.LUT R4, R4, UR4, RZ, 0xc0, !PT ;  /* 0x0000000404047c12 */ /* 0x000fe2000f8ec0ff */
[----:B------:R-:W-:-:S04]  /*1980*/  UMOV UR4, 0x400 ;  /* 0x0000040000047882 */ /* 0x000fc80000000000 */
[----:B------:R-:W-:Y:S01]  /*1990*/  IMAD.SHL.U32 R6, R4, 0x400, RZ ;  /* 0x0000040004067824 */ /* 0x000fe200078e00ff */
[----:B------:R-:W-:-:S04]  /*19a0*/  SHF.R.U32.HI R4, RZ, 0x4, R4 ;  /* 0x00000004ff047819 */ /* 0x000fc80000011604 */
[----:B------:R-:W-:Y:S02]  /*19b0*/  LOP3.LUT R6, R6, 0x7c00, RZ, 0xc0, !PT ;  /* 0x00007c0006067812 */ /* 0x000fe400078ec0ff */
[----:B------:R-:W-:Y:S01]  /*19c0*/  LOP3.LUT R4, R4, 0xffffffe, RZ, 0xc0, !PT ;  /* 0x0ffffffe04047812 */ /* 0x000fe200078ec0ff */
[----:B-1----:R-:W-:-:S03]  /*19d0*/  VIADD R7, R65, 0x1 ;  /* 0x0000000141077836 */ /* 0x002fc60000000000 */
[----:B------:R-:W-:Y:S02]  /*19e0*/  IADD3 R70, PT, PT, R4, R27, R6 ;  /* 0x0000001b04467210 */ /* 0x000fe40007ffe006 */
[----:B------:R-:W-:Y:S01]  /*19f0*/  STS.U16 [R64], R7 ;  /* 0x0000000740007388 */ /* 0x000fe20000000400 */
[----:B0-----:R-:W-:-:S03]  /*1a00*/  ULEA UR4, UR6, UR4, 0x18 ;  /* 0x0000000406047291 */ /* 0x001fc6000f8ec0ff */
        /* <DEDUP_REMOVED lines=32> */
[----:B-----5:R-:W-:-:S03]  /*1c10*/  IMAD.IADD R78, R78, 0x1, R77 ;  /* 0x000000014e4e7824 */ /* 0x020fc600078e024d */
[----:B------:R-:W5:Y:S01]  /*1c20*/  LDS R89, [R29+0x44] ;  /* 0x000044001d597984 */ /* 0x000f620000000800 */
[----:B------:R-:W-:-:S03]  /*1c30*/  IMAD.IADD R79, R79, 0x1, R78 ;  /* 0x000000014f4f7824 */ /* 0x000fc600078e024e */
        /* <DEDUP_REMOVED lines=29> */
[----:B------:R-:W-:-:S04]  /*1e10*/  IMAD.IADD R94, R94, 0x1, R93 ;  /* 0x000000015e5e7824 */ /* 0x000fc800078e025d */
[----:B0-----:R-:W-:-:S04]  /*1e20*/  IMAD.IADD R95, R95, 0x1, R94 ;  /* 0x000000015f5f7824 */ /* 0x001fc800078e025e */
[----:B-1----:R-:W-:-:S04]  /*1e30*/  IMAD.IADD R96, R96, 0x1, R95 ;  /* 0x0000000160607824 */ /* 0x002fc800078e025f */
[----:B--2---:R-:W-:-:S04]  /*1e40*/  IMAD.IADD R97, R97, 0x1, R96 ;  /* 0x0000000161617824 */ /* 0x004fc800078e0260 */
[----:B---3--:R-:W-:-:S04]  /*1e50*/  IMAD.IADD R98, R98, 0x1, R97 ;  /* 0x0000000162627824 */ /* 0x008fc800078e0261 */
[----:B----4-:R-:W-:-:S04]  /*1e60*/  IMAD.IADD R99, R99, 0x1, R98 ;  /* 0x0000000163637824 */ /* 0x010fc800078e0262 */
[----:B-----5:R-:W-:-:S04]  /*1e70*/  IMAD.IADD R100, R100, 0x1, R99 ;  /* 0x0000000164647824 */ /* 0x020fc800078e0263 */
        /* <DEDUP_REMOVED lines=29> */
[----:B-1----:R-:W-:Y:S01]  /*2050*/  IMAD.IADD R8, R7, 0x1, R8 ;  /* 0x0000000107087824 */ /* 0x002fe200078e0208 */
        /* <DEDUP_REMOVED lines=91> */
[----:B------:R-:W5:Y:S04]  /*2610*/  LDS.U16 R44, [R44] ;  /* 0x000000002c2c7984 */ /* 0x000f680000000400 */
[----:B------:R-:W5:Y:S04]  /*2620*/  LDS.U16 R46, [R46] ;  /* 0x000000002e2e7984 */ /* 0x000f680000000400 */
[----:B------:R-:W5:Y:S04]  /*2630*/  LDS.U16 R48, [R48] ;  /* 0x0000000030307984 */ /* 0x000f680000000400 */
[----:B------:R-:W5:Y:S04]  /*2640*/  LDS.U16 R50, [R50] ;  /* 0x0000000032327984 */ /* 0x000f680000000400 */
[----:B------:R-:W5:Y:S04]  /*2650*/  LDS.U16 R52, [R52] ;  /* 0x0000000034347984 */ /* 0x000f680000000400 */
[----:B------:R-:W5:Y:S01]  /*2660*/  LDS.U16 R54, [R54] ;  /* 0x0000000036367984 */ /* 0x000f620000000400 */
        /* <DEDUP_REMOVED lines=10> */
[----:B-----5:R-:W-:-:S03]  /*2710*/  IMAD.IADD R44, R45, 0x1, R44 ;  /* 0x000000012d2c7824 */ /* 0x020fc600078e022c */
[----:B------:R-:W5:Y:S01]  /*2720*/  LDS.U16 R66, [R66] ;  /* 0x0000000042427984 */ /* 0x000f620000000400 */
[----:B------:R-:W-:-:S03]  /*2730*/  IMAD.IADD R46, R47, 0x1, R46 ;  /* 0x000000012f2e7824 */ /* 0x000fc600078e022e */
[----:B------:R-:W5:Y:S01]  /*2740*/  LDS.U16 R68, [R68] ;  /* 0x0000000044447984 */ /* 0x000f620000000400 */
[----:B------:R-:W-:-:S03]  /*2750*/  IMAD.IADD R48, R49, 0x1, R48 ;  /* 0x0000000131307824 */ /* 0x000fc600078e0230 */
[----:B------:R-:W5:Y:S01]  /*2760*/  LDS.U16 R70, [R70] ;  /* 0x0000000046467984 */ /* 0x000f620000000400 */
        /* <DEDUP_REMOVED lines=8> */
[----:B-----5:R-:W-:Y:S02]  /*27f0*/  IMAD.IADD R66, R67, 0x1, R66 ;  /* 0x0000000143427824 */ /* 0x020fe400078e0242 */
        /* <DEDUP_REMOVED lines=17> */
[----:B0-----:R-:W-:Y:S01]  /*2910*/  LEA R5, R50, UR4, 0x2 ;  /* 0x0000000432057c11 */ /* 0x001fe2000f8e10ff */
[----:B------:R0:W-:Y:S01]  /*2920*/  STS [R6], R13 ;  /* 0x0000000d06007388 */ /* 0x0001e20000000800 */
[----:B------:R-:W-:Y:S02]  /*2930*/  LEA R2, R52, UR4, 0x2 ;  /* 0x0000000434027c11 */ /* 0x000fe4000f8e10ff */
[----:B-1----:R-:W-:Y:S01]  /*2940*/  LEA R3, R54, UR4, 0x2 ;  /* 0x0000000436037c11 */ /* 0x002fe2000f8e10ff */
[----:B------:R1:W-:Y:S01]  /*2950*/  STS [R9], R14 ;  /* 0x0000000e09007388 */ /* 0x0003e20000000800 */
[----:B------:R-:W-:-:S02]  /*2960*/  LEA R4, R56, UR4, 0x2 ;  /* 0x0000000438047c11 */ /* 0x000fc4000f8e10ff */
[----:B--2---:R-:W-:Y:S01]  /*2970*/  LEA R7, R58, UR4, 0x2 ;  /* 0x000000043a077c11 */ /* 0x004fe2000f8e10ff */
[----:B------:R2:W-:Y:S01]  /*2980*/  STS [R8], R15 ;  /* 0x0000000f08007388 */ /* 0x0005e20000000800 */
[----:B0-----:R-:W-:-:S03]  /*2990*/  LEA R6, R60, UR4, 0x2 ;  /* 0x000000043c067c11 */ /* 0x001fc6000f8e10ff */
[----:B------:R0:W-:Y:S01]  /*29a0*/  STS [R11], R16 ;  /* 0x000000100b007388 */ /* 0x0001e20000000800 */
[----:B-1----:R-:W-:-:S03]  /*29b0*/  LEA R9, R62, UR4, 0x2 ;  /* 0x000000043e097c11 */ /* 0x002fc6000f8e10ff */
[----:B------:R-:W-:Y:S01]  /*29c0*/  STS [R10], R17 ;  /* 0x000000110a007388 */ /* 0x000fe20000000800 */
[----:B--2---:R-:W-:-:S03]  /*29d0*/  LEA R8, R64, UR4, 0x2 ;  /* 0x0000000440087c11 */ /* 0x004fc6000f8e10ff */
[----:B------:R1:W-:Y:S01]  /*29e0*/  STS [R5], R18 ;  /* 0x0000001205007388 */ /* 0x0003e20000000800 */
[----:B0-----:R-:W-:-:S03]  /*29f0*/  LEA R11, R68, UR4, 0x2 ;  /* 0x00000004440b7c11 */ /* 0x001fc6000f8e10ff */
[----:B------:R0:W-:Y:S04]  /*2a00*/  STS [R2], R19 ;  /* 0x0000001302007388 */ /* 0x0001e80000000800 */
[----:B------:R2:W-:Y:S01]  /*2a10*/  STS [R3], R20 ;  /* 0x0000001403007388 */ /* 0x0005e20000000800 */
[----:B-1----:R-:W-:-:S03]  /*2a20*/  LEA R5, R66, UR4, 0x2 ;  /* 0x0000000442057c11 */ /* 0x002fc6000f8e10ff */
[----:B------:R2:W-:Y:S01]  /*2a30*/  STS [R4], R21 ;  /* 0x0000001504007388 */ /* 0x0005e20000000800 */
[----:B0-----:R-:W-:-:S03]  /*2a40*/  LEA R19, R70, UR4, 0x2 ;  /* 0x0000000446137c11 */ /* 0x001fc6000f8e10ff */
        /* <DEDUP_REMOVED lines=9> */
[----:B------:R2:W1:Y:S04]  /*2ae0*/  LDS R3, [R33+0x4] ;  /* 0x0000040021037984 */ /* 0x0004680000000800 */
        /* <DEDUP_REMOVED lines=18> */
[----:B-1-34-:R-:W-:Y:S05]  /*2c10*/  BRA `(.L_x_442) ;  /* 0xffffffdc00607947 */ /* 0x01afea000383ffff */
.L_x_441:
[----:B------:R-:W-:Y:S01]  /*2c20*/  LEA R5, R5, UR4, 0x2 ;  /* 0x0000000405057c11 */ /* 0x000fe2000f8e10ff */
[----:B------:R-:W-:Y:S01]  /*2c30*/  IMAD R33, R0, -0x48, R33 ;  /* 0xffffffb800217824 */ /* 0x000fe200078e0221 */
[----:B------:R-:W-:Y:S01]  /*2c40*/  LEA R36, R36, UR4, 0x2 ;  /* 0x0000000424247c11 */ /* 0x000fe2000f8e10ff */
[----:B------:R-:W-:Y:S01]  /*2c50*/  VIADD R8, R0, 0x100 ;  /* 0x0000010000087836 */ /* 0x000fe20000000000 */
[----:B------:R-:W-:Y:S01]  /*2c60*/  LEA R7, R38, UR4, 0x2 ;  /* 0x0000000426077c11 */ /* 0x000fe2000f8e10ff */
[----:B------:R0:W-:Y:S01]  /*2c70*/  STS [R5], R2 ;  /* 0x0000000205007388 */ /* 0x0001e20000000800 */
[----:B------:R-:W-:Y:S01]  /*2c80*/  LEA R40, R40, UR4, 0x2 ;  /* 0x0000000428287c11 */ /* 0x000fe2000f8e10ff */
[----:B------:R-:W-:Y:S01]  /*2c90*/  VIADD R10, R0, 0x200 ;  /* 0x00000200000a7836 */ /* 0x000fe20000000000 */
        /* <DEDUP_REMOVED lines=11> */
[----:B------:R-:W-:Y:S01]  /*2d50*/  LEA R56, R56, UR4, 0x2 ;  /* 0x0000000438387c11 */ /* 0x000fe2000f8e10ff */
[----:B--2---:R-:W-:Y:S01]  /*2d60*/  VIADD R12, R0, 0x300 ;  /* 0x00000300000c7836 */ /* 0x004fe20000000000 */
[----:B------:R-:W-:Y:S01]  /*2d70*/  LEA R7, R58, UR4, 0x2 ;  /* 0x000000043a077c11 */ /* 0x000fe2000f8e10ff */
[----:B------:R2:W-:Y:S01]  /*2d80*/  STS [R44], R15 ;  /* 0x0000000f2c007388 */ /* 0x0005e20000000800 */
[----:B------:R-:W-:-:S02]  /*2d90*/  LEA R60, R60, UR4, 0x2 ;  /* 0x000000043c3c7c11 */ /* 0x000fc4000f8e10ff */
[----:B------:R-:W-:Y:S01]  /*2da0*/  LEA R64, R64, UR4, 0x2 ;  /* 0x0000000440407c11 */ /* 0x000fe2000f8e10ff */
[----:B------:R3:W-:Y:S01]  /*2db0*/  STS [R11], R16 ;  /* 0x000000100b007388 */ /* 0x0007e20000000800 */
[----:B0-----:R-:W-:Y:S02]  /*2dc0*/  LEA R13, R68, UR4, 0x2 ;  /* 0x00000004440d7c11 */ /* 0x001fe4000f8e10ff */
[----:B-1----:R-:W-:Y:S01]  /*2dd0*/  LEA R9, R62, UR4, 0x2 ;  /* 0x000000043e097c11 */ /* 0x002fe2000f8e10ff */
[----:B------:R-:W-:Y:S01]  /*2de0*/  STS [R48], R17 ;  /* 0x0000001130007388 */ /* 0x000fe20000000800 */
[----:B--2---:R-:W-:-:S03]  /*2df0*/  LEA R15, R70, UR4, 0x2 ;  /* 0x00000004460f7c11 */ /* 0x004fc6000f8e10ff */
[----:B------:R-:W-:Y:S01]  /*2e00*/  STS [R5], R18 ;  /* 0x0000001205007388 */ /* 0x000fe20000000800 */
[----:B---3--:R-:W-:Y:S01]  /*2e10*/  LEA R11, R66, UR4, 0x2 ;  /* 0x00000004420b7c11 */ /* 0x008fe2000f8e10ff */
[----:B------:R-:W0:Y:S02]  /*2e20*/  LDCU.64 UR4, c[0x0][0x3a0] ;  /* 0x00007400ff0477ac */ /* 0x000e240008000a00 */
[----:B------:R-:W-:Y:S04]  /*2e30*/  STS [R52], R19 ;  /* 0x0000001334007388 */ /* 0x000fe80000000800 */
[----:B------:R1:W-:Y:S04]  /*2e40*/  STS [R3], R20 ;  /* 0x0000001403007388 */ /* 0x0003e80000000800 */
[----:B------:R-:W-:Y:S04]  /*2e50*/  STS [R56], R21 ;  /* 0x0000001538007388 */ /* 0x000fe80000000800 */
[----:B------:R-:W-:Y:S01]  /*2e60*/  STS [R7], R22 ;  /* 0x0000001607007388 */ /* 0x000fe20000000800 */
[----:B-1----:R-:W1:Y:S03]  /*2e70*/  LDC.64 R2, c[0x0][0x388] ;  /* 0x0000e200ff027b82 */ /* 0x002e660000000a00 */
[----:B------:R-:W-:Y:S01]  /*2e80*/  STS [R60], R23 ;  /* 0x000000173c007388 */ /* 0x000fe20000000800 */
[----:B0-----:R-:W-:-:S02]  /*2e90*/  ISETP.GE.U32.AND P4, PT, R0, UR4, PT ;  /* 0x0000000400007c0c */ /* 0x001fc4000bf86070 */
[----:B------:R-:W-:Y:S01]  /*2ea0*/  ISETP.GE.U32.AND P1, PT, R8, UR4, PT ;  /* 0x0000000408007c0c */ /* 0x000fe2000bf26070 */
[----:B------:R-:W-:Y:S01]  /*2eb0*/  STS [R9], R24 ;  /* 0x0000001809007388 */ /* 0x000fe20000000800 */
[----:B------:R-:W-:Y:S02]  /*2ec0*/  ISETP.GE.U32.AND.EX P4, PT, RZ, UR5, PT, P4 ;  /* 0x00000005ff007c0c */ /* 0x000fe4000bf86140 */
[----:B------:R-:W-:Y:S01]  /*2ed0*/  ISETP.GE.U32.AND.EX P1, PT, RZ, UR5, PT, P1 ;  /* 0x00000005ff007c0c */ /* 0x000fe2000bf26110 */
[----:B------:R-:W-:Y:S01]  /*2ee0*/  STS [R64], R25 ;  /* 0x0000001940007388 */ /* 0x000fe20000000800 */
[----:B------:R-:W-:-:S03]  /*2ef0*/  ISETP.GE.U32.AND P2, PT, R10, UR4, PT ;  /* 0x000000040a007c0c */ /* 0x000fc6000bf46070 */
[----:B------:R0:W-:Y:S01]  /*2f00*/  STS [R11], R26 ;  /* 0x0000001a0b007388 */ /* 0x0001e20000000800 */
[----:B------:R-:W-:-:S03]  /*2f10*/  ISETP.GE.U32.AND.EX P2, PT, RZ, UR5, PT, P2 ;  /* 0x00000005ff007c0c */ /* 0x000fc6000bf46120 */
[----:B------:R-:W-:Y:S04]  /*2f20*/  STS [R13], R28 ;  /* 0x0000001c0d007388 */ /* 0x000fe80000000800 */
[----:B------:R2:W-:Y:S01]  /*2f30*/  STS [R15], R30 ;  /* 0x0000001e0f007388 */ /* 0x0005e20000000800 */
[----:B------:R-:W-:Y:S02]  /*2f40*/  @!P1 IMAD.MOV.U32 R10, RZ, RZ, -0x1 ;  /* 0xffffffffff0a9424 */ /* 0x000fe400078e00ff */
[----:B0-----:R-:W-:Y:S01]  /*2f50*/  @!P4 IMAD.MOV.U32 R11, RZ, RZ, -0x1 ;  /* 0xffffffffff0bc424 */ /* 0x001fe200078e00ff */
[----:B------:R-:W-:Y:S01]  /*2f60*/  BAR.SYNC.DEFER_BLOCKING 0x0 ;  /* 0x0000000000007b1d */ /* 0x000fe20000010000 */
[----:B-1----:R-:W-:-:S04]  /*2f70*/  IMAD.WIDE.U32 R2, R0, 0x4, R2 ;  /* 0x0000000400027825 */ /* 0x002fc800078e0002 */
[----:B--2---:R-:W-:Y:S01]  /*2f80*/  @!P2 IMAD.MOV.U32 R15, RZ, RZ, -0x1 ;  /* 0xffffffffff0fa424 */ /* 0x004fe200078e00ff */
[----:B------:R-:W0:Y:S04]  /*2f90*/  LDS R4, [R33] ;  /* 0x0000000021047984 */ /* 0x000e280000000800 */
[----:B------:R-:W1:Y:S04]  /*2fa0*/  LDS R5, [R33+0x400] ;  /* 0x0004000021057984 */ /* 0x000e680000000800 */
[----:B------:R-:W2:Y:S04]  /*2fb0*/  LDS R6, [R33+0x800] ;  /* 0x0008000021067984 */ /* 0x000ea80000000800 */
[----:B------:R-:W3:Y:S04]  /*2fc0*/  LDS R7, [R33+0xc00] ;  /* 0x000c000021077984 */ /* 0x000ee80000000800 */
[----:B------:R-:W-:Y:S04]  /*2fd0*/  LDS R9, [R33+0x1400] ;  /* 0x0014000021097984 */ /* 0x000fe80000000800 */
[----:B------:R-:W4:Y:S01]  /*2fe0*/  LDS R8, [R33+0x1000] ;  /* 0x0010000021087984 */ /* 0x000f220000000800 */
[----:B0-----:R-:W-:-:S04]  /*2ff0*/  @!P4 ISETP.GT.AND P0, PT, R4, -0x1, PT ;  /* 0xffffffff0400c80c */ /* 0x001fc80003f04270 */
[----:B------:R-:W-:Y:S02]  /*3000*/  @!P4 SEL R11, R11, 0x80000000, P0 ;  /* 0x800000000b0bc807 */ /* 0x000fe40000000000 */
[----:B------:R-:W-:Y:S01]  /*3010*/  ISETP.GE.U32.AND P0, PT, R12, UR4, PT ;  /* 0x000000040c007c0c */ /* 0x000fe2000bf06070 */
[C---:B------:R-:W-:Y:S01]  /*3020*/  VIADD R12, R0.reuse, 0x500 ;  /* 0x00000500000c7836 */ /* 0x040fe20000000000 */
[----:B------:R-:W-:Y:S02]  /*3030*/  @!P4 LOP3.LUT R11, R11, R4, RZ, 0x3c, !PT ;  /* 0x000000040b0bc212 */ /* 0x000fe400078e3cff */
[----:B------:R-:W-:Y:S02]  /*3040*/  LOP3.LUT R4, R0, 0x400, RZ, 0xfc, !PT ;  /* 0x0000040000047812 */ /* 0x000fe400078efcff */
[----:B------:R-:W-:Y:S01]  /*3050*/  ISETP.GE.U32.AND.EX P0, PT, RZ, UR5, PT, P0 ;  /* 0x00000005ff007c0c */ /* 0x000fe2000bf06100 */
[----:B------:R0:W-:Y:S01]  /*3060*/  @!P4 STG.E desc[UR8][R2.64], R11 ;  /* 0x0000000b0200c986 */ /* 0x0001e2000c101908 */
[----:B-1----:R-:W-:-:S02]  /*3070*/  @!P1 ISETP.GT.AND P3, PT, R5, -0x1, PT ;  /* 0xffffffff0500980c */ /* 0x002fc40003f64270 */
[----:B------:R-:W-:Y:S02]  /*3080*/  ISETP.GE.U32.AND P6, PT, R4, UR4, PT ;  /* 0x0000000404007c0c */ /* 0x000fe4000bfc6070 */
[----:B------:R-:W1:Y:S01]  /*3090*/  LDS R4, [R33+0x1800] ;  /* 0x0018000021047984 */ /* 0x000e620000000800 */
[----:B------:R-:W-:Y:S02]  /*30a0*/  @!P1 SEL R10, R10, 0x80000000, P3 ;  /* 0x800000000a0a9807 */ /* 0x000fe40001800000 */
[----:B--2---:R-:W-:Y:S02]  /*30b0*/  @!P2 ISETP.GT.AND P5, PT, R6, -0x1, PT ;  /* 0xffffffff0600a80c */ /* 0x004fe40003fa4270 */
[----:B------:R-:W-:Y:S01]  /*30c0*/  @!P1 LOP3.LUT R13, R10, R5, RZ, 0x3c, !PT ;  /* 0x000000050a0d9212 */ /* 0x000fe200078e3cff */
[----:B------:R-:W-:Y:S01]  /*30d0*/  VIADD R10, R0, 0x600 ;  /* 0x00000600000a7836 */ /* 0x000fe20000000000 */
[----:B------:R-:W-:Y:S01]  /*30e0*/  ISETP.GE.U32.AND P3, PT, R12, UR4, PT ;  /* 0x000000040c007c0c */ /* 0x000fe2000bf66070 */
[----:B------:R-:W-:Y:S01]  /*30f0*/  @!P0 IMAD.MOV.U32 R12, RZ, RZ, -0x1 ;  /* 0xffffffffff0c8424 */ /* 0x000fe200078e00ff */
[----:B------:R-:W-:Y:S01]  /*3100*/  ISETP.GE.U32.AND.EX P4, PT, RZ, UR5, PT, P6 ;  /* 0x00000005ff007c0c */ /* 0x000fe2000bf86160 */
[----:B------:R-:W2:Y:S01]  /*3110*/  LDS R5, [R33+0x1c00] ;  /* 0x001c000021057984 */ /* 0x000ea20000000800 */
[----:B------:R-:W-:-:S02]  /*3120*/  @!P2 SEL R15, R15, 0x80000000, P5 ;  /* 0x800000000f0fa807 */ /* 0x000fc40002800000 */
[----:B---3--:R-:W-:Y:S01]  /*3130*/  @!P0 ISETP.GT.AND P6, PT, R7, -0x1, PT ;  /* 0xffffffff0700880c */ /* 0x008fe20003fc4270 */
[----:B------:R3:W-:Y:S01]  /*3140*/  @!P1 STG.E desc[UR8][R2.64+0x400], R13 ;  /* 0x0004000d02009986 */ /* 0x0007e2000c101908 */
[----:B------:R-:W-:Y:S02]  /*3150*/  ISETP.GE.U32.AND.EX P3, PT, RZ, UR5, PT, P3 ;  /* 0x00000005ff007c0c */ /* 0x000fe4000bf66130 */
[----:B------:R-:W-:Y:S02]  /*3160*/  @!P2 LOP3.LUT R15, R15, R6, RZ, 0x3c, !PT ;  /* 0x000000060f0fa212 */ /* 0x000fe400078e3cff */
[----:B------:R-:W-:Y:S01]  /*3170*/  ISETP.GE.U32.AND P5, PT, R10, UR4, PT ;  /* 0x000000040a007c0c */ /* 0x000fe2000bfa6070 */
[----:B------:R-:W5:Y:S01]  /*3180*/  LDS R6, [R33+0x2000] ;  /* 0x0020000021067984 */ /* 0x000f620000000800 */
[----:B------:R-:W-:Y:S01]  /*3190*/  @!P0 SEL R10, R12, 0x80000000, P6 ;  /* 0x800000000c0a8807 */ /* 0x000fe20003000000 */
[----:B------:R-:W-:Y:S01]  /*31a0*/  @!P4 IMAD.MOV.U32 R14, RZ, RZ, -0x1 ;  /* 0xffffffffff0ec424 */ /* 0x000fe200078e00ff */
[----:B------:R-:W-:Y:S01]  /*31b0*/  ISETP.GE.U32.AND.EX P1, PT, RZ, UR5, PT, P5 ;  /* 0x00000005ff007c0c */ /* 0x000fe2000bf26150 */
[----:B------:R3:W-:Y:S01]  /*31c0*/  @!P2 STG.E desc[UR8][R2.64+0x800], R15 ;  /* 0x0008000f0200a986 */ /* 0x0007e2000c101908 */
[----:B0-----:R-:W-:Y:S01]  /*31d0*/  @!P0 LOP3.LUT R11, R10, R7, RZ, 0x3c, !PT ;  /* 0x000000070a0b8212 */ /* 0x001fe200078e3cff */
[----:B------:R-:W-:Y:S01]  /*31e0*/  VIADD R10, R0, 0x700 ;  /* 0x00000700000a7836 */ /* 0x000fe20000000000 */
[----:B----4-:R-:W-:Y:S01]  /*31f0*/  @!P4 ISETP.GT.AND P5, PT, R8, -0x1, PT ;  /* 0xffffffff0800c80c */ /* 0x010fe20003fa4270 */
[----:B------:R-:W0:Y:S01]  /*3200*/  LDS R7, [R33+0x2400] ;  /* 0x0024000021077984 */ /* 0x000e220000000800 */
[----:B------:R-:W-:Y:S01]  /*3210*/  @!P3 IMAD.MOV.U32 R16, RZ, RZ, -0x1 ;  /* 0xffffffffff10b424 */ /* 0x000fe200078e00ff */
[----:B------:R-:W-:-:S02]  /*3220*/  @!P3 ISETP.GT.AND P6, PT, R9, -0x1, PT ;  /* 0xffffffff0900b80c */ /* 0x000fc40003fc4270 */
[----:B------:R-:W-:Y:S01]  /*3230*/  ISETP.GE.U32.AND P2, PT, R10, UR4, PT ;  /* 0x000000040a007c0c */ /* 0x000fe2000bf46070 */
[----:B------:R4:W-:Y:S01]  /*3240*/  @!P0 STG.E desc[UR8][R2.64+0xc00], R11 ;  /* 0x000c000b02008986 */ /* 0x0009e2000c101908 */
[----:B------:R-:W-:Y:S02]  /*3250*/  @!P3 SEL R10, R16, 0x80000000, P6 ;  /* 0x80000000100ab807 */ /* 0x000fe40003000000 */
[----:B------:R-:W-:Y:S02]  /*3260*/  LOP3.LUT R12, R0, 0x800, RZ, 0xfc, !PT ;  /* 0x00000800000c7812 */ /* 0x000fe400078efcff */
[----:B---3--:R-:W-:Y:S02]  /*3270*/  @!P4 SEL R13, R14, 0x80000000, P5 ;  /* 0x800000000e0dc807 */ /* 0x008fe40002800000 */
[----:B------:R-:W-:Y:S01]  /*3280*/  @!P3 LOP3.LUT R15, R10, R9, RZ, 0x3c, !PT ;  /* 0x000000090a0fb212 */ /* 0x000fe200078e3cff */
[C---:B------:R-:W-:Y:S01]  /*3290*/  VIADD R9, R0.reuse, 0x900 ;  /* 0x0000090000097836 */ /* 0x040fe20000000000 */
[----:B------:R-:W-:Y:S01]  /*32a0*/  ISETP.GE.U32.AND.EX P2, PT, RZ, UR5, PT, P2 ;  /* 0x00000005ff007c0c */ /* 0x000fe2000bf46120 */
[----:B------:R-:W-:Y:S01]  /*32b0*/  VIADD R10, R0, 0xa00 ;  /* 0x00000a00000a7836 */ /* 0x000fe20000000000 */
[----:B------:R-:W-:Y:S01]  /*32c0*/  ISETP.GE.U32.AND P6, PT, R12, UR4, PT ;  /* 0x000000040c007c0c */ /* 0x000fe2000bfc6070 */
[----:B------:R-:W-:Y:S01]  /*32d0*/  @!P1 IMAD.MOV.U32 R12, RZ, RZ, -0x1 ;  /* 0xffffffffff0c9424 */ /* 0x000fe200078e00ff */
[----:B------:R-:W-:Y:S01]  /*32e0*/  @!P4 LOP3.LUT R13, R13, R8, RZ, 0x3c, !PT ;  /* 0x000000080d0dc212 */ /* 0x000fe200078e3cff */
[----:B------:R-:W-:Y:S01]  /*32f0*/  @!P3 STG.E desc[UR8][R2.64+0x1400], R15 ;  /* 0x0014000f0200b986 */ /* 0x000fe2000c101908 */
[----:B-1----:R-:W-:-:S02]  /*3300*/  @!P1 ISETP.GT.AND P5, PT, R4, -0x1, PT ;  /* 0xffffffff0400980c */ /* 0x002fc40003fa4270 */
[----:B------:R-:W-:Y:S01]  /*3310*/  ISETP.GE.U32.AND.EX P0, PT, RZ, UR5, PT, P6 ;  /* 0x00000005ff007c0c */ /* 0x000fe2000bf06160 */
[----:B------:R-:W1:Y:S01]  /*3320*/  LDS R8, [R33+0x2800] ;  /* 0x0028000021087984 */ /* 0x000e620000000800 */
[----:B------:R-:W-:Y:S02]  /*3330*/  ISETP.GE.U32.AND P6, PT, R9, UR4, PT ;  /* 0x0000000409007c0c */ /* 0x000fe4000bfc6070 */
[----:B------:R-:W-:Y:S01]  /*3340*/  @!P1 SEL R9, R12, 0x80000000, P5 ;  /* 0x800000000c099807 */ /* 0x000fe20002800000 */
[----:B------:R-:W-:Y:S01]  /*3350*/  VIADD R12, R0, 0xb00 ;  /* 0x00000b00000c7836 */ /* 0x000fe20000000000 */
[----:B------:R-:W-:Y:S01]  /*3360*/  ISETP.GE.U32.AND.EX P6, PT, RZ, UR5, PT, P6 ;  /* 0x00000005ff007c0c */ /* 0x000fe2000bfc6160 */
[----:B------:R3:W-:Y:S01]  /*3370*/  @!P4 STG.E desc[UR8][R2.64+0x1000], R13 ;  /* 0x0010000d0200c986 */ /* 0x0007e2000c101908 */
[----:B------:R-:W-:Y:S01]  /*3380*/  ISETP.GE.U32.AND P5, PT, R10, UR4, PT ;  /* 0x000000040a007c0c */ /* 0x000fe2000bfa6070 */
[----:B------:R-:W-:Y:S01]  /*3390*/  @!P2 IMAD.MOV.U32 R10, RZ, RZ, -0x1 ;  /* 0xffffffffff0aa424 */ /* 0x000fe200078e00ff */
[----:B----4-:R-:W-:-:S02]  /*33a0*/  @!P1 LOP3.LUT R11, R9, R4, RZ, 0x3c, !PT ;  /* 0x00000004090b9212 */ /* 0x010fc400078e3cff */
[----:B--2---:R-:W-:Y:S01]  /*33b0*/  @!P2 ISETP.GT.AND P3, PT, R5, -0x1, PT ;  /* 0xffffffff0500a80c */ /* 0x004fe20003f64270 */
[----:B------:R-:W2:Y:S01]  /*33c0*/  LDS R4, [R33+0x2c00] ;  /* 0x002c000021047984 */ /* 0x000ea20000000800 */
[----:B------:R-:W-:Y:S01]  /*33d0*/  @!P0 IMAD.MOV.U32 R14, RZ, RZ, -0x1 ;  /* 0xffffffffff0e8424 */ /* 0x000fe200078e00ff */
[----:B------:R-:W-:Y:S02]  /*33e0*/  ISETP.GE.U32.AND P4, PT, R12, UR4, PT ;  /* 0x000000040c007c0c */ /* 0x000fe4000bf86070 */
[----:B------:R4:W-:Y:S01]  /*33f0*/  @!P1 STG.E desc[UR8][R2.64+0x1800], R11 ;  /* 0x0018000b02009986 */ /* 0x0009e2000c101908 */
[----:B------:R-:W-:Y:S01]  /*3400*/  @!P2 SEL R10, R10, 0x80000000, P3 ;  /* 0x800000000a0aa807 */ /* 0x000fe20001800000 */
[----:B------:R-:W-:Y:S01]  /*3410*/  @!P6 IMAD.MOV.U32 R12, RZ, RZ, -0x1 ;  /* 0xffffffffff0ce424 */ /* 0x000fe200078e00ff */
[----:B-----5:R-:W-:Y:S01]  /*3420*/  @!P0 ISETP.GT.AND P1, PT, R6, -0x1, PT ;  /* 0xffffffff0600880c */ /* 0x020fe20003f24270 */
[----:B------:R-:W5:Y:S01]  /*3430*/  LDS R9, [R33+0x3000] ;  /* 0x0030000021097984 */ /* 0x000f620000000800 */
[----:B---3--:R-:W-:-:S02]  /*3440*/  @!P2 LOP3.LUT R13, R10, R5, RZ, 0x3c, !PT ;  /* 0x000000050a0da212 */ /* 0x008fc400078e3cff */
[----:B------:R-:W-:Y:S01]  /*3450*/  @!P0 SEL R5, R14, 0x80000000, P1 ;  /* 0x800000000e058807 */ /* 0x000fe20000800000 */
[C---:B------:R-:W-:Y:S01]  /*3460*/  VIADD R14, R0.reuse, 0xf00 ;  /* 0x00000f00000e7836 */ /* 0x040fe20000000000 */
[----:B0-----:R-:W-:Y:S01]  /*3470*/  @!P6 ISETP.GT.AND P3, PT, R7, -0x1, PT ;  /* 0xffffffff0700e80c */ /* 0x001fe20003f64270 */
[----:B------:R0:W-:Y:S01]  /*3480*/  @!P2 STG.E desc[UR8][R2.64+0x1c00], R13 ;  /* 0x001c000d0200a986 */ /* 0x0001e2000c101908 */
[----:B------:R-:W-:Y:S02]  /*3490*/  ISETP.GE.U32.AND.EX P5, PT, RZ, UR5, PT, P5 ;  /* 0x00000005ff007c0c */ /* 0x000fe4000bfa6150 */
[----:B----4-:R-:W-:Y:S01]  /*34a0*/  @!P0 LOP3.LUT R11, R5, R6, RZ, 0x3c, !PT ;  /* 0x00000006050b8212 */ /* 0x010fe200078e3cff */
[----:B------:R-:W-:Y:S01]  /*34b0*/  VIADD R5, R0, 0xd00 ;  /* 0x00000d0000057836 */ /* 0x000fe20000000000 */
[----:B------:R-:W-:Y:S01]  /*34c0*/  @!P6 SEL R6, R12, 0x80000000, P3 ;  /* 0x800000000c06e807 */ /* 0x000fe20001800000 */
[C---:B------:R-:W-:Y:S01]  /*34d0*/  VIADD R12, R0.reuse, 0xe00 ;  /* 0x00000e00000c7836 */ /* 0x040fe20000000000 */
[----:B------:R-:W-:Y:S01]  /*34e0*/  LOP3.LUT R10, R0, 0xc00, RZ, 0xfc, !PT ;  /* 0x00000c00000a7812 */ /* 0x000fe200078efcff */
[----:B------:R-:W-:Y:S01]  /*34f0*/  @!P0 STG.E desc[UR8][R2.64+0x2000], R11 ;  /* 0x0020000b02008986 */ /* 0x000fe2000c101908 */
[----:B------:R-:W-:-:S02]  /*3500*/  @!P6 LOP3.LUT R15, R6, R7, RZ, 0x3c, !PT ;  /* 0x00000007060fe212 */ /* 0x000fc400078e3cff */
[----:B------:R-:W-:Y:S01]  /*3510*/  ISETP.GE.U32.AND P3, PT, R5, UR4, PT ;  /* 0x0000000405007c0c */ /* 0x000fe2000bf66070 */
[----:B------:R-:W3:Y:S01]  /*3520*/  LDS R6, [R33+0x3800] ;  /* 0x0038000021067984 */ /* 0x000ee20000000800 */
[----:B------:R-:W-:Y:S01]  /*3530*/  ISETP.GE.U32.AND P1, PT, R10, UR4, PT ;  /* 0x000000040a007c0c */ /* 0x000fe2000bf26070 */
[----:B------:R-:W-:Y:S01]  /*3540*/  @!P5 IMAD.MOV.U32 R16, RZ, RZ, -0x1 ;  /* 0xffffffffff10d424 */ /* 0x000fe200078e00ff */
[----:B------:R-:W-:Y:S01]  /*3550*/  ISETP.GE.U32.AND.EX P2, PT, RZ, UR5, PT, P4 ;  /* 0x00000005ff007c0c */ /* 0x000fe2000bf46140 */
[----:B------:R-:W4:Y:S01]  /*3560*/  LDS R5, [R33+0x3400] ;  /* 0x0034000021057984 */ /* 0x000f220000000800 */
[----:B-1----:R-:W-:Y:S02]  /*3570*/  @!P5 ISETP.GT.AND P0, PT, R8, -0x1, PT ;  /* 0xffffffff0800d80c */ /* 0x002fe40003f04270 */
[----:B------:R-:W-:Y:S01]  /*3580*/  ISETP.GE.U32.AND.EX P1, PT, RZ, UR5, PT, P1 ;  /* 0x00000005ff007c0c */ /* 0x000fe2000bf26110 */
[----:B------:R-:W1:Y:S01]  /*3590*/  LDS R10, [R33+0x4000] ;  /* 0x00400000210a7984 */ /* 0x000e620000000800 */
[----:B0-----:R-:W-:-:S02]  /*35a0*/  @!P5 SEL R13, R16, 0x80000000, P0 ;  /* 0x80000000100dd807 */ /* 0x001fc40000000000 */
[----:B------:R-:W-:Y:S01]  /*35b0*/  ISETP.GE.U32.AND P0, PT, R12, UR4, PT ;  /* 0x000000040c007c0c */ /* 0x000fe2000bf06070 */
[----:B------:R-:W0:Y:S01]  /*35c0*/  LDS R7, [R33+0x3c00] ;  /* 0x003c000021077984 */ /* 0x000e220000000800 */
[----:B------:R-:W-:Y:S01]  /*35d0*/  @!P5 LOP3.LUT R13, R13, R8, RZ, 0x3c, !PT ;  /* 0x000000080d0dd212 */ /* 0x000fe200078e3cff */
[C---:B------:R-:W-:Y:S01]  /*35e0*/  VIADD R12, R0.reuse, 0x1100 ;  /* 0x00001100000c7836 */ /* 0x040fe20000000000 */
[----:B------:R-:W-:Y:S01]  /*35f0*/  LOP3.LUT R8, R0, 0x1000, RZ, 0xfc, !PT ;  /* 0x0000100000087812 */ /* 0x000fe200078efcff */
[----:B------:R-:W0:Y:S01]  /*3600*/  LDS R11, [R33+0x4400] ;  /* 0x00440000210b7984 */ /* 0x000e220000000800 */
[----:B------:R-:W-:Y:S01]  /*3610*/  @!P2 IMAD.MOV.U32 R17, RZ, RZ, -0x1 ;  /* 0xffffffffff11a424 */ /* 0x000fe200078e00ff */
[----:B------:R-:W-:Y:S02]  /*3620*/  ISETP.GE.U32.AND.EX P0, PT, RZ, UR5, PT, P0 ;  /* 0x00000005ff007c0c */ /* 0x000fe4000bf06100 */
[----:B------:R-:W-:Y:S01]  /*3630*/  @!P6 STG.E desc[UR8][R2.64+0x2400], R15 ;  /* 0x0024000f0200e986 */ /* 0x000fe2000c101908 */
[----:B--2---:R-:W-:-:S02]  /*3640*/  @!P2 ISETP.GT.AND P6, PT, R4, -0x1, PT ;  /* 0xffffffff0400a80c */ /* 0x004fc40003fc4270 */
[----:B------:R-:W-:Y:S01]  /*3650*/  ISETP.GE.U32.AND.EX P3, PT, RZ, UR5, PT, P3 ;  /* 0x00000005ff007c0c */ /* 0x000fe2000bf66130 */
[----:B------:R2:W-:Y:S01]  /*3660*/  @!P5 STG.E desc[UR8][R2.64+0x2800], R13 ;  /* 0x0028000d0200d986 */ /* 0x0005e2000c101908 */
[----:B------:R-:W-:Y:S01]  /*3670*/  ISETP.GE.U32.AND P5, PT, R8, UR4, PT ;  /* 0x0000000408007c0c */ /* 0x000fe2000bfa6070 */
[----:B------:R-:W-:Y:S01]  /*3680*/  @!P1 IMAD.MOV.U32 R8, RZ, RZ, -0x1 ;  /* 0xffffffffff089424 */ /* 0x000fe200078e00ff */
[----:B------:R-:W-:Y:S02]  /*3690*/  @!P2 SEL R17, R17, 0x80000000, P6 ;  /* 0x800000001111a807 */ /* 0x000fe40003000000 */
[----:B-----5:R-:W-:Y:S02]  /*36a0*/  @!P1 ISETP.GT.AND P6, PT, R9, -0x1, PT ;  /* 0xffffffff0900980c */ /* 0x020fe40003fc4270 */
[----:B------:R-:W-:Y:S02]  /*36b0*/  ISETP.GE.U32.AND P4, PT, R14, UR4, PT ;  /* 0x000000040e007c0c */ /* 0x000fe4000bf86070 */
[----:B------:R-:W-:-:S02]  /*36c0*/  @!P1 SEL R8, R8, 0x80000000, P6 ;  /* 0x8000000008089807 */ /* 0x000fc40003000000 */
[----:B------:R-:W-:Y:S01]  /*36d0*/  ISETP.GE.U32.AND.EX P5, PT, RZ, UR5, PT, P5 ;  /* 0x00000005ff007c0c */ /* 0x000fe2000bfa6150 */
[----:B--2---:R-:W-:Y:S01]  /*36e0*/  @!P0 IMAD.MOV.U32 R13, RZ, RZ, -0x1 ;  /* 0xffffffffff0d8424 */ /* 0x004fe200078e00ff */
[----:B------:R-:W-:Y:S02]  /*36f0*/  ISETP.GE.U32.AND.EX P4, PT, RZ, UR5, PT, P4 ;  /* 0x00000005ff007c0c */ /* 0x000fe4000bf86140 */
[----:B------:R-:W-:Y:S01]  /*3700*/  @!P1 LOP3.LUT R9, R8, R9, RZ, 0x3c, !PT ;  /* 0x0000000908099212 */ /* 0x000fe200078e3cff */
[----:B------:R-:W-:Y:S01]  /*3710*/  VIADD R8, R0, 0x1200 ;  /* 0x0000120000087836 */ /* 0x000fe20000000000 */
[----:B------:R-:W-:Y:S01]  /*3720*/  ISETP.GE.U32.AND P6, PT, R12, UR4, PT ;  /* 0x000000040c007c0c */ /* 0x000fe2000bfc6070 */
[----:B------:R-:W-:Y:S01]  /*3730*/  @!P3 IMAD.MOV.U32 R0, RZ, RZ, -0x1 ;  /* 0xffffffffff00b424 */ /* 0x000fe200078e00ff */
[----:B------:R-:W-:Y:S01]  /*3740*/  @!P2 LOP3.LUT R17, R17, R4, RZ, 0x3c, !PT ;  /* 0x000000041111a212 */ /* 0x000fe200078e3cff */
[----:B------:R2:W-:Y:S01]  /*3750*/  @!P1 STG.E desc[UR8][R2.64+0x3000], R9 ;  /* 0x0030000902009986 */ /* 0x0005e2000c101908 */
[----:B------:R-:W-:-:S02]  /*3760*/  ISETP.GE.U32.AND.EX P6, PT, RZ, UR5, PT, P6 ;  /* 0x00000005ff007c0c */ /* 0x000fc4000bfc6160 */
[----:B---3--:R-:W-:Y:S01]  /*3770*/  @!P0 ISETP.GT.AND P1, PT, R6, -0x1, PT ;  /* 0xffffffff0600880c */ /* 0x008fe20003f24270 */
[----:B------:R3:W-:Y:S01]  /*3780*/  @!P2 STG.E desc[UR8][R2.64+0x2c00], R17 ;  /* 0x002c00110200a986 */ /* 0x0007e2000c101908 */
[----:B----4-:R-:W-:Y:S01]  /*3790*/  @!P3 ISETP.GT.AND P2, PT, R5, -0x1, PT ;  /* 0xffffffff0500b80c */ /* 0x010fe20003f44270 */
[----:B------:R-:W-:Y:S01]  /*37a0*/  @!P5 IMAD.MOV.U32 R12, RZ, RZ, -0x1 ;  /* 0xffffffffff0cd424 */ /* 0x000fe200078e00ff */
[----:B------:R-:W-:Y:S01]  /*37b0*/  @!P0 SEL R13, R13, 0x80000000, P1 ;  /* 0x800000000d0d8807 */ /* 0x000fe20000800000 */
[----:B------:R-:W-:Y:S01]  /*37c0*/  @!P4 IMAD.MOV.U32 R4, RZ, RZ, -0x1 ;  /* 0xffffffffff04c424 */ /* 0x000fe200078e00ff */
[----:B-1----:R-:W-:Y:S02]  /*37d0*/  @!P5 ISETP.GT.AND P1, PT, R10, -0x1, PT ;  /* 0xffffffff0a00d80c */ /* 0x002fe40003f24270 */
[----:B------:R-:W-:Y:S02]  /*37e0*/  @!P3 SEL R0, R0, 0x80000000, P2 ;  /* 0x800000000000b807 */ /* 0x000fe40001000000 */
[----:B0-----:R-:W-:Y:S01]  /*37f0*/  @!P4 ISETP.GT.AND P2, PT, R7, -0x1, PT ;  /* 0xffffffff0700c80c */ /* 0x001fe20003f44270 */
[----:B------:R-:W-:Y:S01]  /*3800*/  @!P6 IMAD.MOV.U32 R14, RZ, RZ, -0x1 ;  /* 0xffffffffff0ee424 */ /* 0x000fe200078e00ff */
[----:B--2---:R-:W-:-:S02]  /*3810*/  @!P5 SEL R9, R12, 0x80000000, P1 ;  /* 0x800000000c09d807 */ /* 0x004fc40000800000 */
[----:B------:R-:W-:Y:S02]  /*3820*/  ISETP.GE.U32.AND P1, PT, R8, UR4, PT ;  /* 0x0000000408007c0c */ /* 0x000fe4000bf26070 */
[----:B------:R-:W-:Y:S02]  /*3830*/  @!P4 SEL R4, R4, 0x80000000, P2 ;  /* 0x800000000404c807 */ /* 0x000fe40001000000 */
[----:B------:R-:W-:Y:S02]  /*3840*/  @!P6 ISETP.GT.AND P2, PT, R11, -0x1, PT ;  /* 0xffffffff0b00e80c */ /* 0x000fe40003f44270 */
[----:B------:R-:W-:Y:S02]  /*3850*/  ISETP.GE.U32.AND.EX P1, PT, RZ, UR5, PT, P1 ;  /* 0x00000005ff007c0c */ /* 0x000fe4000bf26110 */
[----:B------:R-:W-:Y:S02]  /*3860*/  @!P3 LOP3.LUT R5, R0, R5, RZ, 0x3c, !PT ;  /* 0x000000050005b212 */ /* 0x000fe400078e3cff */
[----:B------:R-:W-:-:S02]  /*3870*/  @!P6 SEL R0, R14, 0x80000000, P2 ;  /* 0x800000000e00e807 */ /* 0x000fc40001000000 */
[----:B------:R-:W-:Y:S01]  /*3880*/  @!P0 LOP3.LUT R13, R13, R6, RZ, 0x3c, !PT ;  /* 0x000000060d0d8212 */ /* 0x000fe200078e3cff */
[----:B------:R3:W-:Y:S01]  /*3890*/  @!P3 STG.E desc[UR8][R2.64+0x3400], R5 ;  /* 0x003400050200b986 */ /* 0x0007e2000c101908 */
[----:B------:R-:W-:Y:S02]  /*38a0*/  @!P4 LOP3.LUT R7, R4, R7, RZ, 0x3c, !PT ;  /* 0x000000070407c212 */ /* 0x000fe400078e3cff */
[----:B------:R-:W-:Y:S01]  /*38b0*/  @!P5 LOP3.LUT R9, R9, R10, RZ, 0x3c, !PT ;  /* 0x0000000a0909d212 */ /* 0x000fe200078e3cff */
[----:B------:R3:W-:Y:S01]  /*38c0*/  @!P0 STG.E desc[UR8][R2.64+0x3800], R13 ;  /* 0x0038000d02008986 */ /* 0x0007e2000c101908 */
[----:B------:R-:W-:-:S03]  /*38d0*/  @!P6 LOP3.LUT R11, R0, R11, RZ, 0x3c, !PT ;  /* 0x0000000b000be212 */ /* 0x000fc600078e3cff */
[----:B------:R3:W-:Y:S04]  /*38e0*/  @!P4 STG.E desc[UR8][R2.64+0x3c00], R7 ;  /* 0x003c00070200c986 */ /* 0x0007e8000c101908 */
[----:B------:R3:W-:Y:S04]  /*38f0*/  @!P5 STG.E desc[UR8][R2.64+0x4000], R9 ;  /* 0x004000090200d986 */ /* 0x0007e8000c101908 */
[----:B------:R3:W-:Y:S01]  /*3900*/  @!P6 STG.E desc[UR8][R2.64+0x4400], R11 ;  /* 0x0044000b0200e986 */ /* 0x0007e2000c101908 */
[----:B------:R-:W-:Y:S05]  /*3910*/  @P1 EXIT ;  /* 0x000000000000194d */ /* 0x000fea0003800000 */
[----:B------:R-:W0:Y:S01]  /*3920*/  LDS R33, [R33+0x4800] ;  /* 0x0048000021217984 */ /* 0x000e220000000800 */
[----:B------:R-:W-:Y:S01]  /*3930*/  IMAD.MOV.U32 R0, RZ, RZ, -0x1 ;  /* 0xffffffffff007424 */ /* 0x000fe200078e00ff */
[----:B0-----:R-:W-:-:S04]  /*3940*/  ISETP.GT.AND P0, PT, R33, -0x1, PT ;  /* 0xffffffff2100780c */ /* 0x001fc80003f04270 */
[----:B------:R-:W-:-:S04]  /*3950*/  SEL R0, R0, 0x80000000, P0 ;  /* 0x8000000000007807 */ /* 0x000fc80000000000 */
[----:B---3--:R-:W-:-:S05]  /*3960*/  LOP3.LUT R5, R0, R33, RZ, 0x3c, !PT ;  /* 0x0000002100057212 */ /* 0x008fca00078e3cff */
[----:B------:R-:W-:Y:S01]  /*3970*/  STG.E desc[UR8][R2.64+0x4800], R5 ;  /* 0x0048000502007986 */ /* 0x000fe2000c101908 */
[----:B------:R-:W-:Y:S05]  /*3980*/  EXIT ;  /* 0x000000000000794d */ /* 0x000fea0003800000 */
.L_x_443:
        /* <DEDUP_REMOVED lines=15> */
.L_x_2796:


//--------------------- .text._ZN3cub18CUB_300001_SM_10006detail11EmptyKernelIvEEvv --------------------------
	.section	.text._ZN3cub18CUB_300001_SM_10006detail11EmptyKernelIvEEvv,"ax",@progbits
	.align	128
        .global         _ZN3cub18CUB_300001_SM_10006detail11EmptyKernelIvEEvv
        .type           _ZN3cub18CUB_300001_SM_10006detail11EmptyKernelIvEEvv,@function
        .size           _ZN3cub18CUB_300001_SM_10006detail11EmptyKernelIvEEvv,(.L_x_2797 - _ZN3cub18CUB_300001_SM_10006detail11EmptyKernelIvEEvv)
        .other          _ZN3cub18CUB_300001_SM_10006detail11EmptyKernelIvEEvv,@"STO_CUDA_ENTRY STV_DEFAULT"
_ZN3cub18CUB_300001_SM_10006detail11EmptyKernelIvEEvv:
.text._ZN3cub18CUB_300001_SM_10006detail11EmptyKernelIvEEvv:
[----:B------:R-:W-:Y:S01]  /*0000*/  LDC R1, c[0x0][0x37c] ;  /* 0x0000df00ff017b82 */ /* 0x000fe20000000800 */
[----:B------:R-:W-:Y:S05]  /*0010*/  EXIT ;  /* 0x000000000000794d */ /* 0x000fea0003800000 */
.L_x_444:
        /* <DEDUP_REMOVED lines=14> */
.L_x_2797:


//--------------------- .text._Z24directRandomAccessKernelIjEvPKiS1_S1_PKdS1_PKlPKjS1_PT_ii --------------------------
	.section	.text._Z24directRandomAccessKernelIjEvPKiS1_S1_PKdS1_PKlPKjS1_PT_ii,"ax",@progbits
	.align	128
        .global         _Z24directRandomAccessKernelIjEvPKiS1_S1_PKdS1_PKlPKjS1_PT_ii
        .type           _Z24directRandomAccessKernelIjEvPKiS1_S1_PKdS1_PKlPKjS1_PT_ii,@function
        .size           _Z24directRandomAccessKernelIjEvPKiS1_S1_PKdS1_PKlPKjS1_PT_ii,(.L_x_2798 - _Z24directRandomAccessKernelIjEvPKiS1_S1_PKdS1_PKlPKjS1_PT_ii)
        .other          _Z24directRandomAccessKernelIjEvPKiS1_S1_PKdS1_PKlPKjS1_PT_ii,@"STO_CUDA_ENTRY STV_DEFAULT"
_Z24directRandomAccessKernelIjEvPKiS1_S1_PKdS1_PKlPKjS1_PT_ii:
.text._Z24directRandomAccessKernelIjEvPKiS1_S1_PKdS1_PKlPKjS1_PT_ii:
[----:B------:R-:W-:Y:S01]  /*0000*/  LDC R1, c[0x0][0x37c] ;  /* 0x0000df00ff017b82 */ /* 0x000fe20000000800 */
[----:B------:R-:W0:Y:S07]  /*0010*/  S2R R3, SR_TID.X ;  /* 0x0000000000037919 */ /* 0x000e2e0000002100 */
[----:B------:R-:W0:Y:S01]  /*0020*/  S2UR UR4, SR_CTAID.X ;  /* 0x00000000000479c3 */ /* 0x000e220000002500 */
[----:B------:R-:W1:Y:S07]  /*0030*/  LDCU UR5, c[0x0][0x3cc] ;  /* 0x00007980ff0577ac */ /* 0x000e6e0008000800 */
[----:B------:R-:W0:Y:S02]  /*0040*/  LDC R0, c[0x0][0x360] ;  /* 0x0000d800ff007b82 */ /* 0x000e240000000800 */
[----:B0-----:R-:W-:-:S05]  /*0050*/  IMAD R0, R0, UR4, R3 ;  /* 0x0000000400007c24 */ /* 0x001fca000f8e0203 */
[----:B-1----:R-:W-:-:S13]  /*0060*/  ISETP.GE.AND P0, PT, R0, UR5, PT ;  /* 0x0000000500007c0c */ /* 0x002fda000bf06270 */
[----:B------:R-:W-:Y:S05]  /*0070*/  @P0 EXIT ;  /* 0x000000000000094d */ /* 0x000fea0003800000 */
[----:B------:R-:W0:Y:S01]  /*0080*/  LDC.64 R2, c[0x0][0x3b8] ;  /* 0x0000ee00ff027b82 */ /* 0x000e220000000a00 */
[----:B------:R-:W1:Y:S01]  /*0090*/  LDCU.64 UR8, c[0x0][0x358] ;  /* 0x00006b00ff0877ac */ /* 0x000e620008000a00 */
[----:B------:R-:W2:Y:S01]  /*00a0*/  LDCU UR7, c[0x0][0x3c8] ;  /* 0x00007900ff0777ac */ /* 0x000ea20008000800 */
[----:B0-----:R-:W-:-:S06]  /*00b0*/  IMAD.WIDE R2, R0, 0x4, R2 ;  /* 0x0000000400027825 */ /* 0x001fcc00078e0202 */
[----:B-1----:R0:W5:Y:S01]  /*00c0*/  LDG.E.CONSTANT R3, desc[UR8][R2.64] ;  /* 0x0000000802037981 */ /* 0x002162000c1e9900 */
[----:B--2---:R-:W-:Y:S01]  /*00d0*/  UISETP.GE.AND UP0, UPT, UR7, 0x9, UPT ;  /* 0x000000090700788c */ /* 0x004fe2000bf06270 */
[----:B------:R-:W-:Y:S08]  /*00e0*/  BSSY.RECONVERGENT B0, `(.L_x_445) ;  /* 0x0000061000007945 */ /* 0x000ff00003800200 */
[----:B0-----:R-:W-:Y:S05]  /*00f0*/  BRA.U !UP0, `(.L_x_446) ;  /* 0x00000001085c7547 */ /* 0x001fea000b800000 */
[----:B------:R-:W0:Y:S01]  /*0100*/  LDC.64 R10, c[0x0][0x380] ;  /* 0x0000e000ff0a7b82 */ /* 0x000e220000000a00 */
[----:B------:R-:W-:Y:S01]  /*0110*/  UIADD3 UR4, UPT, UPT, UR7, -0x1, URZ ;  /* 0xffffffff07047890 */ /* 0x000fe2000fffe0ff */
[----:B------:R-:W-:-:S05]  /*0120*/  IMAD.MOV.U32 R4, RZ, RZ, RZ ;  /* 0x000000ffff047224 */ /* 0x000fca00078e00ff */
[----:B------:R-:W-:Y:S01]  /*0130*/  IMAD.U32 R2, RZ, RZ, UR4 ;  /* 0x00000004ff027e24 */ /* 0x000fe2000f8e00ff */
[----:B------:R-:W1:Y:S06]  /*0140*/  LDC.64 R12, c[0x0][0x388] ;  /* 0x0000e200ff0c7b82 */ /* 0x000e6c0000000a00 */
.L_x_448:
[----:B------:R-:W-:Y:S02]  /*0150*/  IMAD.MOV.U32 R5, RZ, RZ, R2 ;  /* 0x000000ffff057224 */ /* 0x000fe400078e0002 */
[----:B------:R-:W-:-:S04]  /*0160*/  IMAD.MOV.U32 R2, RZ, RZ, R4 ;  /* 0x000000ffff027224 */ /* 0x000fc800078e0004 */
[----:B------:R-:W-:-:S05]  /*0170*/  IMAD.IADD R4, R2, 0x1, R5 ;  /* 0x0000000102047824 */ /* 0x000fca00078e0205 */
[----:B------:R-:W-:-:S05]  /*0180*/  SHF.R.U32.HI R4, RZ, 0x1, R4 ;  /* 0x00000001ff047819 */ /* 0x000fca0000011604 */
[----:B0-----:R-:W-:-:S04]  /*0190*/  IMAD.WIDE.U32 R6, R4, 0x4, R10 ;  /* 0x0000000404067825 */ /* 0x001fc800078e000a */
[----:B-1----:R-:W-:Y:S02]  /*01a0*/  IMAD.WIDE.U32 R8, R4, 0x4, R12 ;  /* 0x0000000404087825 */ /* 0x002fe400078e000c */
[----:B------:R-:W2:Y:S04]  /*01b0*/  LDG.E.CONSTANT R6, desc[UR8][R6.64] ;  /* 0x0000000806067981 */ /* 0x000ea8000c1e9900 */
[----:B------:R-:W3:Y:S01]  /*01c0*/  LDG.E.CONSTANT R8, desc[UR8][R8.64] ;  /* 0x0000000808087981 */ /* 0x000ee2000c1e9900 */
[C---:B--2--5:R-:W-:Y:S02]  /*01d0*/  ISETP.GE.AND P1, PT, R3.reuse, R6, PT ;  /* 0x000000060300720c */ /* 0x064fe40003f26270 */
[----:B---3--:R-:W-:-:S13]  /*01e0*/  ISETP.GE.AND P0, PT, R3, R8, PT ;  /* 0x000000080300720c */ /* 0x008fda0003f06270 */
[----:B------:R-:W-:Y:S05]  /*01f0*/  @!P0 BRA P1, `(.L_x_447) ;  /* 0x00000004003c8947 */ /* 0x000fea0000800000 */
[C---:B------:R-:W-:Y:S02]  /*0200*/  @P0 VIADD R2, R4.reuse, 0x1 ;  /* 0x0000000104020836 */ /* 0x040fe40000000000 */
[----:B------:R-:W-:Y:S02]  /*0210*/  @!P0 VIADD R5, R4, 0xffffffff ;  /* 0xffffffff04058836 */ /* 0x000fe40000000000 */
[----:B------:R-:W-:-:S03]  /*0220*/  IMAD.MOV.U32 R4, RZ, RZ, R2 ;  /* 0x000000ffff047224 */ /* 0x000fc600078e0002 */
[----:B------:R-:W-:Y:S01]  /*0230*/  ISETP.GT.AND P0, PT, R2, R5, PT ;  /* 0x000000050200720c */ /* 0x000fe20003f04270 */
[----:B------:R-:W-:-:S12]  /*0240*/  IMAD.MOV.U32 R2, RZ, RZ, R5 ;  /* 0x000000ffff027224 */ /* 0x000fd800078e0005 */
[----:B------:R-:W-:Y:S05]  /*0250*/  @!P0 BRA `(.L_x_448) ;  /* 0xfffffffc00bc8947 */ /* 0x000fea000383ffff */
[----:B------:R-:W-:Y:S05]  /*0260*/  BRA `(.L_x_449) ;  /* 0x0000000400107947 */ /* 0x000fea0003800000 */
.L_x_446:
[----:B------:R-:W-:-:S09]  /*0270*/  UISETP.GE.AND UP0, UPT, UR7, 0x1, UPT ;  /* 0x000000010700788c */ /* 0x000fd2000bf06270 */
[----:B------:R-:W-:Y:S05]  /*0280*/  BRA.U !UP0, `(.L_x_449) ;  /* 0x0000000508087547 */ /* 0x000fea000b800000 */
[----:B------:R-:W0:Y:S08]  /*0290*/  LDC.64 R6, c[0x0][0x380] ;  /* 0x0000e000ff067b82 */ /* 0x000e300000000a00 */
[----:B------:R-:W1:Y:S01]  /*02a0*/  LDC.64 R8, c[0x0][0x388] ;  /* 0x0000e200ff087b82 */ /* 0x000e620000000a00 */
[----:B0-----:R-:W2:Y:S04]  /*02b0*/  LDG.E.CONSTANT R6, desc[UR8][R6.64] ;  /* 0x0000000806067981 */ /* 0x001ea8000c1e9900 */
[----:B-1----:R-:W3:Y:S01]  /*02c0*/  LDG.E.CONSTANT R8, desc[UR8][R8.64] ;  /* 0x0000000808087981 */ /* 0x002ee2000c1e9900 */
[----:B------:R-:W-:Y:S01]  /*02d0*/  IMAD.MOV.U32 R4, RZ, RZ, RZ ;  /* 0x000000ffff047224 */ /* 0x000fe200078e00ff */
[----:B--2--5:R-:W-:-:S02]  /*02e0*/  ISETP.GE.AND P1, PT, R3, R6, PT ;  /* 0x000000060300720c */ /* 0x024fc40003f26270 */
[----:B---3--:R-:W-:-:S13]  /*02f0*/  ISETP.GE.AND P0, PT, R3, R8, PT ;  /* 0x000000080300720c */ /* 0x008fda0003f06270 */
[----:B------:R-:W-:Y:S05]  /*0300*/  @!P0 BRA P1, `(.L_x_447) ;  /* 0x0000000000f88947 */ /* 0x000fea0000800000 */
[----:B------:R-:W-:-:S09]  /*0310*/  UISETP.NE.AND UP0, UPT, UR7, 0x1, UPT ;  /* 0x000000010700788c */ /* 0x000fd2000bf05270 */
[----:B------:R-:W-:Y:S05]  /*0320*/  BRA.U !UP0, `(.L_x_449) ;  /* 0x0000000108e07547 */ /* 0x000fea000b800000 */
[----:B------:R-:W0:Y:S08]  /*0330*/  LDC.64 R8, c[0x0][0x388] ;  /* 0x0000e200ff087b82 */ /* 0x000e300000000a00 */
[----:B------:R-:W1:Y:S01]  /*0340*/  LDC.64 R6, c[0x0][0x380] ;  /* 0x0000e000ff067b82 */ /* 0x000e620000000a00 */
[----:B0-----:R-:W2:Y:S04]  /*0350*/  LDG.E.CONSTANT R4, desc[UR8][R8.64+0x4] ;  /* 0x0000040808047981 */ /* 0x001ea8000c1e9900 */
[----:B-1----:R-:W3:Y:S01]  /*0360*/  LDG.E.CONSTANT R2, desc[UR8][R6.64+0x4] ;  /* 0x0000040806027981 */ /* 0x002ee2000c1e9900 */
[C---:B--2---:R-:W-:Y:S01]  /*0370*/  ISETP.GE.AND P0, PT, R3.reuse, R4, PT ;  /* 0x000000040300720c */ /* 0x044fe20003f06270 */
[----:B------:R-:W-:Y:S01]  /*0380*/  IMAD.MOV.U32 R4, RZ, RZ, 0x1 ;  /* 0x00000001ff047424 */ /* 0x000fe200078e00ff */
[----:B---3--:R-:W-:-:S13]  /*0390*/  ISETP.GE.AND P1, PT, R3, R2, PT ;  /* 0x000000020300720c */ /* 0x008fda0003f26270 */
[----:B------:R-:W-:Y:S05]  /*03a0*/  @!P0 BRA P1, `(.L_x_447) ;  /* 0x0000000000d08947 */ /* 0x000fea0000800000 */
[----:B------:R-:W-:-:S09]  /*03b0*/  UISETP.NE.AND UP0, UPT, UR7, 0x2, UPT ;  /* 0x000000020700788c */ /* 0x000fd2000bf05270 */
[----:B------:R-:W-:Y:S05]  /*03c0*/  BRA.U !UP0, `(.L_x_449) ;  /* 0x0000000108b87547 */ /* 0x000fea000b800000 */
[----:B------:R-:W2:Y:S04]  /*03d0*/  LDG.E.CONSTANT R2, desc[UR8][R6.64+0x8] ;  /* 0x0000080806027981 */ /* 0x000ea8000c1e9900 */
[----:B------:R-:W3:Y:S01]  /*03e0*/  LDG.E.CONSTANT R4, desc[UR8][R8.64+0x8] ;  /* 0x0000080808047981 */ /* 0x000ee2000c1e9900 */
[C---:B--2---:R-:W-:Y:S02]  /*03f0*/  ISETP.GE.AND P1, PT, R3.reuse, R2, PT ;  /* 0x000000020300720c */ /* 0x044fe40003f26270 */
[----:B---3--:R-:W-:Y:S01]  /*0400*/  ISETP.GE.AND P0, PT, R3, R4, PT ;  /* 0x000000040300720c */ /* 0x008fe20003f06270 */
[----:B------:R-:W-:-:S12]  /*0410*/  IMAD.MOV.U32 R4, RZ, RZ, 0x2 ;  /* 0x00000002ff047424 */ /* 0x000fd800078e00ff */
        /* <DEDUP_REMOVED lines=37> */
[----:B------:R-:W-:Y:S01]  /*0670*/  IMAD.MOV.U32 R4, RZ, RZ, 0x7 ;  /* 0x00000007ff047424 */ /* 0x000fe200078e00ff */
[C---:B--2---:R-:W-:Y:S02]  /*0680*/  ISETP.GE.AND P1, PT, R3.reuse, R6, PT ;  /* 0x000000060300720c */ /* 0x044fe40003f26270 */
[----:B---3--:R-:W-:-:S13]  /*0690*/  ISETP.GE.AND P0, PT, R3, R8, PT ;  /* 0x000000080300720c */ /* 0x008fda0003f06270 */
[----:B------:R-:W-:Y:S05]  /*06a0*/  @!P0 BRA P1, `(.L_x_447) ;  /* 0x0000000000108947 */ /* 0x000fea0000800000 */
.L_x_449:
[----:B-----5:R-:W0:Y:S02]  /*06b0*/  LDC.64 R2, c[0x0][0x3c0] ;  /* 0x0000f000ff027b82 */ /* 0x020e240000000a00 */
[----:B0-----:R-:W-:-:S05]  /*06c0*/  IMAD.WIDE R2, R0, 0x4, R2 ;  /* 0x0000000400027825 */ /* 0x001fca00078e0202 */
[----:B------:R-:W-:Y:S01]  /*06d0*/  STG.E desc[UR8][R2.64], RZ ;  /* 0x000000ff02007986 */ /* 0x000fe2000c101908 */
[----:B------:R-:W-:Y:S05]  /*06e0*/  EXIT ;  /* 0x000000000000794d */ /* 0x000fea0003800000 */
.L_x_447:
[----:B------:R-:W-:Y:S05]  /*06f0*/  BSYNC.RECONVERGENT B0 ;  /* 0x0000000000007941 */ /* 0x000fea0003800200 */
.L_x_445:
[----:B------:R-:W0:Y:S08]  /*0700*/  LDC.64 R10, c[0x0][0x390] ;  /* 0x0000e400ff0a7b82 */ /* 0x000e300000000a00 */
[----:B------:R-:W1:Y:S08]  /*0710*/  LDC.64 R8, c[0x0][0x380] ;  /* 0x0000e000ff087b82 */ /* 0x000e700000000a00 */
[----:B------:R-:W2:Y:S08]  /*0720*/  LDC.64 R6, c[0x0][0x3a8] ;  /* 0x0000ea00ff067b82 */ /* 0x000eb00000000a00 */
[----:B------:R-:W3:Y:S01]  /*0730*/  LDC.64 R12, c[0x0][0x3a0] ;  /* 0x0000e800ff0c7b82 */ /* 0x000ee20000000a00 */
[----:B0-----:R-:W-:-:S06]  /*0740*/  IMAD.WIDE.U32 R10, R4, 0x4, R10 ;  /* 0x00000004040a7825 */ /* 0x001fcc00078e000a */
[----:B------:R-:W4:Y:S01]  /*0750*/  LDG.E.CONSTANT R10, desc[UR8][R10.64] ;  /* 0x000000080a0a7981 */ /* 0x000f22000c1e9900 */
[----:B-1----:R-:W-:-:S06]  /*0760*/  IMAD.WIDE.U32 R8, R4, 0x4, R8 ;  /* 0x0000000404087825 */ /* 0x002fcc00078e0008 */
[----:B------:R-:W4:Y:S01]  /*0770*/  LDG.E.CONSTANT R8, desc[UR8][R8.64] ;  /* 0x0000000808087981 */ /* 0x000f22000c1e9900 */
[----:B--2---:R-:W-:-:S06]  /*0780*/  IMAD.WIDE.U32 R6, R4, 0x8, R6 ;  /* 0x0000000804067825 */ /* 0x004fcc00078e0006 */
[----:B------:R-:W5:Y:S01]  /*0790*/  LDG.E.64.CONSTANT R6, desc[UR8][R6.64] ;  /* 0x0000000806067981 */ /* 0x000f62000c1e9b00 */
[----:B---3--:R-:W-:-:S05]  /*07a0*/  IMAD.WIDE.U32 R12, R4, 0x4, R12 ;  /* 0x00000004040c7825 */ /* 0x008fca00078e000c */
[----:B------:R0:W5:Y:S01]  /*07b0*/  LDG.E.CONSTANT R2, desc[UR8][R12.64] ;  /* 0x000000080c027981 */ /* 0x000162000c1e9900 */
[----:B----4-:R-:W-:Y:S01]  /*07c0*/  ISETP.NE.AND P0, PT, R10, 0x4, PT ;  /* 0x000000040a00780c */ /* 0x010fe20003f05270 */
[----:B------:R-:W-:-:S12]  /*07d0*/  IMAD.IADD R19, R3, 0x1, -R8 ;  /* 0x0000000103137824 */ /* 0x000fd800078e0a08 */
[----:B0-----:R-:W-:Y:S05]  /*07e0*/  @P0 BRA `(.L_x_450) ;  /* 0x0000000400240947 */ /* 0x001fea0003800000 */
[----:B-----5:R-:W-:-:S13]  /*07f0*/  ISETP.GE.AND P0, PT, R2, 0x1, PT ;  /* 0x000000010200780c */ /* 0x020fda0003f06270 */
[----:B------:R-:W-:Y:S05]  /*0800*/  @!P0 BRA `(.L_x_451) ;  /* 0x00000004000c8947 */ /* 0x000fea0003800000 */
[C---:B------:R-:W-:Y:S01]  /*0810*/  ISETP.GT.U32.AND P0, PT, R2.reuse, 0x20, PT ;  /* 0x000000200200780c */ /* 0x040fe20003f04070 */
[----:B------:R-:W-:Y:S01]  /*0820*/  IMAD.WIDE.U32 R6, R19, R2, R6 ;  /* 0x0000000213067225 */ /* 0x000fe200078e0006 */
[----:B------:R-:W-:Y:S01]  /*0830*/  SHF.R.S32.HI R3, RZ, 0x1f, R19 ;  /* 0x0000001fff037819 */ /* 0x000fe20000011413 */
[----:B------:R-:W-:Y:S04]  /*0840*/  BSSY.RECONVERGENT B0, `(.L_x_452) ;  /* 0x000003b000007945 */ /* 0x000fe80003800200 */
[----:B------:R-:W-:-:S06]  /*0850*/  IMAD R8, R2, R3, R7 ;  /* 0x0000000302087224 */ /* 0x000fcc00078e0207 */
[----:B------:R-:W-:Y:S05]  /*0860*/  @P0 BRA `(.L_x_453) ;  /* 0x0000000000640947 */ /* 0x000fea0003800000 */
[----:B------:R-:W-:Y:S01]  /*0870*/  SHF.R.S32.HI R3, RZ, 0x1f, R8 ;  /* 0x0000001fff037819 */ /* 0x000fe20000011408 */
[----:B------:R-:W0:Y:S03]  /*0880*/  LDCU.64 UR4, c[0x0][0x3b0] ;  /* 0x00007600ff0477ac */ /* 0x000e260008000a00 */
[----:B------:R-:W-:-:S05]  /*0890*/  LEA.HI R3, P0, R3, R6, RZ, 0x5 ;  /* 0x0000000603037211 */ /* 0x000fca00078128ff */
[----:B------:R-:W-:-:S05]  /*08a0*/  IMAD.X R4, RZ, RZ, R8, P0 ;  /* 0x000000ffff047224 */ /* 0x000fca00000e0608 */
[----:B------:R-:W-:-:S04]  /*08b0*/  SHF.R.S64 R5, R3, 0x5, R4 ;  /* 0x0000000503057819 */ /* 0x000fc80000001004 */
[----:B------:R-:W-:Y:S01]  /*08c0*/  SHF.R.S64 R4, RZ, 0x1e, R5 ;  /* 0x0000001eff047819 */ /* 0x000fe20000001005 */
[----:B------:R-:W-:-:S04]  /*08d0*/  IMAD R11, R5, -0x20, R6 ;  /* 0xffffffe0050b7824 */ /* 0x000fc800078e0206 */
[----:B------:R-:W-:-:S05]  /*08e0*/  IMAD.IADD R3, R2, 0x1, R11 ;  /* 0x0000000102037824 */ /* 0x000fca00078e020b */
[----:B------:R-:W-:-:S13]  /*08f0*/  ISETP.GT.AND P0, PT, R3, 0x20, PT ;  /* 0x000000200300780c */ /* 0x000fda0003f04270 */
[----:B------:R-:W-:-:S04]  /*0900*/  @P0 IADD3 R6, P1, PT, RZ, RZ, RZ ;  /* 0x000000ffff060210 */ /* 0x000fc80007f3e0ff */
[C---:B------:R-:W-:Y:S02]  /*0910*/  @P0 IADD3.X R3, PT, PT, R5.reuse, 0x1, RZ, P1, !PT ;  /* 0x0000000105030810 */ /* 0x040fe40000ffe4ff */
[----:B0-----:R-:W-:Y:S02]  /*0920*/  IADD3 R4, P1, PT, R4, UR4, RZ ;  /* 0x0000000404047c10 */ /* 0x001fe4000ff3e0ff */
[----:B------:R-:W-:Y:S02]  /*0930*/  @P0 SHF.R.S64 R6, R6, 0x1e, R3 ;  /* 0x0000001e06060819 */ /* 0x000fe40000001003 */
[----:B------:R-:W-:Y:S02]  /*0940*/  LEA.HI.X.SX32 R5, R5, UR5, 0x2, P1 ;  /* 0x0000000505057c11 */ /* 0x000fe400088f16ff */
[----:B------:R-:W-:-:S03]  /*0950*/  @P0 IADD3 R6, P1, PT, R6, UR4, RZ ;  /* 0x0000000406060c10 */ /* 0x000fc6000ff3e0ff */
[----:B------:R-:W2:Y:S01]  /*0960*/  LDG.E R4, desc[UR8][R4.64] ;  /* 0x0000000804047981 */ /* 0x000ea2000c1e1900 */
[----:B------:R-:W-:-:S06]  /*0970*/  @P0 LEA.HI.X.SX32 R7, R3, UR5, 0x2, P1 ;  /* 0x0000000503070c11 */ /* 0x000fcc00088f16ff */
[----:B------:R-:W3:Y:S01]  /*0980*/  @P0 LDG.E R7, desc[UR8][R6.64] ;  /* 0x0000000806070981 */ /* 0x000ee2000c1e1900 */
[----:B------:R-:W-:-:S05]  /*0990*/  IMAD.MOV.U32 R3, RZ, RZ, -0x1 ;  /* 0xffffffffff037424 */ /* 0x000fca00078e00ff */
[----:B------:R-:W-:Y:S02]  /*09a0*/  SHF.L.U32 R3, R3, R2, RZ ;  /* 0x0000000203037219 */ /* 0x000fe400000006ff */
[----:B--2---:R-:W-:-:S04]  /*09b0*/  @!P0 SHF.R.U32.HI R2, RZ, R11, R4 ;  /* 0x0000000bff028219 */ /* 0x004fc80000011604 */
[----:B------:R-:W-:Y:S02]  /*09c0*/  @!P0 LOP3.LUT R9, R2, R3, RZ, 0x30, !PT ;  /* 0x0000000302098212 */ /* 0x000fe400078e30ff */
[----:B---3--:R-:W-:-:S04]  /*09d0*/  @P0 SHF.R.W.U32 R2, R4, R11, R7 ;  /* 0x0000000b04020219 */ /* 0x008fc80000001e07 */
[----:B------:R-:W-:Y:S01]  /*09e0*/  @P0 LOP3.LUT R9, R2, R3, RZ, 0x30, !PT ;  /* 0x0000000302090212 */ /* 0x000fe200078e30ff */
[----:B------:R-:W-:Y:S06]  /*09f0*/  BRA `(.L_x_454) ;  /* 0x00000000007c7947 */ /* 0x000fec0003800000 */
.L_x_453:
[----:B------:R-:W0:Y:S01]  /*0a00*/  LDC.64 R4, c[0x0][0x3b0] ;  /* 0x0000ec00ff047b82 */ /* 0x000e220000000a00 */
[----:B------:R-:W-:Y:S01]  /*0a10*/  SHF.R.S32.HI R3, RZ, 0x1f, R8 ;  /* 0x0000001fff037819 */ /* 0x000fe20000011408 */
[----:B------:R-:W-:Y:S01]  /*0a20*/  BSSY.RECONVERGENT B1, `(.L_x_455) ;  /* 0x000001b000017945 */ /* 0x000fe20003800200 */
[----:B------:R-:W-:Y:S02]  /*0a30*/  IMAD.MOV.U32 R13, RZ, RZ, RZ ;  /* 0x000000ffff0d7224 */ /* 0x000fe400078e00ff */
[----:B------:R-:W-:Y:S01]  /*0a40*/  LEA.HI R3, P0, R3, R6, RZ, 0x5 ;  /* 0x0000000603037211 */ /* 0x000fe200078128ff */
[----:B------:R-:W-:-:S04]  /*0a50*/  IMAD.MOV.U32 R9, RZ, RZ, RZ ;  /* 0x000000ffff097224 */ /* 0x000fc800078e00ff */
[----:B------:R-:W-:-:S05]  /*0a60*/  IMAD.X R8, RZ, RZ, R8, P0 ;  /* 0x000000ffff087224 */ /* 0x000fca00000e0608 */
[----:B------:R-:W-:-:S05]  /*0a70*/  SHF.R.S64 R3, R3, 0x5, R8 ;  /* 0x0000000503037819 */ /* 0x000fca0000001008 */
[----:B------:R-:W-:-:S07]  /*0a80*/  IMAD R8, R3, -0x20, R6 ;  /* 0xffffffe003087824 */ /* 0x000fce00078e0206 */
.L_x_456:
[----:B0-----:R-:W-:-:S06]  /*0a90*/  IMAD.WIDE R6, R3, 0x4, R4 ;  /* 0x0000000403067825 */ /* 0x001fcc00078e0204 */
[----:B------:R-:W2:Y:S01]  /*0aa0*/  LDG.E R7, desc[UR8][R6.64] ;  /* 0x0000000806077981 */ /* 0x000ea2000c1e1900 */
[----:B------:R-:W-:Y:S02]  /*0ab0*/  IMAD.MOV R11, RZ, RZ, -R8 ;  /* 0x000000ffff0b7224 */ /* 0x000fe400078e0a08 */
[----:B------:R-:W-:Y:S02]  /*0ac0*/  IMAD.MOV.U32 R15, RZ, RZ, -0x1 ;  /* 0xffffffffff0f7424 */ /* 0x000fe400078e00ff */
[----:B------:R-:W-:Y:S01]  /*0ad0*/  VIADD R3, R3, 0x1 ;  /* 0x0000000103037836 */ /* 0x000fe20000000000 */
[----:B------:R-:W-:-:S04]  /*0ae0*/  VIADDMNMX.U32 R10, R11, 0x20, R2, PT ;  /* 0x000000200b0a7846 */ /* 0x000fc80003800002 */
[----:B------:R-:W-:Y:S01]  /*0af0*/  SHF.L.U32 R11, R15, R10, RZ ;  /* 0x0000000a0f0b7219 */ /* 0x000fe200000006ff */
[----:B------:R-:W-:Y:S01]  /*0b00*/  IMAD.IADD R2, R2, 0x1, -R10 ;  /* 0x0000000102027824 */ /* 0x000fe200078e0a0a */
[----:B------:R-:W-:Y:S02]  /*0b10*/  ISETP.NE.AND P0, PT, R10, 0x20, PT ;  /* 0x000000200a00780c */ /* 0x000fe40003f05270 */
[----:B------:R-:W-:Y:S02]  /*0b20*/  LOP3.LUT R11, RZ, R11, RZ, 0x33, !PT ;  /* 0x0000000bff0b7212 */ /* 0x000fe400078e33ff */
[----:B------:R-:W-:Y:S02]  /*0b30*/  ISETP.GT.AND P1, PT, R2, RZ, PT ;  /* 0x000000ff0200720c */ /* 0x000fe40003f24270 */
[----:B------:R-:W-:Y:S02]  /*0b40*/  SEL R11, R11, 0xffffffff, P0 ;  /* 0xffffffff0b0b7807 */ /* 0x000fe40000000000 */
[----:B--2---:R-:W-:-:S04]  /*0b50*/  SHF.R.U32.HI R8, RZ, R8, R7 ;  /* 0x00000008ff087219 */ /* 0x004fc80000011607 */
[----:B------:R-:W-:-:S04]  /*0b60*/  LOP3.LUT R8, R8, R11, RZ, 0xc0, !PT ;  /* 0x0000000b08087212 */ /* 0x000fc800078ec0ff */
[----:B------:R-:W-:Y:S01]  /*0b70*/  SHF.L.U32 R8, R8, R9, RZ ;  /* 0x0000000908087219 */ /* 0x000fe200000006ff */
[----:B------:R-:W-:-:S03]  /*0b80*/  IMAD.IADD R9, R10, 0x1, R9 ;  /* 0x000000010a097824 */ /* 0x000fc600078e0209 */
[----:B------:R-:W-:Y:S01]  /*0b90*/  LOP3.LUT R13, R8, R13, RZ, 0xfc, !PT ;  /* 0x0000000d080d7212 */ /* 0x000fe200078efcff */
[----:B------:R-:W-:Y:S01]  /*0ba0*/  IMAD.MOV.U32 R8, RZ, RZ, RZ ;  /* 0x000000ffff087224 */ /* 0x000fe200078e00ff */
[----:B------:R-:W-:-:S13]  /*0bb0*/  ISETP.GE.AND P0, PT, R9, 0x40, PT ;  /* 0x000000400900780c */ /* 0x000fda0003f06270 */
[----:B------:R-:W-:Y:S05]  /*0bc0*/  @!P0 BRA P1, `(.L_x_456) ;  /* 0xfffffffc00b08947 */ /* 0x000fea000083ffff */
[----:B------:R-:W-:Y:S05]  /*0bd0*/  BSYNC.RECONVERGENT B1 ;  /* 0x0000000000017941 */ /* 0x000fea0003800200 */
.L_x_455:
[----:B------:R-:W-:-:S07]  /*0be0*/  IMAD.MOV.U32 R9, RZ, RZ, R13 ;  /* 0x000000ffff097224 */ /* 0x000fce00078e000d */
.L_x_454:
[----:B------:R-:W-:Y:S05]  /*0bf0*/  BSYNC.RECONVERGENT B0 ;  /* 0x0000000000007941 */ /* 0x000fea0003800200 */
.L_x_452:
[----:B------:R-:W0:Y:S02]  /*0c00*/  LDC.64 R2, c[0x0][0x3c0] ;  /* 0x0000f000ff027b82 */ /* 0x000e240000000a00 */
[----:B0-----:R-:W-:-:S05]  /*0c10*/  IMAD.WIDE R2, R0, 0x4, R2 ;  /* 0x0000000400027825 */ /* 0x001fca00078e0202 */
[----:B------:R-:W-:Y:S01]  /*0c20*/  STG.E desc[UR8][R2.64], R9 ;  /* 0x0000000902007986 */ /* 0x000fe2000c101908 */
[----:B------:R-:W-:Y:S05]  /*0c30*/  EXIT ;  /* 0x000000000000794d */ /* 0x000fea0003800000 */
.L_x_451:
[----:B------:R-:W0:Y:S02]  /*0c40*/  LDC.64 R2, c[0x0][0x3c0] ;  /* 0x0000f000ff027b82 */ /* 0x000e240000000a00 */
[----:B0-----:R-:W-:-:S05]  /*0c50*/  IMAD.WIDE R2, R0, 0x4, R2 ;  /* 0x0000000400027825 */ /* 0x001fca00078e0202 */
[----:B------:R-:W-:Y:S01]  /*0c60*/  STG.E desc[UR8][R2.64], RZ ;  /* 0x000000ff02007986 */ /* 0x000fe2000c101908 */
[----:B------:R-:W-:Y:S05]  /*0c70*/  EXIT ;  /* 0x000000000000794d */ /* 0x000fea0003800000 */
.L_x_450:
[----:B------:R-:W0:Y:S01]  /*0c80*/  LDC.64 R8, c[0x0][0x398] ;  /* 0x0000e600ff087b82 */ /* 0x000e220000000a00 */
[----:B------:R-:W-:Y:S01]  /*0c90*/  IMAD.SHL.U32 R17, R4, 0x4, RZ ;  /* 0x0000000404117824 */ /* 0x000fe200078e00ff */
[----:B------:R-:W-:-:S03]  /*0ca0*/  ISETP.NE.AND P0, PT, R10, 0x2, PT ;  /* 0x000000020a00780c */ /* 0x000fc60003f05270 */
[----:B0-----:R-:W-:-:S05]  /*0cb0*/  IMAD.WIDE.U32 R16, R17, 0x8, R8 ;  /* 0x0000000811107825 */ /* 0x001fca00078e0008 */
[----:B------:R-:W2:Y:S04]  /*0cc0*/  LDG.E.64.CONSTANT R4, desc[UR8][R16.64] ;  /* 0x0000000810047981 */ /* 0x000ea8000c1e9b00 */
[----:B------:R-:W2:Y:S04]  /*0cd0*/  LDG.E.64.CONSTANT R8, desc[UR8][R16.64+0x8] ;  /* 0x0000080810087981 */ /* 0x000ea8000c1e9b00 */
[----:B------:R-:W3:Y:S01]  /*0ce0*/  @!P0 LDG.E.64.CONSTANT R12, desc[UR8][R16.64+0x10] ;  /* 0x00001008100c8981 */ /* 0x000ee2000c1e9b00 */
[----:B------:R-:W2:Y:S01]  /*0cf0*/  I2F.F64 R10, R19 ;  /* 0x00000013000a7312 */ /* 0x000ea20000201c00 */
[----:B------:R-:W-:Y:S01]  /*0d00*/  @!P0 IMAD R14, R19, R19, RZ ;  /* 0x00000013130e8224 */ /* 0x000fe200078e02ff */
[----:B-----5:R-:W-:Y:S01]  /*0d10*/  ISETP.GE.AND P1, PT, R2, 0x1, PT ;  /* 0x000000010200780c */ /* 0x020fe20003f26270 */
[----:B------:R-:W-:Y:S01]  /*0d20*/  BSSY.RECONVERGENT B0, `(.L_x_457) ;  /* 0x000005d000007945 */ /* 0x000fe20003800200 */
[----:B------:R-:W-:-:S04]  /*0d30*/  IMAD.MOV.U32 R3, RZ, RZ, RZ ;  /* 0x000000ffff037224 */ /* 0x000fc800078e00ff */
[----:B------:R-:W3:Y:S01]  /*0d40*/  @!P0 I2F.F64.U32 R14, R14 ;  /* 0x0000000e000e8312 */ /* 0x000ee20000201800 */
[----:B--2---:R-:W-:-:S08]  /*0d50*/  DFMA R4, R8, R10, R4 ;  /* 0x0000000a0804722b */ /* 0x004fd00000000004 */
[----:B---3--:R-:W-:Y:S01]  /*0d60*/  @!P0 DFMA R4, R12, R14, R4 ;  /* 0x0000000e0c04822b */ /* 0x008fe20000000004 */
[----:B------:R-:W-:Y:S10]  /*0d70*/  @!P1 BRA `(.L_x_458) ;  /* 0x00000004005c9947 */ /* 0x000ff40003800000 */
[----:B------:R-:W-:Y:S01]  /*0d80*/  ISETP.GT.U32.AND P0, PT, R2, 0x20, PT ;  /* 0x000000200200780c */ /* 0x000fe20003f04070 */
[----:B------:R-:W-:Y:S01]  /*0d90*/  IMAD.WIDE.U32 R8, R19, R2, R6 ;  /* 0x0000000213087225 */ /* 0x000fe200078e0006 */
[----:B------:R-:W-:-:S05]  /*0da0*/  SHF.R.S32.HI R3, RZ, 0x1f, R19 ;  /* 0x0000001fff037819 */ /* 0x000fca0000011413 */
[----:B------:R-:W-:-:S06]  /*0db0*/  IMAD R3, R2, R3, R9 ;  /* 0x0000000302037224 */ /* 0x000fcc00078e0209 */
[----:B------:R-:W-:Y:S05]  /*0dc0*/  @P0 BRA `(.L_x_459) ;  /* 0x0000000000680947 */ /* 0x000fea0003800000 */
[C---:B------:R-:W-:Y:S01]  /*0dd0*/  LOP3.LUT R11, R8.reuse, 0x1f, RZ, 0xc0, !PT ;  /* 0x0000001f080b7812 */ /* 0x040fe200078ec0ff */
[----:B------:R-:W0:Y:S01]  /*0de0*/  LDCU.64 UR4, c[0x0][0x3b0] ;  /* 0x00007600ff0477ac */ /* 0x000e220008000a00 */
[----:B------:R-:W-:-:S03]  /*0df0*/  SHF.L.U64.HI R9, R8, 0x1b, R3 ;  /* 0x0000001b08097819 */ /* 0x000fc60000010203 */
[----:B------:R-:W-:-:S05]  /*0e00*/  IMAD.IADD R6, R2, 0x1, R11 ;  /* 0x0000000102067824 */ /* 0x000fca00078e020b */
[----:B------:R-:W-:Y:S02]  /*0e10*/  ISETP.GT.U32.AND P0, PT, R6, 0x20, PT ;  /* 0x000000200600780c */ /* 0x000fe40003f04070 */
[----:B------:R-:W-:-:S11]  /*0e20*/  SHF.R.S64 R6, RZ, 0x1e, R9 ;  /* 0x0000001eff067819 */ /* 0x000fd60000001009 */
[----:B------:R-:W-:-:S04]  /*0e30*/  @P0 IADD3 R8, P1, PT, RZ, RZ, RZ ;  /* 0x000000ffff080210 */ /* 0x000fc80007f3e0ff */
[C---:B------:R-:W-:Y:S02]  /*0e40*/  @P0 IADD3.X R3, PT, PT, R9.reuse, 0x1, RZ, P1, !PT ;  /* 0x0000000109030810 */ /* 0x040fe40000ffe4ff */
[----:B0-----:R-:W-:Y:S02]  /*0e50*/  IADD3 R6, P1, PT, R6, UR4, RZ ;  /* 0x0000000406067c10 */ /* 0x001fe4000ff3e0ff */
[----:B------:R-:W-:Y:S02]  /*0e60*/  @P0 SHF.R.S64 R8, R8, 0x1e, R3 ;  /* 0x0000001e08080819 */ /* 0x000fe40000001003 */
[----:B------:R-:W-:Y:S02]  /*0e70*/  LEA.HI.X.SX32 R7, R9, UR5, 0x2, P1 ;  /* 0x0000000509077c11 */ /* 0x000fe400088f16ff */
[----:B------:R-:W-:-:S03]  /*0e80*/  @P0 IADD3 R8, P1, PT, R8, UR4, RZ ;  /* 0x0000000408080c10 */ /* 0x000fc6000ff3e0ff */
[----:B------:R-:W2:Y:S01]  /*0e90*/  LDG.E.CONSTANT R6, desc[UR8][R6.64] ;  /* 0x0000000806067981 */ /* 0x000ea2000c1e9900 */
[----:B------:R-:W-:-:S05]  /*0ea0*/  @P0 LEA.HI.X.SX32 R9, R3, UR5, 0x2, P1 ;  /* 0x0000000503090c11 */ /* 0x000fca00088f16ff */
[----:B------:R-:W3:Y:S01]  /*0eb0*/  @P0 LDG.E.CONSTANT R8, desc[UR8][R8.64] ;  /* 0x0000000808080981 */ /* 0x000ee2000c1e9900 */
[----:B------:R-:W-:Y:S01]  /*0ec0*/  ISETP.NE.AND P1, PT, R2, 0x20, PT ;  /* 0x000000200200780c */ /* 0x000fe20003f25270 */
[----:B------:R-:W-:-:S05]  /*0ed0*/  IMAD.MOV.U32 R13, RZ, RZ, -0x1 ;  /* 0xffffffffff0d7424 */ /* 0x000fca00078e00ff */
[----:B------:R-:W-:-:S07]  /*0ee0*/  SHF.L.U32 R10, R13, R2, RZ ;  /* 0x000000020d0a7219 */ /* 0x000fce00000006ff */
[----:B------:R-:W-:Y:S01]  /*0ef0*/  @P1 VIADD R2, R2, 0xffffffff ;  /* 0xffffffff02021836 */ /* 0x000fe20000000000 */
[-C--:B--2---:R-:W-:Y:S02]  /*0f00*/  @!P0 SHF.R.U32.HI R3, RZ, R11.reuse, R6 ;  /* 0x0000000bff038219 */ /* 0x084fe40000011606 */
[----:B---3--:R-:W-:-:S04]  /*0f10*/  @P0 SHF.R.U64 R3, R6, R11, R8 ;  /* 0x0000000b06030219 */ /* 0x008fc80000001208 */
[----:B------:R-:W-:-:S04]  /*0f20*/  LOP3.LUT R3, R3, R10, RZ, 0x30, !PT ;  /* 0x0000000a03037212 */ /* 0x000fc800078e30ff */
[----:B------:R-:W-:-:S05]  /*0f30*/  @P1 SHF.R.U32.HI R2, RZ, R2, R3 ;  /* 0x00000002ff021219 */ /* 0x000fca0000011603 */
[----:B------:R-:W-:-:S05]  /*0f40*/  @P1 IMAD.MOV R2, RZ, RZ, -R2 ;  /* 0x000000ffff021224 */ /* 0x000fca00078e0a02 */
[----:B------:R-:W-:Y:S01]  /*0f50*/  @P1 LOP3.LUT R3, R3, R10, R2, 0xf8, !PT ;  /* 0x0000000a03031212 */ /* 0x000fe200078ef802 */
[----:B------:R-:W-:Y:S06]  /*0f60*/  BRA `(.L_x_458) ;  /* 0x0000000000e07947 */ /* 0x000fec0003800000 */
.L_x_459:
[----:B------:R-:W0:Y:S01]  /*0f70*/  LDC.64 R6, c[0x0][0x3b0] ;  /* 0x0000ec00ff067b82 */ /* 0x000e220000000a00 */
[----:B------:R-:W-:Y:S02]  /*0f80*/  SHF.L.U64.HI R16, R8, 0x1b, R3 ;  /* 0x0000001b08107819 */ /* 0x000fe40000010203 */
[----:B------:R-:W-:Y:S02]  /*0f90*/  IADD3 R17, P0, PT, RZ, RZ, RZ ;  /* 0x000000ffff117210 */ /* 0x000fe40007f1e0ff */
[----:B------:R-:W-:Y:S02]  /*0fa0*/  SHF.R.S64 R11, RZ, 0x1e, R16 ;  /* 0x0000001eff0b7819 */ /* 0x000fe40000001010 */
[----:B------:R-:W-:-:S04]  /*0fb0*/  IADD3.X R14, PT, PT, R16, 0x1, RZ, P0, !PT ;  /* 0x00000001100e7810 */ /* 0x000fc800007fe4ff */
[----:B------:R-:W-:Y:S02]  /*0fc0*/  SHF.R.S64 R13, R17, 0x1e, R14 ;  /* 0x0000001e110d7819 */ /* 0x000fe4000000100e */
[----:B0-----:R-:W-:-:S04]  /*0fd0*/  IADD3 R10, P1, PT, R11, R6, RZ ;  /* 0x000000060b0a7210 */ /* 0x001fc80007f3e0ff */
[----:B------:R-:W-:Y:S02]  /*0fe0*/  LEA.HI.X.SX32 R11, R16, R7, 0x2, P1 ;  /* 0x00000007100b7211 */ /* 0x000fe400008f16ff */
[----:B------:R-:W-:-:S03]  /*0ff0*/  IADD3 R12, P1, PT, R13, R6, RZ ;  /* 0x000000060d0c7210 */ /* 0x000fc60007f3e0ff */
[----:B------:R-:W2:Y:S01]  /*1000*/  LDG.E.CONSTANT R10, desc[UR8][R10.64] ;  /* 0x000000080a0a7981 */ /* 0x000ea2000c1e9900 */
[----:B------:R-:W-:-:S06]  /*1010*/  LEA.HI.X.SX32 R13, R14, R7, 0x2, P1 ;  /* 0x000000070e0d7211 */ /* 0x000fcc00008f16ff */
[----:B------:R0:W5:Y:S01]  /*1020*/  LDG.E.CONSTANT R13, desc[UR8][R12.64] ;  /* 0x000000080c0d7981 */ /* 0x000162000c1e9900 */
[----:B------:R-:W-:Y:S01]  /*1030*/  LOP3.LUT R15, R8, 0x1f, RZ, 0xc0, !PT ;  /* 0x0000001f080f7812 */ /* 0x000fe200078ec0ff */
[----:B------:R-:W-:Y:S03]  /*1040*/  BSSY.RECONVERGENT B1, `(.L_x_460) ;  /* 0x0000023000017945 */ /* 0x000fe60003800200 */
[----:B------:R-:W-:-:S05]  /*1050*/  IADD3 R8, PT, PT, -R15, 0x20, RZ ;  /* 0x000000200f087810 */ /* 0x000fca0007ffe1ff */
[----:B------:R-:W-:-:S05]  /*1060*/  IMAD.IADD R14, R2, 0x1, -R8 ;  /* 0x00000001020e7824 */ /* 0x000fca00078e0a08 */
[----:B------:R-:W-:Y:S02]  /*1070*/  ISETP.GE.U32.AND P1, PT, R14, 0x20, PT ;  /* 0x000000200e00780c */ /* 0x000fe40003f26070 */
[----:B--2---:R-:W-:-:S11]  /*1080*/  SHF.R.U32.HI R9, RZ, R15, R10 ;  /* 0x0000000fff097219 */ /* 0x004fd6000001160a */
[----:B0-----:R-:W-:Y:S05]  /*1090*/  @!P1 BRA `(.L_x_461) ;  /* 0x00000000005c9947 */ /* 0x001fea0003800000 */
[----:B------:R-:W-:Y:S02]  /*10a0*/  ISETP.NE.AND P1, PT, R14, 0x20, PT ;  /* 0x000000200e00780c */ /* 0x000fe40003f25270 */
[CC--:B-----5:R-:W-:Y:S02]  /*10b0*/  SHF.L.U32 R3, R13.reuse, R8.reuse, RZ ;  /* 0x000000080d037219 */ /* 0x0e0fe400000006ff */
[----:B------:R-:W-:Y:S02]  /*10c0*/  SHF.L.U64.HI R8, R13, R8, RZ ;  /* 0x000000080d087219 */ /* 0x000fe400000102ff */
[----:B------:R-:W-:-:S07]  /*10d0*/  LOP3.LUT R3, R3, R9, RZ, 0xfc, !PT ;  /* 0x0000000903037212 */ /* 0x000fce00078efcff */
[----:B------:R-:W-:Y:S05]  /*10e0*/  @!P1 BRA `(.L_x_462) ;  /* 0x0000000000609947 */ /* 0x000fea0003800000 */
[----:B------:R-:W-:-:S04]  /*10f0*/  IADD3.X R10, PT, PT, R16, 0x2, RZ, P0, !PT ;  /* 0x00000002100a7810 */ /* 0x000fc800007fe4ff */
[----:B------:R-:W-:-:S04]  /*1100*/  SHF.R.S64 R9, R17, 0x1e, R10 ;  /* 0x0000001e11097819 */ /* 0x000fc8000000100a */
[----:B------:R-:W-:-:S04]  /*1110*/  IADD3 R6, P0, PT, R9, R6, RZ ;  /* 0x0000000609067210 */ /* 0x000fc80007f1e0ff */
[----:B------:R-:W-:-:S05]  /*1120*/  LEA.HI.X.SX32 R7, R10, R7, 0x2, P0 ;  /* 0x000000070a077211 */ /* 0x000fca00000f16ff */
[----:B------:R-:W2:Y:S01]  /*1130*/  LDG.E.CONSTANT R6, desc[UR8][R6.64] ;  /* 0x0000000806067981 */ /* 0x000ea2000c1e9900 */
[----:B------:R-:W-:Y:S02]  /*1140*/  VIADD R9, R14, 0xffffffe0 ;  /* 0xffffffe00e097836 */ /* 0x000fe40000000000 */
[----:B------:R-:W-:-:S03]  /*1150*/  IMAD.MOV.U32 R10, RZ, RZ, -0x1 ;  /* 0xffffffffff0a7424 */ /* 0x000fc600078e00ff */
[----:B------:R-:W-:Y:S02]  /*1160*/  ISETP.NE.AND P0, PT, R9, 0x20, PT ;  /* 0x000000200900780c */ /* 0x000fe40003f05270 */
[----:B------:R-:W-:Y:S02]  /*1170*/  SHF.L.U32 R10, R10, R9, RZ ;  /* 0x000000090a0a7219 */ /* 0x000fe400000006ff */
[----:B------:R-:W-:Y:S02]  /*1180*/  IADD3 R9, PT, PT, -R15, 0x40, RZ ;  /* 0x000000400f097810 */ /* 0x000fe40007ffe1ff */
[----:B------:R-:W-:-:S04]  /*1190*/  LOP3.LUT R10, RZ, R10, RZ, 0x33, !PT ;  /* 0x0000000aff0a7212 */ /* 0x000fc800078e33ff */
[----:B------:R-:W-:-:S04]  /*11a0*/  SEL R11, R10, 0xffffffff, P0 ;  /* 0xffffffff0a0b7807 */ /* 0x000fc80000000000 */
[----:B--2---:R-:W-:-:S04]  /*11b0*/  LOP3.LUT R10, R6, R11, RZ, 0xc0, !PT ;  /* 0x0000000b060a7212 */ /* 0x004fc800078ec0ff */
[CC--:B------:R-:W-:Y:S02]  /*11c0*/  SHF.L.U32 R12, R10.reuse, R9.reuse, RZ ;  /* 0x000000090a0c7219 */ /* 0x0c0fe400000006ff */
[----:B------:R-:W-:Y:S02]  /*11d0*/  SHF.L.U64.HI R9, R10, R9, RZ ;  /* 0x000000090a097219 */ /* 0x000fe400000102ff */
[----:B------:R-:W-:Y:S02]  /*11e0*/  LOP3.LUT R3, R12, R3, RZ, 0xfc, !PT ;  /* 0x000000030c037212 */ /* 0x000fe400078efcff */
[----:B------:R-:W-:Y:S01]  /*11f0*/  LOP3.LUT R8, R9, R8, RZ, 0xfc, !PT ;  /* 0x0000000809087212 */ /* 0x000fe200078efcff */
[----:B------:R-:W-:Y:S06]  /*1200*/  BRA `(.L_x_462) ;  /* 0x0000000000187947 */ /* 0x000fec0003800000 */
.L_x_461:
[----:B------:R-:W-:-:S05]  /*1210*/  IMAD.MOV.U32 R3, RZ, RZ, -0x1 ;  /* 0xffffffffff037424 */ /* 0x000fca00078e00ff */
[----:B------:R-:W-:-:S04]  /*1220*/  SHF.L.U32 R3, R3, R14, RZ ;  /* 0x0000000e03037219 */ /* 0x000fc800000006ff */
[----:B-----5:R-:W-:-:S04]  /*1230*/  LOP3.LUT R3, R13, R3, RZ, 0x30, !PT ;  /* 0x000000030d037212 */ /* 0x020fc800078e30ff */
[CC--:B------:R-:W-:Y:S02]  /*1240*/  SHF.L.U32 R6, R3.reuse, R8.reuse, RZ ;  /* 0x0000000803067219 */ /* 0x0c0fe400000006ff */
[----:B------:R-:W-:Y:S02]  /*1250*/  SHF.L.U64.HI R8, R3, R8, RZ ;  /* 0x0000000803087219 */ /* 0x000fe400000102ff */
[----:B------:R-:W-:-:S07]  /*1260*/  LOP3.LUT R3, R6, R9, RZ, 0xfc, !PT ;  /* 0x0000000906037212 */ /* 0x000fce00078efcff */
.L_x_462:
[----:B------:R-:W-:Y:S05]  /*1270*/  BSYNC.RECONVERGENT B1 ;  /* 0x0000000000017941 */ /* 0x000fea0003800200 */
.L_x_460:
[----:B------:R-:W-:-:S13]  /*1280*/  ISETP.GT.U32.AND P0, PT, R2, 0x3f, PT ;  /* 0x0000003f0200780c */ /* 0x000fda0003f04070 */
[----:B------:R-:W-:Y:S02]  /*1290*/  @!P0 VIADD R6, R2, 0xffffffff ;  /* 0xffffffff02068836 */ /* 0x000fe40000000000 */
[----:B------:R-:W-:-:S03]  /*12a0*/  @!P0 IMAD.MOV.U32 R7, RZ, RZ, -0x1 ;  /* 0xffffffffff078424 */ /* 0x000fc600078e00ff */
[----:B------:R-:W-:Y:S02]  /*12b0*/  @!P0 SHF.R.U64 R8, R3, R6, R8 ;  /* 0x0000000603088219 */ /* 0x000fe40000001208 */
[----:B------:R-:W-:-:S03]  /*12c0*/  @!P0 SHF.L.U32 R2, R7, R2, RZ ;  /* 0x0000000207028219 */ /* 0x000fc600000006ff */
[----:B------:R-:W-:-:S05]  /*12d0*/  @!P0 IMAD.MOV R8, RZ, RZ, -R8 ;  /* 0x000000ffff088224 */ /* 0x000fca00078e0a08 */
[----:B------:R-:W-:-:S07]  /*12e0*/  @!P0 LOP3.LUT R3, R3, R2, R8, 0xf8, !PT ;  /* 0x0000000203038212 */ /* 0x000fce00078ef808 */
.L_x_458:
[----:B------:R-:W-:Y:S05]  /*12f0*/  BSYNC.RECONVERGENT B0 ;  /* 0x0000000000007941 */ /* 0x000fea0003800200 */
.L_x_457:
[----:B------:R-:W-:Y:S01]  /*1300*/  DSETP.MAX.AND P0, P1, RZ, R4, PT ;  /* 0x00000004ff00722a */ /* 0x000fe2000390f000 */
[----:B------:R-:W-:Y:S01]  /*1310*/  IMAD.MOV.U32 R9, RZ, RZ, R5 ;  /* 0x000000ffff097224 */ /* 0x000fe200078e0005 */
[----:B------:R-:W-:Y:S01]  /*1320*/  UMOV UR4, 0xffe00000 ;  /* 0xffe0000000047882 */ /* 0x000fe20000000000 */
[----:B------:R-:W-:Y:S01]  /*1330*/  IMAD.MOV.U32 R2, RZ, RZ, RZ ;  /* 0x000000ffff027224 */ /* 0x000fe200078e00ff */
[----:B------:R-:W-:Y:S01]  /*1340*/  UMOV UR5, 0x41efffff ;  /* 0x41efffff00057882 */ /* 0x000fe20000000000 */
[----:B------:R-:W-:Y:S01]  /*1350*/  IMAD.MOV.U32 R7, RZ, RZ, R4 ;  /* 0x000000ffff077224 */ /* 0x000fe200078e0004 */
[----:B------:R-:W-:Y:S01]  /*1360*/  UMOV UR6, UR5 ;  /* 0x0000000500067c82 */ /* 0x000fe20008000000 */
[----:B------:R-:W-:Y:S01]  /*1370*/  IMAD.MOV.U32 R4, RZ, RZ, RZ ;  /* 0x000000ffff047224 */ /* 0x000fe200078e00ff */
[----:B------:R-:W-:Y:S01]  /*1380*/  FSEL R11, R2, R9, P0 ;  /* 0x00000009020b7208 */ /* 0x000fe20000000000 */
[----:B------:R-:W-:-:S03]  /*1390*/  IMAD.U32 R6, RZ, RZ, UR6 ;  /* 0x00000006ff067e24 */ /* 0x000fc6000f8e00ff */
[----:B------:R-:W-:Y:S01]  /*13a0*/  SEL R4, R4, R7, P0 ;  /* 0x0000000704047207 */ /* 0x000fe20000000000 */
[----:B------:R-:W-:Y:S01]  /*13b0*/  IMAD.MOV.U32 R7, RZ, RZ, 0x3fe00000 ;  /* 0x3fe00000ff077424 */ /* 0x000fe200078e00ff */
[----:B------:R-:W-:-:S05]  /*13c0*/  @P1 LOP3.LUT R11, R9, 0x80000, RZ, 0xfc, !PT ;  /* 0x00080000090b1812 */ /* 0x000fca00078efcff */
[----:B------:R-:W-:-:S04]  /*13d0*/  IMAD.MOV.U32 R5, RZ, RZ, R11 ;  /* 0x000000ffff057224 */ /* 0x000fc800078e000b */
[----:B------:R-:W-:Y:S02]  /*13e0*/  IMAD.MOV.U32 R2, RZ, RZ, R5 ;  /* 0x000000ffff027224 */ /* 0x000fe400078e0005 */
[----:B------:R-:W-:-:S06]  /*13f0*/  DSETP.MIN.AND P0, P1, R4, UR4, PT ;  /* 0x0000000404007e2a */ /* 0x000fcc000b900000 */
[----:B------:R-:W-:Y:S02]  /*1400*/  FSEL R9, R2, UR6, P0 ;  /* 0x0000000602097c08 */ /* 0x000fe40008000000 */
[----:B------:R-:W-:-:S06]  /*1410*/  SEL R4, R4, UR4, P0 ;  /* 0x0000000404047c07 */ /* 0x000fcc0008000000 */
[----:B------:R-:W-:Y:S01]  /*1420*/  @P1 LOP3.LUT R9, R6, 0x80000, RZ, 0xfc, !PT ;  /* 0x0008000006091812 */ /* 0x000fe200078efcff */
[----:B------:R-:W-:-:S04]  /*1430*/  IMAD.MOV.U32 R6, RZ, RZ, RZ ;  /* 0x000000ffff067224 */ /* 0x000fc800078e00ff */
[----:B------:R-:W-:Y:S02]  /*1440*/  IMAD.MOV.U32 R5, RZ, RZ, R9 ;  /* 0x000000ffff057224 */ /* 0x000fe400078e0009 */
[----:B------:R-:W0:Y:S03]  /*1450*/  LDC.64 R8, c[0x0][0x3c0] ;  /* 0x0000f000ff087b82 */ /* 0x000e260000000a00 */
[----:B------:R-:W-:-:S06]  /*1460*/  LOP3.LUT R7, R7, 0x80000000, R5, 0xb8, !PT ;  /* 0x8000000007077812 */ /* 0x000fcc00078eb805 */
[----:B------:R-:W-:-:S10]  /*1470*/  DADD.RZ R4, R4, R6 ;  /* 0x0000000004047229 */ /* 0x000fd4000000c006 */
[----:B------:R-:W1:Y:S01]  /*1480*/  F2I.U32.F64.TRUNC R4, R4 ;  /* 0x0000000400047311 */ /* 0x000e62000030d000 */
[----:B0-----:R-:W-:-:S04]  /*1490*/  IMAD.WIDE R8, R0, 0x4, R8 ;  /* 0x0000000400087825 */ /* 0x001fc800078e0208 */
[----:B-1----:R-:W-:-:S05]  /*14a0*/  IMAD.IADD R3, R4, 0x1, R3 ;  /* 0x0000000104037824 */ /* 0x002fca00078e0203 */
[----:B------:R-:W-:Y:S01]  /*14b0*/  STG.E desc[UR8][R8.64], R3 ;  /* 0x0000000308007986 */ /* 0x000fe2000c101908 */
[----:B------:R-:W-:Y:S05]  /*14c0*/  EXIT ;  /* 0x000000000000794d */ /* 0x000fea0003800000 */
.L_x_463:
        /* <DEDUP_REMOVED lines=11> */
.L_x_2798:


//--------------------- .text._Z39decompressFullFile_WorkStealingAdvancedIjEvPK14CompressedDataIT_EPS1_iPi --------------------------
	.section	.text._Z39decompressFullFile_WorkStealingAdvancedIjEvPK14CompressedDataIT_EPS1_iPi,"ax",@progbits
	.align	128
        .global         _Z39decompressFullFile_WorkStealingAdvancedIjEvPK14CompressedDataIT_EPS1_iPi
        .type           _Z39decompressFullFile_WorkStealingAdvancedIjEvPK14CompressedDataIT_EPS1_iPi,@function
        .size           _Z39decompressFullFile_WorkStealingAdvancedIjEvPK14CompressedDataIT_EPS1_iPi,(.L_x_2799 - _Z39decompressFullFile_WorkStealingAdvancedIjEvPK14CompressedDataIT_EPS1_iPi)
        .other          _Z39decompressFullFile_WorkStealingAdvancedIjEvPK14CompressedDataIT_EPS1_iPi,@"STO_CUDA_ENTRY STV_DEFAULT"
_Z39decompressFullFile_WorkStealingAdvancedIjEvPK14CompressedDataIT_EPS1_iPi:
.text._Z39decompressFullFile_WorkStealingAdvancedIjEvPK14CompressedDataIT_EPS1_iPi:
[----:B------:R-:W-:Y:S08]  /*0000*/  LDC R1, c[0x0][0x37c] ;  /* 0x0000df00ff017b82 */ /* 0x000ff00000000800 */
[----:B------:R-:W0:Y:S01]  /*0010*/  LDC.64 R14, c[0x0][0x380] ;  /* 0x0000e000ff0e7b82 */ /* 0x000e220000000a00 */
[----:B------:R-:W0:Y:S02]  /*0020*/  LDCU.64 UR12, c[0x0][0x358] ;  /* 0x00006b00ff0c77ac */ /* 0x000e240008000a00 */
[----:B0-----:R-:W2:Y:S04]  /*0030*/  LDG.E.64 R18, desc[UR12][R14.64+0x38] ;  /* 0x0000380c0e127981 */ /* 0x001ea8000c1e1b00 */
[----:B------:R-:W3:Y:S04]  /*0040*/  LDG.E.64 R16, desc[UR12][R14.64+0x40] ;  /* 0x0000400c0e107981 */ /* 0x000ee8000c1e1b00 */
[----:B------:R0:W5:Y:S04]  /*0050*/  LDG.E R0, desc[UR12][R14.64+0x48] ;  /* 0x0000480c0e007981 */ /* 0x000168000c1e1900 */
[----:B------:R0:W5:Y:S04]  /*0060*/  LDG.E.64 R2, desc[UR12][R14.64] ;  /* 0x0000000c0e027981 */ /* 0x000168000c1e1b00 */
[----:B------:R0:W5:Y:S04]  /*0070*/  LDG.E.64 R4, desc[UR12][R14.64+0x8] ;  /* 0x0000080c0e047981 */ /* 0x000168000c1e1b00 */
[----:B------:R0:W5:Y:S04]  /*0080*/  LDG.E.64 R6, desc[UR12][R14.64+0x10] ;  /* 0x0000100c0e067981 */ /* 0x000168000c1e1b00 */
[----:B------:R0:W5:Y:S04]  /*0090*/  LDG.E.64 R8, desc[UR12][R14.64+0x18] ;  /* 0x0000180c0e087981 */ /* 0x000168000c1e1b00 */
[----:B------:R0:W5:Y:S04]  /*00a0*/  LDG.E.64 R10, desc[UR12][R14.64+0x20] ;  /* 0x0000200c0e0a7981 */ /* 0x000168000c1e1b00 */
[----:B------:R0:W5:Y:S01]  /*00b0*/  LDG.E.64 R12, desc[UR12][R14.64+0x28] ;  /* 0x0000280c0e0c7981 */ /* 0x000162000c1e1b00 */
[----:B------:R-:W1:Y:S01]  /*00c0*/  S2R R20, SR_TID.X ;  /* 0x0000000000147919 */ /* 0x000e620000002100 */
[----:B--2---:R-:W-:-:S02]  /*00d0*/  R2UR UR8, R18 ;  /* 0x00000000120872ca */ /* 0x004fc400000e0000 */
[----:B------:R-:W-:Y:S02]  /*00e0*/  R2UR UR9, R19 ;  /* 0x00000000130972ca */ /* 0x000fe400000e0000 */
[----:B---3--:R-:W-:Y:S02]  /*00f0*/  R2UR UR10, R16 ;  /* 0x00000000100a72ca */ /* 0x008fe400000e0000 */
[----:B01----:R-:W-:-:S15]  /*0100*/  R2UR UR11, R17 ;  /* 0x00000000110b72ca */ /* 0x003fde00000e0000 */
.L_x_522:
[----:B------:R-:W-:-:S13]  /*0110*/  ISETP.NE.AND P0, PT, R20, RZ, PT ;  /* 0x000000ff1400720c */ /* 0x000fda0003f05270 */
[----:B0123-5:R-:W-:Y:S05]  /*0120*/  @P0 BRA `(.L_x_464) ;  /* 0x0000000000a40947 */ /* 0x02ffea0003800000 */
[----:B------:R-:W0:Y:S01]  /*0130*/  S2UR UR5, SR_CgaCtaId ;  /* 0x00000000000579c3 */ /* 0x000e220000008800 */
[----:B------:R-:W-:Y:S01]  /*0140*/  UMOV UR4, 0x400 ;  /* 0x0000040000047882 */ /* 0x000fe20000000000 */
[----:B------:R-:W-:Y:S02]  /*0150*/  IMAD.MOV.U32 R17, RZ, RZ, -0x1 ;  /* 0xffffffffff117424 */ /* 0x000fe400078e00ff */
[----:B------:R-:W-:Y:S02]  /*0160*/  IMAD.MOV.U32 R16, RZ, RZ, RZ ;  /* 0x000000ffff107224 */ /* 0x000fe400078e00ff */
[----:B------:R-:W-:Y:S02]  /*0170*/  IMAD.MOV.U32 R21, RZ, RZ, RZ ;  /* 0x000000ffff157224 */ /* 0x000fe400078e00ff */
[----:B------:R-:W1:Y:S01]  /*0180*/  LDC.64 R14, c[0x0][0x398] ;  /* 0x0000e600ff0e7b82 */ /* 0x000e620000000a00 */
[----:B------:R-:W-:Y:S02]  /*0190*/  IMAD.MOV.U32 R22, RZ, RZ, -0x1 ;  /* 0xffffffffff167424 */ /* 0x000fe400078e00ff */
[----:B------:R-:W-:Y:S01]  /*01a0*/  IMAD.MOV.U32 R23, RZ, RZ, RZ ;  /* 0x000000ffff177224 */ /* 0x000fe200078e00ff */
[----:B0-----:R-:W-:-:S09]  /*01b0*/  ULEA UR4, UR5, UR4, 0x18 ;  /* 0x0000000405047291 */ /* 0x001fd2000f8ec0ff */
[----:B------:R0:W-:Y:S03]  /*01c0*/  STS.64 [UR4+0x20], R16 ;  /* 0x00002010ff007988 */ /* 0x0001e60008000a04 */
.L_x_467:
[----:B0-----:R-:W-:Y:S01]  /*01d0*/  IMAD.MOV.U32 R25, RZ, RZ, 0x1 ;  /* 0x00000001ff197424 */ /* 0x001fe200078e00ff */
[----:B------:R-:W-:Y:S05]  /*01e0*/  YIELD ;  /* 0x0000000000007946 */ /* 0x000fea0003800000 */
[----:B-1----:R-:W2:Y:S02]  /*01f0*/  ATOMG.E.ADD.STRONG.GPU PT, R25, desc[UR12][R14.64], R25 ;  /* 0x800000190e1979a8 */ /* 0x002ea400081ef10c */
[----:B--2--5:R-:W-:-:S13]  /*0200*/  ISETP.GE.AND P0, PT, R25, R0, PT ;  /* 0x000000001900720c */ /* 0x024fda0003f06270 */
[----:B------:R-:W-:Y:S05]  /*0210*/  @P0 BRA `(.L_x_464) ;  /* 0x0000000000680947 */ /* 0x000fea0003800000 */
[----:B0-----:R-:W-:-:S04]  /*0220*/  IMAD.WIDE R16, R25, 0x4, R4 ;  /* 0x0000000419107825 */ /* 0x001fc800078e0204 */
[----:B------:R-:W-:Y:S02]  /*0230*/  IMAD.WIDE R18, R25, 0x4, R2 ;  /* 0x0000000419127825 */ /* 0x000fe400078e0202 */
[----:B------:R-:W2:Y:S04]  /*0240*/  LD.E R16, desc[UR12][R16.64] ;  /* 0x0000000c10107980 */ /* 0x000ea8000c101900 */
[----:B------:R-:W2:Y:S01]  /*0250*/  LD.E R19, desc[UR12][R18.64] ;  /* 0x0000000c12137980 */ /* 0x000ea2000c101900 */
[----:B------:R-:W-:Y:S01]  /*0260*/  BSSY.RECONVERGENT B0, `(.L_x_465) ;  /* 0x0000011000007945 */ /* 0x000fe20003800200 */
[----:B--2---:R-:W-:-:S05]  /*0270*/  IMAD.IADD R24, R16, 0x1, -R19 ;  /* 0x0000000110187824 */ /* 0x004fca00078e0a13 */
[----:B------:R-:W-:-:S13]  /*0280*/  ISETP.GE.AND P0, PT, R24, 0x1, PT ;  /* 0x000000011800780c */ /* 0x000fda0003f06270 */
[----:B------:R-:W-:Y:S05]  /*0290*/  @!P0 BRA `(.L_x_466) ;  /* 0x0000000000348947 */ /* 0x000fea0003800000 */
[----:B------:R-:W0:Y:S01]  /*02a0*/  S2UR UR5, SR_CgaCtaId ;  /* 0x00000000000579c3 */ /* 0x000e220000008800 */
[----:B------:R-:W-:Y:S01]  /*02b0*/  ISETP.NE.AND P0, PT, R22, -0x1, PT ;  /* 0xffffffff1600780c */ /* 0x000fe20003f05270 */
[----:B------:R-:W-:Y:S01]  /*02c0*/  UMOV UR4, 0x400 ;  /* 0x0000040000047882 */ /* 0x000fe20000000000 */
[----:B------:R-:W-:Y:S02]  /*02d0*/  VIADD R17, R21, 0x1 ;  /* 0x0000000115117836 */ /* 0x000fe40000000000 */
[----:B------:R-:W-:Y:S01]  /*02e0*/  ISETP.LT.U32.OR P0, PT, R24, 0x1001, P0 ;  /* 0x000010011800780c */ /* 0x000fe20000701470 */
[----:B------:R-:W-:-:S12]  /*02f0*/  IMAD.MOV.U32 R16, RZ, RZ, R21 ;  /* 0x000000ffff107224 */ /* 0x000fd800078e0015 */
[----:B------:R-:W-:Y:S01]  /*0300*/  @!P0 IMAD.MOV.U32 R22, RZ, RZ, R16 ;  /* 0x000000ffff168224 */ /* 0x000fe200078e0010 */
[----:B0-----:R-:W-:-:S06]  /*0310*/  ULEA UR4, UR5, UR4, 0x18 ;  /* 0x0000000405047291 */ /* 0x001fcc000f8ec0ff */
[----:B------:R-:W-:Y:S01]  /*0320*/  LEA R18, R21, UR4, 0x2 ;  /* 0x0000000415127c11 */ /* 0x000fe2000f8e10ff */
[----:B------:R-:W-:Y:S02]  /*0330*/  IMAD.MOV.U32 R21, RZ, RZ, R17 ;  /* 0x000000ffff157224 */ /* 0x000fe400078e0011 */
[----:B------:R0:W-:Y:S04]  /*0340*/  STS [UR4+0x20], R17 ;  /* 0x00002011ff007988 */ /* 0x0001e80008000804 */
[----:B------:R0:W-:Y:S04]  /*0350*/  STS [R18], R25 ;  /* 0x0000001912007388 */ /* 0x0001e80000000800 */
[----:B------:R0:W-:Y:S02]  /*0360*/  @!P0 STS [UR4+0x24], R16 ;  /* 0x00002410ff008988 */ /* 0x0001e40008000804 */
.L_x_466:
[----:B------:R-:W-:Y:S05]  /*0370*/  BSYNC.RECONVERGENT B0 ;  /* 0x0000000000007941 */ /* 0x000fea0003800200 */
.L_x_465:
[----:B------:R-:W-:Y:S02]  /*0380*/  ISETP.GE.AND P0, PT, R21, 0x8, PT ;  /* 0x000000081500780c */ /* 0x000fe40003f06270 */
[C---:B------:R-:W-:Y:S01]  /*0390*/  ISETP.LT.U32.AND P1, PT, R23.reuse, 0x7, PT ;  /* 0x000000071700780c */ /* 0x040fe20003f21070 */
[----:B------:R-:W-:-:S12]  /*03a0*/  VIADD R23, R23, 0x1 ;  /* 0x0000000117177836 */ /* 0x000fd80000000000 */
[----:B------:R-:W-:Y:S05]  /*03b0*/  @!P0 BRA P1, `(.L_x_467) ;  /* 0xfffffffc00848947 */ /* 0x000fea000083ffff */
.L_x_464:
[----:B------:R-:W-:Y:S05]  /*03c0*/  WARPSYNC.ALL ;  /* 0x0000000000007948 */ /* 0x000fea0003800000 */
[----:B------:R-:W1:Y:S08]  /*03d0*/  S2UR UR5, SR_CgaCtaId ;  /* 0x00000000000579c3 */ /* 0x000e700000008800 */
[----:B------:R-:W-:Y:S06]  /*03e0*/  BAR.SYNC.DEFER_BLOCKING 0x0 ;  /* 0x0000000000007b1d */ /* 0x000fec0000010000 */
[----:B------:R-:W-:-:S02]  /*03f0*/  UMOV UR4, 0x400 ;  /* 0x0000040000047882 */ /* 0x000fc40000000000 */
[----:B-1----:R-:W-:-:S09]  /*0400*/  ULEA UR6, UR5, UR4, 0x18 ;  /* 0x0000000405067291 */ /* 0x002fd2000f8ec0ff */
[----:B------:R-:W1:Y:S02]  /*0410*/  LDS.64 R14, [UR6+0x20] ;  /* 0x00002006ff0e7984 */ /* 0x000e640008000a00 */
[----:B-1----:R-:W-:-:S13]  /*0420*/  ISETP.NE.AND P0, PT, R14, RZ, PT ;  /* 0x000000ff0e00720c */ /* 0x002fda0003f05270 */
[----:B------:R-:W-:Y:S05]  /*0430*/  @!P0 EXIT ;  /* 0x000000000000894d */ /* 0x000fea0003800000 */
[----:B------:R-:W-:Y:S01]  /*0440*/  ISETP.GT.U32.AND P0, PT, R20, 0x1f, PT ;  /* 0x0000001f1400780c */ /* 0x000fe20003f04070 */
[----:B------:R-:W1:Y:S01]  /*0450*/  LDCU UR15, c[0x0][0x390] ;  /* 0x00007200ff0f77ac */ /* 0x000e620008000800 */
[----:B------:R-:W-:Y:S01]  /*0460*/  BSSY.RECONVERGENT B0, `(.L_x_468) ;  /* 0x000011c000007945 */ /* 0x000fe20003800200 */
[----:B0-----:R-:W-:Y:S01]  /*0470*/  IMAD.MOV.U32 R17, RZ, RZ, R14 ;  /* 0x000000ffff117224 */ /* 0x001fe200078e000e */
[----:B------:R-:W-:Y:S01]  /*0480*/  ISETP.LT.OR P0, PT, R15, RZ, P0 ;  /* 0x000000ff0f00720c */ /* 0x000fe20000701670 */
[----:B------:R-:W0:-:S12]  /*0490*/  LDCU UR14, c[0x0][0x390] ;  /* 0x00007200ff0e77ac */ /* 0x000e180008000800 */
[----:B------:R-:W-:Y:S05]  /*04a0*/  @P0 BRA `(.L_x_469) ;  /* 0x00000010005c0947 */ /* 0x000fea0003800000 */
[----:B------:R-:W-:Y:S01]  /*04b0*/  LEA R23, R15, UR6, 0x2 ;  /* 0x000000060f177c11 */ /* 0x000fe2000f8e10ff */
[----:B------:R-:W2:Y:S05]  /*04c0*/  LDCU UR4, c[0x0][0x390] ;  /* 0x00007200ff0477ac */ /* 0x000eaa0008000800 */
[----:B------:R-:W3:Y:S02]  /*04d0*/  LDS R23, [R23] ;  /* 0x0000000017177984 */ /* 0x000ee40000000800 */
[----:B---3-5:R-:W-:-:S04]  /*04e0*/  IMAD.WIDE R24, R23, 0x4, R2 ;  /* 0x0000000417187825 */ /* 0x028fc800078e0202 */
[----:B------:R-:W-:Y:S02]  /*04f0*/  IMAD.WIDE R14, R23, 0x4, R4 ;  /* 0x00000004170e7825 */ /* 0x000fe400078e0204 */
[----:B------:R-:W3:Y:S04]  /*0500*/  LD.E R24, desc[UR12][R24.64] ;  /* 0x0000000c18187980 */ /* 0x000ee8000c101900 */
[----:B------:R-:W3:Y:S02]  /*0510*/  LD.E R15, desc[UR12][R14.64] ;  /* 0x0000000c0e0f7980 */ /* 0x000ee4000c101900 */
[----:B---3--:R-:W-:-:S05]  /*0520*/  IMAD.IADD R22, R15, 0x1, -R24 ;  /* 0x000000010f167824 */ /* 0x008fca00078e0a18 */
[----:B------:R-:W-:-:S04]  /*0530*/  ISETP.GE.AND P0, PT, R22, 0x1, PT ;  /* 0x000000011600780c */ /* 0x000fc80003f06270 */
[----:B--2---:R-:W-:-:S13]  /*0540*/  ISETP.GE.OR P0, PT, R24, UR4, !P0 ;  /* 0x0000000418007c0c */ /* 0x004fda000c706670 */
[----:B------:R-:W-:Y:S05]  /*0550*/  @P0 BRA `(.L_x_469) ;  /* 0x0000001000300947 */ /* 0x000fea0003800000 */
[----:B------:R-:W-:-:S05]  /*0560*/  IMAD.WIDE R14, R23, 0x4, R6 ;  /* 0x00000004170e7825 */ /* 0x000fca00078e0206 */
[----:B------:R-:W2:Y:S01]  /*0570*/  LD.E R25, desc[UR12][R14.64] ;  /* 0x0000000c0e197980 */ /* 0x000ea2000c101900 */
[----:B------:R-:W-:Y:S02]  /*0580*/  LOP3.LUT R21, R20, 0x1f, RZ, 0xc0, !PT ;  /* 0x0000001f14157812 */ /* 0x000fe400078ec0ff */
[----:B--2---:R-:W-:-:S13]  /*0590*/  ISETP.NE.AND P0, PT, R25, 0x4, PT ;  /* 0x000000041900780c */ /* 0x004fda0003f05270 */
[----:B------:R-:W-:Y:S05]  /*05a0*/  @P0 BRA `(.L_x_470) ;  /* 0x0000000400c40947 */ /* 0x000fea0003800000 */
[----:B------:R-:W-:-:S13]  /*05b0*/  ISETP.GE.AND P0, PT, R21, R22, PT ;  /* 0x000000161500720c */ /* 0x000fda0003f06270 */
[----:B------:R-:W-:Y:S05]  /*05c0*/  @P0 BRA `(.L_x_469) ;  /* 0x0000001000140947 */ /* 0x000fea0003800000 */
[----:B------:R-:W-:Y:S01]  /*05d0*/  UISETP.NE.U32.AND UP0, UPT, UR10, URZ, UPT ;  /* 0x000000ff0a00728c */ /* 0x000fe2000bf05070 */
[----:B------:R-:W-:Y:S01]  /*05e0*/  SHF.R.S32.HI R16, RZ, 0x1f, R23 ;  /* 0x0000001fff107819 */ /* 0x000fe20000011417 */
[----:B------:R-:W-:Y:S02]  /*05f0*/  IMAD.WIDE R14, R23, 0x4, R10 ;  /* 0x00000004170e7825 */ /* 0x000fe400078e020a */
[----:B------:R-:W-:-:S09]  /*0600*/  UISETP.NE.AND.EX UP0, UPT, UR11, URZ, UPT, UP0 ;  /* 0x000000ff0b00728c */ /* 0x000fd2000bf05300 */
[----:B------:R-:W-:Y:S05]  /*0610*/  BRA.U !UP0, `(.L_x_471) ;  /* 0x0000000108347547 */ /* 0x000fea000b800000 */
.L_x_472:
[----:B------:R-:W-:-:S05]  /*0620*/  IMAD.IADD R23, R24, 0x1, R21 ;  /* 0x0000000118177824 */ /* 0x000fca00078e0215 */
[----:B0-----:R-:W-:-:S13]  /*0630*/  ISETP.GE.AND P0, PT, R23, UR14, PT ;  /* 0x0000000e17007c0c */ /* 0x001fda000bf06270 */
[----:B--2---:R-:W-:Y:S05]  /*0640*/  @P0 BRA `(.L_x_469) ;  /* 0x0000000c00f40947 */ /* 0x004fea0003800000 */
[----:B------:R-:W-:Y:S01]  /*0650*/  IMAD.MOV.U32 R14, RZ, RZ, 0x8 ;  /* 0x00000008ff0e7424 */ /* 0x000fe200078e00ff */
[----:B------:R-:W0:Y:S03]  /*0660*/  LDC.64 R18, c[0x0][0x388] ;  /* 0x0000e200ff127b82 */ /* 0x000e260000000a00 */
[----:B------:R-:W-:-:S06]  /*0670*/  IMAD.WIDE R14, R23, R14, UR10 ;  /* 0x0000000a170e7e25 */ /* 0x000fcc000f8e020e */
[----:B------:R-:W2:Y:S01]  /*0680*/  LD.E R15, desc[UR12][R14.64] ;  /* 0x0000000c0e0f7980 */ /* 0x000ea2000c101900 */
[----:B------:R-:W-:-:S05]  /*0690*/  VIADD R21, R21, 0x20 ;  /* 0x0000002015157836 */ /* 0x000fca0000000000 */
[----:B------:R-:W-:Y:S01]  /*06a0*/  ISETP.GE.AND P0, PT, R21, R22, PT ;  /* 0x000000161500720c */ /* 0x000fe20003f06270 */
[----:B0-----:R-:W-:-:S05]  /*06b0*/  IMAD.WIDE R18, R23, 0x4, R18 ;  /* 0x0000000417127825 */ /* 0x001fca00078e0212 */
[----:B--2---:R2:W-:Y:S07]  /*06c0*/  STG.E desc[UR12][R18.64], R15 ;  /* 0x0000000f12007986 */ /* 0x0045ee000c10190c */
[----:B------:R-:W-:Y:S05]  /*06d0*/  @!P0 BRA `(.L_x_472) ;  /* 0xfffffffc00d08947 */ /* 0x000fea000383ffff */
[----:B------:R-:W-:Y:S05]  /*06e0*/  BRA `(.L_x_469) ;  /* 0x0000000c00cc7947 */ /* 0x000fea0003800000 */
.L_x_471:
[----:B------:R-:W-:-:S04]  /*06f0*/  UISETP.NE.U32.AND UP0, UPT, UR8, URZ, UPT ;  /* 0x000000ff0800728c */ /* 0x000fc8000bf05070 */
[----:B------:R-:W-:-:S09]  /*0700*/  UISETP.NE.AND.EX UP0, UPT, UR9, URZ, UPT, UP0 ;  /* 0x000000ff0900728c */ /* 0x000fd2000bf05300 */
[----:B------:R-:W-:Y:S05]  /*0710*/  BRA.U !UP0, `(.L_x_473) ;  /* 0x00000005083c7547 */ /* 0x000fea000b800000 */
[----:B------:R-:W-:-:S04]  /*0720*/  LEA R18, P0, R23, R12, 0x3 ;  /* 0x0000000c17127211 */ /* 0x000fc800078018ff */
[----:B------:R-:W-:-:S09]  /*0730*/  LEA.HI.X R19, R23, R13, R16, 0x3, P0 ;  /* 0x0000000d17137211 */ /* 0x000fd200000f1c10 */
.L_x_479:
[----:B--2---:R-:W2:Y:S01]  /*0740*/  LDCU UR4, c[0x0][0x390] ;  /* 0x00007200ff0477ac */ /* 0x004ea20008000800 */
[----:B------:R-:W-:-:S05]  /*0750*/  IMAD.IADD R16, R24, 0x1, R21 ;  /* 0x0000000118107824 */ /* 0x000fca00078e0215 */
[----:B--2---:R-:W-:-:S13]  /*0760*/  ISETP.GE.AND P0, PT, R16, UR4, PT ;  /* 0x0000000410007c0c */ /* 0x004fda000bf06270 */
[----:B---3--:R-:W-:Y:S05]  /*0770*/  @P0 BRA `(.L_x_469) ;  /* 0x0000000c00a80947 */ /* 0x008fea0003800000 */
[----:B------:R-:W2:Y:S02]  /*0780*/  LD.E R23, desc[UR12][R14.64] ;  /* 0x0000000c0e177980 */ /* 0x000ea4000c101900 */
[----:B--2---:R-:W-:-:S13]  /*0790*/  ISETP.GT.AND P0, PT, R23, RZ, PT ;  /* 0x000000ff1700720c */ /* 0x004fda0003f04270 */
[----:B------:R-:W2:Y:S02]  /*07a0*/  @!P0 LDC.64 R26, c[0x0][0x388] ;  /* 0x0000e200ff1a8b82 */ /* 0x000ea40000000a00 */
[----:B--2---:R-:W-:-:S05]  /*07b0*/  @!P0 IMAD.WIDE R26, R16, 0x4, R26 ;  /* 0x00000004101a8825 */ /* 0x004fca00078e021a */
[----:B------:R2:W-:Y:S01]  /*07c0*/  @!P0 STG.E desc[UR12][R26.64], RZ ;  /* 0x000000ff1a008986 */ /* 0x0005e2000c10190c */
[----:B------:R-:W-:Y:S05]  /*07d0*/  @!P0 BRA `(.L_x_474) ;  /* 0x0000000000fc8947 */ /* 0x000fea0003800000 */
[----:B------:R-:W3:Y:S01]  /*07e0*/  LD.E.64 R28, desc[UR12][R18.64] ;  /* 0x0000000c121c7980 */ /* 0x000ee2000c101b00 */
[----:B--2---:R-:W-:-:S05]  /*07f0*/  IMAD.MOV.U32 R26, RZ, RZ, R23 ;  /* 0x000000ffff1a7224 */ /* 0x004fca00078e0017 */
[C---:B------:R-:W-:Y:S01]  /*0800*/  ISETP.GE.U32.AND P0, PT, R26.reuse, 0x21, PT ;  /* 0x000000211a00780c */ /* 0x040fe20003f06070 */
[----:B---3--:R-:W-:-:S12]  /*0810*/  IMAD.WIDE.U32 R28, R26, R21, R28 ;  /* 0x000000151a1c7225 */ /* 0x008fd800078e001c */
[----:B------:R-:W-:Y:S05]  /*0820*/  @!P0 BRA `(.L_x_475) ;  /* 0x0000000000808947 */ /* 0x000fea0003800000 */
        /* <DEDUP_REMOVED lines=8> */
.L_x_477:
[----:B------:R-:W-:-:S04]  /*08b0*/  IMAD.MOV.U32 R28, RZ, RZ, 0x4 ;  /* 0x00000004ff1c7424 */ /* 0x000fc800078e00ff */
[----:B------:R-:W-:-:S06]  /*08c0*/  IMAD.WIDE R28, R23, R28, UR8 ;  /* 0x00000008171c7e25 */ /* 0x000fcc000f8e021c */
[----:B------:R-:W2:Y:S01]  /*08d0*/  LD.E R28, desc[UR12][R28.64] ;  /* 0x0000000c1c1c7980 */ /* 0x000ea2000c101900 */
        /* <DEDUP_REMOVED lines=10> */
[----:B--2---:R-:W-:Y:S01]  /*0980*/  SHF.R.U32.HI R32, RZ, R25, R28 ;  /* 0x00000019ff207219 */ /* 0x004fe2000001161c */
[----:B------:R-:W-:-:S03]  /*0990*/  IMAD.MOV.U32 R25, RZ, RZ, RZ ;  /* 0x000000ffff197224 */ /* 0x000fc600078e00ff */
[----:B------:R-:W-:-:S04]  /*09a0*/  LOP3.LUT R32, R32, R31, RZ, 0xc0, !PT ;  /* 0x0000001f20207212 */ /* 0x000fc800078ec0ff */
[----:B------:R-:W-:Y:S01]  /*09b0*/  SHF.L.U32 R32, R32, R27, RZ ;  /* 0x0000001b20207219 */ /* 0x000fe200000006ff */
[----:B------:R-:W-:-:S03]  /*09c0*/  IMAD.IADD R27, R30, 0x1, R27 ;  /* 0x000000011e1b7824 */ /* 0x000fc600078e021b */
[----:B------:R-:W-:Y:S02]  /*09d0*/  LOP3.LUT R33, R32, R33, RZ, 0xfc, !PT ;  /* 0x0000002120217212 */ /* 0x000fe400078efcff */
[----:B------:R-:W-:-:S13]  /*09e0*/  ISETP.GE.AND P0, PT, R27, 0x40, PT ;  /* 0x000000401b00780c */ /* 0x000fda0003f06270 */
[----:B------:R-:W-:Y:S05]  /*09f0*/  @!P0 BRA P1, `(.L_x_477) ;  /* 0xfffffffc00ac8947 */ /* 0x000fea000083ffff */
[----:B01----:R-:W-:Y:S05]  /*0a00*/  BSYNC.RECONVERGENT B1 ;  /* 0x0000000000017941 */ /* 0x003fea0003800200 */
.L_x_476:
[----:B------:R-:W-:Y:S01]  /*0a10*/  IMAD.MOV.U32 R23, RZ, RZ, R33 ;  /* 0x000000ffff177224 */ /* 0x000fe200078e0021 */
[----:B------:R-:W-:Y:S06]  /*0a20*/  BRA `(.L_x_478) ;  /* 0x00000000005c7947 */ /* 0x000fec0003800000 */
.L_x_475:
[----:B------:R-:W-:-:S04]  /*0a30*/  SHF.R.S32.HI R23, RZ, 0x1f, R29 ;  /* 0x0000001fff177819 */ /* 0x000fc8000001141d */
[----:B------:R-:W-:-:S05]  /*0a40*/  LEA.HI R23, P0, R23, R28, RZ, 0x5 ;  /* 0x0000001c17177211 */ /* 0x000fca00078128ff */
[----:B------:R-:W-:-:S05]  /*0a50*/  IMAD.X R30, RZ, RZ, R29, P0 ;  /* 0x000000ffff1e7224 */ /* 0x000fca00000e061d */
[----:B------:R-:W-:-:S05]  /*0a60*/  SHF.R.S64 R27, R23, 0x5, R30 ;  /* 0x00000005171b7819 */ /* 0x000fca000000101e */
[----:B------:R-:W-:Y:S01]  /*0a70*/  IMAD R25, R27, -0x20, R28 ;  /* 0xffffffe01b197824 */ /* 0x000fe200078e021c */
[----:B------:R-:W-:-:S03]  /*0a80*/  SHF.R.S64 R28, RZ, 0x1e, R27 ;  /* 0x0000001eff1c7819 */ /* 0x000fc6000000101b */
[----:B------:R-:W-:-:S05]  /*0a90*/  IMAD.IADD R23, R26, 0x1, R25 ;  /* 0x000000011a177824 */ /* 0x000fca00078e0219 */
[----:B------:R-:W-:-:S13]  /*0aa0*/  ISETP.GE.AND P0, PT, R23, 0x21, PT ;  /* 0x000000211700780c */ /* 0x000fda0003f06270 */
[----:B------:R-:W-:-:S04]  /*0ab0*/  @P0 IADD3 R30, P1, PT, RZ, RZ, RZ ;  /* 0x000000ffff1e0210 */ /* 0x000fc80007f3e0ff */
[C---:B------:R-:W-:Y:S02]  /*0ac0*/  @P0 IADD3.X R23, PT, PT, R27.reuse, 0x1, RZ, P1, !PT ;  /* 0x000000011b170810 */ /* 0x040fe40000ffe4ff */
[----:B------:R-:W-:Y:S02]  /*0ad0*/  IADD3 R28, P1, PT, R28, UR8, RZ ;  /* 0x000000081c1c7c10 */ /* 0x000fe4000ff3e0ff */
[----:B------:R-:W-:Y:S02]  /*0ae0*/  @P0 SHF.R.S64 R30, R30, 0x1e, R23 ;  /* 0x0000001e1e1e0819 */ /* 0x000fe40000001017 */
[----:B------:R-:W-:Y:S02]  /*0af0*/  LEA.HI.X.SX32 R29, R27, UR9, 0x2, P1 ;  /* 0x000000091b1d7c11 */ /* 0x000fe400088f16ff */
[----:B------:R-:W-:-:S03]  /*0b00*/  @P0 IADD3 R30, P2, PT, R30, UR8, RZ ;  /* 0x000000081e1e0c10 */ /* 0x000fc6000ff5e0ff */
[----:B------:R-:W2:Y:S01]  /*0b10*/  LD.E R28, desc[UR12][R28.64] ;  /* 0x0000000c1c1c7980 */ /* 0x000ea2000c101900 */
[----:B------:R-:W-:-:S06]  /*0b20*/  @P0 LEA.HI.X.SX32 R31, R23, UR9, 0x2, P2 ;  /* 0x00000009171f0c11 */ /* 0x000fcc00090f16ff */
[----:B------:R-:W2:Y:S01]  /*0b30*/  @P0 LD.E R31, desc[UR12][R30.64] ;  /* 0x0000000c1e1f0980 */ /* 0x000ea2000c101900 */
[----:B------:R-:W-:-:S05]  /*0b40*/  IMAD.MOV.U32 R23, RZ, RZ, -0x1 ;  /* 0xffffffffff177424 */ /* 0x000fca00078e00ff */
[----:B------:R-:W-:Y:S02]  /*0b50*/  SHF.L.U32 R26, R23, R26, RZ ;  /* 0x0000001a171a7219 */ /* 0x000fe400000006ff */
[-C--:B--2---:R-:W-:Y:S02]  /*0b60*/  @P0 SHF.R.W.U32 R23, R28, R25.reuse, R31 ;  /* 0x000000191c170219 */ /* 0x084fe40000001e1f */
[----:B------:R-:W-:Y:S02]  /*0b70*/  @!P0 SHF.R.U32.HI R25, RZ, R25, R28 ;  /* 0x00000019ff198219 */ /* 0x000fe4000001161c */
[-C--:B------:R-:W-:Y:S02]  /*0b80*/  @P0 LOP3.LUT R23, R23, R26.reuse, RZ, 0x30, !PT ;  /* 0x0000001a17170212 */ /* 0x080fe400078e30ff */
[----:B------:R-:W-:-:S07]  /*0b90*/  @!P0 LOP3.LUT R23, R25, R26, RZ, 0x30, !PT ;  /* 0x0000001a19178212 */ /* 0x000fce00078e30ff */
.L_x_478:
[----:B------:R-:W2:Y:S02]  /*0ba0*/  LDC.64 R26, c[0x0][0x388] ;  /* 0x0000e200ff1a7b82 */ /* 0x000ea40000000a00 */
[----:B--2---:R-:W-:-:S05]  /*0bb0*/  IMAD.WIDE R26, R16, 0x4, R26 ;  /* 0x00000004101a7825 */ /* 0x004fca00078e021a */
[----:B------:R3:W-:Y:S02]  /*0bc0*/  STG.E desc[UR12][R26.64], R23 ;  /* 0x000000171a007986 */ /* 0x0007e4000c10190c */
.L_x_474:
[----:B------:R-:W-:-:S05]  /*0bd0*/  VIADD R21, R21, 0x20 ;  /* 0x0000002015157836 */ /* 0x000fca0000000000 */
[----:B------:R-:W-:-:S13]  /*0be0*/  ISETP.GE.AND P0, PT, R21, R22, PT ;  /* 0x000000161500720c */ /* 0x000fda0003f06270 */
[----:B------:R-:W-:Y:S05]  /*0bf0*/  @!P0 BRA `(.L_x_479) ;  /* 0xfffffff800d08947 */ /* 0x000fea000383ffff */
[----:B------:R-:W-:Y:S05]  /*0c00*/  BRA `(.L_x_469) ;  /* 0x0000000800847947 */ /* 0x000fea0003800000 */
.L_x_473:
[----:B------:R-:W2:Y:S08]  /*0c10*/  LDC R16, c[0x0][0x390] ;  /* 0x0000e400ff107b82 */ /* 0x000eb00000000800 */
[----:B------:R-:W3:Y:S02]  /*0c20*/  LDC.64 R18, c[0x0][0x388] ;  /* 0x0000e200ff127b82 */ /* 0x000ee40000000a00 */
.L_x_480:
[----:B------:R-:W-:-:S05]  /*0c30*/  IMAD.IADD R15, R24, 0x1, R21 ;  /* 0x00000001180f7824 */ /* 0x000fca00078e0215 */
[----:B--2---:R-:W-:-:S13]  /*0c40*/  ISETP.GE.AND P0, PT, R15, R16, PT ;  /* 0x000000100f00720c */ /* 0x004fda0003f06270 */
[----:B------:R-:W-:Y:S05]  /*0c50*/  @P0 BRA `(.L_x_469) ;  /* 0x0000000800700947 */ /* 0x000fea0003800000 */
[----:B---3--:R-:W-:-:S04]  /*0c60*/  IMAD.WIDE R14, R15, 0x4, R18 ;  /* 0x000000040f0e7825 */ /* 0x008fc800078e0212 */
[----:B------:R-:W-:Y:S01]  /*0c70*/  VIADD R21, R21, 0x20 ;  /* 0x0000002015157836 */ /* 0x000fe20000000000 */
[----:B------:R4:W-:Y:S04]  /*0c80*/  STG.E desc[UR12][R14.64], RZ ;  /* 0x000000ff0e007986 */ /* 0x0009e8000c10190c */
[----:B------:R-:W-:-:S13]  /*0c90*/  ISETP.GE.AND P0, PT, R21, R22, PT ;  /* 0x000000161500720c */ /* 0x000fda0003f06270 */
[----:B----4-:R-:W-:Y:S05]  /*0ca0*/  @!P0 BRA `(.L_x_480) ;  /* 0xfffffffc00e08947 */ /* 0x010fea000383ffff */
[----:B------:R-:W-:Y:S05]  /*0cb0*/  BRA `(.L_x_469) ;  /* 0x0000000800587947 */ /* 0x000fea0003800000 */
.L_x_470:
[----:B------:R-:W-:Y:S01]  /*0cc0*/  ISETP.NE.AND P0, PT, R25, 0x2, PT ;  /* 0x000000021900780c */ /* 0x000fe20003f05270 */
[----:B------:R-:W-:Y:S01]  /*0cd0*/  IMAD.SHL.U32 R27, R23, 0x4, RZ ;  /* 0x00000004171b7824 */ /* 0x000fe200078e00ff */
[----:B------:R-:W-:-:S03]  /*0ce0*/  CS2R R14, SRZ ;  /* 0x00000000000e7805 */ /* 0x000fc6000001ff00 */
[----:B------:R-:W-:-:S08]  /*0cf0*/  IMAD.WIDE R26, R27, 0x8, R8 ;  /* 0x000000081b1a7825 */ /* 0x000fd000078e0208 */
[----:B------:R2:W5:Y:S01]  /*0d00*/  @!P0 LD.E.64 R14, desc[UR12][R26.64+0x10] ;  /* 0x0000100c1a0e8980 */ /* 0x000562000c101b00 */
[----:B------:R-:W-:-:S13]  /*0d10*/  ISETP.GE.AND P0, PT, R21, R22, PT ;  /* 0x000000161500720c */ /* 0x000fda0003f06270 */
[----:B--2---:R-:W-:Y:S05]  /*0d20*/  @P0 BRA `(.L_x_469) ;  /* 0x00000008003c0947 */ /* 0x004fea0003800000 */
[----:B------:R2:W5:Y:S04]  /*0d30*/  LD.E.64 R18, desc[UR12][R26.64] ;  /* 0x0000000c1a127980 */ /* 0x000568000c101b00 */
[----:B------:R2:W5:Y:S01]  /*0d40*/  LD.E.64 R16, desc[UR12][R26.64+0x8] ;  /* 0x0000080c1a107980 */ /* 0x000562000c101b00 */
[----:B------:R-:W-:Y:S01]  /*0d50*/  BSSY.RECONVERGENT B1, `(.L_x_481) ;  /* 0x0000088000017945 */ /* 0x000fe20003800200 */
.L_x_488:
[----:B---3--:R-:W-:-:S05]  /*0d60*/  IMAD.IADD R30, R24, 0x1, R21 ;  /* 0x00000001181e7824 */ /* 0x008fca00078e0215 */
[----:B-1----:R-:W-:-:S13]  /*0d70*/  ISETP.GE.AND P0, PT, R30, UR15, PT ;  /* 0x0000000f1e007c0c */ /* 0x002fda000bf06270 */
[----:B------:R-:W-:Y:S05]  /*0d80*/  @P0 BRA `(.L_x_482) ;  /* 0x0000000800100947 */ /* 0x000fea0003800000 */
[----:B--2---:R-:W1:Y:S01]  /*0d90*/  I2F.F64.U32 R26, R21 ;  /* 0x00000015001a7312 */ /* 0x004e620000201800 */
[----:B------:R-:W-:Y:S01]  /*0da0*/  ISETP.NE.U32.AND P0, PT, RZ, UR10, PT ;  /* 0x0000000aff007c0c */ /* 0x000fe2000bf05070 */
[----:B------:R-:W-:Y:S01]  /*0db0*/  IMAD.MOV.U32 R35, RZ, RZ, 0x8 ;  /* 0x00000008ff237424 */ /* 0x000fe200078e00ff */
[----:B------:R-:W-:Y:S02]  /*0dc0*/  ISETP.NE.AND P1, PT, R25, 0x2, PT ;  /* 0x000000021900780c */ /* 0x000fe40003f25270 */
[----:B------:R-:W-:Y:S01]  /*0dd0*/  ISETP.NE.AND.EX P0, PT, RZ, UR11, PT, P0 ;  /* 0x0000000bff007c0c */ /* 0x000fe2000bf05300 */
[----:B-1---5:R-:W-:Y:S02]  /*0de0*/  DFMA R28, R16, R26, R18 ;  /* 0x0000001a101c722b */ /* 0x022fe40000000012 */
[----:B------:R-:W-:-:S10]  /*0df0*/  DMUL R32, R26, R14 ;  /* 0x0000000e1a207228 */ /* 0x000fd40000000000 */
[----:B------:R-:W-:-:S05]  /*0e00*/  @P0 IMAD.WIDE R34, R30, R35, UR10 ;  /* 0x0000000a1e220e25 */ /* 0x000fca000f8e0223 */
[----:B------:R1:W5:Y:S01]  /*0e10*/  @P0 LD.E R31, desc[UR12][R34.64] ;  /* 0x0000000c221f0980 */ /* 0x000362000c101900 */
[----:B------:R-:W-:Y:S01]  /*0e20*/  UMOV UR4, 0xffe00000 ;  /* 0xffe0000000047882 */ /* 0x000fe20000000000 */
[----:B------:R-:W-:Y:S01]  /*0e30*/  DFMA R32, R26, R32, R28 ;  /* 0x000000201a20722b */ /* 0x000fe2000000001c */
[----:B------:R-:W-:Y:S02]  /*0e40*/  UMOV UR5, 0x41efffff ;  /* 0x41efffff00057882 */ /* 0x000fe40000000000 */
[----:B------:R-:W-:-:S07]  /*0e50*/  UMOV UR7, UR5 ;  /* 0x0000000500077c82 */ /* 0x000fce0008000000 */
[----:B------:R-:W-:Y:S01]  /*0e60*/  FSEL R26, R32, R28, !P1 ;  /* 0x0000001c201a7208 */ /* 0x000fe20004800000 */
[----:B------:R-:W-:Y:S01]  /*0e70*/  IMAD.MOV.U32 R28, RZ, RZ, RZ ;  /* 0x000000ffff1c7224 */ /* 0x000fe200078e00ff */
[----:B------:R-:W-:-:S03]  /*0e80*/  FSEL R27, R33, R29, !P1 ;  /* 0x0000001d211b7208 */ /* 0x000fc60004800000 */
[----:B------:R-:W-:Y:S02]  /*0e90*/  IMAD.MOV.U32 R29, RZ, RZ, R26 ;  /* 0x000000ffff1d7224 */ /* 0x000fe400078e001a */
[----:B------:R-:W-:Y:S01]  /*0ea0*/  IMAD.MOV.U32 R33, RZ, RZ, R27 ;  /* 0x000000ffff217224 */ /* 0x000fe200078e001b */
[----:B------:R-:W-:Y:S01]  /*0eb0*/  DSETP.MAX.AND P1, P2, RZ, R26, PT ;  /* 0x0000001aff00722a */ /* 0x000fe20003a2f000 */
[----:B------:R-:W-:-:S05]  /*0ec0*/  IMAD.MOV.U32 R26, RZ, RZ, RZ ;  /* 0x000000ffff1a7224 */ /* 0x000fca00078e00ff */
[----:B-1----:R-:W-:Y:S02]  /*0ed0*/  FSEL R35, R28, R33, P1 ;  /* 0x000000211c237208 */ /* 0x002fe40000800000 */
[----:B------:R-:W-:Y:S01]  /*0ee0*/  SEL R26, R26, R29, P1 ;  /* 0x0000001d1a1a7207 */ /* 0x000fe20000800000 */
[----:B------:R-:W-:-:S05]  /*0ef0*/  IMAD.U32 R29, RZ, RZ, UR7 ;  /* 0x00000007ff1d7e24 */ /* 0x000fca000f8e00ff */
[----:B------:R-:W-:-:S05]  /*0f00*/  @P2 LOP3.LUT R35, R33, 0x80000, RZ, 0xfc, !PT ;  /* 0x0008000021232812 */ /* 0x000fca00078efcff */
[----:B------:R-:W-:-:S04]  /*0f10*/  IMAD.MOV.U32 R27, RZ, RZ, R35 ;  /* 0x000000ffff1b7224 */ /* 0x000fc800078e0023 */
[----:B------:R-:W-:Y:S02]  /*0f20*/  IMAD.MOV.U32 R28, RZ, RZ, R27 ;  /* 0x000000ffff1c7224 */ /* 0x000fe400078e001b */
[----:B------:R-:W-:-:S06]  /*0f30*/  DSETP.MIN.AND P1, P2, R26, UR4, PT ;  /* 0x000000041a007e2a */ /* 0x000fcc000ba20000 */
[----:B------:R-:W-:Y:S01]  /*0f40*/  FSEL R33, R28, UR7, P1 ;  /* 0x000000071c217c08 */ /* 0x000fe20008800000 */
[----:B------:R-:W-:Y:S01]  /*0f50*/  IMAD.MOV.U32 R28, RZ, RZ, RZ ;  /* 0x000000ffff1c7224 */ /* 0x000fe200078e00ff */
[----:B------:R-:W-:-:S06]  /*0f60*/  SEL R26, R26, UR4, P1 ;  /* 0x000000041a1a7c07 */ /* 0x000fcc0008800000 */
[----:B------:R-:W-:Y:S01]  /*0f70*/  @P2 LOP3.LUT R33, R29, 0x80000, RZ, 0xfc, !PT ;  /* 0x000800001d212812 */ /* 0x000fe200078efcff */
[----:B------:R-:W-:-:S04]  /*0f80*/  IMAD.MOV.U32 R29, RZ, RZ, 0x3fe00000 ;  /* 0x3fe00000ff1d7424 */ /* 0x000fc800078e00ff */
[----:B------:R-:W-:-:S05]  /*0f90*/  IMAD.MOV.U32 R27, RZ, RZ, R33 ;  /* 0x000000ffff1b7224 */ /* 0x000fca00078e0021 */
[----:B------:R-:W-:-:S06]  /*0fa0*/  LOP3.LUT R29, R29, 0x80000000, R27, 0xb8, !PT ;  /* 0x800000001d1d7812 */ /* 0x000fcc00078eb81b */
[----:B------:R-:W-:-:S10]  /*0fb0*/  DADD.RZ R32, R26, R28 ;  /* 0x000000001a207229 */ /* 0x000fd4000000c01c */
[----:B------:R1:W2:Y:S01]  /*0fc0*/  F2I.U32.F64.TRUNC R32, R32 ;  /* 0x0000002000207311 */ /* 0x0002a2000030d000 */
[----:B------:R-:W-:Y:S05]  /*0fd0*/  @P0 BRA `(.L_x_483) ;  /* 0x0000000400600947 */ /* 0x000fea0003800000 */
[----:B------:R-:W-:Y:S01]  /*0fe0*/  UISETP.NE.U32.AND UP0, UPT, UR8, URZ, UPT ;  /* 0x000000ff0800728c */ /* 0x000fe2000bf05070 */
[----:B-----5:R-:W-:-:S03]  /*0ff0*/  IMAD.MOV.U32 R31, RZ, RZ, RZ ;  /* 0x000000ffff1f7224 */ /* 0x020fc600078e00ff */
[----:B------:R-:W-:-:S09]  /*1000*/  UISETP.NE.AND.EX UP0, UPT, UR9, URZ, UPT, UP0 ;  /* 0x000000ff0900728c */ /* 0x000fd2000bf05300 */
[----:B------:R-:W-:Y:S05]  /*1010*/  BRA.U !UP0, `(.L_x_483) ;  /* 0x0000000508507547 */ /* 0x000fea000b800000 */
[----:B------:R-:W-:-:S06]  /*1020*/  IMAD.WIDE R34, R23, 0x4, R10 ;  /* 0x0000000417227825 */ /* 0x000fcc00078e020a */
[----:B------:R-:W3:Y:S02]  /*1030*/  LD.E R34, desc[UR12][R34.64] ;  /* 0x0000000c22227980 */ /* 0x000ee4000c101900 */
[----:B---3--:R-:W-:-:S13]  /*1040*/  ISETP.GE.AND P0, PT, R34, 0x1, PT ;  /* 0x000000012200780c */ /* 0x008fda0003f06270 */
[----:B------:R-:W-:Y:S05]  /*1050*/  @!P0 BRA `(.L_x_483) ;  /* 0x0000000400408947 */ /* 0x000fea0003800000 */
[----:B------:R-:W-:-:S06]  /*1060*/  IMAD.WIDE R26, R23, 0x8, R12 ;  /* 0x00000008171a7825 */ /* 0x000fcc00078e020c */
[----:B------:R-:W3:Y:S01]  /*1070*/  LD.E.64 R26, desc[UR12][R26.64] ;  /* 0x0000000c1a1a7980 */ /* 0x000ee2000c101b00 */
[C---:B------:R-:W-:Y:S01]  /*1080*/  ISETP.GT.U32.AND P0, PT, R34.reuse, 0x20, PT ;  /* 0x000000202200780c */ /* 0x040fe20003f04070 */
[----:B---3--:R-:W-:-:S05]  /*1090*/  IMAD.WIDE.U32 R28, R34, R21, R26 ;  /* 0x00000015221c7225 */ /* 0x008fca00078e001a */
[C---:B------:R-:W-:Y:S02]  /*10a0*/  SHF.R.U64 R35, R28.reuse, 0x5, R29 ;  /* 0x000000051c237819 */ /* 0x040fe4000000121d */
[----:B-1----:R-:W-:-:S05]  /*10b0*/  LOP3.LUT R33, R28, 0x1f, RZ, 0xc0, !PT ;  /* 0x0000001f1c217812 */ /* 0x002fca00078ec0ff */
[----:B------:R-:W-:Y:S05]  /*10c0*/  @P0 BRA `(.L_x_484) ;  /* 0x0000000000500947 */ /* 0x000fea0003800000 */
[----:B------:R-:W-:Y:S02]  /*10d0*/  IADD3 R28, P0, PT, RZ, RZ, RZ ;  /* 0x000000ffff1c7210 */ /* 0x000fe40007f1e0ff */
[----:B------:R-:W-:Y:S02]  /*10e0*/  SHF.R.S64 R26, RZ, 0x1e, R35 ;  /* 0x0000001eff1a7819 */ /* 0x000fe40000001023 */
[C---:B------:R-:W-:Y:S02]  /*10f0*/  IADD3.X R29, PT, PT, R35.reuse, 0x1, RZ, P0, !PT ;  /* 0x00000001231d7810 */ /* 0x040fe400007fe4ff */
[----:B------:R-:W-:Y:S02]  /*1100*/  IADD3 R26, P0, PT, R26, UR8, RZ ;  /* 0x000000081a1a7c10 */ /* 0x000fe4000ff1e0ff */
[----:B------:R-:W-:Y:S02]  /*1110*/  SHF.R.S64 R28, R28, 0x1e, R29 ;  /* 0x0000001e1c1c7819 */ /* 0x000fe4000000101d */
[----:B------:R-:W-:-:S02]  /*1120*/  LEA.HI.X.SX32 R27, R35, UR9, 0x2, P0 ;  /* 0x00000009231b7c11 */ /* 0x000fc400080f16ff */
[----:B------:R-:W-:-:S03]  /*1130*/  IADD3 R28, P1, PT, R28, UR8, RZ ;  /* 0x000000081c1c7c10 */ /* 0x000fc6000ff3e0ff */
[----:B------:R-:W3:Y:S01]  /*1140*/  LDG.E.CONSTANT R26, desc[UR12][R26.64] ;  /* 0x0000000c1a1a7981 */ /* 0x000ee2000c1e9900 */
[----:B------:R-:W-:-:S05]  /*1150*/  LEA.HI.X.SX32 R29, R29, UR9, 0x2, P1 ;  /* 0x000000091d1d7c11 */ /* 0x000fca00088f16ff */
[----:B------:R-:W3:Y:S01]  /*1160*/  LDG.E.CONSTANT R28, desc[UR12][R28.64] ;  /* 0x0000000c1c1c7981 */ /* 0x000ee2000c1e9900 */
[----:B------:R-:W-:Y:S01]  /*1170*/  ISETP.NE.AND P0, PT, R34, 0x20, PT ;  /* 0x000000202200780c */ /* 0x000fe20003f05270 */
[----:B------:R-:W-:-:S05]  /*1180*/  IMAD.MOV.U32 R31, RZ, RZ, -0x1 ;  /* 0xffffffffff1f7424 */ /* 0x000fca00078e00ff */
[----:B------:R-:W-:-:S07]  /*1190*/  SHF.L.U32 R36, R31, R34, RZ ;  /* 0x000000221f247219 */ /* 0x000fce00000006ff */
[----:B------:R-:W-:Y:S01]  /*11a0*/  @P0 VIADD R34, R34, 0xffffffff ;  /* 0xffffffff22220836 */ /* 0x000fe20000000000 */
[----:B---3--:R-:W-:-:S04]  /*11b0*/  SHF.R.U64 R31, R26, R33, R28 ;  /* 0x000000211a1f7219 */ /* 0x008fc8000000121c */
[----:B------:R-:W-:-:S04]  /*11c0*/  LOP3.LUT R31, R31, R36, RZ, 0x30, !PT ;  /* 0x000000241f1f7212 */ /* 0x000fc800078e30ff */
[----:B------:R-:W-:-:S05]  /*11d0*/  @P0 SHF.R.U32.HI R34, RZ, R34, R31 ;  /* 0x00000022ff220219 */ /* 0x000fca000001161f */
[----:B------:R-:W-:-:S05]  /*11e0*/  @P0 IMAD.MOV R34, RZ, RZ, -R34 ;  /* 0x000000ffff220224 */ /* 0x000fca00078e0a22 */
[----:B------:R-:W-:Y:S01]  /*11f0*/  @P0 LOP3.LUT R31, R31, R36, R34, 0xf8, !PT ;  /* 0x000000241f1f0212 */ /* 0x000fe200078ef822 */
[----:B------:R-:W-:Y:S06]  /*1200*/  BRA `(.L_x_483) ;  /* 0x0000000000d47947 */ /* 0x000fec0003800000 */
.L_x_484:
        /* <DEDUP_REMOVED lines=9> */
[----:B------:R1:W5:Y:S01]  /*12a0*/  LDG.E.CONSTANT R28, desc[UR12][R28.64] ;  /* 0x0000000c1c1c7981 */ /* 0x000362000c1e9900 */
[----:B------:R-:W-:Y:S01]  /*12b0*/  IADD3 R37, PT, PT, -R33, 0x20, RZ ;  /* 0x0000002021257810 */ /* 0x000fe20007ffe1ff */
[----:B------:R-:W-:Y:S04]  /*12c0*/  BSSY.RECONVERGENT B2, `(.L_x_485) ;  /* 0x0000022000027945 */ /* 0x000fe80003800200 */
[----:B------:R-:W-:-:S05]  /*12d0*/  IMAD.IADD R39, R34, 0x1, -R37 ;  /* 0x0000000122277824 */ /* 0x000fca00078e0a25 */
[----:B------:R-:W-:Y:S02]  /*12e0*/  ISETP.GE.U32.AND P1, PT, R39, 0x20, PT ;  /* 0x000000202700780c */ /* 0x000fe40003f26070 */
[----:B---3--:R-:W-:-:S11]  /*12f0*/  SHF.R.U32.HI R38, RZ, R33, R26 ;  /* 0x00000021ff267219 */ /* 0x008fd6000001161a */
[----:B-1----:R-:W-:Y:S05]  /*1300*/  @!P1 BRA `(.L_x_486) ;  /* 0x00000000005c9947 */ /* 0x002fea0003800000 */
[----:B------:R-:W-:Y:S02]  /*1310*/  ISETP.NE.AND P1, PT, R39, 0x20, PT ;  /* 0x000000202700780c */ /* 0x000fe40003f25270 */
[CC--:B-----5:R-:W-:Y:S02]  /*1320*/  SHF.L.U32 R31, R28.reuse, R37.reuse, RZ ;  /* 0x000000251c1f7219 */ /* 0x0e0fe400000006ff */
[----:B------:R-:W-:Y:S02]  /*1330*/  SHF.L.U64.HI R28, R28, R37, RZ ;  /* 0x000000251c1c7219 */ /* 0x000fe400000102ff */
[----:B------:R-:W-:-:S07]  /*1340*/  LOP3.LUT R31, R31, R38, RZ, 0xfc, !PT ;  /* 0x000000261f1f7212 */ /* 0x000fce00078efcff */
[----:B------:R-:W-:Y:S05]  /*1350*/  @!P1 BRA `(.L_x_487) ;  /* 0x0000000000609947 */ /* 0x000fea0003800000 */
[----:B------:R-:W-:-:S04]  /*1360*/  IADD3.X R35, PT, PT, R35, 0x2, RZ, P0, !PT ;  /* 0x0000000223237810 */ /* 0x000fc800007fe4ff */
[----:B------:R-:W-:-:S04]  /*1370*/  SHF.R.S64 R26, R36, 0x1e, R35 ;  /* 0x0000001e241a7819 */ /* 0x000fc80000001023 */
[----:B------:R-:W-:-:S04]  /*1380*/  IADD3 R26, P0, PT, R26, UR8, RZ ;  /* 0x000000081a1a7c10 */ /* 0x000fc8000ff1e0ff */
[----:B------:R-:W-:-:S05]  /*1390*/  LEA.HI.X.SX32 R27, R35, UR9, 0x2, P0 ;  /* 0x00000009231b7c11 */ /* 0x000fca00080f16ff */
[----:B------:R-:W3:Y:S01]  /*13a0*/  LDG.E.CONSTANT R26, desc[UR12][R26.64] ;  /* 0x0000000c1a1a7981 */ /* 0x000ee2000c1e9900 */
[----:B------:R-:W-:Y:S01]  /*13b0*/  VIADD R29, R39, 0xffffffe0 ;  /* 0xffffffe0271d7836 */ /* 0x000fe20000000000 */
[----:B------:R-:W-:Y:S01]  /*13c0*/  IADD3 R33, PT, PT, -R33, 0x40, RZ ;  /* 0x0000004021217810 */ /* 0x000fe20007ffe1ff */
[----:B------:R-:W-:-:S03]  /*13d0*/  IMAD.MOV.U32 R36, RZ, RZ, -0x1 ;  /* 0xffffffffff247424 */ /* 0x000fc600078e00ff */
[----:B------:R-:W-:Y:S02]  /*13e0*/  ISETP.NE.AND P0, PT, R29, 0x20, PT ;  /* 0x000000201d00780c */ /* 0x000fe40003f05270 */
[----:B------:R-:W-:-:S04]  /*13f0*/  SHF.L.U32 R35, R36, R29, RZ ;  /* 0x0000001d24237219 */ /* 0x000fc800000006ff */
[----:B------:R-:W-:-:S04]  /*1400*/  LOP3.LUT R35, RZ, R35, RZ, 0x33, !PT ;  /* 0x00000023ff237212 */ /* 0x000fc800078e33ff */
[----:B------:R-:W-:-:S04]  /*1410*/  SEL R35, R35, 0xffffffff, P0 ;  /* 0xffffffff23237807 */ /* 0x000fc80000000000 */
[----:B---3--:R-:W-:-:S04]  /*1420*/  LOP3.LUT R36, R26, R35, RZ, 0xc0, !PT ;  /* 0x000000231a247212 */ /* 0x008fc800078ec0ff */
[CC--:B------:R-:W-:Y:S02]  /*1430*/  SHF.L.U32 R38, R36.reuse, R33.reuse, RZ ;  /* 0x0000002124267219 */ /* 0x0c0fe400000006ff */
[----:B------:R-:W-:Y:S02]  /*1440*/  SHF.L.U64.HI R33, R36, R33, RZ ;  /* 0x0000002124217219 */ /* 0x000fe400000102ff */
[----:B------:R-:W-:Y:S02]  /*1450*/  LOP3.LUT R31, R38, R31, RZ, 0xfc, !PT ;  /* 0x0000001f261f7212 */ /* 0x000fe400078efcff */
[----:B------:R-:W-:Y:S01]  /*1460*/  LOP3.LUT R28, R33, R28, RZ, 0xfc, !PT ;  /* 0x0000001c211c7212 */ /* 0x000fe200078efcff */
[----:B------:R-:W-:Y:S06]  /*1470*/  BRA `(.L_x_487) ;  /* 0x0000000000187947 */ /* 0x000fec0003800000 */
.L_x_486:
[----:B------:R-:W-:-:S05]  /*1480*/  IMAD.MOV.U32 R26, RZ, RZ, -0x1 ;  /* 0xffffffffff1a7424 */ /* 0x000fca00078e00ff */
[----:B------:R-:W-:-:S04]  /*1490*/  SHF.L.U32 R26, R26, R39, RZ ;  /* 0x000000271a1a7219 */ /* 0x000fc800000006ff */
[----:B-----5:R-:W-:-:S04]  /*14a0*/  LOP3.LUT R26, R28, R26, RZ, 0x30, !PT ;  /* 0x0000001a1c1a7212 */ /* 0x020fc800078e30ff */
[CC--:B------:R-:W-:Y:S02]  /*14b0*/  SHF.L.U32 R31, R26.reuse, R37.reuse, RZ ;  /* 0x000000251a1f7219 */ /* 0x0c0fe400000006ff */
[----:B------:R-:W-:Y:S02]  /*14c0*/  SHF.L.U64.HI R28, R26, R37, RZ ;  /* 0x000000251a1c7219 */ /* 0x000fe400000102ff */
[----:B------:R-:W-:-:S07]  /*14d0*/  LOP3.LUT R31, R31, R38, RZ, 0xfc, !PT ;  /* 0x000000261f1f7212 */ /* 0x000fce00078efcff */
.L_x_487:
[----:B0-----:R-:W-:Y:S05]  /*14e0*/  BSYNC.RECONVERGENT B2 ;  /* 0x0000000000027941 */ /* 0x001fea0003800200 */
.L_x_485:
[----:B------:R-:W-:-:S13]  /*14f0*/  ISETP.GT.U32.AND P0, PT, R34, 0x3f, PT ;  /* 0x0000003f2200780c */ /* 0x000fda0003f04070 */
[----:B------:R-:W-:Y:S02]  /*1500*/  @!P0 VIADD R26, R34, 0xffffffff ;  /* 0xffffffff221a8836 */ /* 0x000fe40000000000 */
[----:B------:R-:W-:-:S03]  /*1510*/  @!P0 IMAD.MOV.U32 R27, RZ, RZ, -0x1 ;  /* 0xffffffffff1b8424 */ /* 0x000fc600078e00ff */
[----:B------:R-:W-:Y:S02]  /*1520*/  @!P0 SHF.R.U64 R28, R31, R26, R28 ;  /* 0x0000001a1f1c8219 */ /* 0x000fe4000000121c */
[----:B------:R-:W-:-:S03]  /*1530*/  @!P0 SHF.L.U32 R27, R27, R34, RZ ;  /* 0x000000221b1b8219 */ /* 0x000fc600000006ff */
[----:B------:R-:W-:-:S05]  /*1540*/  @!P0 IMAD.MOV R28, RZ, RZ, -R28 ;  /* 0x000000ffff1c8224 */ /* 0x000fca00078e0a1c */
[----:B------:R-:W-:-:S07]  /*1550*/  @!P0 LOP3.LUT R31, R31, R27, R28, 0xf8, !PT ;  /* 0x0000001b1f1f8212 */ /* 0x000fce00078ef81c */
.L_x_483:
[----:B------:R-:W3:Y:S01]  /*1560*/  LDC.64 R26, c[0x0][0x388] ;  /* 0x0000e200ff1a7b82 */ /* 0x000ee20000000a00 */
[----:B--2--5:R-:W-:Y:S02]  /*1570*/  IMAD.IADD R29, R32, 0x1, R31 ;  /* 0x00000001201d7824 */ /* 0x024fe400078e021f */
[----:B------:R-:W-:-:S05]  /*1580*/  VIADD R21, R21, 0x20 ;  /* 0x0000002015157836 */ /* 0x000fca0000000000 */
[----:B------:R-:W-:Y:S01]  /*1590*/  ISETP.GE.AND P0, PT, R21, R22, PT ;  /* 0x000000161500720c */ /* 0x000fe20003f06270 */
[----:B---3--:R-:W-:-:S05]  /*15a0*/  IMAD.WIDE R30, R30, 0x4, R26 ;  /* 0x000000041e1e7825 */ /* 0x008fca00078e021a */
[----:B------:R3:W-:Y:S07]  /*15b0*/  STG.E desc[UR12][R30.64], R29 ;  /* 0x0000001d1e007986 */ /* 0x0007ee000c10190c */
[----:B------:R-:W-:Y:S05]  /*15c0*/  @!P0 BRA `(.L_x_488) ;  /* 0xfffffff400e48947 */ /* 0x000fea000383ffff */
.L_x_482:
[----:B0-----:R-:W-:Y:S05]  /*15d0*/  BSYNC.RECONVERGENT B1 ;  /* 0x0000000000017941 */ /* 0x001fea0003800200 */
.L_x_481:
[----:B------:R-:W0:Y:S01]  /*15e0*/  S2UR UR5, SR_CgaCtaId ;  /* 0x00000000000579c3 */ /* 0x000e220000008800 */
[----:B------:R-:W-:Y:S02]  /*15f0*/  UMOV UR4, 0x400 ;  /* 0x0000040000047882 */ /* 0x000fe40000000000 */
[----:B0-----:R-:W-:-:S09]  /*1600*/  ULEA UR4, UR5, UR4, 0x18 ;  /* 0x0000000405047291 */ /* 0x001fd2000f8ec0ff */
[----:B-----5:R-:W4:Y:S03]  /*1610*/  LDS R17, [UR4+0x20] ;  /* 0x00002004ff117984 */ /* 0x020f260008000800 */
.L_x_469:
[----:B01----:R-:W-:Y:S05]  /*1620*/  BSYNC.RECONVERGENT B0 ;  /* 0x0000000000007941 */ /* 0x003fea0003800200 */
.L_x_468:
[----:B----4-:R-:W-:Y:S01]  /*1630*/  ISETP.GE.AND P0, PT, R17, 0x1, PT ;  /* 0x000000011100780c */ /* 0x010fe20003f06270 */
[----:B------:R-:W-:-:S12]  /*1640*/  BSSY.RECONVERGENT B1, `(.L_x_489) ;  /* 0x0000139000017945 */ /* 0x000fd80003800200 */
[----:B------:R-:W-:Y:S05]  /*1650*/  @!P0 BRA `(.L_x_490) ;  /* 0x0000001000dc8947 */ /* 0x000fea0003800000 */
[----:B------:R-:W-:Y:S02]  /*1660*/  IMAD.MOV.U32 R21, RZ, RZ, RZ ;  /* 0x000000ffff157224 */ /* 0x000fe400078e00ff */
[----:B------:R-:W-:-:S07]  /*1670*/  IMAD.MOV.U32 R22, RZ, RZ, RZ ;  /* 0x000000ffff167224 */ /* 0x000fce00078e00ff */
.L_x_521:
[----:B012--5:R-:W3:Y:S01]  /*1680*/  S2R R15, SR_CgaCtaId ;  /* 0x00000000000f7919 */ /* 0x027ee20000008800 */
[----:B------:R-:W-:Y:S01]  /*1690*/  MOV R14, 0x400 ;  /* 0x00000400000e7802 */ /* 0x000fe20000000f00 */
[----:B------:R-:W-:Y:S01]  /*16a0*/  BSSY.RECONVERGENT B0, `(.L_x_491) ;  /* 0x000012a000007945 */ /* 0x000fe20003800200 */
[----:B------:R-:W-:Y:S02]  /*16b0*/  ISETP.GE.U32.AND P0, PT, R20, 0x20, PT ;  /* 0x000000201400780c */ /* 0x000fe40003f06070 */
[----:B---3--:R-:W-:Y:S02]  /*16c0*/  LEA R23, R15, R14, 0x18 ;  /* 0x0000000e0f177211 */ /* 0x008fe400078ec0ff */
[----:B------:R-:W-:-:S03]  /*16d0*/  SHF.R.U32.HI R14, RZ, 0x5, R20 ;  /* 0x00000005ff0e7819 */ /* 0x000fc60000011614 */
[----:B------:R-:W0:Y:S02]  /*16e0*/  LDS R15, [R23+0x24] ;  /* 0x00002400170f7984 */ /* 0x000e240000000800 */
[----:B0-----:R-:W-:-:S04]  /*16f0*/  ISETP.EQ.AND P0, PT, R22, R15, !P0 ;  /* 0x0000000f1600720c */ /* 0x001fc80004702270 */
[----:B------:R-:W-:-:S13]  /*1700*/  ISETP.NE.OR P0, PT, R21, R14, P0 ;  /* 0x0000000e1500720c */ /* 0x000fda0000705670 */
[----:B------:R-:W-:Y:S05]  /*1710*/  @P0 BRA `(.L_x_492) ;  /* 0x0000001000880947 */ /* 0x000fea0003800000 */
[----:B------:R-:W-:Y:S01]  /*1720*/  IMAD R23, R22, 0x4, R23 ;  /* 0x0000000416177824 */ /* 0x000fe200078e0217 */
[----:B------:R-:W0:Y:S05]  /*1730*/  LDCU UR4, c[0x0][0x390] ;  /* 0x00007200ff0477ac */ /* 0x000e2a0008000800 */
[----:B------:R-:W1:Y:S02]  /*1740*/  LDS R23, [R23] ;  /* 0x0000000017177984 */ /* 0x000e640000000800 */
[----:B-1----:R-:W-:-:S04]  /*1750*/  IMAD.WIDE R18, R23, 0x4, R4 ;  /* 0x0000000417127825 */ /* 0x002fc800078e0204 */
[----:B------:R-:W-:Y:S02]  /*1760*/  IMAD.WIDE R14, R23, 0x4, R2 ;  /* 0x00000004170e7825 */ /* 0x000fe400078e0202 */
[----:B------:R-:W2:Y:S04]  /*1770*/  LD.E R19, desc[UR12][R18.64] ;  /* 0x0000000c12137980 */ /* 0x000ea8000c101900 */
[----:B------:R-:W2:Y:S02]  /*1780*/  LD.E R24, desc[UR12][R14.64] ;  /* 0x0000000c0e187980 */ /* 0x000ea4000c101900 */
[----:B--2---:R-:W-:-:S05]  /*1790*/  IMAD.IADD R25, R19, 0x1, -R24 ;  /* 0x0000000113197824 */ /* 0x004fca00078e0a18 */
[----:B------:R-:W-:-:S04]  /*17a0*/  ISETP.GE.AND P0, PT, R25, 0x1, PT ;  /* 0x000000011900780c */ /* 0x000fc80003f06270 */
[----:B0-----:R-:W-:-:S13]  /*17b0*/  ISETP.GE.OR P0, PT, R24, UR4, !P0 ;  /* 0x0000000418007c0c */ /* 0x001fda000c706670 */
[----:B------:R-:W-:Y:S05]  /*17c0*/  @P0 BRA `(.L_x_492) ;  /* 0x00000010005c0947 */ /* 0x000fea0003800000 */
[----:B------:R-:W-:-:S06]  /*17d0*/  IMAD.WIDE R26, R23, 0x4, R6 ;  /* 0x00000004171a7825 */ /* 0x000fcc00078e0206 */
[----:B------:R-:W2:Y:S01]  /*17e0*/  LD.E R26, desc[UR12][R26.64] ;  /* 0x0000000c1a1a7980 */ /* 0x000ea2000c101900 */
[----:B------:R-:W-:Y:S02]  /*17f0*/  LOP3.LUT R28, R20, 0x1f, RZ, 0xc0, !PT ;  /* 0x0000001f141c7812 */ /* 0x000fe400078ec0ff */
[----:B--2---:R-:W-:-:S13]  /*1800*/  ISETP.NE.AND P0, PT, R26, 0x4, PT ;  /* 0x000000041a00780c */ /* 0x004fda0003f05270 */
[----:B------:R-:W-:Y:S05]  /*1810*/  @P0 BRA `(.L_x_493) ;  /* 0x0000000400e40947 */ /* 0x000fea0003800000 */
[----:B------:R-:W-:-:S13]  /*1820*/  ISETP.GE.AND P0, PT, R28, R25, PT ;  /* 0x000000191c00720c */ /* 0x000fda0003f06270 */
[----:B------:R-:W-:Y:S05]  /*1830*/  @P0 BRA `(.L_x_492) ;  /* 0x0000001000400947 */ /* 0x000fea0003800000 */
[----:B------:R-:W-:-:S04]  /*1840*/  UISETP.NE.U32.AND UP0, UPT, UR10, URZ, UPT ;  /* 0x000000ff0a00728c */ /* 0x000fc8000bf05070 */
[----:B------:R-:W-:-:S09]  /*1850*/  UISETP.NE.AND.EX UP0, UPT, UR11, URZ, UPT, UP0 ;  /* 0x000000ff0b00728c */ /* 0x000fd2000bf05300 */
[----:B------:R-:W-:Y:S05]  /*1860*/  BRA.U !UP0, `(.L_x_494) ;  /* 0x0000000108407547 */ /* 0x000fea000b800000 */
[----:B------:R-:W-:Y:S01]  /*1870*/  BSSY.RECONVERGENT B2, `(.L_x_495) ;  /* 0x000000e000027945 */ /* 0x000fe20003800200 */
.L_x_497:
[----:B0-----:R-:W0:Y:S01]  /*1880*/  LDCU UR4, c[0x0][0x390] ;  /* 0x00007200ff0477ac */ /* 0x001e220008000800 */
[----:B------:R-:W-:-:S05]  /*1890*/  IMAD.IADD R23, R24, 0x1, R28 ;  /* 0x0000000118177824 */ /* 0x000fca00078e021c */
[----:B0-----:R-:W-:-:S13]  /*18a0*/  ISETP.GE.AND P0, PT, R23, UR4, PT ;  /* 0x0000000417007c0c */ /* 0x001fda000bf06270 */
[----:B------:R-:W-:Y:S05]  /*18b0*/  @P0 BRA `(.L_x_496) ;  /* 0x0000000000240947 */ /* 0x000fea0003800000 */
        /* <DEDUP_REMOVED lines=9> */
.L_x_496:
[----:B------:R-:W-:Y:S05]  /*1950*/  BSYNC.RECONVERGENT B2 ;  /* 0x0000000000027941 */ /* 0x000fea0003800200 */
.L_x_495:
[----:B------:R-:W-:Y:S05]  /*1960*/  BRA `(.L_x_492) ;  /* 0x0000000c00f47947 */ /* 0x000fea0003800000 */
.L_x_494:
[----:B------:R-:W-:-:S04]  /*1970*/  UISETP.NE.U32.AND UP0, UPT, UR8, URZ, UPT ;  /* 0x000000ff0800728c */ /* 0x000fc8000bf05070 */
[----:B------:R-:W-:-:S09]  /*1980*/  UISETP.NE.AND.EX UP0, UPT, UR9, URZ, UPT, UP0 ;  /* 0x000000ff0900728c */ /* 0x000fd2000bf05300 */
[----:B------:R-:W-:Y:S05]  /*1990*/  BRA.U !UP0, `(.L_x_498) ;  /* 0x0000000508507547 */ /* 0x000fea000b800000 */
[----:B------:R-:W-:Y:S01]  /*19a0*/  BSSY.RECONVERGENT B2, `(.L_x_499) ;  /* 0x0000052000027945 */ /* 0x000fe20003800200 */
.L_x_508:
[----:B0-----:R-:W0:Y:S01]  /*19b0*/  LDCU UR4, c[0x0][0x390] ;  /* 0x00007200ff0477ac */ /* 0x001e220008000800 */
[----:B------:R-:W-:-:S05]  /*19c0*/  IMAD.IADD R14, R24, 0x1, R28 ;  /* 0x00000001180e7824 */ /* 0x000fca00078e021c */
[----:B0-----:R-:W-:-:S13]  /*19d0*/  ISETP.GE.AND P0, PT, R14, UR4, PT ;  /* 0x000000040e007c0c */ /* 0x001fda000bf06270 */
[----:B-1----:R-:W-:Y:S05]  /*19e0*/  @P0 BRA `(.L_x_500) ;  /* 0x0000000400340947 */ /* 0x002fea0003800000 */
[----:B------:R-:W-:-:S05]  /*19f0*/  IMAD.WIDE R18, R23, 0x4, R10 ;  /* 0x0000000417127825 */ /* 0x000fca00078e020a */
[----:B------:R-:W2:Y:S01]  /*1a00*/  LD.E R15, desc[UR12][R18.64] ;  /* 0x0000000c120f7980 */ /* 0x000ea2000c101900 */
[----:B------:R-:W-:Y:S01]  /*1a10*/  BSSY.RECONVERGENT B3, `(.L_x_501) ;  /* 0x0000047000037945 */ /* 0x000fe20003800200 */
[----:B--2---:R-:W-:-:S13]  /*1a20*/  ISETP.GT.AND P0, PT, R15, RZ, PT ;  /* 0x000000ff0f00720c */ /* 0x004fda0003f04270 */
[----:B------:R-:W0:Y:S02]  /*1a30*/  @!P0 LDC.64 R26, c[0x0][0x388] ;  /* 0x0000e200ff1a8b82 */ /* 0x000e240000000a00 */
[----:B0-----:R-:W-:-:S05]  /*1a40*/  @!P0 IMAD.WIDE R26, R14, 0x4, R26 ;  /* 0x000000040e1a8825 */ /* 0x001fca00078e021a */
[----:B------:R0:W-:Y:S01]  /*1a50*/  @!P0 STG.E desc[UR12][R26.64], RZ ;  /* 0x000000ff1a008986 */ /* 0x0001e2000c10190c */
[----:B------:R-:W-:Y:S05]  /*1a60*/  @!P0 BRA `(.L_x_502) ;  /* 0x0000000400048947 */ /* 0x000fea0003800000 */
[----:B0-----:R-:W-:-:S05]  /*1a70*/  IMAD.WIDE R26, R23, 0x8, R12 ;  /* 0x00000008171a7825 */ /* 0x001fca00078e020c */
[----:B------:R-:W2:Y:S01]  /*1a80*/  LD.E.64 R18, desc[UR12][R26.64] ;  /* 0x0000000c1a127980 */ /* 0x000ea2000c101b00 */
[C---:B------:R-:W-:Y:S01]  /*1a90*/  ISETP.GE.U32.AND P0, PT, R15.reuse, 0x21, PT ;  /* 0x000000210f00780c */ /* 0x040fe20003f06070 */
[----:B------:R-:W-:Y:S01]  /*1aa0*/  BSSY.RECONVERGENT B4, `(.L_x_503) ;  /* 0x000003a000047945 */ /* 0x000fe20003800200 */
[----:B--2---:R-:W-:-:S11]  /*1ab0*/  IMAD.WIDE.U32 R18, R15, R28, R18 ;  /* 0x0000001c0f127225 */ /* 0x004fd600078e0012 */
        /* <DEDUP_REMOVED lines=9> */
.L_x_506:
        /* <DEDUP_REMOVED lines=21> */
[----:B------:R-:W-:Y:S05]  /*1ca0*/  BSYNC.RECONVERGENT B5 ;  /* 0x0000000000057941 */ /* 0x000fea0003800200 */
.L_x_505:
[----:B------:R-:W-:Y:S01]  /*1cb0*/  IMAD.MOV.U32 R15, RZ, RZ, R32 ;  /* 0x000000ffff0f7224 */ /* 0x000fe200078e0020 */
[----:B------:R-:W-:Y:S06]  /*1cc0*/  BRA `(.L_x_507) ;  /* 0x00000000005c7947 */ /* 0x000fec0003800000 */
.L_x_504:
        /* <DEDUP_REMOVED lines=9> */
[----:B------:R-:W-:Y:S02]  /*1d60*/  @P0 IADD3.X R16, PT, PT, R27, 0x1, RZ, P1, !PT ;  /* 0x000000011b100810 */ /* 0x000fe40000ffe4ff */
        /* <DEDUP_REMOVED lines=13> */
.L_x_507:
[----:B------:R-:W-:Y:S05]  /*1e40*/  BSYNC.RECONVERGENT B4 ;  /* 0x0000000000047941 */ /* 0x000fea0003800200 */
.L_x_503:
[----:B------:R-:W0:Y:S02]  /*1e50*/  LDC.64 R18, c[0x0][0x388] ;  /* 0x0000e200ff127b82 */ /* 0x000e240000000a00 */
[----:B0-----:R-:W-:-:S05]  /*1e60*/  IMAD.WIDE R18, R14, 0x4, R18 ;  /* 0x000000040e127825 */ /* 0x001fca00078e0212 */
[----:B------:R1:W-:Y:S02]  /*1e70*/  STG.E desc[UR12][R18.64], R15 ;  /* 0x0000000f12007986 */ /* 0x0003e4000c10190c */
.L_x_502:
[----:B------:R-:W-:Y:S05]  /*1e80*/  BSYNC.RECONVERGENT B3 ;  /* 0x0000000000037941 */ /* 0x000fea0003800200 */
.L_x_501:
[----:B------:R-:W-:-:S05]  /*1e90*/  VIADD R28, R28, 0x20 ;  /* 0x000000201c1c7836 */ /* 0x000fca0000000000 */
[----:B------:R-:W-:-:S13]  /*1ea0*/  ISETP.GE.AND P0, PT, R28, R25, PT ;  /* 0x000000191c00720c */ /* 0x000fda0003f06270 */
[----:B------:R-:W-:Y:S05]  /*1eb0*/  @!P0 BRA `(.L_x_508) ;  /* 0xfffffff800bc8947 */ /* 0x000fea000383ffff */
.L_x_500:
[----:B------:R-:W-:Y:S05]  /*1ec0*/  BSYNC.RECONVERGENT B2 ;  /* 0x0000000000027941 */ /* 0x000fea0003800200 */
.L_x_499:
[----:B------:R-:W-:Y:S05]  /*1ed0*/  BRA `(.L_x_492) ;  /* 0x0000000800987947 */ /* 0x000fea0003800000 */
.L_x_498:
[----:B------:R-:W0:Y:S01]  /*1ee0*/  LDC R16, c[0x0][0x390] ;  /* 0x0000e400ff107b82 */ /* 0x000e220000000800 */
[----:B------:R-:W-:Y:S01]  /*1ef0*/  BSSY.RECONVERGENT B2, `(.L_x_509) ;  /* 0x000000a000027945 */ /* 0x000fe20003800200 */
.L_x_511:
[----:B------:R-:W-:-:S05]  /*1f00*/  IMAD.IADD R19, R24, 0x1, R28 ;  /* 0x0000000118137824 */ /* 0x000fca00078e021c */
[----:B0-----:R-:W-:-:S13]  /*1f10*/  ISETP.GE.AND P0, PT, R19, R16, PT ;  /* 0x000000101300720c */ /* 0x001fda0003f06270 */
[----:B-1----:R-:W-:Y:S05]  /*1f20*/  @P0 BRA `(.L_x_510) ;  /* 0x0000000000180947 */ /* 0x002fea0003800000 */
[----:B------:R-:W0:Y:S01]  /*1f30*/  LDC.64 R14, c[0x0][0x388] ;  /* 0x0000e200ff0e7b82 */ /* 0x000e220000000a00 */
[----:B------:R-:W-:-:S05]  /*1f40*/  VIADD R28, R28, 0x20 ;  /* 0x000000201c1c7836 */ /* 0x000fca0000000000 */
[----:B------:R-:W-:Y:S01]  /*1f50*/  ISETP.GE.AND P0, PT, R28, R25, PT ;  /* 0x000000191c00720c */ /* 0x000fe20003f06270 */
[----:B0-----:R-:W-:-:S05]  /*1f60*/  IMAD.WIDE R14, R19, 0x4, R14 ;  /* 0x00000004130e7825 */ /* 0x001fca00078e020e */
[----:B------:R1:W-:Y:S07]  /*1f70*/  STG.E desc[UR12][R14.64], RZ ;  /* 0x000000ff0e007986 */ /* 0x0003ee000c10190c */
[----:B------:R-:W-:Y:S05]  /*1f80*/  @!P0 BRA `(.L_x_511) ;  /* 0xfffffffc00dc8947 */ /* 0x000fea000383ffff */
.L_x_510:
[----:B------:R-:W-:Y:S05]  /*1f90*/  BSYNC.RECONVERGENT B2 ;  /* 0x0000000000027941 */ /* 0x000fea0003800200 */
.L_x_509:
[----:B------:R-:W-:Y:S05]  /*1fa0*/  BRA `(.L_x_492) ;  /* 0x0000000800647947 */ /* 0x000fea0003800000 */
.L_x_493:
        /* <DEDUP_REMOVED lines=10> */
.L_x_520:
[----:B-1----:R-:W1:Y:S01]  /*2050*/  LDCU UR4, c[0x0][0x390] ;  /* 0x00007200ff0477ac */ /* 0x002e620008000800 */
[----:B------:R-:W-:-:S05]  /*2060*/  IMAD.IADD R27, R24, 0x1, R28 ;  /* 0x00000001181b7824 */ /* 0x000fca00078e021c */
[----:B-1----:R-:W-:-:S13]  /*2070*/  ISETP.GE.AND P0, PT, R27, UR4, PT ;  /* 0x000000041b007c0c */ /* 0x002fda000bf06270 */
[----:B------:R-:W-:Y:S05]  /*2080*/  @P0 BRA `(.L_x_513) ;  /* 0x0000000800180947 */ /* 0x000fea0003800000 */
[----:B------:R-:W-:Y:S01]  /*2090*/  ISETP.NE.U32.AND P0, PT, RZ, UR10, PT ;  /* 0x0000000aff007c0c */ /* 0x000fe2000bf05070 */
[----:B------:R-:W-:-:S03]  /*20a0*/  IMAD.MOV.U32 R36, RZ, RZ, 0x8 ;  /* 0x00000008ff247424 */ /* 0x000fc600078e00ff */
[----:B------:R-:W-:-:S13]  /*20b0*/  ISETP.NE.AND.EX P0, PT, RZ, UR11, PT, P0 ;  /* 0x0000000bff007c0c */ /* 0x000fda000bf05300 */
[----:B------:R-:W-:-:S06]  /*20c0*/  @P0 IMAD.WIDE R36, R27, R36, UR10 ;  /* 0x0000000a1b240e25 */ /* 0x000fcc000f8e0224 */
[----:B------:R1:W5:Y:S01]  /*20d0*/  @P0 LD.E R36, desc[UR12][R36.64] ;  /* 0x0000000c24240980 */ /* 0x000362000c101900 */
[----:B0-----:R-:W0:Y:S01]  /*20e0*/  I2F.F64.U32 R30, R28 ;  /* 0x0000001c001e7312 */ /* 0x001e220000201800 */
[----:B------:R-:W-:Y:S01]  /*20f0*/  ISETP.NE.AND P1, PT, R26, 0x2, PT ;  /* 0x000000021a00780c */ /* 0x000fe20003f25270 */
[----:B------:R-:W-:Y:S01]  /*2100*/  IMAD.MOV.U32 R29, RZ, RZ, RZ ;  /* 0x000000ffff1d7224 */ /* 0x000fe200078e00ff */
[----:B------:R-:W-:Y:S01]  /*2110*/  UMOV UR4, 0xffe00000 ;  /* 0xffe0000000047882 */ /* 0x000fe20000000000 */
[----:B------:R-:W-:Y:S02]  /*2120*/  UMOV UR5, 0x41efffff ;  /* 0x41efffff00057882 */ /* 0x000fe40000000000 */
[----:B------:R-:W-:Y:S01]  /*2130*/  UMOV UR6, UR5 ;  /* 0x0000000500067c82 */ /* 0x000fe20008000000 */
[----:B0----5:R-:W-:Y:S02]  /*2140*/  DFMA R32, R18, R30, R16 ;  /* 0x0000001e1220722b */ /* 0x021fe40000000010 */
[----:B------:R-:W-:-:S08]  /*2150*/  DMUL R34, R30, R14 ;  /* 0x0000000e1e227228 */ /* 0x000fd00000000000 */
[----:B------:R-:W-:-:S10]  /*2160*/  DFMA R34, R30, R34, R32 ;  /* 0x000000221e22722b */ /* 0x000fd40000000020 */
[----:B------:R-:W-:Y:S02]  /*2170*/  FSEL R30, R34, R32, !P1 ;  /* 0x00000020221e7208 */ /* 0x000fe40004800000 */
[----:B------:R-:W-:-:S05]  /*2180*/  FSEL R31, R35, R33, !P1 ;  /* 0x00000021231f7208 */ /* 0x000fca0004800000 */
[----:B------:R-:W-:Y:S01]  /*2190*/  IMAD.MOV.U32 R32, RZ, RZ, R31 ;  /* 0x000000ffff207224 */ /* 0x000fe200078e001f */
[----:B------:R-:W-:-:S06]  /*21a0*/  DSETP.MAX.AND P1, P2, RZ, R30, PT ;  /* 0x0000001eff00722a */ /* 0x000fcc0003a2f000 */
[----:B------:R-:W-:Y:S01]  /*21b0*/  FSEL R33, R29, R32, P1 ;  /* 0x000000201d217208 */ /* 0x000fe20000800000 */
[----:B------:R-:W-:Y:S02]  /*21c0*/  IMAD.MOV.U32 R29, RZ, RZ, R30 ;  /* 0x000000ffff1d7224 */ /* 0x000fe400078e001e */
[----:B------:R-:W-:-:S05]  /*21d0*/  IMAD.MOV.U32 R30, RZ, RZ, RZ ;  /* 0x000000ffff1e7224 */ /* 0x000fca00078e00ff */
[----:B------:R-:W-:Y:S01]  /*21e0*/  @P2 LOP3.LUT R33, R32, 0x80000, RZ, 0xfc, !PT ;  /* 0x0008000020212812 */ /* 0x000fe200078efcff */
[----:B------:R-:W-:Y:S01]  /*21f0*/  IMAD.U32 R32, RZ, RZ, UR6 ;  /* 0x00000006ff207e24 */ /* 0x000fe2000f8e00ff */
[----:B------:R-:W-:-:S03]  /*2200*/  SEL R30, R30, R29, P1 ;  /* 0x0000001d1e1e7207 */ /* 0x000fc60000800000 */
[----:B------:R-:W-:Y:S02]  /*2210*/  IMAD.MOV.U32 R31, RZ, RZ, R33 ;  /* 0x000000ffff1f7224 */ /* 0x000fe400078e0021 */
[----:B------:R-:W-:Y:S02]  /*2220*/  IMAD.MOV.U32 R33, RZ, RZ, 0x3fe00000 ;  /* 0x3fe00000ff217424 */ /* 0x000fe400078e00ff */
[----:B------:R-:W-:Y:S02]  /*2230*/  IMAD.MOV.U32 R29, RZ, RZ, R31 ;  /* 0x000000ffff1d7224 */ /* 0x000fe400078e001f */
[----:B------:R-:W-:-:S06]  /*2240*/  DSETP.MIN.AND P1, P2, R30, UR4, PT ;  /* 0x000000041e007e2a */ /* 0x000fcc000ba20000 */
[----:B------:R-:W-:Y:S02]  /*2250*/  FSEL R29, R29, UR6, P1 ;  /* 0x000000061d1d7c08 */ /* 0x000fe40008800000 */
[----:B------:R-:W-:-:S06]  /*2260*/  SEL R30, R30, UR4, P1 ;  /* 0x000000041e1e7c07 */ /* 0x000fcc0008800000 */
[----:B------:R-:W-:Y:S01]  /*2270*/  @P2 LOP3.LUT R29, R32, 0x80000, RZ, 0xfc, !PT ;  /* 0x00080000201d2812 */ /* 0x000fe200078efcff */
[----:B------:R-:W-:-:S04]  /*2280*/  IMAD.MOV.U32 R32, RZ, RZ, RZ ;  /* 0x000000ffff207224 */ /* 0x000fc800078e00ff */
[----:B------:R-:W-:-:S05]  /*2290*/  IMAD.MOV.U32 R31, RZ, RZ, R29 ;  /* 0x000000ffff1f7224 */ /* 0x000fca00078e001d */
[----:B------:R-:W-:-:S06]  /*22a0*/  LOP3.LUT R33, R33, 0x80000000, R31, 0xb8, !PT ;  /* 0x8000000021217812 */ /* 0x000fcc00078eb81f */
[----:B------:R-:W-:-:S06]  /*22b0*/  DADD.RZ R30, R30, R32 ;  /* 0x000000001e1e7229 */ /* 0x000fcc000000c020 */
[----:B------:R1:W0:Y:S01]  /*22c0*/  F2I.U32.F64.TRUNC R29, R30 ;  /* 0x0000001e001d7311 */ /* 0x000222000030d000 */
[----:B------:R-:W-:Y:S05]  /*22d0*/  @P0 BRA `(.L_x_514) ;  /* 0x0000000400680947 */ /* 0x000fea0003800000 */
[----:B------:R-:W-:Y:S01]  /*22e0*/  UISETP.NE.U32.AND UP0, UPT, UR8, URZ, UPT ;  /* 0x000000ff0800728c */ /* 0x000fe2000bf05070 */
[----:B------:R-:W-:Y:S01]  /*22f0*/  BSSY.RECONVERGENT B3, `(.L_x_514) ;  /* 0x0000058000037945 */ /* 0x000fe20003800200 */
[----:B------:R-:W-:Y:S02]  /*2300*/  IMAD.MOV.U32 R36, RZ, RZ, RZ ;  /* 0x000000ffff247224 */ /* 0x000fe400078e00ff */
[----:B------:R-:W-:-:S09]  /*2310*/  UISETP.NE.AND.EX UP0, UPT, UR9, URZ, UPT, UP0 ;  /* 0x000000ff0900728c */ /* 0x000fd2000bf05300 */
[----:B------:R-:W-:Y:S05]  /*2320*/  BRA.U !UP0, `(.L_x_515) ;  /* 0x0000000508507547 */ /* 0x000fea000b800000 */
[----:B-1----:R-:W-:-:S05]  /*2330*/  IMAD.WIDE R30, R23, 0x4, R10 ;  /* 0x00000004171e7825 */ /* 0x002fca00078e020a */
[----:B------:R-:W2:Y:S02]  /*2340*/  LD.E R35, desc[UR12][R30.64] ;  /* 0x0000000c1e237980 */ /* 0x000ea4000c101900 */
[----:B--2---:R-:W-:-:S13]  /*2350*/  ISETP.GE.AND P0, PT, R35, 0x1, PT ;  /* 0x000000012300780c */ /* 0x004fda0003f06270 */
[----:B------:R-:W-:Y:S05]  /*2360*/  @!P0 BRA `(.L_x_515) ;  /* 0x0000000400408947 */ /* 0x000fea0003800000 */
[----:B------:R-:W-:-:S05]  /*2370*/  IMAD.WIDE R32, R23, 0x8, R12 ;  /* 0x0000000817207825 */ /* 0x000fca00078e020c */
[----:B------:R-:W2:Y:S01]  /*2380*/  LD.E.64 R30, desc[UR12][R32.64] ;  /* 0x0000000c201e7980 */ /* 0x000ea2000c101b00 */
[C---:B------:R-:W-:Y:S01]  /*2390*/  ISETP.GT.U32.AND P0, PT, R35.reuse, 0x20, PT ;  /* 0x000000202300780c */ /* 0x040fe20003f04070 */
[----:B--2---:R-:W-:-:S05]  /*23a0*/  IMAD.WIDE.U32 R30, R35, R28, R30 ;  /* 0x0000001c231e7225 */ /* 0x004fca00078e001e */
[C---:B------:R-:W-:Y:S02]  /*23b0*/  SHF.R.U64 R37, R30.reuse, 0x5, R31 ;  /* 0x000000051e257819 */ /* 0x040fe4000000121f */
[----:B------:R-:W-:-:S05]  /*23c0*/  LOP3.LUT R34, R30, 0x1f, RZ, 0xc0, !PT ;  /* 0x0000001f1e227812 */ /* 0x000fca00078ec0ff */
[----:B------:R-:W-:Y:S05]  /*23d0*/  @P0 BRA `(.L_x_516) ;  /* 0x0000000000500947 */ /* 0x000fea0003800000 */
[----:B------:R-:W-:Y:S02]  /*23e0*/  IADD3 R32, P0, PT, RZ, RZ, RZ ;  /* 0x000000ffff207210 */ /* 0x000fe40007f1e0ff */
[----:B------:R-:W-:Y:S02]  /*23f0*/  SHF.R.S64 R30, RZ, 0x1e, R37 ;  /* 0x0000001eff1e7819 */ /* 0x000fe40000001025 */
[C---:B------:R-:W-:Y:S02]  /*2400*/  IADD3.X R33, PT, PT, R37.reuse, 0x1, RZ, P0, !PT ;  /* 0x0000000125217810 */ /* 0x040fe400007fe4ff */
[----:B------:R-:W-:Y:S02]  /*2410*/  IADD3 R30, P0, PT, R30, UR8, RZ ;  /* 0x000000081e1e7c10 */ /* 0x000fe4000ff1e0ff */
[----:B------:R-:W-:Y:S02]  /*2420*/  SHF.R.S64 R32, R32, 0x1e, R33 ;  /* 0x0000001e20207819 */ /* 0x000fe40000001021 */
[----:B------:R-:W-:-:S02]  /*2430*/  LEA.HI.X.SX32 R31, R37, UR9, 0x2, P0 ;  /* 0x00000009251f7c11 */ /* 0x000fc400080f16ff */
[----:B------:R-:W-:-:S04]  /*2440*/  IADD3 R32, P1, PT, R32, UR8, RZ ;  /* 0x0000000820207c10 */ /* 0x000fc8000ff3e0ff */
[----:B------:R-:W-:Y:S01]  /*2450*/  LEA.HI.X.SX32 R33, R33, UR9, 0x2, P1 ;  /* 0x0000000921217c11 */ /* 0x000fe200088f16ff */
[----:B------:R-:W2:Y:S04]  /*2460*/  LDG.E.CONSTANT R31, desc[UR12][R30.64] ;  /* 0x0000000c1e1f7981 */ /* 0x000ea8000c1e9900 */
[----:B------:R-:W2:Y:S01]  /*2470*/  LDG.E.CONSTANT R32, desc[UR12][R32.64] ;  /* 0x0000000c20207981 */ /* 0x000ea2000c1e9900 */
[----:B------:R-:W-:Y:S01]  /*2480*/  ISETP.NE.AND P0, PT, R35, 0x20, PT ;  /* 0x000000202300780c */ /* 0x000fe20003f05270 */
[----:B------:R-:W-:-:S05]  /*2490*/  IMAD.MOV.U32 R36, RZ, RZ, -0x1 ;  /* 0xffffffffff247424 */ /* 0x000fca00078e00ff */
[----:B------:R-:W-:-:S07]  /*24a0*/  SHF.L.U32 R37, R36, R35, RZ ;  /* 0x0000002324257219 */ /* 0x000fce00000006ff */
[----:B------:R-:W-:Y:S01]  /*24b0*/  @P0 VIADD R35, R35, 0xffffffff ;  /* 0xffffffff23230836 */ /* 0x000fe20000000000 */
[----:B--2---:R-:W-:-:S04]  /*24c0*/  SHF.R.U64 R34, R31, R34, R32 ;  /* 0x000000221f227219 */ /* 0x004fc80000001220 */
[----:B------:R-:W-:-:S04]  /*24d0*/  LOP3.LUT R36, R34, R37, RZ, 0x30, !PT ;  /* 0x0000002522247212 */ /* 0x000fc800078e30ff */
[----:B------:R-:W-:-:S05]  /*24e0*/  @P0 SHF.R.U32.HI R35, RZ, R35, R36 ;  /* 0x00000023ff230219 */ /* 0x000fca0000011624 */
[----:B------:R-:W-:-:S05]  /*24f0*/  @P0 IMAD.MOV R35, RZ, RZ, -R35 ;  /* 0x000000ffff230224 */ /* 0x000fca00078e0a23 */
[----:B------:R-:W-:Y:S01]  /*2500*/  @P0 LOP3.LUT R36, R36, R37, R35, 0xf8, !PT ;  /* 0x0000002524240212 */ /* 0x000fe200078ef823 */
[----:B------:R-:W-:Y:S06]  /*2510*/  BRA `(.L_x_515) ;  /* 0x0000000000d47947 */ /* 0x000fec0003800000 */
.L_x_516:
        /* <DEDUP_REMOVED lines=8> */
[----:B------:R-:W2:Y:S05]  /*25a0*/  LDG.E.CONSTANT R31, desc[UR12][R30.64] ;  /* 0x0000000c1e1f7981 */ /* 0x000eaa000c1e9900 */
[----:B------:R1:W5:Y:S01]  /*25b0*/  LDG.E.CONSTANT R33, desc[UR12][R32.64] ;  /* 0x0000000c20217981 */ /* 0x000362000c1e9900 */
[----:B------:R-:W-:Y:S01]  /*25c0*/  IADD3 R40, PT, PT, -R34, 0x20, RZ ;  /* 0x0000002022287810 */ /* 0x000fe20007ffe1ff */
[----:B------:R-:W-:Y:S04]  /*25d0*/  BSSY.RECONVERGENT B4, `(.L_x_517) ;  /* 0x0000022000047945 */ /* 0x000fe80003800200 */
[----:B------:R-:W-:-:S05]  /*25e0*/  IMAD.IADD R39, R35, 0x1, -R40 ;  /* 0x0000000123277824 */ /* 0x000fca00078e0a28 */
[----:B------:R-:W-:Y:S02]  /*25f0*/  ISETP.GE.U32.AND P1, PT, R39, 0x20, PT ;  /* 0x000000202700780c */ /* 0x000fe40003f26070 */
[----:B--2---:R-:W-:-:S11]  /*2600*/  SHF.R.U32.HI R41, RZ, R34, R31 ;  /* 0x00000022ff297219 */ /* 0x004fd6000001161f */
        /* <DEDUP_REMOVED lines=10> */
[----:B------:R-:W2:Y:S01]  /*26b0*/  LDG.E.CONSTANT R30, desc[UR12][R30.64] ;  /* 0x0000000c1e1e7981 */ /* 0x000ea2000c1e9900 */
[----:B------:R-:W-:Y:S01]  /*26c0*/  VIADD R39, R39, 0xffffffe0 ;  /* 0xffffffe027277836 */ /* 0x000fe20000000000 */
[----:B------:R-:W-:Y:S01]  /*26d0*/  IADD3 R34, PT, PT, -R34, 0x40, RZ ;  /* 0x0000004022227810 */ /* 0x000fe20007ffe1ff */
[----:B------:R-:W-:-:S03]  /*26e0*/  IMAD.MOV.U32 R32, RZ, RZ, -0x1 ;  /* 0xffffffffff207424 */ /* 0x000fc600078e00ff */
[----:B------:R-:W-:Y:S02]  /*26f0*/  ISETP.NE.AND P0, PT, R39, 0x20, PT ;  /* 0x000000202700780c */ /* 0x000fe40003f05270 */
[----:B------:R-:W-:-:S04]  /*2700*/  SHF.L.U32 R32, R32, R39, RZ ;  /* 0x0000002720207219 */ /* 0x000fc800000006ff */
        /* <DEDUP_REMOVED lines=8> */
.L_x_518:
[----:B------:R-:W-:-:S05]  /*2790*/  IMAD.MOV.U32 R30, RZ, RZ, -0x1 ;  /* 0xffffffffff1e7424 */ /* 0x000fca00078e00ff */
[----:B------:R-:W-:-:S04]  /*27a0*/  SHF.L.U32 R39, R30, R39, RZ ;  /* 0x000000271e277219 */ /* 0x000fc800000006ff */
[----:B-----5:R-:W-:-:S04]  /*27b0*/  LOP3.LUT R39, R33, R39, RZ, 0x30, !PT ;  /* 0x0000002721277212 */ /* 0x020fc800078e30ff */
[CC--:B------:R-:W-:Y:S02]  /*27c0*/  SHF.L.U32 R36, R39.reuse, R40.reuse, RZ ;  /* 0x0000002827247219 */ /* 0x0c0fe400000006ff */
[----:B------:R-:W-:Y:S02]  /*27d0*/  SHF.L.U64.HI R33, R39, R40, RZ ;  /* 0x0000002827217219 */ /* 0x000fe400000102ff */
[----:B------:R-:W-:-:S07]  /*27e0*/  LOP3.LUT R36, R36, R41, RZ, 0xfc, !PT ;  /* 0x0000002924247212 */ /* 0x000fce00078efcff */
.L_x_519:
[----:B------:R-:W-:Y:S05]  /*27f0*/  BSYNC.RECONVERGENT B4 ;  /* 0x0000000000047941 */ /* 0x000fea0003800200 */
.L_x_517:
[----:B------:R-:W-:-:S13]  /*2800*/  ISETP.GT.U32.AND P0, PT, R35, 0x3f, PT ;  /* 0x0000003f2300780c */ /* 0x000fda0003f04070 */
[----:B------:R-:W-:Y:S02]  /*2810*/  @!P0 VIADD R30, R35, 0xffffffff ;  /* 0xffffffff231e8836 */ /* 0x000fe40000000000 */
[----:B------:R-:W-:-:S03]  /*2820*/  @!P0 IMAD.MOV.U32 R32, RZ, RZ, -0x1 ;  /* 0xffffffffff208424 */ /* 0x000fc600078e00ff */
[----:B------:R-:W-:Y:S02]  /*2830*/  @!P0 SHF.R.U64 R33, R36, R30, R33 ;  /* 0x0000001e24218219 */ /* 0x000fe40000001221 */
[----:B------:R-:W-:-:S03]  /*2840*/  @!P0 SHF.L.U32 R32, R32, R35, RZ ;  /* 0x0000002320208219 */ /* 0x000fc600000006ff */
[----:B------:R-:W-:-:S05]  /*2850*/  @!P0 IMAD.MOV R33, RZ, RZ, -R33 ;  /* 0x000000ffff218224 */ /* 0x000fca00078e0a21 */
[----:B------:R-:W-:-:S07]  /*2860*/  @!P0 LOP3.LUT R36, R36, R32, R33, 0xf8, !PT ;  /* 0x0000002024248212 */ /* 0x000fce00078ef821 */
.L_x_515:
[----:B------:R-:W-:Y:S05]  /*2870*/  BSYNC.RECONVERGENT B3 ;  /* 0x0000000000037941 */ /* 0x000fea0003800200 */
.L_x_514:
[----:B-1----:R-:W1:Y:S01]  /*2880*/  LDC.64 R30, c[0x0][0x388] ;  /* 0x0000e200ff1e7b82 */ /* 0x002e620000000a00 */
[----:B0-----:R-:W-:Y:S02]  /*2890*/  IMAD.IADD R29, R29, 0x1, R36 ;  /* 0x000000011d1d7824 */ /* 0x001fe400078e0224 */
[----:B------:R-:W-:-:S05]  /*28a0*/  VIADD R28, R28, 0x20 ;  /* 0x000000201c1c7836 */ /* 0x000fca0000000000 */
[----:B------:R-:W-:Y:S01]  /*28b0*/  ISETP.GE.AND P0, PT, R28, R25, PT ;  /* 0x000000191c00720c */ /* 0x000fe20003f06270 */
[----:B-1----:R-:W-:-:S05]  /*28c0*/  IMAD.WIDE R30, R27, 0x4, R30 ;  /* 0x000000041b1e7825 */ /* 0x002fca00078e021e */
[----:B------:R1:W-:Y:S07]  /*28d0*/  STG.E desc[UR12][R30.64], R29 ;  /* 0x0000001d1e007986 */ /* 0x0003ee000c10190c */
[----:B------:R-:W-:Y:S05]  /*28e0*/  @!P0 BRA `(.L_x_520) ;  /* 0xfffffff400d88947 */ /* 0x000fea000383ffff */
.L_x_513:
[----:B------:R-:W-:Y:S05]  /*28f0*/  BSYNC.RECONVERGENT B2 ;  /* 0x0000000000027941 */ /* 0x000fea0003800200 */
.L_x_512:
[----:B------:R-:W2:Y:S01]  /*2900*/  S2UR UR5, SR_CgaCtaId ;  /* 0x00000000000579c3 */ /* 0x000ea20000008800 */
[----:B------:R-:W-:Y:S02]  /*2910*/  UMOV UR4, 0x400 ;  /* 0x0000040000047882 */ /* 0x000fe40000000000 */
[----:B--2---:R-:W-:-:S09]  /*2920*/  ULEA UR4, UR5, UR4, 0x18 ;  /* 0x0000000405047291 */ /* 0x004fd2000f8ec0ff */
[----:B-----5:R-:W2:Y:S03]  /*2930*/  LDS R17, [UR4+0x20] ;  /* 0x00002004ff117984 */ /* 0x020ea60008000800 */
.L_x_492:
[----:B------:R-:W-:Y:S05]  /*2940*/  BSYNC.RECONVERGENT B0 ;  /* 0x0000000000007941 */ /* 0x000fea0003800200 */
.L_x_491:
[----:B------:R-:W3:Y:S01]  /*2950*/  LDCU UR4, c[0x0][0x360] ;  /* 0x00006c00ff0477ac */ /* 0x000ee20008000800 */
[----:B------:R-:W-:Y:S02]  /*2960*/  VIADD R22, R22, 0x1 ;  /* 0x0000000116167836 */ /* 0x000fe40000000000 */
[----:B------:R-:W-:-:S03]  /*2970*/  VIADD R21, R21, 0x1 ;  /* 0x0000000115157836 */ /* 0x000fc60000000000 */
[----:B--2---:R-:W-:Y:S01]  /*2980*/  ISETP.GE.AND P1, PT, R22, R17, PT ;  /* 0x000000111600720c */ /* 0x004fe20003f26270 */
[----:B---3--:R-:W-:-:S06]  /*2990*/  USHF.R.U32.HI UR4, URZ, 0x5, UR4 ;  /* 0x00000005ff047899 */ /* 0x008fcc0008011604 */
[----:B------:R-:W-:-:S04]  /*29a0*/  ISETP.NE.AND P0, PT, R21, UR4, PT ;  /* 0x0000000415007c0c */ /* 0x000fc8000bf05270 */
[----:B------:R-:W-:Y:S02]  /*29b0*/  SEL R21, R21, RZ, P0 ;  /* 0x000000ff15157207 */ /* 0x000fe40000000000 */
[----:B------:R-:W-:Y:S07]  /*29c0*/  @!P1 BRA `(.L_x_521) ;  /* 0xffffffec002c9947 */ /* 0x000fee000383ffff */
.L_x_490:
[----:B------:R-:W-:Y:S05]  /*29d0*/  BSYNC.RECONVERGENT B1 ;  /* 0x0000000000017941 */ /* 0x000fea0003800200 */
.L_x_489:
[----:B------:R-:W-:Y:S06]  /*29e0*/  BAR.SYNC.DEFER_BLOCKING 0x0 ;  /* 0x0000000000007b1d */ /* 0x000fec0000010000 */
[----:B------:R-:W-:Y:S05]  /*29f0*/  BRA `(.L_x_522) ;  /* 0xffffffd400c47947 */ /* 0x000fea000383ffff */
.L_x_523:
        /* <DEDUP_REMOVED lines=16> */
.L_x_2799:


//--------------------- .text._Z31decompressFullFile_WorkStealingIjEvPK14CompressedDataIT_EPS1_iPi --------------------------
	.section	.text._Z31decompressFullFile_WorkStealingIjEvPK14CompressedDataIT_EPS1_iPi,"ax",@progbits
	.align	128
        .global         _Z31decompressFullFile_WorkStealingIjEvPK14CompressedDataIT_EPS1_iPi
        .type           _Z31decompressFullFile_WorkStealingIjEvPK14CompressedDataIT_EPS1_iPi,@function
        .size           _Z31decompressFullFile_WorkStealingIjEvPK14CompressedDataIT_EPS1_iPi,(.L_x_2800 - _Z31decompressFullFile_WorkStealingIjEvPK14CompressedDataIT_EPS1_iPi)
        .other          _Z31decompressFullFile_WorkStealingIjEvPK14CompressedDataIT_EPS1_iPi,@"STO_CUDA_ENTRY STV_DEFAULT"
_Z31decompressFullFile_WorkStealingIjEvPK14CompressedDataIT_EPS1_iPi:
.text._Z31decompressFullFile_WorkStealingIjEvPK14CompressedDataIT_EPS1_iPi:
[----:B------:R-:W-:Y:S01]  /*0000*/  LDC R1, c[0x0][0x37c] ;  /* 0x0000df00ff017b82 */ /* 0x000fe20000000800 */
[----:B------:R-:W0:Y:S07]  /*0010*/  S2R R2, SR_TID.X ;  /* 0x0000000000027919 */ /* 0x000e2e0000002100 */
[----:B------:R-:W0:Y:S01]  /*0020*/  S2UR UR4, SR_CTAID.X ;  /* 0x00000000000479c3 */ /* 0x000e220000002500 */
[----:B------:R-:W1:Y:S07]  /*0030*/  LDCU.64 UR8, c[0x0][0x358] ;  /* 0x00006b00ff0877ac */ /* 0x000e6e0008000a00 */
[----:B------:R-:W1:Y:S01]  /*0040*/  LDC.64 R4, c[0x0][0x380] ;  /* 0x0000e000ff047b82 */ /* 0x000e620000000a00 */
[----:B0-----:R-:W-:Y:S01]  /*0050*/  LOP3.LUT P0, RZ, R2, UR4, RZ, 0xfc, !PT ;  /* 0x0000000402ff7c12 */ /* 0x001fe2000f80fcff */
[----:B-1----:R0:W5:Y:S04]  /*0060*/  LDG.E R0, desc[UR8][R4.64+0x48] ;  /* 0x0000480804007981 */ /* 0x002168000c1e1900 */
[----:B------:R0:W5:Y:S04]  /*0070*/  LDG.E.64 R24, desc[UR8][R4.64] ;  /* 0x0000000804187981 */ /* 0x000168000c1e1b00 */
[----:B------:R0:W5:Y:S04]  /*0080*/  LDG.E.64 R22, desc[UR8][R4.64+0x8] ;  /* 0x0000080804167981 */ /* 0x000168000c1e1b00 */
[----:B------:R-:W1:Y:S01]  /*0090*/  @!P0 LDC.64 R6, c[0x0][0x398] ;  /* 0x0000e600ff068b82 */ /* 0x000e620000000a00 */
[----:B------:R0:W5:Y:S04]  /*00a0*/  LDG.E.64 R20, desc[UR8][R4.64+0x10] ;  /* 0x0000100804147981 */ /* 0x000168000c1e1b00 */
[----:B------:R0:W5:Y:S04]  /*00b0*/  LDG.E.64 R18, desc[UR8][R4.64+0x18] ;  /* 0x0000180804127981 */ /* 0x000168000c1e1b00 */
[----:B------:R0:W5:Y:S04]  /*00c0*/  LDG.E.64 R16, desc[UR8][R4.64+0x20] ;  /* 0x0000200804107981 */ /* 0x000168000c1e1b00 */
[----:B------:R0:W5:Y:S04]  /*00d0*/  LDG.E.64 R14, desc[UR8][R4.64+0x28] ;  /* 0x00002808040e7981 */ /* 0x000168000c1e1b00 */
[----:B------:R0:W5:Y:S04]  /*00e0*/  LDG.E.64 R12, desc[UR8][R4.64+0x38] ;  /* 0x00003808040c7981 */ /* 0x000168000c1e1b00 */
[----:B------:R0:W5:Y:S01]  /*00f0*/  LDG.E.64 R10, desc[UR8][R4.64+0x40] ;  /* 0x00004008040a7981 */ /* 0x000162000c1e1b00 */
[----:B------:R-:W2:Y:S03]  /*0100*/  LDCU UR7, c[0x0][0x360] ;  /* 0x00006c00ff0777ac */ /* 0x000ea60008000800 */
[----:B-1----:R0:W-:Y:S01]  /*0110*/  @!P0 STG.E desc[UR8][R6.64], RZ ;  /* 0x000000ff06008986 */ /* 0x0021e2000c101908 */
[----:B--2---:R-:W-:Y:S06]  /*0120*/  BAR.SYNC.DEFER_BLOCKING 0x0 ;  /* 0x0000000000007b1d */ /* 0x004fec0000010000 */
.L_x_560:
[----:B------:R-:W-:-:S13]  /*0130*/  ISETP.NE.AND P0, PT, R2, RZ, PT ;  /* 0x000000ff0200720c */ /* 0x000fda0003f05270 */
[----:B-1-345:R-:W-:Y:S05]  /*0140*/  @P0 BRA `(.L_x_524) ;  /* 0x0000000000cc0947 */ /* 0x03afea0003800000 */
[----:B------:R-:W1:Y:S01]  /*0150*/  S2UR UR5, SR_CgaCtaId ;  /* 0x00000000000579c3 */ /* 0x000e620000008800 */
[----:B------:R-:W-:Y:S01]  /*0160*/  UMOV UR4, 0x400 ;  /* 0x0000040000047882 */ /* 0x000fe20000000000 */
[----:B------:R-:W-:Y:S02]  /*0170*/  IMAD.MOV.U32 R3, RZ, RZ, RZ ;  /* 0x000000ffff037224 */ /* 0x000fe400078e00ff */
[----:B------:R-:W-:Y:S01]  /*0180*/  IMAD.MOV.U32 R30, RZ, RZ, RZ ;  /* 0x000000ffff1e7224 */ /* 0x000fe200078e00ff */
[----:B-1----:R-:W-:-:S09]  /*0190*/  ULEA UR4, UR5, UR4, 0x18 ;  /* 0x0000000405047291 */ /* 0x002fd2000f8ec0ff */
[----:B------:R-:W-:Y:S03]  /*01a0*/  STS.64 [UR4+0x10], RZ ;  /* 0x000010ffff007988 */ /* 0x000fe60008000a04 */
.L_x_526:
[----:B0-----:R-:W0:Y:S01]  /*01b0*/  LDC.64 R4, c[0x0][0x398] ;  /* 0x0000e600ff047b82 */ /* 0x001e220000000a00 */
[----:B-1----:R-:W-:Y:S01]  /*01c0*/  IMAD.MOV.U32 R29, RZ, RZ, 0x1 ;  /* 0x00000001ff1d7424 */ /* 0x002fe200078e00ff */
[----:B------:R-:W-:Y:S05]  /*01d0*/  YIELD ;  /* 0x0000000000007946 */ /* 0x000fea0003800000 */
[----:B0-----:R-:W2:Y:S02]  /*01e0*/  ATOMG.E.ADD.STRONG.GPU PT, R29, desc[UR8][R4.64], R29 ;  /* 0x8000001d041d79a8 */ /* 0x001ea400081ef108 */
[----:B--2--5:R-:W-:-:S13]  /*01f0*/  ISETP.GE.AND P0, PT, R29, R0, PT ;  /* 0x000000001d00720c */ /* 0x024fda0003f06270 */
[----:B------:R-:W-:Y:S05]  /*0200*/  @P0 BRA `(.L_x_524) ;  /* 0x00000000009c0947 */ /* 0x000fea0003800000 */
[C---:B------:R-:W-:Y:S01]  /*0210*/  IMAD.WIDE R4, R29.reuse, 0x4, R24 ;  /* 0x000000041d047825 */ /* 0x040fe200078e0218 */
[----:B------:R-:W0:Y:S03]  /*0220*/  LDCU UR4, c[0x0][0x390] ;  /* 0x00007200ff0477ac */ /* 0x000e260008000800 */
[----:B------:R-:W-:Y:S02]  /*0230*/  IMAD.WIDE R6, R29, 0x4, R22 ;  /* 0x000000041d067825 */ /* 0x000fe400078e0216 */
[----:B------:R-:W2:Y:S04]  /*0240*/  LD.E R4, desc[UR8][R4.64] ;  /* 0x0000000804047980 */ /* 0x000ea8000c101900 */
[----:B------:R-:W2:Y:S02]  /*0250*/  LD.E R7, desc[UR8][R6.64] ;  /* 0x0000000806077980 */ /* 0x000ea4000c101900 */
[----:B--2---:R-:W-:-:S05]  /*0260*/  IMAD.IADD R32, R7, 0x1, -R4 ;  /* 0x0000000107207824 */ /* 0x004fca00078e0a04 */
[----:B------:R-:W-:-:S04]  /*0270*/  ISETP.GE.AND P0, PT, R32, 0x1, PT ;  /* 0x000000012000780c */ /* 0x000fc80003f06270 */
[----:B0-----:R-:W-:-:S13]  /*0280*/  ISETP.GE.OR P0, PT, R4, UR4, !P0 ;  /* 0x0000000404007c0c */ /* 0x001fda000c706670 */
[----:B------:R-:W-:Y:S05]  /*0290*/  @P0 BRA `(.L_x_525) ;  /* 0x0000000000700947 */ /* 0x000fea0003800000 */
[----:B------:R-:W0:Y:S01]  /*02a0*/  S2UR UR5, SR_CgaCtaId ;  /* 0x00000000000579c3 */ /* 0x000e220000008800 */
[----:B------:R-:W-:Y:S01]  /*02b0*/  UMOV UR4, 0x400 ;  /* 0x0000040000047882 */ /* 0x000fe20000000000 */
[----:B------:R-:W-:Y:S02]  /*02c0*/  IMAD.SHL.U32 R5, R29, 0x4, RZ ;  /* 0x000000041d057824 */ /* 0x000fe400078e00ff */
[----:B------:R-:W-:Y:S02]  /*02d0*/  IMAD.IADD R3, R3, 0x1, R32 ;  /* 0x0000000103037824 */ /* 0x000fe400078e0220 */
[----:B------:R-:W-:Y:S01]  /*02e0*/  IMAD.WIDE R4, R5, 0x8, R18 ;  /* 0x0000000805047825 */ /* 0x000fe200078e0212 */
[----:B0-----:R-:W-:-:S06]  /*02f0*/  ULEA UR6, UR5, UR4, 0x18 ;  /* 0x0000000405067291 */ /* 0x001fcc000f8ec0ff */
[----:B------:R-:W-:-:S05]  /*0300*/  LEA R28, R30, UR6, 0x2 ;  /* 0x000000061e1c7c11 */ /* 0x000fca000f8e10ff */
[----:B------:R0:W-:Y:S04]  /*0310*/  STS [R28], R29 ;  /* 0x0000001d1c007388 */ /* 0x0001e80000000800 */
[----:B------:R1:W-:Y:S04]  /*0320*/  STS [UR6+0x14], R3 ;  /* 0x00001403ff007988 */ /* 0x0003e80008000806 */
[----:B------:R-:W2:Y:S01]  /*0330*/  LD.E.64 R6, desc[UR8][R4.64] ;  /* 0x0000000804067980 */ /* 0x000ea2000c101b00 */
[----:B------:R-:W-:-:S04]  /*0340*/  UIADD3 UR4, UPT, UPT, UR4, 0x18, URZ ;  /* 0x0000001804047890 */ /* 0x000fc8000fffe0ff */
[----:B------:R-:W-:-:S06]  /*0350*/  ULEA UR4, UR5, UR4, 0x18 ;  /* 0x0000000405047291 */ /* 0x000fcc000f8ec0ff */
[----:B------:R-:W-:-:S05]  /*0360*/  LEA R31, R30, UR4, 0x5 ;  /* 0x000000041e1f7c11 */ /* 0x000fca000f8e28ff */
[----:B--2---:R1:W-:Y:S04]  /*0370*/  STS.64 [R31], R6 ;  /* 0x000000061f007388 */ /* 0x0043e80000000a00 */
[----:B------:R-:W2:Y:S04]  /*0380*/  LD.E.64 R8, desc[UR8][R4.64+0x8] ;  /* 0x0000080804087980 */ /* 0x000ea8000c101b00 */
[----:B--2---:R1:W-:Y:S04]  /*0390*/  STS.64 [R31+0x8], R8 ;  /* 0x000008081f007388 */ /* 0x0043e80000000a00 */
[----:B------:R-:W2:Y:S01]  /*03a0*/  LD.E.64 R26, desc[UR8][R4.64+0x10] ;  /* 0x00001008041a7980 */ /* 0x000ea2000c101b00 */
[----:B------:R-:W-:-:S02]  /*03b0*/  ISETP.GE.AND P0, PT, R30, 0x3, PT ;  /* 0x000000031e00780c */ /* 0x000fc40003f06270 */
[----:B------:R-:W-:Y:S02]  /*03c0*/  ISETP.LT.U32.AND P1, PT, R32, 0x400, PT ;  /* 0x000004002000780c */ /* 0x000fe40003f21070 */
[----:B------:R-:W-:Y:S01]  /*03d0*/  ISETP.LT.AND P0, PT, R3, 0x400, !P0 ;  /* 0x000004000300780c */ /* 0x000fe20004701270 */
[----:B--2---:R1:W-:Y:S04]  /*03e0*/  STS.64 [R31+0x10], R26 ;  /* 0x0000101a1f007388 */ /* 0x0043e80000000a00 */
[----:B0-----:R-:W2:Y:S01]  /*03f0*/  LD.E.64 R28, desc[UR8][R4.64+0x18] ;  /* 0x00001808041c7980 */ /* 0x001ea2000c101b00 */
[----:B------:R-:W-:-:S04]  /*0400*/  VIADD R33, R30, 0x1 ;  /* 0x000000011e217836 */ /* 0x000fc80000000000 */
[----:B------:R-:W-:Y:S01]  /*0410*/  IMAD.MOV.U32 R30, RZ, RZ, R33 ;  /* 0x000000ffff1e7224 */ /* 0x000fe200078e0021 */
[----:B--2---:R1:W-:Y:S04]  /*0420*/  STS.64 [R31+0x18], R28 ;  /* 0x0000181c1f007388 */ /* 0x0043e80000000a00 */
[----:B------:R1:W-:Y:S01]  /*0430*/  STS [UR6+0x10], R33 ;  /* 0x00001021ff007988 */ /* 0x0003e20008000806 */
[----:B------:R-:W-:Y:S05]  /*0440*/  @P0 BRA P1, `(.L_x_526) ;  /* 0xfffffffc00580947 */ /* 0x000fea000083ffff */
[----:B------:R-:W-:Y:S05]  /*0450*/  BRA `(.L_x_524) ;  /* 0x0000000000087947 */ /* 0x000fea0003800000 */
.L_x_525:
[----:B------:R-:W-:-:S13]  /*0460*/  ISETP.GE.AND P0, PT, R30, 0x4, PT ;  /* 0x000000041e00780c */ /* 0x000fda0003f06270 */
[----:B------:R-:W-:Y:S05]  /*0470*/  @!P0 BRA `(.L_x_526) ;  /* 0xfffffffc004c8947 */ /* 0x000fea000383ffff */
.L_x_524:
[----:B------:R-:W-:Y:S05]  /*0480*/  WARPSYNC.ALL ;  /* 0x0000000000007948 */ /* 0x000fea0003800000 */
[----:B------:R-:W2:Y:S08]  /*0490*/  S2UR UR5, SR_CgaCtaId ;  /* 0x00000000000579c3 */ /* 0x000eb00000008800 */
[----:B------:R-:W-:Y:S06]  /*04a0*/  BAR.SYNC.DEFER_BLOCKING 0x0 ;  /* 0x0000000000007b1d */ /* 0x000fec0000010000 */
[----:B------:R-:W-:-:S02]  /*04b0*/  UMOV UR4, 0x400 ;  /* 0x0000040000047882 */ /* 0x000fc40000000000 */
[----:B--2---:R-:W-:-:S09]  /*04c0*/  ULEA UR4, UR5, UR4, 0x18 ;  /* 0x0000000405047291 */ /* 0x004fd2000f8ec0ff */
[----:B-1----:R-:W1:Y:S02]  /*04d0*/  LDS R28, [UR4+0x10] ;  /* 0x00001004ff1c7984 */ /* 0x002e640008000800 */
[----:B-1----:R-:W-:-:S13]  /*04e0*/  ISETP.NE.AND P0, PT, R28, RZ, PT ;  /* 0x000000ff1c00720c */ /* 0x002fda0003f05270 */
[----:B------:R-:W-:Y:S05]  /*04f0*/  @!P0 EXIT ;  /* 0x000000000000894d */ /* 0x000fea0003800000 */
[----:B------:R-:W-:-:S13]  /*0500*/  ISETP.GE.AND P0, PT, R28, 0x1, PT ;  /* 0x000000011c00780c */ /* 0x000fda0003f06270 */
[----:B------:R-:W-:Y:S05]  /*0510*/  @!P0 BRA `(.L_x_527) ;  /* 0x0000001400248947 */ /* 0x000fea0003800000 */
[----:B------:R-:W-:-:S07]  /*0520*/  IMAD.MOV.U32 R3, RZ, RZ, RZ ;  /* 0x000000ffff037224 */ /* 0x000fce00078e00ff */
.L_x_559:
[----:B------:R-:W0:Y:S01]  /*0530*/  S2R R29, SR_CgaCtaId ;  /* 0x00000000001d7919 */ /* 0x000e220000008800 */
[----:B-1----:R-:W-:-:S04]  /*0540*/  MOV R26, 0x400 ;  /* 0x00000400001a7802 */ /* 0x002fc80000000f00 */
[----:B0----5:R-:W-:-:S05]  /*0550*/  LEA R4, R29, R26, 0x18 ;  /* 0x0000001a1d047211 */ /* 0x021fca00078ec0ff */
[----:B------:R-:W-:-:S05]  /*0560*/  IMAD R4, R3, 0x4, R4 ;  /* 0x0000000403047824 */ /* 0x000fca00078e0204 */
[----:B------:R-:W0:Y:S02]  /*0570*/  LDS R27, [R4] ;  /* 0x00000000041b7984 */ /* 0x000e240000000800 */
[----:B0----5:R-:W-:-:S04]  /*0580*/  IMAD.WIDE R8, R27, 0x4, R22 ;  /* 0x000000041b087825 */ /* 0x021fc800078e0216 */
[----:B------:R-:W-:Y:S02]  /*0590*/  IMAD.WIDE R6, R27, 0x4, R24 ;  /* 0x000000041b067825 */ /* 0x000fe400078e0218 */
[----:B------:R-:W2:Y:S04]  /*05a0*/  LD.E R8, desc[UR8][R8.64] ;  /* 0x0000000808087980 */ /* 0x000ea8000c101900 */
[----:B------:R-:W2:Y:S01]  /*05b0*/  LD.E R41, desc[UR8][R6.64] ;  /* 0x0000000806297980 */ /* 0x000ea2000c101900 */
[----:B------:R-:W-:Y:S01]  /*05c0*/  BSSY.RECONVERGENT B1, `(.L_x_528) ;  /* 0x000013b000017945 */ /* 0x000fe20003800200 */
[----:B--2---:R-:W-:-:S05]  /*05d0*/  IMAD.IADD R5, R8, 0x1, -R41 ;  /* 0x0000000108057824 */ /* 0x004fca00078e0a29 */
[----:B------:R-:W-:-:S13]  /*05e0*/  ISETP.GE.AND P0, PT, R5, 0x1, PT ;  /* 0x000000010500780c */ /* 0x000fda0003f06270 */
[----:B---34-:R-:W-:Y:S05]  /*05f0*/  @!P0 BRA `(.L_x_529) ;  /* 0x0000001000dc8947 */ /* 0x018fea0003800000 */
[----:B------:R-:W-:-:S04]  /*0600*/  IMAD.WIDE R8, R27, 0x8, R14 ;  /* 0x000000081b087825 */ /* 0x000fc800078e020e */
[C---:B------:R-:W-:Y:S02]  /*0610*/  IMAD.WIDE R30, R27.reuse, 0x4, R20 ;  /* 0x000000041b1e7825 */ /* 0x040fe400078e0214 */
[----:B------:R-:W5:Y:S02]  /*0620*/  LD.E.64 R8, desc[UR8][R8.64] ;  /* 0x0000000808087980 */ /* 0x000f64000c101b00 */
[----:B------:R-:W-:Y:S02]  /*0630*/  IMAD.WIDE R32, R27, 0x4, R16 ;  /* 0x000000041b207825 */ /* 0x000fe400078e0210 */
[----:B------:R0:W5:Y:S04]  /*0640*/  LD.E R4, desc[UR8][R30.64] ;  /* 0x000000081e047980 */ /* 0x000168000c101900 */
[----:B------:R0:W5:Y:S01]  /*0650*/  LD.E R6, desc[UR8][R32.64] ;  /* 0x0000000820067980 */ /* 0x000162000c101900 */
[----:B------:R-:W-:-:S05]  /*0660*/  VIADD R26, R26, 0x18 ;  /* 0x000000181a1a7836 */ /* 0x000fca0000000000 */
[----:B------:R-:W-:-:S05]  /*0670*/  LEA R26, R29, R26, 0x18 ;  /* 0x0000001a1d1a7211 */ /* 0x000fca00078ec0ff */
[----:B------:R-:W-:-:S05]  /*0680*/  IMAD R7, R3, 0x20, R26 ;  /* 0x0000002003077824 */ /* 0x000fca00078e021a */
[----:B------:R0:W1:Y:S01]  /*0690*/  LDS.64 R26, [R7+0x10] ;  /* 0x00001000071a7984 */ /* 0x0000620000000a00 */
[----:B------:R-:W-:Y:S02]  /*06a0*/  ISETP.GT.U32.AND P0, PT, R2, 0x1f, PT ;  /* 0x0000001f0200780c */ /* 0x000fe40003f04070 */
[----:B------:R-:W-:-:S13]  /*06b0*/  ISETP.LT.U32.AND P1, PT, R5, 0x20, PT ;  /* 0x000000200500780c */ /* 0x000fda0003f21070 */
[----:B0-----:R-:W-:Y:S05]  /*06c0*/  @P0 BRA P1, `(.L_x_529) ;  /* 0x0000001000a80947 */ /* 0x001fea0000800000 */
[----:B-----5:R-:W-:-:S13]  /*06d0*/  ISETP.NE.AND P0, PT, R4, 0x4, PT ;  /* 0x000000040400780c */ /* 0x020fda0003f05270 */
[----:B------:R-:W-:Y:S05]  /*06e0*/  @!P0 BRA `(.L_x_530) ;  /* 0x0000000800848947 */ /* 0x000fea0003800000 */
[----:B------:R-:W-:Y:S01]  /*06f0*/  ISETP.GE.AND P0, PT, R2, R5, PT ;  /* 0x000000050200720c */ /* 0x000fe20003f06270 */
[----:B------:R-:W-:-:S12]  /*0700*/  BSSY.RECONVERGENT B0, `(.L_x_531) ;  /* 0x000009e000007945 */ /* 0x000fd80003800200 */
[----:B------:R-:W-:Y:S05]  /*0710*/  @P0 BRA `(.L_x_532) ;  /* 0x0000000800700947 */ /* 0x000fea0003800000 */
[----:B------:R0:W2:Y:S01]  /*0720*/  LDS.64 R28, [R7] ;  /* 0x00000000071c7984 */ /* 0x0000a20000000a00 */
[----:B------:R-:W-:Y:S01]  /*0730*/  ISETP.GT.AND P0, PT, R6, RZ, PT ;  /* 0x000000ff0600720c */ /* 0x000fe20003f04270 */
[--C-:B------:R-:W-:Y:S01]  /*0740*/  IMAD.IADD R41, R41, 0x1, R2.reuse ;  /* 0x0000000129297824 */ /* 0x100fe200078e0202 */
[----:B------:R-:W-:Y:S01]  /*0750*/  ISETP.NE.U32.AND P1, PT, R12, RZ, PT ;  /* 0x000000ff0c00720c */ /* 0x000fe20003f25070 */
[----:B------:R0:W3:Y:S01]  /*0760*/  LDS.64 R30, [R7+0x8] ;  /* 0x00000800071e7984 */ /* 0x0000e20000000a00 */
[----:B------:R-:W-:Y:S02]  /*0770*/  IMAD.MOV.U32 R43, RZ, RZ, R2 ;  /* 0x000000ffff2b7224 */ /* 0x000fe400078e0002 */
[----:B------:R-:W-:-:S13]  /*0780*/  ISETP.NE.AND.EX P0, PT, R13, RZ, P0, P1 ;  /* 0x000000ff0d00720c */ /* 0x000fda0000705310 */
.L_x_542:
[----:B----4-:R-:W4:Y:S02]  /*0790*/  LDCU UR4, c[0x0][0x390] ;  /* 0x00007200ff0477ac */ /* 0x010f240008000800 */
[----:B----4-:R-:W-:-:S13]  /*07a0*/  ISETP.GE.AND P1, PT, R41, UR4, PT ;  /* 0x0000000429007c0c */ /* 0x010fda000bf26270 */
[----:B------:R-:W-:Y:S05]  /*07b0*/  @P1 BRA `(.L_x_532) ;  /* 0x0000000800481947 */ /* 0x000fea0003800000 */
[----:B------:R-:W2:Y:S01]  /*07c0*/  I2F.F64 R32, R43 ;  /* 0x0000002b00207312 */ /* 0x000ea20000201c00 */
[----:B------:R-:W-:Y:S01]  /*07d0*/  ISETP.NE.AND P1, PT, R4, 0x3, PT ;  /* 0x000000030400780c */ /* 0x000fe20003f25270 */
[----:B------:R-:W-:Y:S01]  /*07e0*/  BSSY.RECONVERGENT B2, `(.L_x_533) ;  /* 0x000000f000027945 */ /* 0x000fe20003800200 */
[----:B--23--:R-:W-:-:S11]  /*07f0*/  DFMA R34, R30, R32, R28 ;  /* 0x000000201e22722b */ /* 0x00cfd6000000001c */
[----:B------:R-:W-:Y:S05]  /*0800*/  @!P1 BRA `(.L_x_534) ;  /* 0x0000000000149947 */ /* 0x000fea0003800000 */
[----:B------:R-:W-:-:S13]  /*0810*/  ISETP.NE.AND P1, PT, R4, 0x2, PT ;  /* 0x000000020400780c */ /* 0x000fda0003f25270 */
[----:B------:R-:W-:Y:S05]  /*0820*/  @P1 BRA `(.L_x_535) ;  /* 0x0000000000281947 */ /* 0x000fea0003800000 */
[----:B-1----:R-:W-:-:S08]  /*0830*/  DMUL R36, R26, R32 ;  /* 0x000000201a247228 */ /* 0x002fd00000000000 */
[----:B------:R-:W-:Y:S01]  /*0840*/  DFMA R34, R32, R36, R34 ;  /* 0x000000242022722b */ /* 0x000fe20000000022 */
[----:B------:R-:W-:Y:S10]  /*0850*/  BRA `(.L_x_535) ;  /* 0x00000000001c7947 */ /* 0x000ff40003800000 */
.L_x_534:
[----:B------:R-:W2:Y:S01]  /*0860*/  LDS.64 R36, [R7+0x18] ;  /* 0x0000180007247984 */ /* 0x000ea20000000a00 */
[----:B-1----:R-:W-:Y:S02]  /*0870*/  DMUL R38, R26, R32 ;  /* 0x000000201a267228 */ /* 0x002fe40000000000 */
[----:B--2---:R-:W-:-:S08]  /*0880*/  DMUL R36, R32, R36 ;  /* 0x0000002420247228 */ /* 0x004fd00000000000 */
[----:B------:R-:W-:-:S08]  /*0890*/  DMUL R36, R32, R36 ;  /* 0x0000002420247228 */ /* 0x000fd00000000000 */
[----:B------:R-:W-:-:S08]  /*08a0*/  DMUL R36, R32, R36 ;  /* 0x0000002420247228 */ /* 0x000fd00000000000 */
[----:B------:R-:W-:-:S08]  /*08b0*/  DFMA R36, R32, R38, R36 ;  /* 0x000000262024722b */ /* 0x000fd00000000024 */
[----:B------:R-:W-:-:S11]  /*08c0*/  DADD R34, R34, R36 ;  /* 0x0000000022227229 */ /* 0x000fd60000000024 */
.L_x_535:
[----:B------:R-:W-:Y:S05]  /*08d0*/  BSYNC.RECONVERGENT B2 ;  /* 0x0000000000027941 */ /* 0x000fea0003800200 */
.L_x_533:
[----:B------:R-:W-:Y:S01]  /*08e0*/  DSETP.MAX.AND P2, P3, RZ, R34, PT ;  /* 0x00000022ff00722a */ /* 0x000fe20003b4f000 */
[----:B------:R-:W-:Y:S01]  /*08f0*/  IMAD.MOV.U32 R45, RZ, RZ, R35 ;  /* 0x000000ffff2d7224 */ /* 0x000fe200078e0023 */
[----:B------:R-:W-:Y:S01]  /*0900*/  ISETP.NE.U32.AND P1, PT, R10, RZ, PT ;  /* 0x000000ff0a00720c */ /* 0x000fe20003f25070 */
[----:B------:R-:W-:Y:S02]  /*0910*/  IMAD.MOV.U32 R36, RZ, RZ, RZ ;  /* 0x000000ffff247224 */ /* 0x000fe400078e00ff */
[----:B------:R-:W-:Y:S01]  /*0920*/  IMAD.MOV.U32 R37, RZ, RZ, R34 ;  /* 0x000000ffff257224 */ /* 0x000fe200078e0022 */
[----:B------:R-:W-:Y:S01]  /*0930*/  ISETP.NE.AND.EX P1, PT, R11, RZ, PT, P1 ;  /* 0x000000ff0b00720c */ /* 0x000fe20003f25310 */
[----:B------:R-:W-:Y:S01]  /*0940*/  IMAD.MOV.U32 R34, RZ, RZ, RZ ;  /* 0x000000ffff227224 */ /* 0x000fe200078e00ff */
[----:B------:R-:W-:-:S06]  /*0950*/  FSEL R36, R36, R45, P2 ;  /* 0x0000002d24247208 */ /* 0x000fcc0001000000 */
[----:B------:R-:W-:Y:S02]  /*0960*/  @P3 LOP3.LUT R36, R45, 0x80000, RZ, 0xfc, !PT ;  /* 0x000800002d243812 */ /* 0x000fe400078efcff */
[----:B------:R-:W-:-:S03]  /*0970*/  SEL R34, R34, R37, P2 ;  /* 0x0000002522227207 */ /* 0x000fc60001000000 */
[----:B------:R-:W-:Y:S01]  /*0980*/  IMAD.MOV.U32 R35, RZ, RZ, R36 ;  /* 0x000000ffff237224 */ /* 0x000fe200078e0024 */
[----:B------:R-:W-:Y:S01]  /*0990*/  UMOV UR4, 0xffe00000 ;  /* 0xffe0000000047882 */ /* 0x000fe20000000000 */
[----:B------:R-:W-:Y:S01]  /*09a0*/  UMOV UR5, 0x41efffff ;  /* 0x41efffff00057882 */ /* 0x000fe20000000000 */
[----:B------:R-:W-:-:S03]  /*09b0*/  @P1 IMAD.WIDE R32, R41, 0x8, R10 ;  /* 0x0000000829201825 */ /* 0x000fc600078e020a */
[----:B------:R-:W-:Y:S01]  /*09c0*/  DSETP.MIN.AND P2, P3, R34, UR4, PT ;  /* 0x0000000422007e2a */ /* 0x000fe2000bb40000 */
[----:B------:R-:W-:Y:S01]  /*09d0*/  UMOV UR6, UR5 ;  /* 0x0000000500067c82 */ /* 0x000fe20008000000 */
[----:B------:R2:W5:Y:S04]  /*09e0*/  @P1 LD.E R39, desc[UR8][R32.64] ;  /* 0x0000000820271980 */ /* 0x000568000c101900 */
[----:B------:R-:W-:Y:S01]  /*09f0*/  SEL R34, R34, UR4, P2 ;  /* 0x0000000422227c07 */ /* 0x000fe20009000000 */
[----:B--2---:R-:W-:Y:S02]  /*0a00*/  IMAD.MOV.U32 R32, RZ, RZ, R35 ;  /* 0x000000ffff207224 */ /* 0x004fe400078e0023 */
[----:B------:R-:W-:-:S03]  /*0a10*/  IMAD.U32 R33, RZ, RZ, UR6 ;  /* 0x00000006ff217e24 */ /* 0x000fc6000f8e00ff */
[----:B------:R-:W-:Y:S01]  /*0a20*/  FSEL R37, R32, UR6, P2 ;  /* 0x0000000620257c08 */ /* 0x000fe20009000000 */
[----:B------:R-:W-:Y:S01]  /*0a30*/  IMAD.MOV.U32 R32, RZ, RZ, RZ ;  /* 0x000000ffff207224 */ /* 0x000fe200078e00ff */
[----:B------:R-:W-:Y:S01]  /*0a40*/  @P3 LOP3.LUT R37, R33, 0x80000, RZ, 0xfc, !PT ;  /* 0x0008000021253812 */ /* 0x000fe200078efcff */
[----:B------:R-:W-:-:S04]  /*0a50*/  IMAD.MOV.U32 R33, RZ, RZ, 0x3fe00000 ;  /* 0x3fe00000ff217424 */ /* 0x000fc800078e00ff */
[----:B------:R-:W-:-:S05]  /*0a60*/  IMAD.MOV.U32 R35, RZ, RZ, R37 ;  /* 0x000000ffff237224 */ /* 0x000fca00078e0025 */
[----:B------:R-:W-:-:S06]  /*0a70*/  LOP3.LUT R33, R33, 0x80000000, R35, 0xb8, !PT ;  /* 0x8000000021217812 */ /* 0x000fcc00078eb823 */
[----:B------:R-:W-:-:S06]  /*0a80*/  DADD.RZ R32, R34, R32 ;  /* 0x0000000022207229 */ /* 0x000fcc000000c020 */
[----:B------:R2:W3:Y:S01]  /*0a90*/  F2I.U32.F64.TRUNC R38, R32 ;  /* 0x0000002000267311 */ /* 0x0004e2000030d000 */
[----:B------:R-:W-:Y:S05]  /*0aa0*/  @P1 BRA `(.L_x_536) ;  /* 0x00000004006c1947 */ /* 0x000fea0003800000 */
[----:B------:R-:W-:Y:S01]  /*0ab0*/  BSSY.RECONVERGENT B2, `(.L_x_536) ;  /* 0x000005a000027945 */ /* 0x000fe20003800200 */
[----:B-----5:R-:W-:-:S03]  /*0ac0*/  IMAD.MOV.U32 R39, RZ, RZ, RZ ;  /* 0x000000ffff277224 */ /* 0x020fc600078e00ff */
[----:B------:R-:W-:Y:S05]  /*0ad0*/  @!P0 BRA `(.L_x_537) ;  /* 0x00000004005c8947 */ /* 0x000fea0003800000 */
[C---:B------:R-:W-:Y:S01]  /*0ae0*/  ISETP.GT.U32.AND P1, PT, R6.reuse, 0x20, PT ;  /* 0x000000200600780c */ /* 0x040fe20003f24070 */
[----:B--2---:R-:W-:Y:S01]  /*0af0*/  IMAD.WIDE.U32 R32, R6, R43, R8 ;  /* 0x0000002b06207225 */ /* 0x004fe200078e0008 */
[----:B------:R-:W-:-:S05]  /*0b00*/  SHF.R.S32.HI R35, RZ, 0x1f, R43 ;  /* 0x0000001fff237819 */ /* 0x000fca000001142b */
[----:B------:R-:W-:-:S06]  /*0b10*/  IMAD R35, R35, R6, RZ ;  /* 0x0000000623237224 */ /* 0x000fcc00078e02ff */
[----:B------:R-:W-:Y:S05]  /*0b20*/  @P1 BRA `(.L_x_538) ;  /* 0x0000000000581947 */ /* 0x000fea0003800000 */
[----:B------:R-:W-:Y:S01]  /*0b30*/  IMAD.IADD R39, R33, 0x1, R35 ;  /* 0x0000000121277824 */ /* 0x000fe200078e0223 */
[----:B------:R-:W-:-:S04]  /*0b40*/  IADD3 R35, P1, PT, RZ, RZ, RZ ;  /* 0x000000ffff237210 */ /* 0x000fc80007f3e0ff */
[----:B------:R-:W-:-:S04]  /*0b50*/  SHF.L.U64.HI R39, R32, 0x1b, R39 ;  /* 0x0000001b20277819 */ /* 0x000fc80000010227 */
[----:B------:R-:W-:Y:S02]  /*0b60*/  IADD3.X R33, PT, PT, R39, 0x1, RZ, P1, !PT ;  /* 0x0000000127217810 */ /* 0x000fe40000ffe4ff */
[----:B------:R-:W-:Y:S02]  /*0b70*/  SHF.R.S64 R37, RZ, 0x1e, R39 ;  /* 0x0000001eff257819 */ /* 0x000fe40000001027 */
[----:B------:R-:W-:Y:S02]  /*0b80*/  SHF.R.S64 R35, R35, 0x1e, R33 ;  /* 0x0000001e23237819 */ /* 0x000fe40000001021 */
[C---:B------:R-:W-:Y:S02]  /*0b90*/  IADD3 R36, P1, PT, R12.reuse, R37, RZ ;  /* 0x000000250c247210 */ /* 0x040fe40007f3e0ff */
[----:B------:R-:W-:Y:S02]  /*0ba0*/  IADD3 R34, P2, PT, R12, R35, RZ ;  /* 0x000000230c227210 */ /* 0x000fe40007f5e0ff */
[----:B------:R-:W-:-:S02]  /*0bb0*/  LEA.HI.X.SX32 R37, R39, R13, 0x2, P1 ;  /* 0x0000000d27257211 */ /* 0x000fc400008f16ff */
[----:B------:R-:W-:-:S03]  /*0bc0*/  LEA.HI.X.SX32 R35, R33, R13, 0x2, P2 ;  /* 0x0000000d21237211 */ /* 0x000fc600010f16ff */
[----:B------:R-:W2:Y:S04]  /*0bd0*/  LDG.E.CONSTANT R36, desc[UR8][R36.64] ;  /* 0x0000000824247981 */ /* 0x000ea8000c1e9900 */
[----:B------:R-:W2:Y:S01]  /*0be0*/  LDG.E.CONSTANT R35, desc[UR8][R34.64] ;  /* 0x0000000822237981 */ /* 0x000ea2000c1e9900 */
[----:B------:R-:W-:Y:S01]  /*0bf0*/  IMAD.MOV.U32 R39, RZ, RZ, -0x1 ;  /* 0xffffffffff277424 */ /* 0x000fe200078e00ff */
[----:B------:R-:W-:-:S04]  /*0c00*/  LOP3.LUT R32, R32, 0x1f, RZ, 0xc0, !PT ;  /* 0x0000001f20207812 */ /* 0x000fc800078ec0ff */
[----:B------:R-:W-:Y:S02]  /*0c10*/  SHF.L.U32 R39, R39, R6, RZ ;  /* 0x0000000627277219 */ /* 0x000fe400000006ff */
[----:B--2---:R-:W-:Y:S01]  /*0c20*/  SHF.R.U64 R40, R36, R32, R35 ;  /* 0x0000002024287219 */ /* 0x004fe20000001223 */
[----:B------:R-:W-:-:S03]  /*0c30*/  VIADD R32, R6, 0xffffffff ;  /* 0xffffffff06207836 */ /* 0x000fc60000000000 */
[----:B------:R-:W-:-:S04]  /*0c40*/  LOP3.LUT R33, R40, R39, RZ, 0x30, !PT ;  /* 0x0000002728217212 */ /* 0x000fc800078e30ff */
[----:B------:R-:W-:-:S05]  /*0c50*/  SHF.R.U32.HI R32, RZ, R32, R33 ;  /* 0x00000020ff207219 */ /* 0x000fca0000011621 */
[----:B------:R-:W-:-:S05]  /*0c60*/  IMAD.MOV R32, RZ, RZ, -R32 ;  /* 0x000000ffff207224 */ /* 0x000fca00078e0a20 */
[----:B------:R-:W-:Y:S01]  /*0c70*/  LOP3.LUT R39, R33, R39, R32, 0xf8, !PT ;  /* 0x0000002721277212 */ /* 0x000fe200078ef820 */
[----:B------:R-:W-:Y:S06]  /*0c80*/  BRA `(.L_x_537) ;  /* 0x0000000000f07947 */ /* 0x000fec0003800000 */
.L_x_538:
[----:B------:R-:W-:Y:S01]  /*0c90*/  IMAD.IADD R33, R35, 0x1, R33 ;  /* 0x0000000123217824 */ /* 0x000fe200078e0221 */
[----:B------:R-:W-:-:S04]  /*0ca0*/  IADD3 R40, P1, PT, RZ, RZ, RZ ;  /* 0x000000ffff287210 */ /* 0x000fc80007f3e0ff */
[----:B------:R-:W-:-:S04]  /*0cb0*/  SHF.L.U64.HI R33, R32, 0x1b, R33 ;  /* 0x0000001b20217819 */ /* 0x000fc80000010221 */
[C---:B------:R-:W-:Y:S02]  /*0cc0*/  IADD3.X R39, PT, PT, R33.reuse, 0x1, RZ, P1, !PT ;  /* 0x0000000121277810 */ /* 0x040fe40000ffe4ff */
[----:B------:R-:W-:Y:S02]  /*0cd0*/  SHF.R.S64 R37, RZ, 0x1e, R33 ;  /* 0x0000001eff257819 */ /* 0x000fe40000001021 */
[----:B------:R-:W-:Y:S02]  /*0ce0*/  SHF.R.S64 R35, R40, 0x1e, R39 ;  /* 0x0000001e28237819 */ /* 0x000fe40000001027 */
[C---:B------:R-:W-:Y:S02]  /*0cf0*/  IADD3 R36, P2, PT, R12.reuse, R37, RZ ;  /* 0x000000250c247210 */ /* 0x040fe40007f5e0ff */
[----:B------:R-:W-:Y:S02]  /*0d00*/  IADD3 R34, P3, PT, R12, R35, RZ ;  /* 0x000000230c227210 */ /* 0x000fe40007f7e0ff */
[----:B------:R-:W-:-:S02]  /*0d10*/  LEA.HI.X.SX32 R37, R33, R13, 0x2, P2 ;  /* 0x0000000d21257211 */ /* 0x000fc400010f16ff */
[----:B------:R-:W-:-:S04]  /*0d20*/  LEA.HI.X.SX32 R35, R39, R13, 0x2, P3 ;  /* 0x0000000d27237211 */ /* 0x000fc800018f16ff */
[----:B------:R2:W5:Y:S04]  /*0d30*/  LDG.E.CONSTANT R37, desc[UR8][R36.64] ;  /* 0x0000000824257981 */ /* 0x000568000c1e9900 */
[----:B------:R2:W5:Y:S01]  /*0d40*/  LDG.E.CONSTANT R35, desc[UR8][R34.64] ;  /* 0x0000000822237981 */ /* 0x000562000c1e9900 */
[----:B------:R-:W-:Y:S01]  /*0d50*/  LOP3.LUT R32, R32, 0x1f, RZ, 0xc0, !PT ;  /* 0x0000001f20207812 */ /* 0x000fe200078ec0ff */
[----:B------:R-:W-:Y:S03]  /*0d60*/  BSSY.RECONVERGENT B3, `(.L_x_539) ;  /* 0x0000027000037945 */ /* 0x000fe60003800200 */
[----:B------:R-:W-:-:S05]  /*0d70*/  IADD3 R32, PT, PT, -R32, 0x20, RZ ;  /* 0x0000002020207810 */ /* 0x000fca0007ffe1ff */
[----:B------:R-:W-:-:S05]  /*0d80*/  IMAD.IADD R42, R6, 0x1, -R32 ;  /* 0x00000001062a7824 */ /* 0x000fca00078e0a20 */
[----:B------:R-:W-:-:S13]  /*0d90*/  ISETP.GE.U32.AND P2, PT, R42, 0x20, PT ;  /* 0x000000202a00780c */ /* 0x000fda0003f46070 */
[----:B--2---:R-:W-:Y:S05]  /*0da0*/  @!P2 BRA `(.L_x_540) ;  /* 0x000000000068a947 */ /* 0x004fea0003800000 */
[----:B------:R-:W-:Y:S01]  /*0db0*/  ISETP.NE.AND P2, PT, R42, 0x20, PT ;  /* 0x000000202a00780c */ /* 0x000fe20003f45270 */
[----:B------:R-:W-:Y:S01]  /*0dc0*/  IMAD R34, R6, R43, R8 ;  /* 0x0000002b06227224 */ /* 0x000fe200078e0208 */
[CC--:B-----5:R-:W-:Y:S02]  /*0dd0*/  SHF.L.U32 R44, R35.reuse, R32.reuse, RZ ;  /* 0x00000020232c7219 */ /* 0x0e0fe400000006ff */
[----:B------:R-:W-:Y:S02]  /*0de0*/  SHF.L.U64.HI R36, R35, R32, RZ ;  /* 0x0000002023247219 */ /* 0x000fe400000102ff */
[----:B------:R-:W-:-:S04]  /*0df0*/  SHF.R.W.U32.HI R37, RZ, R34, R37 ;  /* 0x00000022ff257219 */ /* 0x000fc80000011e25 */
[----:B------:R-:W-:-:S03]  /*0e00*/  LOP3.LUT R39, R44, R37, RZ, 0xfc, !PT ;  /* 0x000000252c277212 */ /* 0x000fc600078efcff */
[----:B------:R-:W-:Y:S05]  /*0e10*/  @!P2 BRA `(.L_x_541) ;  /* 0x00000000006ca947 */ /* 0x000fea0003800000 */
[----:B------:R-:W-:-:S04]  /*0e20*/  IADD3.X R35, PT, PT, R33, 0x2, RZ, P1, !PT ;  /* 0x0000000221237810 */ /* 0x000fc80000ffe4ff */
[----:B------:R-:W-:-:S04]  /*0e30*/  SHF.R.S64 R33, R40, 0x1e, R35 ;  /* 0x0000001e28217819 */ /* 0x000fc80000001023 */
[----:B------:R-:W-:-:S04]  /*0e40*/  IADD3 R32, P1, PT, R12, R33, RZ ;  /* 0x000000210c207210 */ /* 0x000fc80007f3e0ff */
[----:B------:R-:W-:-:S05]  /*0e50*/  LEA.HI.X.SX32 R33, R35, R13, 0x2, P1 ;  /* 0x0000000d23217211 */ /* 0x000fca00008f16ff */
[----:B------:R-:W2:Y:S01]  /*0e60*/  LDG.E.CONSTANT R32, desc[UR8][R32.64] ;  /* 0x0000000820207981 */ /* 0x000ea2000c1e9900 */
[----:B------:R-:W-:Y:S01]  /*0e70*/  VIADD R42, R42, 0xffffffe0 ;  /* 0xffffffe02a2a7836 */ /* 0x000fe20000000000 */
[----:B------:R-:W-:Y:S01]  /*0e80*/  LOP3.LUT R34, R34, 0x1f, RZ, 0xc0, !PT ;  /* 0x0000001f22227812 */ /* 0x000fe200078ec0ff */
        /* <DEDUP_REMOVED lines=12> */
.L_x_540:
[----:B------:R-:W-:Y:S02]  /*0f50*/  IMAD.MOV.U32 R33, RZ, RZ, -0x1 ;  /* 0xffffffffff217424 */ /* 0x000fe400078e00ff */
[----:B------:R-:W-:-:S03]  /*0f60*/  IMAD R34, R6, R43, R8 ;  /* 0x0000002b06227224 */ /* 0x000fc600078e0208 */
[----:B------:R-:W-:Y:S02]  /*0f70*/  SHF.L.U32 R42, R33, R42, RZ ;  /* 0x0000002a212a7219 */ /* 0x000fe400000006ff */
[----:B-----5:R-:W-:Y:S02]  /*0f80*/  SHF.R.W.U32.HI R34, RZ, R34, R37 ;  /* 0x00000022ff227219 */ /* 0x020fe40000011e25 */
[----:B------:R-:W-:-:S04]  /*0f90*/  LOP3.LUT R35, R35, R42, RZ, 0x30, !PT ;  /* 0x0000002a23237212 */ /* 0x000fc800078e30ff */
[CC--:B------:R-:W-:Y:S02]  /*0fa0*/  SHF.L.U32 R39, R35.reuse, R32.reuse, RZ ;  /* 0x0000002023277219 */ /* 0x0c0fe400000006ff */
[----:B------:R-:W-:Y:S02]  /*0fb0*/  SHF.L.U64.HI R36, R35, R32, RZ ;  /* 0x0000002023247219 */ /* 0x000fe400000102ff */
[----:B------:R-:W-:-:S07]  /*0fc0*/  LOP3.LUT R39, R39, R34, RZ, 0xfc, !PT ;  /* 0x0000002227277212 */ /* 0x000fce00078efcff */
.L_x_541:
[----:B------:R-:W-:Y:S05]  /*0fd0*/  BSYNC.RECONVERGENT B3 ;  /* 0x0000000000037941 */ /* 0x000fea0003800200 */
.L_x_539:
[----:B------:R-:W-:-:S13]  /*0fe0*/  ISETP.GT.U32.AND P1, PT, R6, 0x3f, PT ;  /* 0x0000003f0600780c */ /* 0x000fda0003f24070 */
[----:B------:R-:W-:Y:S02]  /*0ff0*/  @!P1 VIADD R32, R6, 0xffffffff ;  /* 0xffffffff06209836 */ /* 0x000fe40000000000 */
[----:B------:R-:W-:-:S03]  /*1000*/  @!P1 IMAD.MOV.U32 R33, RZ, RZ, -0x1 ;  /* 0xffffffffff219424 */ /* 0x000fc600078e00ff */
[----:B------:R-:W-:Y:S02]  /*1010*/  @!P1 SHF.R.U64 R36, R39, R32, R36 ;  /* 0x0000002027249219 */ /* 0x000fe40000001224 */
[----:B------:R-:W-:-:S03]  /*1020*/  @!P1 SHF.L.U32 R33, R33, R6, RZ ;  /* 0x0000000621219219 */ /* 0x000fc600000006ff */
[----:B------:R-:W-:-:S05]  /*1030*/  @!P1 IMAD.MOV R36, RZ, RZ, -R36 ;  /* 0x000000ffff249224 */ /* 0x000fca00078e0a24 */
[----:B------:R-:W-:-:S07]  /*1040*/  @!P1 LOP3.LUT R39, R39, R33, R36, 0xf8, !PT ;  /* 0x0000002127279212 */ /* 0x000fce00078ef824 */
.L_x_537:
[----:B------:R-:W-:Y:S05]  /*1050*/  BSYNC.RECONVERGENT B2 ;  /* 0x0000000000027941 */ /* 0x000fea0003800200 */
.L_x_536:
[----:B--2---:R-:W2:Y:S01]  /*1060*/  LDC.64 R32, c[0x0][0x388] ;  /* 0x0000e200ff207b82 */ /* 0x004ea20000000a00 */
[----:B---3-5:R-:W-:Y:S02]  /*1070*/  IMAD.IADD R39, R38, 0x1, R39 ;  /* 0x0000000126277824 */ /* 0x028fe400078e0227 */
[----:B------:R-:W-:-:S05]  /*1080*/  VIADD R43, R43, UR7 ;  /* 0x000000072b2b7c36 */ /* 0x000fca0008000000 */
[----:B------:R-:W-:Y:S01]  /*1090*/  ISETP.GE.AND P1, PT, R43, R5, PT ;  /* 0x000000052b00720c */ /* 0x000fe20003f26270 */
[----:B--2---:R-:W-:-:S04]  /*10a0*/  IMAD.WIDE R32, R41, 0x4, R32 ;  /* 0x0000000429207825 */ /* 0x004fc800078e0220 */
[----:B------:R-:W-:Y:S01]  /*10b0*/  VIADD R41, R41, UR7 ;  /* 0x0000000729297c36 */ /* 0x000fe20008000000 */
[----:B------:R4:W-:Y:S07]  /*10c0*/  STG.E desc[UR8][R32.64], R39 ;  /* 0x0000002720007986 */ /* 0x0009ee000c101908 */
[----:B------:R-:W-:Y:S05]  /*10d0*/  @!P1 BRA `(.L_x_542) ;  /* 0xfffffff400ac9947 */ /* 0x000fea000383ffff */
.L_x_532:
[----:B------:R-:W-:Y:S05]  /*10e0*/  BSYNC.RECONVERGENT B0 ;  /* 0x0000000000007941 */ /* 0x000fea0003800200 */
.L_x_531:
[----:B------:R-:W-:Y:S05]  /*10f0*/  BRA `(.L_x_543) ;  /* 0x0000000800087947 */ /* 0x000fea0003800000 */
.L_x_530:
[----:B------:R-:W-:-:S04]  /*1100*/  ISETP.NE.U32.AND P0, PT, R10, RZ, PT ;  /* 0x000000ff0a00720c */ /* 0x000fc80003f05070 */
[----:B------:R-:W-:-:S13]  /*1110*/  ISETP.NE.AND.EX P0, PT, R11, RZ, PT, P0 ;  /* 0x000000ff0b00720c */ /* 0x000fda0003f05300 */
[----:B------:R-:W-:Y:S05]  /*1120*/  @!P0 BRA `(.L_x_544) ;  /* 0x0000000000488947 */ /* 0x000fea0003800000 */
[----:B------:R-:W-:Y:S01]  /*1130*/  ISETP.GE.AND P0, PT, R2, R5, PT ;  /* 0x000000050200720c */ /* 0x000fe20003f06270 */
[----:B------:R-:W-:-:S12]  /*1140*/  BSSY.RECONVERGENT B0, `(.L_x_545) ;  /* 0x000000f000007945 */ /* 0x000fd80003800200 */
[----:B------:R-:W-:Y:S05]  /*1150*/  @P0 BRA `(.L_x_546) ;  /* 0x0000000000340947 */ /* 0x000fea0003800000 */
[----:B------:R-:W-:-:S07]  /*1160*/  IMAD.MOV.U32 R4, RZ, RZ, R2 ;  /* 0x000000ffff047224 */ /* 0x000fce00078e0002 */
.L_x_547:
[----:B0-----:R-:W0:Y:S01]  /*1170*/  LDCU UR4, c[0x0][0x390] ;  /* 0x00007200ff0477ac */ /* 0x001e220008000800 */
[----:B-1----:R-:W-:-:S05]  /*1180*/  IMAD.IADD R27, R41, 0x1, R4 ;  /* 0x00000001291b7824 */ /* 0x002fca00078e0204 */
[----:B0-----:R-:W-:-:S13]  /*1190*/  ISETP.GE.AND P0, PT, R27, UR4, PT ;  /* 0x000000041b007c0c */ /* 0x001fda000bf06270 */
[----:B------:R-:W-:Y:S05]  /*11a0*/  @P0 BRA `(.L_x_546) ;  /* 0x0000000000200947 */ /* 0x000fea0003800000 */
[----:B------:R-:W-:Y:S01]  /*11b0*/  IMAD.WIDE R6, R27, 0x8, R10 ;  /* 0x000000081b067825 */ /* 0x000fe200078e020a */
[----:B------:R-:W0:Y:S05]  /*11c0*/  LDC.64 R8, c[0x0][0x388] ;  /* 0x0000e200ff087b82 */ /* 0x000e2a0000000a00 */
[----:B------:R-:W2:Y:S01]  /*11d0*/  LD.E R7, desc[UR8][R6.64] ;  /* 0x0000000806077980 */ /* 0x000ea2000c101900 */
[----:B------:R-:W-:-:S05]  /*11e0*/  VIADD R4, R4, UR7 ;  /* 0x0000000704047c36 */ /* 0x000fca0008000000 */
[----:B------:R-:W-:Y:S01]  /*11f0*/  ISETP.GE.AND P0, PT, R4, R5, PT ;  /* 0x000000050400720c */ /* 0x000fe20003f06270 */
[----:B0-----:R-:W-:-:S05]  /*1200*/  IMAD.WIDE R8, R27, 0x4, R8 ;  /* 0x000000041b087825 */ /* 0x001fca00078e0208 */
[----:B--2---:R0:W-:Y:S07]  /*1210*/  STG.E desc[UR8][R8.64], R7 ;  /* 0x0000000708007986 */ /* 0x0041ee000c101908 */
[----:B------:R-:W-:Y:S05]  /*1220*/  @!P0 BRA `(.L_x_547) ;  /* 0xfffffffc00d08947 */ /* 0x000fea000383ffff */
.L_x_546:
[----:B------:R-:W-:Y:S05]  /*1230*/  BSYNC.RECONVERGENT B0 ;  /* 0x0000000000007941 */ /* 0x000fea0003800200 */
.L_x_545:
[----:B------:R-:W-:Y:S05]  /*1240*/  BRA `(.L_x_543) ;  /* 0x0000000400b47947 */ /* 0x000fea0003800000 */
.L_x_544:
[----:B------:R-:W-:Y:S02]  /*1250*/  ISETP.NE.U32.AND P0, PT, R12, RZ, PT ;  /* 0x000000ff0c00720c */ /* 0x000fe40003f05070 */
[----:B------:R-:W-:Y:S02]  /*1260*/  ISETP.GT.AND P1, PT, R6, RZ, PT ;  /* 0x000000ff0600720c */ /* 0x000fe40003f24270 */
[----:B------:R-:W-:-:S13]  /*1270*/  ISETP.NE.AND.EX P0, PT, R13, RZ, PT, P0 ;  /* 0x000000ff0d00720c */ /* 0x000fda0003f05300 */
[----:B------:R-:W-:Y:S05]  /*1280*/  @P1 BRA P0, `(.L_x_548) ;  /* 0x0000000000401947 */ /* 0x000fea0000000000 */
[----:B------:R-:W-:Y:S01]  /*1290*/  ISETP.GE.AND P0, PT, R2, R5, PT ;  /* 0x000000050200720c */ /* 0x000fe20003f06270 */
[----:B------:R-:W-:-:S12]  /*12a0*/  BSSY.RECONVERGENT B0, `(.L_x_549) ;  /* 0x000000d000007945 */ /* 0x000fd80003800200 */
[----:B------:R-:W-:Y:S05]  /*12b0*/  @P0 BRA `(.L_x_550) ;  /* 0x00000000002c0947 */ /* 0x000fea0003800000 */
[----:B------:R-:W0:Y:S01]  /*12c0*/  LDC R8, c[0x0][0x390] ;  /* 0x0000e400ff087b82 */ /* 0x000e220000000800 */
[----:B------:R-:W-:-:S07]  /*12d0*/  IMAD.MOV.U32 R4, RZ, RZ, R2 ;  /* 0x000000ffff047224 */ /* 0x000fce00078e0002 */
.L_x_551:
[----:B------:R-:W-:-:S05]  /*12e0*/  IMAD.IADD R9, R41, 0x1, R4 ;  /* 0x0000000129097824 */ /* 0x000fca00078e0204 */
[----:B0-----:R-:W-:-:S13]  /*12f0*/  ISETP.GE.AND P0, PT, R9, R8, PT ;  /* 0x000000080900720c */ /* 0x001fda0003f06270 */
[----:B--2---:R-:W-:Y:S05]  /*1300*/  @P0 BRA `(.L_x_550) ;  /* 0x0000000000180947 */ /* 0x004fea0003800000 */
[----:B------:R-:W0:Y:S01]  /*1310*/  LDC.64 R6, c[0x0][0x388] ;  /* 0x0000e200ff067b82 */ /* 0x000e220000000a00 */
[----:B------:R-:W-:-:S05]  /*1320*/  VIADD R4, R4, UR7 ;  /* 0x0000000704047c36 */ /* 0x000fca0008000000 */
[----:B------:R-:W-:Y:S01]  /*1330*/  ISETP.GE.AND P0, PT, R4, R5, PT ;  /* 0x000000050400720c */ /* 0x000fe20003f06270 */
[----:B0-----:R-:W-:-:S05]  /*1340*/  IMAD.WIDE R6, R9, 0x4, R6 ;  /* 0x0000000409067825 */ /* 0x001fca00078e0206 */
[----:B------:R2:W-:Y:S07]  /*1350*/  STG.E desc[UR8][R6.64], RZ ;  /* 0x000000ff06007986 */ /* 0x0005ee000c101908 */
[----:B------:R-:W-:Y:S05]  /*1360*/  @!P0 BRA `(.L_x_551) ;  /* 0xfffffffc00dc8947 */ /* 0x000fea000383ffff */
.L_x_550:
[----:B------:R-:W-:Y:S05]  /*1370*/  BSYNC.RECONVERGENT B0 ;  /* 0x0000000000007941 */ /* 0x000fea0003800200 */
.L_x_549:
[----:B------:R-:W-:Y:S05]  /*1380*/  BRA `(.L_x_543) ;  /* 0x0000000400647947 */ /* 0x000fea0003800000 */
.L_x_548:
[----:B------:R-:W-:-:S13]  /*1390*/  ISETP.GE.AND P0, PT, R2, R5, PT ;  /* 0x000000050200720c */ /* 0x000fda0003f06270 */
[----:B------:R-:W-:Y:S05]  /*13a0*/  @P0 BRA `(.L_x_543) ;  /* 0x00000004005c0947 */ /* 0x000fea0003800000 */
[----:B------:R-:W-:-:S13]  /*13b0*/  ISETP.GE.U32.AND P0, PT, R6, 0x21, PT ;  /* 0x000000210600780c */ /* 0x000fda0003f06070 */
[----:B------:R-:W-:Y:S05]  /*13c0*/  @!P0 BRA `(.L_x_552) ;  /* 0x0000000000c08947 */ /* 0x000fea0003800000 */
[----:B------:R-:W-:Y:S01]  /*13d0*/  BSSY.RECONVERGENT B0, `(.L_x_553) ;  /* 0x000002e000007945 */ /* 0x000fe20003800200 */
[----:B------:R-:W-:-:S07]  /*13e0*/  IMAD.MOV.U32 R4, RZ, RZ, R2 ;  /* 0x000000ffff047224 */ /* 0x000fce00078e0002 */
.L_x_557:
[----:B0-----:R-:W0:Y:S01]  /*13f0*/  LDCU UR4, c[0x0][0x390] ;  /* 0x00007200ff0477ac */ /* 0x001e220008000800 */
[----:B------:R-:W-:-:S05]  /*1400*/  IMAD.IADD R28, R41, 0x1, R4 ;  /* 0x00000001291c7824 */ /* 0x000fca00078e0204 */
[----:B0-----:R-:W-:-:S13]  /*1410*/  ISETP.GE.AND P0, PT, R28, UR4, PT ;  /* 0x000000041c007c0c */ /* 0x001fda000bf06270 */
[----:B------:R-:W-:Y:S05]  /*1420*/  @P0 BRA `(.L_x_554) ;  /* 0x0000000000a00947 */ /* 0x000fea0003800000 */
[----:B------:R-:W-:Y:S01]  /*1430*/  SHF.R.S32.HI R7, RZ, 0x1f, R4 ;  /* 0x0000001fff077819 */ /* 0x000fe20000011404 */
[----:B-1----:R-:W-:Y:S01]  /*1440*/  IMAD.WIDE.U32 R26, R6, R4, R8 ;  /* 0x00000004061a7225 */ /* 0x002fe200078e0008 */
[----:B------:R-:W-:Y:S03]  /*1450*/  BSSY.RECONVERGENT B2, `(.L_x_555) ;  /* 0x000001f000027945 */ /* 0x000fe60003800200 */
[----:B------:R-:W-:Y:S02]  /*1460*/  IMAD R7, R7, R6, RZ ;  /* 0x0000000607077224 */ /* 0x000fe400078e02ff */
[----:B------:R-:W-:Y:S02]  /*1470*/  IMAD.MOV.U32 R31, RZ, RZ, RZ ;  /* 0x000000ffff1f7224 */ /* 0x000fe400078e00ff */
[----:B------:R-:W-:Y:S02]  /*1480*/  IMAD.IADD R30, R27, 0x1, R7 ;  /* 0x000000011b1e7824 */ /* 0x000fe400078e0207 */
[----:B------:R-:W-:-:S02]  /*1490*/  IMAD.MOV.U32 R7, RZ, RZ, RZ ;  /* 0x000000ffff077224 */ /* 0x000fc400078e00ff */
[----:B------:R-:W-:Y:S01]  /*14a0*/  IMAD.MOV.U32 R32, RZ, RZ, R6 ;  /* 0x000000ffff207224 */ /* 0x000fe200078e0006 */
[----:B------:R-:W-:-:S04]  /*14b0*/  SHF.R.S32.HI R29, RZ, 0x1f, R30 ;  /* 0x0000001fff1d7819 */ /* 0x000fc8000001141e */
[----:B------:R-:W-:-:S05]  /*14c0*/  LEA.HI R29, P0, R29, R26, RZ, 0x5 ;  /* 0x0000001a1d1d7211 */ /* 0x000fca00078128ff */
[----:B------:R-:W-:-:S05]  /*14d0*/  IMAD.X R30, RZ, RZ, R30, P0 ;  /* 0x000000ffff1e7224 */ /* 0x000fca00000e061e */
[----:B------:R-:W-:-:S05]  /*14e0*/  SHF.R.S64 R29, R29, 0x5, R30 ;  /* 0x000000051d1d7819 */ /* 0x000fca000000101e */
[----:B------:R-:W-:-:S07]  /*14f0*/  IMAD R30, R29, -0x20, R26 ;  /* 0xffffffe01d1e7824 */ /* 0x000fce00078e021a */
.L_x_556:
[----:B------:R-:W-:-:S06]  /*1500*/  IMAD.WIDE R26, R29, 0x4, R12 ;  /* 0x000000041d1a7825 */ /* 0x000fcc00078e020c */
        /* <DEDUP_REMOVED lines=20> */
.L_x_555:
[----:B------:R-:W0:Y:S01]  /*1650*/  LDC.64 R26, c[0x0][0x388] ;  /* 0x0000e200ff1a7b82 */ /* 0x000e220000000a00 */
[----:B------:R-:W-:-:S05]  /*1660*/  VIADD R4, R4, UR7 ;  /* 0x0000000704047c36 */ /* 0x000fca0008000000 */
[----:B------:R-:W-:Y:S01]  /*1670*/  ISETP.GE.AND P0, PT, R4, R5, PT ;  /* 0x000000050400720c */ /* 0x000fe20003f06270 */
[----:B0-----:R-:W-:-:S05]  /*1680*/  IMAD.WIDE R28, R28, 0x4, R26 ;  /* 0x000000041c1c7825 */ /* 0x001fca00078e021a */
[----:B------:R0:W-:Y:S07]  /*1690*/  STG.E desc[UR8][R28.64], R7 ;  /* 0x000000071c007986 */ /* 0x0001ee000c101908 */
[----:B------:R-:W-:Y:S05]  /*16a0*/  @!P0 BRA `(.L_x_557) ;  /* 0xfffffffc00508947 */ /* 0x000fea000383ffff */
.L_x_554:
[----:B------:R-:W-:Y:S05]  /*16b0*/  BSYNC.RECONVERGENT B0 ;  /* 0x0000000000007941 */ /* 0x000fea0003800200 */
.L_x_553:
[----:B------:R-:W-:Y:S05]  /*16c0*/  BRA `(.L_x_543) ;  /* 0x0000000000947947 */ /* 0x000fea0003800000 */
.L_x_552:
[----:B-1----:R-:W-:Y:S02]  /*16d0*/  IMAD.MOV.U32 R27, RZ, RZ, -0x1 ;  /* 0xffffffffff1b7424 */ /* 0x002fe400078e00ff */
[----:B------:R-:W-:-:S03]  /*16e0*/  IMAD.MOV.U32 R7, RZ, RZ, R2 ;  /* 0x000000ffff077224 */ /* 0x000fc600078e0002 */
[----:B------:R-:W-:-:S07]  /*16f0*/  SHF.L.U32 R4, R27, R6, RZ ;  /* 0x000000061b047219 */ /* 0x000fce00000006ff */
.L_x_558:
[----:B0-----:R-:W0:Y:S01]  /*1700*/  LDCU UR4, c[0x0][0x390] ;  /* 0x00007200ff0477ac */ /* 0x001e220008000800 */
[----:B------:R-:W-:-:S05]  /*1710*/  IMAD.IADD R28, R41, 0x1, R7 ;  /* 0x00000001291c7824 */ /* 0x000fca00078e0207 */
[----:B0-----:R-:W-:-:S13]  /*1720*/  ISETP.GE.AND P0, PT, R28, UR4, PT ;  /* 0x000000041c007c0c */ /* 0x001fda000bf06270 */
[----:B------:R-:W-:Y:S05]  /*1730*/  @P0 BRA `(.L_x_543) ;  /* 0x0000000000780947 */ /* 0x000fea0003800000 */
[----:B------:R-:W-:Y:S01]  /*1740*/  SHF.R.S32.HI R29, RZ, 0x1f, R7 ;  /* 0x0000001fff1d7819 */ /* 0x000fe20000011407 */
[----:B------:R-:W-:-:S04]  /*1750*/  IMAD.WIDE.U32 R26, R6, R7, R8 ;  /* 0x00000007061a7225 */ /* 0x000fc800078e0008 */
[----:B------:R-:W-:-:S04]  /*1760*/  IMAD R29, R29, R6, RZ ;  /* 0x000000061d1d7224 */ /* 0x000fc800078e02ff */
[----:B------:R-:W-:-:S05]  /*1770*/  IMAD.IADD R30, R27, 0x1, R29 ;  /* 0x000000011b1e7824 */ /* 0x000fca00078e021d */
[----:B------:R-:W-:-:S04]  /*1780*/  SHF.R.S32.HI R27, RZ, 0x1f, R30 ;  /* 0x0000001fff1b7819 */ /* 0x000fc8000001141e */
[----:B------:R-:W-:-:S05]  /*1790*/  LEA.HI R27, P0, R27, R26, RZ, 0x5 ;  /* 0x0000001a1b1b7211 */ /* 0x000fca00078128ff */
[----:B------:R-:W-:-:S05]  /*17a0*/  IMAD.X R30, RZ, RZ, R30, P0 ;  /* 0x000000ffff1e7224 */ /* 0x000fca00000e061e */
[----:B------:R-:W-:-:S04]  /*17b0*/  SHF.R.S64 R33, R27, 0x5, R30 ;  /* 0x000000051b217819 */ /* 0x000fc8000000101e */
[----:B------:R-:W-:Y:S01]  /*17c0*/  SHF.R.S64 R27, RZ, 0x1e, R33 ;  /* 0x0000001eff1b7819 */ /* 0x000fe20000001021 */
[----:B------:R-:W-:-:S04]  /*17d0*/  IMAD R35, R33, -0x20, R26 ;  /* 0xffffffe021237824 */ /* 0x000fc800078e021a */
[----:B------:R-:W-:-:S05]  /*17e0*/  IMAD.IADD R26, R6, 0x1, R35 ;  /* 0x00000001061a7824 */ /* 0x000fca00078e0223 */
[----:B------:R-:W-:-:S13]  /*17f0*/  ISETP.GE.AND P0, PT, R26, 0x21, PT ;  /* 0x000000211a00780c */ /* 0x000fda0003f06270 */
[----:B------:R-:W-:-:S04]  /*1800*/  @P0 IADD3 R26, P1, PT, RZ, RZ, RZ ;  /* 0x000000ffff1a0210 */ /* 0x000fc80007f3e0ff */
[----:B------:R-:W-:-:S04]  /*1810*/  @P0 IADD3.X R29, PT, PT, R33, 0x1, RZ, P1, !PT ;  /* 0x00000001211d0810 */ /* 0x000fc80000ffe4ff */
[----:B------:R-:W-:Y:S02]  /*1820*/  @P0 SHF.R.S64 R31, R26, 0x1e, R29 ;  /* 0x0000001e1a1f0819 */ /* 0x000fe4000000101d */
[C---:B------:R-:W-:Y:S02]  /*1830*/  IADD3 R26, P1, PT, R12.reuse, R27, RZ ;  /* 0x0000001b0c1a7210 */ /* 0x040fe40007f3e0ff */
[----:B------:R-:W-:Y:S02]  /*1840*/  @P0 IADD3 R30, P2, PT, R12, R31, RZ ;  /* 0x0000001f0c1e0210 */ /* 0x000fe40007f5e0ff */
[-C--:B------:R-:W-:Y:S02]  /*1850*/  LEA.HI.X.SX32 R27, R33, R13.reuse, 0x2, P1 ;  /* 0x0000000d211b7211 */ /* 0x080fe400008f16ff */
[----:B------:R-:W-:Y:S01]  /*1860*/  @P0 LEA.HI.X.SX32 R31, R29, R13, 0x2, P2 ;  /* 0x0000000d1d1f0211 */ /* 0x000fe200010f16ff */
[----:B------:R-:W0:Y:S02]  /*1870*/  LDC.64 R32, c[0x0][0x388] ;  /* 0x0000e200ff207b82 */ /* 0x000e240000000a00 */
[----:B------:R-:W2:Y:S04]  /*1880*/  LD.E R26, desc[UR8][R26.64] ;  /* 0x000000081a1a7980 */ /* 0x000ea8000c101900 */
[----:B------:R-:W2:Y:S01]  /*1890*/  @P0 LD.E R31, desc[UR8][R30.64] ;  /* 0x000000081e1f0980 */ /* 0x000ea2000c101900 */
[----:B------:R-:W-:-:S02]  /*18a0*/  VIADD R7, R7, UR7 ;  /* 0x0000000707077c36 */ /* 0x000fc40008000000 */
[----:B0-----:R-:W-:Y:S01]  /*18b0*/  IMAD.WIDE R32, R28, 0x4, R32 ;  /* 0x000000041c207825 */ /* 0x001fe200078e0220 */
[-C--:B--2---:R-:W-:Y:S02]  /*18c0*/  @P0 SHF.R.W.U32 R29, R26, R35.reuse, R31 ;  /* 0x000000231a1d0219 */ /* 0x084fe40000001e1f */
[----:B------:R-:W-:Y:S02]  /*18d0*/  @!P0 SHF.R.U32.HI R29, RZ, R35, R26 ;  /* 0x00000023ff1d8219 */ /* 0x000fe4000001161a */
[----:B------:R-:W-:Y:S02]  /*18e0*/  ISETP.GE.AND P0, PT, R7, R5, PT ;  /* 0x000000050700720c */ /* 0x000fe40003f06270 */
[----:B------:R-:W-:-:S05]  /*18f0*/  LOP3.LUT R29, R29, R4, RZ, 0x30, !PT ;  /* 0x000000041d1d7212 */ /* 0x000fca00078e30ff */
[----:B------:R0:W-:Y:S06]  /*1900*/  STG.E desc[UR8][R32.64], R29 ;  /* 0x0000001d20007986 */ /* 0x0001ec000c101908 */
[----:B------:R-:W-:Y:S05]  /*1910*/  @!P0 BRA `(.L_x_558) ;  /* 0xfffffffc00788947 */ /* 0x000fea000383ffff */
.L_x_543:
[----:B------:R-:W-:Y:S05]  /*1920*/  WARPSYNC.ALL ;  /* 0x0000000000007948 */ /* 0x000fea0003800000 */
[----:B------:R-:W5:Y:S01]  /*1930*/  S2UR UR5, SR_CgaCtaId ;  /* 0x00000000000579c3 */ /* 0x000f620000008800 */
[----:B------:R-:W-:Y:S02]  /*1940*/  UMOV UR4, 0x400 ;  /* 0x0000040000047882 */ /* 0x000fe40000000000 */
[----:B-----5:R-:W-:-:S09]  /*1950*/  ULEA UR4, UR5, UR4, 0x18 ;  /* 0x0000000405047291 */ /* 0x020fd2000f8ec0ff */
[----:B0-2---:R-:W0:Y:S03]  /*1960*/  LDS R28, [UR4+0x10] ;  /* 0x00001004ff1c7984 */ /* 0x005e260008000800 */
.L_x_529:
[----:B------:R-:W-:Y:S05]  /*1970*/  BSYNC.RECONVERGENT B1 ;  /* 0x0000000000017941 */ /* 0x000fea0003800200 */
.L_x_528:
[----:B------:R-:W-:-:S05]  /*1980*/  VIADD R3, R3, 0x1 ;  /* 0x0000000103037836 */ /* 0x000fca0000000000 */
[----:B0-----:R-:W-:-:S13]  /*1990*/  ISETP.GE.AND P0, PT, R3, R28, PT ;  /* 0x0000001c0300720c */ /* 0x001fda0003f06270 */
[----:B------:R-:W-:Y:S05]  /*19a0*/  @!P0 BRA `(.L_x_559) ;  /* 0xffffffe800e08947 */ /* 0x000fea000383ffff */
.L_x_527:
[----:B------:R-:W-:Y:S05]  /*19b0*/  WARPSYNC.ALL ;  /* 0x0000000000007948 */ /* 0x000fea0003800000 */
[----:B------:R-:W-:Y:S06]  /*19c0*/  BAR.SYNC.DEFER_BLOCKING 0x0 ;  /* 0x0000000000007b1d */ /* 0x000fec0000010000 */
[----:B------:R-:W-:Y:S05]  /*19d0*/  BRA `(.L_x_560) ;  /* 0xffffffe400d47947 */ /* 0x000fea000383ffff */
.L_x_561:
        /* <DEDUP_REMOVED lines=10> */
.L_x_2800:


//--------------------- .text._Z40decompressFullFile_OnTheFly_Optimized_V2IjEvPK14CompressedDataIT_EPS1_i --------------------------
	.section	.text._Z40decompressFullFile_OnTheFly_Optimized_V2IjEvPK14CompressedDataIT_EPS1_i,"ax",@progbits
	.align	128
        .global         _Z40decompressFullFile_OnTheFly_Optimized_V2IjEvPK14CompressedDataIT_EPS1_i
        .type           _Z40decompressFullFile_OnTheFly_Optimized_V2IjEvPK14CompressedDataIT_EPS1_i,@function
        .size           _Z40decompressFullFile_OnTheFly_Optimized_V2IjEvPK14CompressedDataIT_EPS1_i,(.L_x_2801 - _Z40decompressFullFile_OnTheFly_Optimized_V2IjEvPK14CompressedDataIT_EPS1_i)
        .other          _Z40decompressFullFile_OnTheFly_Optimized_V2IjEvPK14CompressedDataIT_EPS1_i,@"STO_CUDA_ENTRY STV_DEFAULT"
_Z40decompressFullFile_OnTheFly_Optimized_V2IjEvPK14CompressedDataIT_EPS1_i:
.text._Z40decompressFullFile_OnTheFly_Optimized_V2IjEvPK14CompressedDataIT_EPS1_i:
[----:B------:R-:W-:Y:S08]  /*0000*/  LDC R1, c[0x0][0x37c] ;  /* 0x0000df00ff017b82 */ /* 0x000ff00000000800 */
[----:B------:R-:W0:Y:S01]  /*0010*/  LDC.64 R4, c[0x0][0x380] ;  /* 0x0000e000ff047b82 */ /* 0x000e220000000a00 */
[----:B------:R-:W0:Y:S02]  /*0020*/  LDCU.64 UR6, c[0x0][0x358] ;  /* 0x00006b00ff0677ac */ /* 0x000e240008000a00 */
[----:B0-----:R-:W2:Y:S01]  /*0030*/  LDG.E R3, desc[UR6][R4.64+0x48] ;  /* 0x0000480604037981 */ /* 0x001ea2000c1e1900 */
[----:B------:R-:W2:Y:S02]  /*0040*/  S2R R0, SR_CTAID.X ;  /* 0x0000000000007919 */ /* 0x000ea40000002500 */
[----:B--2---:R-:W-:-:S13]  /*0050*/  ISETP.GE.AND P0, PT, R0, R3, PT ;  /* 0x000000030000720c */ /* 0x004fda0003f06270 */
[----:B------:R-:W-:Y:S05]  /*0060*/  @P0 EXIT ;  /* 0x000000000000094d */ /* 0x000fea0003800000 */
[----:B------:R-:W0:Y:S01]  /*0070*/  S2R R3, SR_TID.X ;  /* 0x0000000000037919 */ /* 0x000e220000002100 */
[----:B------:R-:W-:Y:S01]  /*0080*/  BSSY.RECONVERGENT B0, `(.L_x_562) ;  /* 0x0000022000007945 */ /* 0x000fe20003800200 */
[----:B0-----:R-:W-:-:S13]  /*0090*/  ISETP.NE.AND P0, PT, R3, RZ, PT ;  /* 0x000000ff0300720c */ /* 0x001fda0003f05270 */
[----:B------:R-:W-:Y:S05]  /*00a0*/  @P0 BRA `(.L_x_563) ;  /* 0x00000000007c0947 */ /* 0x000fea0003800000 */
[----:B------:R-:W2:Y:S04]  /*00b0*/  LDG.E.64 R6, desc[UR6][R4.64] ;  /* 0x0000000604067981 */ /* 0x000ea8000c1e1b00 */
[----:B------:R-:W3:Y:S01]  /*00c0*/  LDG.E.64 R8, desc[UR6][R4.64+0x10] ;  /* 0x0000100604087981 */ /* 0x000ee2000c1e1b00 */
[----:B------:R-:W0:Y:S01]  /*00d0*/  S2UR UR5, SR_CgaCtaId ;  /* 0x00000000000579c3 */ /* 0x000e220000008800 */
[----:B------:R-:W-:Y:S02]  /*00e0*/  UMOV UR4, 0x400 ;  /* 0x0000040000047882 */ /* 0x000fe40000000000 */
[----:B------:R-:W4:Y:S04]  /*00f0*/  LDG.E.64 R10, desc[UR6][R4.64+0x20] ;  /* 0x00002006040a7981 */ /* 0x000f28000c1e1b00 */
[----:B------:R-:W5:Y:S01]  /*0100*/  LDG.E.64 R12, desc[UR6][R4.64+0x28] ;  /* 0x00002806040c7981 */ /* 0x000f62000c1e1b00 */
[----:B--2---:R-:W-:-:S05]  /*0110*/  IMAD.WIDE.U32 R6, R0, 0x4, R6 ;  /* 0x0000000400067825 */ /* 0x004fca00078e0006 */
[----:B------:R-:W2:Y:S01]  /*0120*/  LD.E R2, desc[UR6][R6.64] ;  /* 0x0000000606027980 */ /* 0x000ea2000c101900 */
[----:B0-----:R-:W-:Y:S01]  /*0130*/  ULEA UR4, UR5, UR4, 0x18 ;  /* 0x0000000405047291 */ /* 0x001fe2000f8ec0ff */
[----:B---3--:R-:W-:-:S04]  /*0140*/  IMAD.WIDE.U32 R8, R0, 0x4, R8 ;  /* 0x0000000400087825 */ /* 0x008fc800078e0008 */
[----:B----4-:R-:W-:-:S04]  /*0150*/  IMAD.WIDE.U32 R10, R0, 0x4, R10 ;  /* 0x00000004000a7825 */ /* 0x010fc800078e000a */
[C---:B-----5:R-:W-:Y:S01]  /*0160*/  IMAD.WIDE.U32 R12, R0.reuse, 0x8, R12 ;  /* 0x00000008000c7825 */ /* 0x060fe200078e000c */
[----:B------:R-:W3:Y:S04]  /*0170*/  LDG.E.64 R6, desc[UR6][R4.64+0x18] ;  /* 0x0000180604067981 */ /* 0x000ee8000c1e1b00 */
[----:B--2---:R0:W-:Y:S04]  /*0180*/  STS [UR4], R2 ;  /* 0x00000002ff007988 */ /* 0x0041e80008000804 */
[----:B------:R-:W2:Y:S04]  /*0190*/  LD.E R16, desc[UR6][R8.64] ;  /* 0x0000000608107980 */ /* 0x000ea8000c101900 */
[----:B--2---:R1:W-:Y:S04]  /*01a0*/  STS [UR4+0x4], R16 ;  /* 0x00000410ff007988 */ /* 0x0043e80008000804 */
[----:B------:R-:W2:Y:S01]  /*01b0*/  LD.E R17, desc[UR6][R10.64] ;  /* 0x000000060a117980 */ /* 0x000ea2000c101900 */
[----:B------:R-:W-:-:S03]  /*01c0*/  IMAD.SHL.U32 R15, R0, 0x4, RZ ;  /* 0x00000004000f7824 */ /* 0x000fc600078e00ff */
[----:B--2---:R1:W-:Y:S04]  /*01d0*/  STS [UR4+0x8], R17 ;  /* 0x00000811ff007988 */ /* 0x0043e80008000804 */
[----:B------:R-:W2:Y:S01]  /*01e0*/  LD.E.64 R12, desc[UR6][R12.64] ;  /* 0x000000060c0c7980 */ /* 0x000ea2000c101b00 */
[----:B---3--:R-:W-:-:S03]  /*01f0*/  IMAD.WIDE.U32 R6, R15, 0x8, R6 ;  /* 0x000000080f067825 */ /* 0x008fc600078e0006 */
[----:B------:R-:W3:Y:S04]  /*0200*/  LDG.E.64 R14, desc[UR6][R4.64+0x8] ;  /* 0x00000806040e7981 */ /* 0x000ee8000c1e1b00 */
[----:B--2---:R1:W-:Y:S04]  /*0210*/  STS.64 [UR4+0x20], R12 ;  /* 0x0000200cff007988 */ /* 0x0043e80008000a04 */
[----:B------:R-:W2:Y:S01]  /*0220*/  LD.E.64 R8, desc[UR6][R6.64] ;  /* 0x0000000606087980 */ /* 0x000ea2000c101b00 */
[----:B---3--:R-:W-:-:S03]  /*0230*/  IMAD.WIDE.U32 R14, R0, 0x4, R14 ;  /* 0x00000004000e7825 */ /* 0x008fc600078e000e */
[----:B--2---:R1:W-:Y:S04]  /*0240*/  STS.64 [UR4+0x10], R8 ;  /* 0x00001008ff007988 */ /* 0x0043e80008000a04 */
[----:B------:R-:W2:Y:S04]  /*0250*/  LD.E.64 R10, desc[UR6][R6.64+0x8] ;  /* 0x00000806060a7980 */ /* 0x000ea8000c101b00 */
[----:B--2---:R1:W-:Y:S04]  /*0260*/  STS.64 [UR4+0x18], R10 ;  /* 0x0000180aff007988 */ /* 0x0043e80008000a04 */
[----:B------:R-:W0:Y:S02]  /*0270*/  LD.E R15, desc[UR6][R14.64] ;  /* 0x000000060e0f7980 */ /* 0x000e24000c101900 */
[----:B0-----:R-:W-:-:S05]  /*0280*/  IMAD.IADD R2, R15, 0x1, -R2 ;  /* 0x000000010f027824 */ /* 0x001fca00078e0a02 */
[----:B------:R1:W-:Y:S02]  /*0290*/  STS [UR4+0xc], R2 ;  /* 0x00000c02ff007988 */ /* 0x0003e40008000804 */
.L_x_563:
[----:B------:R-:W-:Y:S05]  /*02a0*/  BSYNC.RECONVERGENT B0 ;  /* 0x0000000000007941 */ /* 0x000fea0003800200 */
.L_x_562:
[----:B------:R-:W0:Y:S08]  /*02b0*/  S2UR UR5, SR_CgaCtaId ;  /* 0x00000000000579c3 */ /* 0x000e300000008800 */
[----:B------:R-:W-:Y:S06]  /*02c0*/  BAR.SYNC.DEFER_BLOCKING 0x0 ;  /* 0x0000000000007b1d */ /* 0x000fec0000010000 */
[----:B------:R-:W-:-:S02]  /*02d0*/  UMOV UR4, 0x400 ;  /* 0x0000040000047882 */ /* 0x000fc40000000000 */
[----:B0-----:R-:W-:-:S09]  /*02e0*/  ULEA UR4, UR5, UR4, 0x18 ;  /* 0x0000000405047291 */ /* 0x001fd2000f8ec0ff */
[----:B-1----:R-:W0:Y:S02]  /*02f0*/  LDS R2, [UR4+0xc] ;  /* 0x00000c04ff027984 */ /* 0x002e240008000800 */
[----:B0-----:R-:W-:-:S13]  /*0300*/  ISETP.GE.AND P0, PT, R3, R2, PT ;  /* 0x000000020300720c */ /* 0x001fda0003f06270 */
[----:B------:R-:W-:Y:S05]  /*0310*/  @P0 EXIT ;  /* 0x000000000000094d */ /* 0x000fea0003800000 */
[----:B------:R-:W0:Y:S02]  /*0320*/  LDCU UR4, c[0x0][0x360] ;  /* 0x00006c00ff0477ac */ /* 0x000e240008000800 */
.L_x_578:
[----:B-1--4-:R-:W1:Y:S01]  /*0330*/  S2R R5, SR_CgaCtaId ;  /* 0x0000000000057919 */ /* 0x012e620000008800 */
[----:B------:R-:W-:Y:S01]  /*0340*/  MOV R0, 0x400 ;  /* 0x0000040000007802 */ /* 0x000fe20000000f00 */
[----:B--2---:R-:W2:Y:S01]  /*0350*/  LDCU UR5, c[0x0][0x390] ;  /* 0x00007200ff0577ac */ /* 0x004ea20008000800 */
[----:B------:R-:W-:Y:S02]  /*0360*/  BSSY.RECONVERGENT B0, `(.L_x_564) ;  /* 0x00000c6000007945 */ /* 0x000fe40003800200 */
[----:B-1----:R-:W-:-:S05]  /*0370*/  LEA R0, R5, R0, 0x18 ;  /* 0x0000000005007211 */ /* 0x002fca00078ec0ff */
[----:B------:R-:W1:Y:S02]  /*0380*/  LDS.128 R4, [R0] ;  /* 0x0000000000047984 */ /* 0x000e640000000c00 */
[----:B-1----:R-:W-:-:S05]  /*0390*/  IMAD.IADD R4, R4, 0x1, R3 ;  /* 0x0000000104047824 */ /* 0x002fca00078e0203 */
[----:B--2---:R-:W-:-:S13]  /*03a0*/  ISETP.GE.AND P0, PT, R4, UR5, PT ;  /* 0x0000000504007c0c */ /* 0x004fda000bf06270 */
[----:B------:R-:W-:Y:S05]  /*03b0*/  @P0 BRA `(.L_x_565) ;  /* 0x0000000c00000947 */ /* 0x000fea0003800000 */
[----:B------:R-:W-:-:S13]  /*03c0*/  ISETP.NE.AND P0, PT, R5, 0x4, PT ;  /* 0x000000040500780c */ /* 0x000fda0003f05270 */
[----:B------:R-:W-:Y:S05]  /*03d0*/  @P0 BRA `(.L_x_566) ;  /* 0x0000000400300947 */ /* 0x000fea0003800000 */
[----:B------:R-:W1:Y:S02]  /*03e0*/  LDC.64 R10, c[0x0][0x380] ;  /* 0x0000e000ff0a7b82 */ /* 0x000e640000000a00 */
[----:B-1----:R-:W2:Y:S02]  /*03f0*/  LDG.E.64 R8, desc[UR6][R10.64+0x40] ;  /* 0x000040060a087981 */ /* 0x002ea4000c1e1b00 */
[----:B--2---:R-:W-:-:S04]  /*0400*/  ISETP.NE.U32.AND P0, PT, R8, RZ, PT ;  /* 0x000000ff0800720c */ /* 0x004fc80003f05070 */
[----:B------:R-:W-:-:S13]  /*0410*/  ISETP.NE.AND.EX P0, PT, R9, RZ, PT, P0 ;  /* 0x000000ff0900720c */ /* 0x000fda0003f05300 */
[----:B------:R-:W-:Y:S05]  /*0420*/  @!P0 BRA `(.L_x_567) ;  /* 0x00000000000c8947 */ /* 0x000fea0003800000 */
[----:B------:R-:W-:-:S05]  /*0430*/  IMAD.WIDE R8, R4, 0x8, R8 ;  /* 0x0000000804087825 */ /* 0x000fca00078e0208 */
[----:B------:R2:W5:Y:S01]  /*0440*/  LD.E R13, desc[UR6][R8.64] ;  /* 0x00000006080d7980 */ /* 0x000562000c101900 */
[----:B------:R-:W-:Y:S05]  /*0450*/  BRA `(.L_x_568) ;  /* 0x0000000800cc7947 */ /* 0x000fea0003800000 */
.L_x_567:
[----:B------:R-:W-:Y:S01]  /*0460*/  ISETP.GE.AND P0, PT, R6, 0x1, PT ;  /* 0x000000010600780c */ /* 0x000fe20003f06270 */
[----:B------:R-:W-:-:S12]  /*0470*/  IMAD.MOV.U32 R13, RZ, RZ, RZ ;  /* 0x000000ffff0d7224 */ /* 0x000fd800078e00ff */
[----:B------:R-:W-:Y:S05]  /*0480*/  @!P0 BRA `(.L_x_568) ;  /* 0x0000000800c08947 */ /* 0x000fea0003800000 */
[----:B------:R-:W2:Y:S02]  /*0490*/  LDG.E.64 R8, desc[UR6][R10.64+0x38] ;  /* 0x000038060a087981 */ /* 0x000ea4000c1e1b00 */
[----:B--2---:R-:W-:-:S04]  /*04a0*/  ISETP.NE.U32.AND P0, PT, R8, RZ, PT ;  /* 0x000000ff0800720c */ /* 0x004fc80003f05070 */
[----:B------:R-:W-:-:S13]  /*04b0*/  ISETP.NE.AND.EX P0, PT, R9, RZ, PT, P0 ;  /* 0x000000ff0900720c */ /* 0x000fda0003f05300 */
[----:B------:R-:W-:Y:S05]  /*04c0*/  @!P0 BRA `(.L_x_568) ;  /* 0x0000000800b08947 */ /* 0x000fea0003800000 */
[----:B------:R-:W1:Y:S01]  /*04d0*/  LDS.64 R10, [R0+0x20] ;  /* 0x00002000000a7984 */ /* 0x000e620000000a00 */
[C---:B------:R-:W-:Y:S02]  /*04e0*/  ISETP.GT.U32.AND P0, PT, R6.reuse, 0x20, PT ;  /* 0x000000200600780c */ /* 0x040fe40003f04070 */
[----:B------:R-:W-:Y:S01]  /*04f0*/  SHF.R.S32.HI R5, RZ, 0x1f, R3 ;  /* 0x0000001fff057819 */ /* 0x000fe20000011403 */
[----:B-1----:R-:W-:-:S04]  /*0500*/  IMAD.WIDE.U32 R10, R6, R3, R10 ;  /* 0x00000003060a7225 */ /* 0x002fc800078e000a */
[----:B------:R-:W-:-:S06]  /*0510*/  IMAD R7, R6, R5, R11 ;  /* 0x0000000506077224 */ /* 0x000fcc00078e020b */
[----:B------:R-:W-:Y:S05]  /*0520*/  @P0 BRA `(.L_x_569) ;  /* 0x0000000000600947 */ /* 0x000fea0003800000 */
[----:B------:R-:W-:-:S04]  /*0530*/  SHF.R.S32.HI R5, RZ, 0x1f, R7 ;  /* 0x0000001fff057819 */ /* 0x000fc80000011407 */
        /* <DEDUP_REMOVED lines=8> */
[----:B------:R-:W-:Y:S02]  /*05c0*/  @P0 IADD3.X R0, PT, PT, R7, 0x1, RZ, P1, !PT ;  /* 0x0000000107000810 */ /* 0x000fe40000ffe4ff */
[C---:B------:R-:W-:Y:S02]  /*05d0*/  IADD3 R10, P1, PT, R8.reuse, R11, RZ ;  /* 0x0000000b080a7210 */ /* 0x040fe40007f3e0ff */
[----:B------:R-:W-:Y:S02]  /*05e0*/  @P0 SHF.R.S64 R5, R5, 0x1e, R0 ;  /* 0x0000001e05050819 */ /* 0x000fe40000001000 */
[----:B------:R-:W-:Y:S02]  /*05f0*/  LEA.HI.X.SX32 R11, R7, R9, 0x2, P1 ;  /* 0x00000009070b7211 */ /* 0x000fe400008f16ff */
[----:B------:R-:W-:-:S03]  /*0600*/  @P0 IADD3 R8, P1, PT, R8, R5, RZ ;  /* 0x0000000508080210 */ /* 0x000fc60007f3e0ff */
[----:B------:R-:W2:Y:S01]  /*0610*/  LD.E R10, desc[UR6][R10.64] ;  /* 0x000000060a0a7980 */ /* 0x000ea2000c101900 */
[----:B------:R-:W-:-:S06]  /*0620*/  @P0 LEA.HI.X.SX32 R9, R0, R9, 0x2, P1 ;  /* 0x0000000900090211 */ /* 0x000fcc00008f16ff */
[----:B------:R-:W3:Y:S01]  /*0630*/  @P0 LD.E R9, desc[UR6][R8.64] ;  /* 0x0000000608090980 */ /* 0x000ee2000c101900 */
[----:B------:R-:W-:-:S05]  /*0640*/  IMAD.MOV.U32 R5, RZ, RZ, -0x1 ;  /* 0xffffffffff057424 */ /* 0x000fca00078e00ff */
[----:B------:R-:W-:Y:S02]  /*0650*/  SHF.L.U32 R6, R5, R6, RZ ;  /* 0x0000000605067219 */ /* 0x000fe400000006ff */
[----:B--2---:R-:W-:-:S04]  /*0660*/  @!P0 SHF.R.U32.HI R13, RZ, R15, R10 ;  /* 0x0000000fff0d8219 */ /* 0x004fc8000001160a */
[----:B------:R-:W-:Y:S02]  /*0670*/  @!P0 LOP3.LUT R13, R13, R6, RZ, 0x30, !PT ;  /* 0x000000060d0d8212 */ /* 0x000fe400078e30ff */
[----:B---3--:R-:W-:-:S04]  /*0680*/  @P0 SHF.R.W.U32 R5, R10, R15, R9 ;  /* 0x0000000f0a050219 */ /* 0x008fc80000001e09 */
[----:B------:R-:W-:Y:S01]  /*0690*/  @P0 LOP3.LUT R13, R5, R6, RZ, 0x30, !PT ;  /* 0x00000006050d0212 */ /* 0x000fe200078e30ff */
[----:B------:R-:W-:Y:S06]  /*06a0*/  BRA `(.L_x_568) ;  /* 0x0000000800387947 */ /* 0x000fec0003800000 */
.L_x_569:
[----:B------:R-:W-:Y:S01]  /*06b0*/  SHF.R.S32.HI R5, RZ, 0x1f, R7 ;  /* 0x0000001fff057819 */ /* 0x000fe20000011407 */
[----:B------:R-:W-:Y:S01]  /*06c0*/  BSSY.RECONVERGENT B1, `(.L_x_570) ;  /* 0x000001b000017945 */ /* 0x000fe20003800200 */
[----:B------:R-:W-:Y:S02]  /*06d0*/  IMAD.MOV.U32 R15, RZ, RZ, RZ ;  /* 0x000000ffff0f7224 */ /* 0x000fe400078e00ff */
[----:B------:R-:W-:-:S05]  /*06e0*/  LEA.HI R5, P0, R5, R10, RZ, 0x5 ;  /* 0x0000000a05057211 */ /* 0x000fca00078128ff */
[----:B------:R-:W-:Y:S02]  /*06f0*/  IMAD.X R0, RZ, RZ, R7, P0 ;  /* 0x000000ffff007224 */ /* 0x000fe400000e0607 */
[----:B------:R-:W-:-:S03]  /*0700*/  IMAD.MOV.U32 R7, RZ, RZ, RZ ;  /* 0x000000ffff077224 */ /* 0x000fc600078e00ff */
[----:B------:R-:W-:-:S05]  /*0710*/  SHF.R.S64 R5, R5, 0x5, R0 ;  /* 0x0000000505057819 */ /* 0x000fca0000001000 */
[----:B------:R-:W-:-:S07]  /*0720*/  IMAD R0, R5, -0x20, R10 ;  /* 0xffffffe005007824 */ /* 0x000fce00078e020a */
.L_x_571:
        /* <DEDUP_REMOVED lines=20> */
[----:B0-----:R-:W-:Y:S05]  /*0870*/  BSYNC.RECONVERGENT B1 ;  /* 0x0000000000017941 */ /* 0x001fea0003800200 */
.L_x_570:
[----:B------:R-:W-:Y:S01]  /*0880*/  IMAD.MOV.U32 R13, RZ, RZ, R15 ;  /* 0x000000ffff0d7224 */ /* 0x000fe200078e000f */
[----:B------:R-:W-:Y:S06]  /*0890*/  BRA `(.L_x_568) ;  /* 0x0000000400bc7947 */ /* 0x000fec0003800000 */
.L_x_566:
[----:B------:R-:W1:Y:S01]  /*08a0*/  LDC.64 R14, c[0x0][0x380] ;  /* 0x0000e000ff0e7b82 */ /* 0x000e620000000a00 */
[----:B------:R-:W2:Y:S04]  /*08b0*/  LDS.128 R8, [R0+0x10] ;  /* 0x0000100000087984 */ /* 0x000ea80000000c00 */
[----:B-1----:R-:W3:Y:S01]  /*08c0*/  LDG.E.64 R12, desc[UR6][R14.64+0x40] ;  /* 0x000040060e0c7981 */ /* 0x002ee2000c1e1b00 */
[----:B------:R-:W2:Y:S02]  /*08d0*/  I2F.F64 R6, R3 ;  /* 0x0000000300067312 */ /* 0x000ea40000201c00 */
[----:B--2---:R-:W-:Y:S01]  /*08e0*/  DFMA R6, R10, R6, R8 ;  /* 0x000000060a06722b */ /* 0x004fe20000000008 */
[----:B---3--:R-:W-:-:S04]  /*08f0*/  ISETP.NE.U32.AND P0, PT, R12, RZ, PT ;  /* 0x000000ff0c00720c */ /* 0x008fc80003f05070 */
[----:B------:R-:W-:-:S13]  /*0900*/  ISETP.NE.AND.EX P0, PT, R13, RZ, PT, P0 ;  /* 0x000000ff0d00720c */ /* 0x000fda0003f05300 */
[----:B------:R-:W-:Y:S05]  /*0910*/  @!P0 BRA `(.L_x_572) ;  /* 0x00000000000c8947 */ /* 0x000fea0003800000 */
[----:B------:R-:W-:-:S06]  /*0920*/  IMAD.WIDE R10, R4, 0x8, R12 ;  /* 0x00000008040a7825 */ /* 0x000fcc00078e020c */
[----:B------:R1:W5:Y:S01]  /*0930*/  LD.E R10, desc[UR6][R10.64] ;  /* 0x000000060a0a7980 */ /* 0x000362000c101900 */
[----:B------:R-:W-:Y:S05]  /*0940*/  BRA `(.L_x_573) ;  /* 0x0000000400747947 */ /* 0x000fea0003800000 */
.L_x_572:
[----:B------:R-:W1:Y:S01]  /*0950*/  LDS R2, [R0+0x8] ;  /* 0x0000080000027984 */ /* 0x000e620000000800 */
[----:B------:R-:W-:Y:S01]  /*0960*/  IMAD.MOV.U32 R10, RZ, RZ, RZ ;  /* 0x000000ffff0a7224 */ /* 0x000fe200078e00ff */
[----:B-1----:R-:W-:Y:S02]  /*0970*/  ISETP.GE.U32.AND P0, PT, R2, 0x1, PT ;  /* 0x000000010200780c */ /* 0x002fe40003f06070 */
[----:B------:R-:W-:-:S04]  /*0980*/  SHF.R.S32.HI R12, RZ, 0x1f, R2 ;  /* 0x0000001fff0c7819 */ /* 0x000fc80000011402 */
[----:B------:R-:W-:-:S13]  /*0990*/  ISETP.GE.AND.EX P0, PT, R12, RZ, PT, P0 ;  /* 0x000000ff0c00720c */ /* 0x000fda0003f06300 */
[----:B------:R-:W-:Y:S05]  /*09a0*/  @!P0 BRA `(.L_x_573) ;  /* 0x00000004005c8947 */ /* 0x000fea0003800000 */
[----:B------:R-:W2:Y:S02]  /*09b0*/  LDG.E.64 R8, desc[UR6][R14.64+0x38] ;  /* 0x000038060e087981 */ /* 0x000ea4000c1e1b00 */
[----:B--2---:R-:W-:-:S04]  /*09c0*/  ISETP.NE.U32.AND P0, PT, R8, RZ, PT ;  /* 0x000000ff0800720c */ /* 0x004fc80003f05070 */
[----:B------:R-:W-:-:S13]  /*09d0*/  ISETP.NE.AND.EX P0, PT, R9, RZ, PT, P0 ;  /* 0x000000ff0900720c */ /* 0x000fda0003f05300 */
[----:B------:R-:W-:Y:S05]  /*09e0*/  @!P0 BRA `(.L_x_573) ;  /* 0x00000004004c8947 */ /* 0x000fea0003800000 */
[----:B------:R-:W1:Y:S01]  /*09f0*/  LDS.64 R10, [R0+0x20] ;  /* 0x00002000000a7984 */ /* 0x000e620000000a00 */
[----:B------:R-:W-:Y:S01]  /*0a00*/  ISETP.GT.U32.AND P0, PT, R2, 0x20, PT ;  /* 0x000000200200780c */ /* 0x000fe20003f04070 */
[----:B------:R-:W-:Y:S01]  /*0a10*/  IMAD R5, R12, R3, RZ ;  /* 0x000000030c057224 */ /* 0x000fe200078e02ff */
[----:B------:R-:W-:-:S05]  /*0a20*/  SHF.R.S32.HI R13, RZ, 0x1f, R3 ;  /* 0x0000001fff0d7819 */ /* 0x000fca0000011403 */
[C---:B------:R-:W-:Y:S02]  /*0a30*/  IMAD R5, R2.reuse, R13, R5 ;  /* 0x0000000d02057224 */ /* 0x040fe400078e0205 */
[----:B-1----:R-:W-:-:S04]  /*0a40*/  IMAD.WIDE.U32 R10, R2, R3, R10 ;  /* 0x00000003020a7225 */ /* 0x002fc800078e000a */
[----:B------:R-:W-:Y:S01]  /*0a50*/  IMAD.IADD R11, R11, 0x1, R5 ;  /* 0x000000010b0b7824 */ /* 0x000fe200078e0205 */
[----:B------:R-:W-:-:S04]  /*0a60*/  LOP3.LUT R5, R10, 0x1f, RZ, 0xc0, !PT ;  /* 0x0000001f0a057812 */ /* 0x000fc800078ec0ff */
[----:B------:R-:W-:Y:S01]  /*0a70*/  SHF.R.U64 R11, R10, 0x5, R11 ;  /* 0x000000050a0b7819 */ /* 0x000fe2000000120b */
[----:B------:R-:W-:Y:S06]  /*0a80*/  @P0 BRA `(.L_x_574) ;  /* 0x0000000000500947 */ /* 0x000fec0003800000 */
[----:B------:R-:W-:Y:S02]  /*0a90*/  IADD3 R10, P0, PT, RZ, RZ, RZ ;  /* 0x000000ffff0a7210 */ /* 0x000fe40007f1e0ff */
[----:B------:R-:W-:Y:S02]  /*0aa0*/  SHF.R.S64 R17, RZ, 0x1e, R11 ;  /* 0x0000001eff117819 */ /* 0x000fe4000000100b */
[----:B------:R-:W-:Y:S02]  /*0ab0*/  IADD3.X R15, PT, PT, R11, 0x1, RZ, P0, !PT ;  /* 0x000000010b0f7810 */ /* 0x000fe400007fe4ff */
[----:B------:R-:W-:Y:S02]  /*0ac0*/  IADD3 R12, P0, PT, R8, R17, RZ ;  /* 0x00000011080c7210 */ /* 0x000fe40007f1e0ff */
[----:B------:R-:W-:-:S04]  /*0ad0*/  SHF.R.S64 R13, R10, 0x1e, R15 ;  /* 0x0000001e0a0d7819 */ /* 0x000fc8000000100f */
[----:B------:R-:W-:Y:S02]  /*0ae0*/  IADD3 R8, P1, PT, R8, R13, RZ ;  /* 0x0000000d08087210 */ /* 0x000fe40007f3e0ff */
[-C--:B------:R-:W-:Y:S02]  /*0af0*/  LEA.HI.X.SX32 R13, R11, R9.reuse, 0x2, P0 ;  /* 0x000000090b0d7211 */ /* 0x080fe400000f16ff */
[----:B------:R-:W-:-:S03]  /*0b00*/  LEA.HI.X.SX32 R9, R15, R9, 0x2, P1 ;  /* 0x000000090f097211 */ /* 0x000fc600008f16ff */
[----:B------:R-:W2:Y:S04]  /*0b10*/  LDG.E.CONSTANT R12, desc[UR6][R12.64] ;  /* 0x000000060c0c7981 */ /* 0x000ea8000c1e9900 */
[----:B------:R-:W2:Y:S01]  /*0b20*/  LDG.E.CONSTANT R8, desc[UR6][R8.64] ;  /* 0x0000000608087981 */ /* 0x000ea2000c1e9900 */
[----:B------:R-:W-:Y:S01]  /*0b30*/  ISETP.NE.AND P0, PT, R2, 0x20, PT ;  /* 0x000000200200780c */ /* 0x000fe20003f05270 */
[----:B------:R-:W-:-:S05]  /*0b40*/  IMAD.MOV.U32 R11, RZ, RZ, -0x1 ;  /* 0xffffffffff0b7424 */ /* 0x000fca00078e00ff */
[----:B------:R-:W-:Y:S02]  /*0b50*/  SHF.L.U32 R11, R11, R2, RZ ;  /* 0x000000020b0b7219 */ /* 0x000fe400000006ff */
[----:B--2---:R-:W-:-:S05]  /*0b60*/  SHF.R.U64 R10, R12, R5, R8 ;  /* 0x000000050c0a7219 */ /* 0x004fca0000001208 */
[----:B------:R-:W-:Y:S01]  /*0b70*/  @P0 VIADD R5, R2, 0xffffffff ;  /* 0xffffffff02050836 */ /* 0x000fe20000000000 */
[----:B------:R-:W-:-:S04]  /*0b80*/  LOP3.LUT R10, R10, R11, RZ, 0x30, !PT ;  /* 0x0000000b0a0a7212 */ /* 0x000fc800078e30ff */
[----:B------:R-:W-:-:S05]  /*0b90*/  @P0 SHF.R.U32.HI R5, RZ, R5, R10 ;  /* 0x00000005ff050219 */ /* 0x000fca000001160a */
[----:B------:R-:W-:-:S05]  /*0ba0*/  @P0 IMAD.MOV R5, RZ, RZ, -R5 ;  /* 0x000000ffff050224 */ /* 0x000fca00078e0a05 */
[----:B------:R-:W-:Y:S01]  /*0bb0*/  @P0 LOP3.LUT R10, R10, R11, R5, 0xf8, !PT ;  /* 0x0000000b0a0a0212 */ /* 0x000fe200078ef805 */
[----:B------:R-:W-:Y:S06]  /*0bc0*/  BRA `(.L_x_573) ;  /* 0x0000000000d47947 */ /* 0x000fec0003800000 */
.L_x_574:
[----:B------:R-:W-:Y:S02]  /*0bd0*/  IADD3 R20, P0, PT, RZ, RZ, RZ ;  /* 0x000000ffff147210 */ /* 0x000fe40007f1e0ff */
[----:B------:R-:W-:Y:S02]  /*0be0*/  SHF.R.S64 R13, RZ, 0x1e, R11 ;  /* 0x0000001eff0d7819 */ /* 0x000fe4000000100b */
[C---:B------:R-:W-:Y:S02]  /*0bf0*/  IADD3.X R15, PT, PT, R11.reuse, 0x1, RZ, P0, !PT ;  /* 0x000000010b0f7810 */ /* 0x040fe400007fe4ff */
[----:B------:R-:W-:Y:S02]  /*0c00*/  IADD3 R12, P1, PT, R8, R13, RZ ;  /* 0x0000000d080c7210 */ /* 0x000fe40007f3e0ff */
[----:B------:R-:W-:Y:S02]  /*0c10*/  SHF.R.S64 R17, R20, 0x1e, R15 ;  /* 0x0000001e14117819 */ /* 0x000fe4000000100f */
[----:B------:R-:W-:-:S02]  /*0c20*/  LEA.HI.X.SX32 R13, R11, R9, 0x2, P1 ;  /* 0x000000090b0d7211 */ /* 0x000fc400008f16ff */
[----:B------:R-:W-:-:S03]  /*0c30*/  IADD3 R14, P1, PT, R8, R17, RZ ;  /* 0x00000011080e7210 */ /* 0x000fc60007f3e0ff */
[----:B------:R-:W2:Y:S01]  /*0c40*/  LDG.E.CONSTANT R12, desc[UR6][R12.64] ;  /* 0x000000060c0c7981 */ /* 0x000ea2000c1e9900 */
[----:B------:R-:W-:-:S06]  /*0c50*/  LEA.HI.X.SX32 R15, R15, R9, 0x2, P1 ;  /* 0x000000090f0f7211 */ /* 0x000fcc00008f16ff */
        /* <DEDUP_REMOVED lines=30> */
.L_x_576:
[----:B------:R-:W-:-:S05]  /*0e40*/  IMAD.MOV.U32 R5, RZ, RZ, -0x1 ;  /* 0xffffffffff057424 */ /* 0x000fca00078e00ff */
[----:B------:R-:W-:-:S04]  /*0e50*/  SHF.L.U32 R5, R5, R18, RZ ;  /* 0x0000001205057219 */ /* 0x000fc800000006ff */
[----:B-----5:R-:W-:-:S04]  /*0e60*/  LOP3.LUT R5, R15, R5, RZ, 0x30, !PT ;  /* 0x000000050f057212 */ /* 0x020fc800078e30ff */
[CC--:B------:R-:W-:Y:S02]  /*0e70*/  SHF.L.U32 R10, R5.reuse, R16.reuse, RZ ;  /* 0x00000010050a7219 */ /* 0x0c0fe400000006ff */
[----:B------:R-:W-:Y:S02]  /*0e80*/  SHF.L.U64.HI R13, R5, R16, RZ ;  /* 0x00000010050d7219 */ /* 0x000fe400000102ff */
[----:B------:R-:W-:-:S07]  /*0e90*/  LOP3.LUT R10, R10, R17, RZ, 0xfc, !PT ;  /* 0x000000110a0a7212 */ /* 0x000fce00078efcff */
.L_x_577:
[----:B0-----:R-:W-:Y:S05]  /*0ea0*/  BSYNC.RECONVERGENT B1 ;  /* 0x0000000000017941 */ /* 0x001fea0003800200 */
.L_x_575:
[----:B------:R-:W-:-:S13]  /*0eb0*/  ISETP.GT.U32.AND P0, PT, R2, 0x3f, PT ;  /* 0x0000003f0200780c */ /* 0x000fda0003f04070 */
[----:B------:R-:W-:Y:S02]  /*0ec0*/  @!P0 VIADD R5, R2, 0xffffffff ;  /* 0xffffffff02058836 */ /* 0x000fe40000000000 */
[----:B------:R-:W-:-:S03]  /*0ed0*/  @!P0 IMAD.MOV.U32 R9, RZ, RZ, -0x1 ;  /* 0xffffffffff098424 */ /* 0x000fc600078e00ff */
[----:B------:R-:W-:Y:S02]  /*0ee0*/  @!P0 SHF.R.U64 R13, R10, R5, R13 ;  /* 0x000000050a0d8219 */ /* 0x000fe4000000120d */
[----:B------:R-:W-:-:S03]  /*0ef0*/  @!P0 SHF.L.U32 R9, R9, R2, RZ ;  /* 0x0000000209098219 */ /* 0x000fc600000006ff */
[----:B------:R-:W-:-:S05]  /*0f00*/  @!P0 IMAD.MOV R13, RZ, RZ, -R13 ;  /* 0x000000ffff0d8224 */ /* 0x000fca00078e0a0d */
[----:B------:R-:W-:-:S07]  /*0f10*/  @!P0 LOP3.LUT R10, R10, R9, R13, 0xf8, !PT ;  /* 0x000000090a0a8212 */ /* 0x000fce00078ef80d */
.L_x_573:
[----:B------:R2:W3:Y:S01]  /*0f20*/  LDS R2, [R0+0xc] ;  /* 0x00000c0000027984 */ /* 0x0004e20000000800 */
[----:B------:R-:W-:Y:S02]  /*0f30*/  IMAD.MOV.U32 R9, RZ, RZ, 0x3fe00000 ;  /* 0x3fe00000ff097424 */ /* 0x000fe400078e00ff */
[----:B------:R-:W-:-:S03]  /*0f40*/  IMAD.MOV.U32 R8, RZ, RZ, RZ ;  /* 0x000000ffff087224 */ /* 0x000fc600078e00ff */
[----:B------:R-:W-:-:S06]  /*0f50*/  LOP3.LUT R9, R9, 0x80000000, R7, 0xb8, !PT ;  /* 0x8000000009097812 */ /* 0x000fcc00078eb807 */
[----:B------:R-:W-:-:S10]  /*0f60*/  DADD.RZ R6, R6, R8 ;  /* 0x0000000006067229 */ /* 0x000fd4000000c008 */
[----:B------:R-:W4:Y:S02]  /*0f70*/  F2I.U32.F64.TRUNC R7, R6 ;  /* 0x0000000600077311 */ /* 0x000f24000030d000 */
[----:B--2-45:R-:W-:-:S07]  /*0f80*/  IMAD.IADD R13, R7, 0x1, R10 ;  /* 0x00000001070d7824 */ /* 0x034fce00078e020a */
.L_x_568:
[----:B------:R-:W4:Y:S02]  /*0f90*/  LDC.64 R6, c[0x0][0x388] ;  /* 0x0000e200ff067b82 */ /* 0x000f240000000a00 */
[----:B----4-:R-:W-:-:S05]  /*0fa0*/  IMAD.WIDE R4, R4, 0x4, R6 ;  /* 0x0000000404047825 */ /* 0x010fca00078e0206 */
[----:B-----5:R4:W-:Y:S02]  /*0fb0*/  STG.E desc[UR6][R4.64], R13 ;  /* 0x0000000d04007986 */ /* 0x0209e4000c101906 */
.L_x_565:
[----:B0-----:R-:W-:Y:S05]  /*0fc0*/  BSYNC.RECONVERGENT B0 ;  /* 0x0000000000007941 */ /* 0x001fea0003800200 */
.L_x_564:
[----:B------:R-:W-:-:S05]  /*0fd0*/  VIADD R3, R3, UR4 ;  /* 0x0000000403037c36 */ /* 0x000fca0008000000 */
[----:B---3--:R-:W-:-:S13]  /*0fe0*/  ISETP.GE.AND P0, PT, R3, R2, PT ;  /* 0x000000020300720c */ /* 0x008fda0003f06270 */
[----:B------:R-:W-:Y:S05]  /*0ff0*/  @!P0 BRA `(.L_x_578) ;  /* 0xfffffff000cc8947 */ /* 0x000fea000383ffff */
[----:B------:R-:W-:Y:S05]  /*1000*/  EXIT ;  /* 0x000000000000794d */ /* 0x000fea0003800000 */
.L_x_579:
        /* <DEDUP_REMOVED lines=15> */
.L_x_2801:


//--------------------- .text._Z21decompressFullFileFixIjEvPK14CompressedDataIT_EPS1_ii --------------------------
	.section	.text._Z21decompressFullFileFixIjEvPK14CompressedDataIT_EPS1_ii,"ax",@progbits
	.align	128
        .global         _Z21decompressFullFileFixIjEvPK14CompressedDataIT_EPS1_ii
        .type           _Z21decompressFullFileFixIjEvPK14CompressedDataIT_EPS1_ii,@function
        .size           _Z21decompressFullFileFixIjEvPK14CompressedDataIT_EPS1_ii,(.L_x_2802 - _Z21decompressFullFileFixIjEvPK14CompressedDataIT_EPS1_ii)
        .other          _Z21decompressFullFileFixIjEvPK14CompressedDataIT_EPS1_ii,@"STO_CUDA_ENTRY STV_DEFAULT"
_Z21decompressFullFileFixIjEvPK14CompressedDataIT_EPS1_ii:
.text._Z21decompressFullFileFixIjEvPK14CompressedDataIT_EPS1_ii:
[----:B------:R-:W-:Y:S01]  /*0000*/  LDC R1, c[0x0][0x37c] ;  /* 0x0000df00ff017b82 */ /* 0x000fe20000000800 */
[----:B------:R-:W0:Y:S02]  /*0010*/  LDCU.64 UR4, c[0x0][0x380] ;  /* 0x00007000ff0477ac */ /* 0x000e240008000a00 */
[----:B0-----:R-:W-:-:S04]  /*0020*/  ISETP.NE.U32.AND P0, PT, RZ, UR4, PT ;  /* 0x00000004ff007c0c */ /* 0x001fc8000bf05070 */
[----:B------:R-:W-:-:S13]  /*0030*/  ISETP.NE.AND.EX P0, PT, RZ, UR5, PT, P0 ;  /* 0x00000005ff007c0c */ /* 0x000fda000bf05300 */
[----:B------:R-:W-:Y:S05]  /*0040*/  @!P0 EXIT ;  /* 0x000000000000894d */ /* 0x000fea0003800000 */
[----:B------:R-:W0:Y:S01]  /*0050*/  LDC.64 R2, c[0x0][0x380] ;  /* 0x0000e000ff027b82 */ /* 0x000e220000000a00 */
[----:B------:R-:W0:Y:S02]  /*0060*/  LDCU.64 UR4, c[0x0][0x358] ;  /* 0x00006b00ff0477ac */ /* 0x000e240008000a00 */
[----:B0-----:R-:W2:Y:S02]  /*0070*/  LDG.E.CONSTANT R0, desc[UR4][R2.64+0x48] ;  /* 0x0000480402007981 */ /* 0x001ea4000c1e9900 */
[----:B--2---:R-:W-:-:S13]  /*0080*/  ISETP.NE.AND P0, PT, R0, RZ, PT ;  /* 0x000000ff0000720c */ /* 0x004fda0003f05270 */
[----:B------:R-:W-:Y:S05]  /*0090*/  @!P0 EXIT ;  /* 0x000000000000894d */ /* 0x000fea0003800000 */
[----:B------:R-:W0:Y:S01]  /*00a0*/  S2R R22, SR_TID.X ;  /* 0x0000000000167919 */ /* 0x000e220000002100 */
[----:B------:R-:W1:Y:S01]  /*00b0*/  LDCU UR6, c[0x0][0x360] ;  /* 0x00006c00ff0677ac */ /* 0x000e620008000800 */
[----:B------:R-:W1:Y:S01]  /*00c0*/  S2R R23, SR_CTAID.X ;  /* 0x0000000000177919 */ /* 0x000e620000002500 */
[----:B------:R-:W2:Y:S01]  /*00d0*/  LDCU UR7, c[0x0][0x390] ;  /* 0x00007200ff0777ac */ /* 0x000ea20008000800 */
[----:B0-----:R-:W-:Y:S01]  /*00e0*/  ISETP.NE.AND P0, PT, R22, RZ, PT ;  /* 0x000000ff1600720c */ /* 0x001fe20003f05270 */
[----:B-1----:R-:W-:-:S05]  /*00f0*/  IMAD R23, R23, UR6, R22 ;  /* 0x0000000617177c24 */ /* 0x002fca000f8e0216 */
[----:B--2---:R-:W-:-:S07]  /*0100*/  ISETP.GE.AND P1, PT, R23, UR7, PT ;  /* 0x0000000717007c0c */ /* 0x004fce000bf26270 */
[----:B------:R-:W0:Y:S01]  /*0110*/  @!P0 S2R R5, SR_CgaCtaId ;  /* 0x0000000000058919 */ /* 0x000e220000008800 */
[----:B------:R-:W-:Y:S01]  /*0120*/  @!P0 MOV R4, 0x400 ;  /* 0x0000040000048802 */ /* 0x000fe20000000f00 */
[----:B------:R-:W-:-:S03]  /*0130*/  @!P0 IMAD.MOV.U32 R7, RZ, RZ, -0x1 ;  /* 0xffffffffff078424 */ /* 0x000fc600078e00ff */
[----:B0-----:R-:W-:-:S05]  /*0140*/  @!P0 LEA R4, R5, R4, 0x18 ;  /* 0x0000000405048211 */ /* 0x001fca00078ec0ff */
[----:B------:R0:W-:Y:S01]  /*0150*/  @!P0 STS [R4+0x20], R7 ;  /* 0x0000200704008388 */ /* 0x0001e20000000800 */
[----:B------:R-:W-:Y:S06]  /*0160*/  BAR.SYNC.DEFER_BLOCKING 0x0 ;  /* 0x0000000000007b1d */ /* 0x000fec0000010000 */
[----:B------:R-:W-:Y:S05]  /*0170*/  @P1 EXIT ;  /* 0x000000000000194d */ /* 0x000fea0003800000 */
[----:B------:R1:W5:Y:S04]  /*0180*/  LDG.E.64.CONSTANT R14, desc[UR4][R2.64+0x38] ;  /* 0x00003804020e7981 */ /* 0x000368000c1e9b00 */
[----:B------:R1:W5:Y:S04]  /*0190*/  LDG.E.64.CONSTANT R12, desc[UR4][R2.64+0x10] ;  /* 0x00001004020c7981 */ /* 0x000368000c1e9b00 */
[----:B------:R1:W5:Y:S04]  /*01a0*/  LDG.E.64.CONSTANT R10, desc[UR4][R2.64+0x18] ;  /* 0x00001804020a7981 */ /* 0x000368000c1e9b00 */
[----:B------:R1:W5:Y:S04]  /*01b0*/  LDG.E.64.CONSTANT R8, desc[UR4][R2.64+0x20] ;  /* 0x0000200402087981 */ /* 0x000368000c1e9b00 */
[----:B0-----:R1:W5:Y:S02]  /*01c0*/  LDG.E.64.CONSTANT R6, desc[UR4][R2.64+0x28] ;  /* 0x0000280402067981 */ /* 0x001364000c1e9b00 */
.L_x_599:
[----:B0-----:R-:W0:Y:S01]  /*01d0*/  LDC R26, c[0x0][0x394] ;  /* 0x0000e500ff1a7b82 */ /* 0x001e220000000800 */
[----:B------:R-:W-:Y:S01]  /*01e0*/  BSSY.RECONVERGENT B0, `(.L_x_580) ;  /* 0x00000f9000007945 */ /* 0x000fe20003800200 */
[----:B0-2---:R-:W-:-:S04]  /*01f0*/  IABS R5, R26 ;  /* 0x0000001a00057213 */ /* 0x005fc80000000000 */
[----:B------:R-:W0:Y:S08]  /*0200*/  I2F.RP R4, R5 ;  /* 0x0000000500047306 */ /* 0x000e300000209400 */
[----:B01----:R-:W1:Y:S02]  /*0210*/  MUFU.RCP R4, R4 ;  /* 0x0000000400047308 */ /* 0x003e640000001000 */
[----:B-1----:R-:W-:-:S06]  /*0220*/  VIADD R2, R4, 0xffffffe ;  /* 0x0ffffffe04027836 */ /* 0x002fcc0000000000 */
[----:B------:R0:W1:Y:S02]  /*0230*/  F2I.FTZ.U32.TRUNC.NTZ R3, R2 ;  /* 0x0000000200037305 */ /* 0x000064000021f000 */
[----:B0-----:R-:W-:Y:S02]  /*0240*/  IMAD.MOV.U32 R2, RZ, RZ, RZ ;  /* 0x000000ffff027224 */ /* 0x001fe400078e00ff */
[----:B-1----:R-:W-:-:S04]  /*0250*/  IMAD.MOV R16, RZ, RZ, -R3 ;  /* 0x000000ffff107224 */ /* 0x002fc800078e0a03 */
[----:B------:R-:W-:Y:S01]  /*0260*/  IMAD R17, R16, R5, RZ ;  /* 0x0000000510117224 */ /* 0x000fe200078e02ff */
[----:B------:R-:W-:-:S03]  /*0270*/  IABS R16, R23 ;  /* 0x0000001700107213 */ /* 0x000fc60000000000 */
[----:B------:R-:W-:Y:S01]  /*0280*/  IMAD.HI.U32 R3, R3, R17, R2 ;  /* 0x0000001103037227 */ /* 0x000fe200078e0002 */
[----:B------:R-:W-:-:S04]  /*0290*/  LOP3.LUT R2, R23, R26, RZ, 0x3c, !PT ;  /* 0x0000001a17027212 */ /* 0x000fc800078e3cff */
[----:B------:R-:W-:Y:S01]  /*02a0*/  ISETP.GE.AND P1, PT, R2, RZ, PT ;  /* 0x000000ff0200720c */ /* 0x000fe20003f26270 */
[----:B------:R-:W-:-:S04]  /*02b0*/  IMAD.HI.U32 R3, R3, R16, RZ ;  /* 0x0000001003037227 */ /* 0x000fc800078e00ff */
[----:B------:R-:W-:-:S04]  /*02c0*/  IMAD.MOV R4, RZ, RZ, -R3 ;  /* 0x000000ffff047224 */ /* 0x000fc800078e0a03 */
[----:B------:R-:W-:-:S05]  /*02d0*/  IMAD R4, R5, R4, R16 ;  /* 0x0000000405047224 */ /* 0x000fca00078e0210 */
[----:B------:R-:W-:-:S13]  /*02e0*/  ISETP.GT.U32.AND P2, PT, R5, R4, PT ;  /* 0x000000040500720c */ /* 0x000fda0003f44070 */
[----:B------:R-:W-:Y:S02]  /*02f0*/  @!P2 IMAD.IADD R4, R4, 0x1, -R5 ;  /* 0x000000010404a824 */ /* 0x000fe400078e0a05 */
[----:B------:R-:W-:Y:S01]  /*0300*/  @!P2 VIADD R3, R3, 0x1 ;  /* 0x000000010303a836 */ /* 0x000fe20000000000 */
[----:B------:R-:W-:Y:S02]  /*0310*/  ISETP.NE.AND P2, PT, R26, RZ, PT ;  /* 0x000000ff1a00720c */ /* 0x000fe40003f45270 */
[----:B------:R-:W-:-:S13]  /*0320*/  ISETP.GE.U32.AND P0, PT, R4, R5, PT ;  /* 0x000000050400720c */ /* 0x000fda0003f06070 */
[----:B------:R-:W-:-:S04]  /*0330*/  @P0 VIADD R3, R3, 0x1 ;  /* 0x0000000103030836 */ /* 0x000fc80000000000 */
[----:B------:R-:W-:Y:S01]  /*0340*/  @!P1 IMAD.MOV R3, RZ, RZ, -R3 ;  /* 0x000000ffff039224 */ /* 0x000fe200078e0a03 */
[----:B------:R-:W-:-:S04]  /*0350*/  @!P2 LOP3.LUT R3, RZ, R26, RZ, 0x33, !PT ;  /* 0x0000001aff03a212 */ /* 0x000fc800078e33ff */
[----:B------:R-:W-:Y:S01]  /*0360*/  ISETP.GE.AND P0, PT, R3, R0, PT ;  /* 0x000000000300720c */ /* 0x000fe20003f06270 */
[----:B------:R-:W-:-:S04]  /*0370*/  IMAD.MOV R2, RZ, RZ, -R3 ;  /* 0x000000ffff027224 */ /* 0x000fc800078e0a03 */
[----:B------:R-:W-:-:S08]  /*0380*/  IMAD R26, R26, R2, R23 ;  /* 0x000000021a1a7224 */ /* 0x000fd000078e0217 */
[----:B------:R-:W-:Y:S05]  /*0390*/  @P0 BRA `(.L_x_581) ;  /* 0x0000000c00740947 */ /* 0x000fea0003800000 */
[----:B------:R-:W0:Y:S01]  /*03a0*/  S2R R2, SR_CgaCtaId ;  /* 0x0000000000027919 */ /* 0x000e220000008800 */
[----:B------:R-:W-:-:S04]  /*03b0*/  MOV R27, 0x400 ;  /* 0x00000400001b7802 */ /* 0x000fc80000000f00 */
[----:B0-----:R-:W-:-:S05]  /*03c0*/  LEA R27, R2, R27, 0x18 ;  /* 0x0000001b021b7211 */ /* 0x001fca00078ec0ff */
[----:B------:R-:W0:Y:S02]  /*03d0*/  LDS R2, [R27+0x20] ;  /* 0x000020001b027984 */ /* 0x000e240000000800 */
[----:B0-----:R-:W-:-:S13]  /*03e0*/  ISETP.NE.AND P0, PT, R3, R2, PT ;  /* 0x000000020300720c */ /* 0x001fda0003f05270 */
[----:B------:R-:W-:Y:S05]  /*03f0*/  @!P0 BRA `(.L_x_582) ;  /* 0x0000000000608947 */ /* 0x000fea0003800000 */
[----:B------:R-:W-:-:S13]  /*0400*/  ISETP.NE.AND P0, PT, R22, RZ, PT ;  /* 0x000000ff1600720c */ /* 0x000fda0003f05270 */
[----:B------:R-:W-:Y:S05]  /*0410*/  @P0 BRA `(.L_x_583) ;  /* 0x0000000000500947 */ /* 0x000fea0003800000 */
[----:B-----5:R-:W-:-:S06]  /*0420*/  IMAD.WIDE R4, R3, 0x4, R12 ;  /* 0x0000000403047825 */ /* 0x020fcc00078e020c */
[----:B------:R-:W2:Y:S01]  /*0430*/  LD.E R4, desc[UR4][R4.64] ;  /* 0x0000000404047980 */ /* 0x000ea2000c101900 */
[----:B------:R-:W-:-:S03]  /*0440*/  IMAD.WIDE R16, R3, 0x4, R8 ;  /* 0x0000000403107825 */ /* 0x000fc600078e0208 */
[----:B--2---:R0:W-:Y:S04]  /*0450*/  STS [R27], R4 ;  /* 0x000000041b007388 */ /* 0x0041e80000000800 */
[----:B------:R-:W2:Y:S01]  /*0460*/  LD.E R16, desc[UR4][R16.64] ;  /* 0x0000000410107980 */ /* 0x000ea2000c101900 */
[----:B------:R-:W-:-:S03]  /*0470*/  IMAD.WIDE R18, R3, 0x8, R6 ;  /* 0x0000000803127825 */ /* 0x000fc600078e0206 */
[----:B--2---:R0:W-:Y:S04]  /*0480*/  STS [R27+0x4], R16 ;  /* 0x000004101b007388 */ /* 0x0041e80000000800 */
[----:B------:R-:W2:Y:S01]  /*0490*/  LD.E.64 R18, desc[UR4][R18.64] ;  /* 0x0000000412127980 */ /* 0x000ea2000c101b00 */
[----:B------:R-:W-:Y:S01]  /*04a0*/  ISETP.NE.AND P0, PT, R4, 0x4, PT ;  /* 0x000000040400780c */ /* 0x000fe20003f05270 */
[----:B------:R-:W-:Y:S02]  /*04b0*/  BSSY.RECONVERGENT B1, `(.L_x_584) ;  /* 0x0000009000017945 */ /* 0x000fe40003800200 */
[----:B--2---:R0:W-:Y:S10]  /*04c0*/  STS.64 [R27+0x18], R18 ;  /* 0x000018121b007388 */ /* 0x0041f40000000a00 */
[----:B------:R-:W-:Y:S05]  /*04d0*/  @!P0 BRA `(.L_x_585) ;  /* 0x0000000000188947 */ /* 0x000fea0003800000 */
[----:B------:R-:W-:-:S04]  /*04e0*/  IMAD.SHL.U32 R5, R3, 0x4, RZ ;  /* 0x0000000403057824 */ /* 0x000fc800078e00ff */
[----:B0-----:R-:W-:-:S05]  /*04f0*/  IMAD.WIDE R4, R5, 0x8, R10 ;  /* 0x0000000805047825 */ /* 0x001fca00078e020a */
[----:B------:R-:W2:Y:S04]  /*0500*/  LD.E.64 R16, desc[UR4][R4.64] ;  /* 0x0000000404107980 */ /* 0x000ea8000c101b00 */
[----:B--2---:R1:W-:Y:S04]  /*0510*/  STS.64 [R27+0x8], R16 ;  /* 0x000008101b007388 */ /* 0x0043e80000000a00 */
[----:B------:R-:W2:Y:S04]  /*0520*/  LD.E.64 R18, desc[UR4][R4.64+0x8] ;  /* 0x0000080404127980 */ /* 0x000ea8000c101b00 */
[----:B--2---:R1:W-:Y:S02]  /*0530*/  STS.64 [R27+0x10], R18 ;  /* 0x000010121b007388 */ /* 0x0043e40000000a00 */
.L_x_585:
[----:B------:R-:W-:Y:S05]  /*0540*/  BSYNC.RECONVERGENT B1 ;  /* 0x0000000000017941 */ /* 0x000fea0003800200 */
.L_x_584:
[----:B------:R2:W-:Y:S02]  /*0550*/  STS [R27+0x20], R3 ;  /* 0x000020031b007388 */ /* 0x0005e40000000800 */
.L_x_583:
[----:B------:R-:W-:Y:S05]  /*0560*/  WARPSYNC.ALL ;  /* 0x0000000000007948 */ /* 0x000fea0003800000 */
[----:B------:R-:W-:Y:S06]  /*0570*/  BAR.SYNC.DEFER_BLOCKING 0x0 ;  /* 0x0000000000007b1d */ /* 0x000fec0000010000 */
.L_x_582:
[----:B------:R-:W3:Y:S04]  /*0580*/  LDS.64 R24, [R27] ;  /* 0x000000001b187984 */ /* 0x000ee80000000a00 */
[----:B0-----:R0:W4:Y:S01]  /*0590*/  LDS.64 R4, [R27+0x18] ;  /* 0x000018001b047984 */ /* 0x0011220000000a00 */
[----:B---3--:R-:W-:-:S13]  /*05a0*/  ISETP.NE.AND P0, PT, R24, 0x4, PT ;  /* 0x000000041800780c */ /* 0x008fda0003f05270 */
[----:B0---4-:R-:W-:Y:S05]  /*05b0*/  @P0 BRA `(.L_x_586) ;  /* 0x0000000400440947 */ /* 0x011fea0003800000 */
[----:B--2---:R-:W0:Y:S02]  /*05c0*/  LDC.64 R2, c[0x0][0x380] ;  /* 0x0000e000ff027b82 */ /* 0x004e240000000a00 */
[----:B0-----:R-:W2:Y:S02]  /*05d0*/  LDG.E.64.CONSTANT R2, desc[UR4][R2.64+0x40] ;  /* 0x0000400402027981 */ /* 0x001ea4000c1e9b00 */
[----:B--2---:R-:W-:-:S04]  /*05e0*/  ISETP.NE.U32.AND P0, PT, R2, RZ, PT ;  /* 0x000000ff0200720c */ /* 0x004fc80003f05070 */
[----:B------:R-:W-:-:S13]  /*05f0*/  ISETP.NE.AND.EX P0, PT, R3, RZ, PT, P0 ;  /* 0x000000ff0300720c */ /* 0x000fda0003f05300 */
[----:B------:R-:W-:Y:S05]  /*0600*/  @!P0 BRA `(.L_x_587) ;  /* 0x0000000000188947 */ /* 0x000fea0003800000 */
[C---:B------:R-:W-:Y:S01]  /*0610*/  IMAD.WIDE R2, R23.reuse, 0x8, R2 ;  /* 0x0000000817027825 */ /* 0x040fe200078e0202 */
[----:B------:R-:W0:Y:S05]  /*0620*/  LDC.64 R4, c[0x0][0x388] ;  /* 0x0000e200ff047b82 */ /* 0x000e2a0000000a00 */
[----:B------:R-:W2:Y:S01]  /*0630*/  LD.E R3, desc[UR4][R2.64] ;  /* 0x0000000402037980 */ /* 0x000ea2000c101900 */
[----:B0-----:R-:W-:-:S05]  /*0640*/  IMAD.WIDE R4, R23, 0x4, R4 ;  /* 0x0000000417047825 */ /* 0x001fca00078e0204 */
[----:B--2---:R2:W-:Y:S01]  /*0650*/  STG.E desc[UR4][R4.64], R3 ;  /* 0x0000000304007986 */ /* 0x0045e2000c101904 */
[----:B------:R-:W-:Y:S05]  /*0660*/  BRA `(.L_x_581) ;  /* 0x0000000800c07947 */ /* 0x000fea0003800000 */
.L_x_587:
[----:B-----5:R-:W-:-:S04]  /*0670*/  ISETP.NE.U32.AND P0, PT, R14, RZ, PT ;  /* 0x000000ff0e00720c */ /* 0x020fc80003f05070 */
[----:B------:R-:W-:-:S04]  /*0680*/  ISETP.NE.AND.EX P0, PT, R15, RZ, PT, P0 ;  /* 0x000000ff0f00720c */ /* 0x000fc80003f05300 */
[----:B------:R-:W-:-:S13]  /*0690*/  ISETP.LT.OR P0, PT, R25, 0x1, !P0 ;  /* 0x000000011900780c */ /* 0x000fda0004701670 */
[----:B------:R-:W-:Y:S05]  /*06a0*/  @P0 BRA `(.L_x_588) ;  /* 0x0000000000f80947 */ /* 0x000fea0003800000 */
[----:B------:R-:W-:Y:S01]  /*06b0*/  ISETP.GT.U32.AND P0, PT, R25, 0x20, PT ;  /* 0x000000201900780c */ /* 0x000fe20003f04070 */
[----:B------:R-:W-:Y:S01]  /*06c0*/  IMAD.WIDE.U32 R4, R26, R25, R4 ;  /* 0x000000191a047225 */ /* 0x000fe200078e0004 */
[----:B------:R-:W-:-:S05]  /*06d0*/  SHF.R.S32.HI R2, RZ, 0x1f, R26 ;  /* 0x0000001fff027819 */ /* 0x000fca000001141a */
[----:B-1----:R-:W-:-:S06]  /*06e0*/  IMAD R16, R25, R2, R5 ;  /* 0x0000000219107224 */ /* 0x002fcc00078e0205 */
        /* <DEDUP_REMOVED lines=14> */
[----:B------:R-:W-:-:S04]  /*07d0*/  @P0 IADD3 R16, P1, PT, R14, R17, RZ ;  /* 0x000000110e100210 */ /* 0x000fc80007f3e0ff */
[----:B------:R-:W-:Y:S01]  /*07e0*/  @P0 LEA.HI.X.SX32 R17, R5, R15, 0x2, P1 ;  /* 0x0000000f05110211 */ /* 0x000fe200008f16ff */
[----:B------:R-:W2:Y:S04]  /*07f0*/  LD.E R3, desc[UR4][R2.64] ;  /* 0x0000000402037980 */ /* 0x000ea8000c101900 */
[----:B------:R-:W3:Y:S01]  /*0800*/  @P0 LD.E R16, desc[UR4][R16.64] ;  /* 0x0000000410100980 */ /* 0x000ee2000c101900 */
[----:B------:R-:W-:-:S05]  /*0810*/  IMAD.MOV.U32 R18, RZ, RZ, -0x1 ;  /* 0xffffffffff127424 */ /* 0x000fca00078e00ff */
[----:B------:R-:W-:Y:S02]  /*0820*/  SHF.L.U32 R18, R18, R25, RZ ;  /* 0x0000001912127219 */ /* 0x000fe400000006ff */
[-C--:B--2---:R-:W-:Y:S02]  /*0830*/  @!P0 SHF.R.U32.HI R5, RZ, R4.reuse, R3 ;  /* 0x00000004ff058219 */ /* 0x084fe40000011603 */
[----:B---3--:R-:W-:Y:S02]  /*0840*/  @P0 SHF.R.W.U32 R19, R3, R4, R16 ;  /* 0x0000000403130219 */ /* 0x008fe40000001e10 */
[-C--:B------:R-:W-:Y:S02]  /*0850*/  @!P0 LOP3.LUT R5, R5, R18.reuse, RZ, 0x30, !PT ;  /* 0x0000001205058212 */ /* 0x080fe400078e30ff */
[----:B------:R-:W-:Y:S01]  /*0860*/  @P0 LOP3.LUT R5, R19, R18, RZ, 0x30, !PT ;  /* 0x0000001213050212 */ /* 0x000fe200078e30ff */
[----:B------:R-:W-:Y:S06]  /*0870*/  BRA `(.L_x_590) ;  /* 0x0000000000747947 */ /* 0x000fec0003800000 */
.L_x_589:
[----:B------:R-:W-:Y:S01]  /*0880*/  SHF.R.S32.HI R3, RZ, 0x1f, R16 ;  /* 0x0000001fff037819 */ /* 0x000fe20000011410 */
[----:B------:R-:W-:Y:S03]  /*0890*/  BSSY.RECONVERGENT B1, `(.L_x_591) ;  /* 0x000001a000017945 */ /* 0x000fe60003800200 */
[----:B------:R-:W-:-:S05]  /*08a0*/  LEA.HI R3, P0, R3, R4, RZ, 0x5 ;  /* 0x0000000403037211 */ /* 0x000fca00078128ff */
[----:B------:R-:W-:-:S05]  /*08b0*/  IMAD.X R16, RZ, RZ, R16, P0 ;  /* 0x000000ffff107224 */ /* 0x000fca00000e0610 */
[----:B------:R-:W-:Y:S02]  /*08c0*/  SHF.R.S64 R5, R3, 0x5, R16 ;  /* 0x0000000503057819 */ /* 0x000fe40000001010 */
[----:B------:R-:W-:-:S03]  /*08d0*/  CS2R R2, SRZ ;  /* 0x0000000000027805 */ /* 0x000fc6000001ff00 */
[----:B------:R-:W-:-:S07]  /*08e0*/  IMAD R4, R5, -0x20, R4 ;  /* 0xffffffe005047824 */ /* 0x000fce00078e0204 */
.L_x_592:
        /* <DEDUP_REMOVED lines=21> */
.L_x_591:
[----:B------:R-:W-:-:S07]  /*0a40*/  IMAD.MOV.U32 R5, RZ, RZ, R3 ;  /* 0x000000ffff057224 */ /* 0x000fce00078e0003 */
.L_x_590:
[----:B------:R-:W0:Y:S02]  /*0a50*/  LDC.64 R2, c[0x0][0x388] ;  /* 0x0000e200ff027b82 */ /* 0x000e240000000a00 */
[----:B0-----:R-:W-:-:S05]  /*0a60*/  IMAD.WIDE R2, R23, 0x4, R2 ;  /* 0x0000000417027825 */ /* 0x001fca00078e0202 */
[----:B------:R3:W-:Y:S01]  /*0a70*/  STG.E desc[UR4][R2.64], R5 ;  /* 0x0000000502007986 */ /* 0x0007e2000c101904 */
[----:B------:R-:W-:Y:S05]  /*0a80*/  BRA `(.L_x_581) ;  /* 0x0000000400b87947 */ /* 0x000fea0003800000 */
.L_x_588:
[----:B------:R-:W0:Y:S02]  /*0a90*/  LDC.64 R2, c[0x0][0x388] ;  /* 0x0000e200ff027b82 */ /* 0x000e240000000a00 */
[----:B0-----:R-:W-:-:S05]  /*0aa0*/  IMAD.WIDE R2, R23, 0x4, R2 ;  /* 0x0000000417027825 */ /* 0x001fca00078e0202 */
[----:B------:R4:W-:Y:S01]  /*0ab0*/  STG.E desc[UR4][R2.64], RZ ;  /* 0x000000ff02007986 */ /* 0x0009e2000c101904 */
[----:B------:R-:W-:Y:S05]  /*0ac0*/  BRA `(.L_x_581) ;  /* 0x0000000400a87947 */ /* 0x000fea0003800000 */
.L_x_586:
[----:B--2---:R-:W0:Y:S01]  /*0ad0*/  LDC.64 R2, c[0x0][0x380] ;  /* 0x0000e000ff027b82 */ /* 0x004e220000000a00 */
[----:B-1----:R-:W-:Y:S04]  /*0ae0*/  LDS.64 R16, [R27+0x10] ;  /* 0x000010001b107984 */ /* 0x002fe80000000a00 */
[----:B------:R-:W1:Y:S04]  /*0af0*/  LDS.64 R18, [R27+0x8] ;  /* 0x000008001b127984 */ /* 0x000e680000000a00 */
[----:B0-----:R-:W2:Y:S01]  /*0b00*/  LDG.E.64.CONSTANT R2, desc[UR4][R2.64+0x40] ;  /* 0x0000400402027981 */ /* 0x001ea2000c1e9b00 */
[----:B------:R-:W1:Y:S02]  /*0b10*/  I2F.F64 R20, R26 ;  /* 0x0000001a00147312 */ /* 0x000e640000201c00 */
[----:B-1----:R-:W-:Y:S01]  /*0b20*/  DFMA R16, R16, R20, R18 ;  /* 0x000000141010722b */ /* 0x002fe20000000012 */
[----:B--2---:R-:W-:-:S04]  /*0b30*/  ISETP.NE.U32.AND P0, PT, R2, RZ, PT ;  /* 0x000000ff0200720c */ /* 0x004fc80003f05070 */
[----:B------:R-:W-:-:S13]  /*0b40*/  ISETP.NE.AND.EX P0, PT, R3, RZ, PT, P0 ;  /* 0x000000ff0300720c */ /* 0x000fda0003f05300 */
[----:B------:R-:W-:Y:S05]  /*0b50*/  @!P0 BRA `(.L_x_593) ;  /* 0x00000000000c8947 */ /* 0x000fea0003800000 */
[----:B------:R-:W-:-:S05]  /*0b60*/  IMAD.WIDE R2, R23, 0x8, R2 ;  /* 0x0000000817027825 */ /* 0x000fca00078e0202 */
[----:B------:R0:W5:Y:S01]  /*0b70*/  LD.E R18, desc[UR4][R2.64] ;  /* 0x0000000402127980 */ /* 0x000162000c101900 */
[----:B------:R-:W-:Y:S05]  /*0b80*/  BRA `(.L_x_594) ;  /* 0x0000000400547947 */ /* 0x000fea0003800000 */
.L_x_593:
[----:B-----5:R-:W-:Y:S01]  /*0b90*/  ISETP.NE.U32.AND P0, PT, R14, RZ, PT ;  /* 0x000000ff0e00720c */ /* 0x020fe20003f05070 */
[----:B------:R-:W-:-:S03]  /*0ba0*/  IMAD.MOV.U32 R18, RZ, RZ, RZ ;  /* 0x000000ffff127224 */ /* 0x000fc600078e00ff */
[----:B------:R-:W-:-:S04]  /*0bb0*/  ISETP.NE.AND.EX P0, PT, R15, RZ, PT, P0 ;  /* 0x000000ff0f00720c */ /* 0x000fc80003f05300 */
[----:B------:R-:W-:-:S13]  /*0bc0*/  ISETP.LT.OR P0, PT, R25, 0x1, !P0 ;  /* 0x000000011900780c */ /* 0x000fda0004701670 */
[----:B------:R-:W-:Y:S05]  /*0bd0*/  @P0 BRA `(.L_x_594) ;  /* 0x0000000400400947 */ /* 0x000fea0003800000 */
[----:B------:R-:W-:Y:S01]  /*0be0*/  ISETP.GT.U32.AND P0, PT, R25, 0x20, PT ;  /* 0x000000201900780c */ /* 0x000fe20003f04070 */
[----:B------:R-:W-:Y:S01]  /*0bf0*/  IMAD.WIDE.U32 R4, R26, R25, R4 ;  /* 0x000000191a047225 */ /* 0x000fe200078e0004 */
[----:B------:R-:W-:Y:S02]  /*0c00*/  SHF.R.S32.HI R3, RZ, 0x1f, R26 ;  /* 0x0000001fff037819 */ /* 0x000fe4000001141a */
[----:B------:R-:W-:-:S03]  /*0c10*/  LOP3.LUT R2, R4, 0x1f, RZ, 0xc0, !PT ;  /* 0x0000001f04027812 */ /* 0x000fc600078ec0ff */
[----:B------:R-:W-:-:S05]  /*0c20*/  IMAD R3, R25, R3, R5 ;  /* 0x0000000319037224 */ /* 0x000fca00078e0205 */
[----:B------:R-:W-:Y:S01]  /*0c30*/  SHF.R.U64 R3, R4, 0x5, R3 ;  /* 0x0000000504037819 */ /* 0x000fe20000001203 */
[----:B------:R-:W-:Y:S06]  /*0c40*/  @P0 BRA `(.L_x_595) ;  /* 0x0000000000500947 */ /* 0x000fec0003800000 */
[----:B------:R-:W-:Y:S02]  /*0c50*/  IADD3 R4, P0, PT, RZ, RZ, RZ ;  /* 0x000000ffff047210 */ /* 0x000fe40007f1e0ff */
[----:B------:R-:W-:Y:S02]  /*0c60*/  SHF.R.S64 R21, RZ, 0x1e, R3 ;  /* 0x0000001eff157819 */ /* 0x000fe40000001003 */
[C---:B------:R-:W-:Y:S02]  /*0c70*/  IADD3.X R19, PT, PT, R3.reuse, 0x1, RZ, P0, !PT ;  /* 0x0000000103137810 */ /* 0x040fe400007fe4ff */
[----:B------:R-:W-:Y:S02]  /*0c80*/  IADD3 R20, P0, PT, R14, R21, RZ ;  /* 0x000000150e147210 */ /* 0x000fe40007f1e0ff */
[----:B------:R-:W-:Y:S02]  /*0c90*/  SHF.R.S64 R5, R4, 0x1e, R19 ;  /* 0x0000001e04057819 */ /* 0x000fe40000001013 */
[----:B------:R-:W-:-:S02]  /*0ca0*/  LEA.HI.X.SX32 R21, R3, R15, 0x2, P0 ;  /* 0x0000000f03157211 */ /* 0x000fc400000f16ff */
[----:B------:R-:W-:-:S04]  /*0cb0*/  IADD3 R4, P1, PT, R14, R5, RZ ;  /* 0x000000050e047210 */ /* 0x000fc80007f3e0ff */
[----:B------:R-:W-:Y:S01]  /*0cc0*/  LEA.HI.X.SX32 R5, R19, R15, 0x2, P1 ;  /* 0x0000000f13057211 */ /* 0x000fe200008f16ff */
        /* <DEDUP_REMOVED lines=12> */
.L_x_595:
[----:B------:R-:W-:Y:S02]  /*0d90*/  IADD3 R21, P0, PT, RZ, RZ, RZ ;  /* 0x000000ffff157210 */ /* 0x000fe40007f1e0ff */
[----:B------:R-:W-:Y:S02]  /*0da0*/  SHF.R.S64 R5, RZ, 0x1e, R3 ;  /* 0x0000001eff057819 */ /* 0x000fe40000001003 */
[----:B------:R-:W-:Y:S02]  /*0db0*/  IADD3.X R19, PT, PT, R3, 0x1, RZ, P0, !PT ;  /* 0x0000000103137810 */ /* 0x000fe400007fe4ff */
[----:B------:R-:W-:Y:S02]  /*0dc0*/  IADD3 R4, P1, PT, R14, R5, RZ ;  /* 0x000000050e047210 */ /* 0x000fe40007f3e0ff */
[----:B------:R-:W-:Y:S02]  /*0dd0*/  SHF.R.S64 R27, R21, 0x1e, R19 ;  /* 0x0000001e151b7819 */ /* 0x000fe40000001013 */
[----:B------:R-:W-:-:S02]  /*0de0*/  LEA.HI.X.SX32 R5, R3, R15, 0x2, P1 ;  /* 0x0000000f03057211 */ /* 0x000fc400008f16ff */
[----:B------:R-:W-:-:S04]  /*0df0*/  IADD3 R18, P1, PT, R14, R27, RZ ;  /* 0x0000001b0e127210 */ /* 0x000fc80007f3e0ff */
[----:B------:R-:W-:Y:S01]  /*0e00*/  LEA.HI.X.SX32 R19, R19, R15, 0x2, P1 ;  /* 0x0000000f13137211 */ /* 0x000fe200008f16ff */
[----:B------:R-:W2:Y:S04]  /*0e10*/  LDG.E.CONSTANT R5, desc[UR4][R4.64] ;  /* 0x0000000404057981 */ /* 0x000ea8000c1e9900 */
[----:B------:R0:W5:Y:S01]  /*0e20*/  LDG.E.CONSTANT R24, desc[UR4][R18.64] ;  /* 0x0000000412187981 */ /* 0x000162000c1e9900 */
[----:B------:R-:W-:Y:S01]  /*0e30*/  IADD3 R27, PT, PT, -R2, 0x20, RZ ;  /* 0x00000020021b7810 */ /* 0x000fe20007ffe1ff */
[----:B------:R-:W-:Y:S04]  /*0e40*/  BSSY.RECONVERGENT B1, `(.L_x_596) ;  /* 0x0000022000017945 */ /* 0x000fe80003800200 */
        /* <DEDUP_REMOVED lines=27> */
.L_x_597:
[----:B------:R-:W-:-:S05]  /*1000*/  IMAD.MOV.U32 R3, RZ, RZ, -0x1 ;  /* 0xffffffffff037424 */ /* 0x000fca00078e00ff */
[----:B------:R-:W-:-:S04]  /*1010*/  SHF.L.U32 R20, R3, R20, RZ ;  /* 0x0000001403147219 */ /* 0x000fc800000006ff */
[----:B-----5:R-:W-:-:S04]  /*1020*/  LOP3.LUT R20, R24, R20, RZ, 0x30, !PT ;  /* 0x0000001418147212 */ /* 0x020fc800078e30ff */
[CC--:B------:R-:W-:Y:S02]  /*1030*/  SHF.L.U32 R18, R20.reuse, R27.reuse, RZ ;  /* 0x0000001b14127219 */ /* 0x0c0fe400000006ff */
[----:B------:R-:W-:Y:S02]  /*1040*/  SHF.L.U64.HI R19, R20, R27, RZ ;  /* 0x0000001b14137219 */ /* 0x000fe400000102ff */
[----:B------:R-:W-:-:S07]  /*1050*/  LOP3.LUT R18, R18, R29, RZ, 0xfc, !PT ;  /* 0x0000001d12127212 */ /* 0x000fce00078efcff */
.L_x_598:
[----:B------:R-:W-:Y:S05]  /*1060*/  BSYNC.RECONVERGENT B1 ;  /* 0x0000000000017941 */ /* 0x000fea0003800200 */
.L_x_596:
[----:B------:R-:W-:-:S13]  /*1070*/  ISETP.GT.U32.AND P0, PT, R25, 0x3f, PT ;  /* 0x0000003f1900780c */ /* 0x000fda0003f04070 */
[----:B------:R-:W-:Y:S02]  /*1080*/  @!P0 VIADD R2, R25, 0xffffffff ;  /* 0xffffffff19028836 */ /* 0x000fe40000000000 */
[----:B------:R-:W-:-:S03]  /*1090*/  @!P0 IMAD.MOV.U32 R4, RZ, RZ, -0x1 ;  /* 0xffffffffff048424 */ /* 0x000fc600078e00ff */
[----:B------:R-:W-:Y:S02]  /*10a0*/  @!P0 SHF.R.U64 R19, R18, R2, R19 ;  /* 0x0000000212138219 */ /* 0x000fe40000001213 */
[----:B------:R-:W-:-:S03]  /*10b0*/  @!P0 SHF.L.U32 R4, R4, R25, RZ ;  /* 0x0000001904048219 */ /* 0x000fc600000006ff */
[----:B------:R-:W-:-:S05]  /*10c0*/  @!P0 IMAD.MOV R19, RZ, RZ, -R19 ;  /* 0x000000ffff138224 */ /* 0x000fca00078e0a13 */
[----:B------:R-:W-:-:S07]  /*10d0*/  @!P0 LOP3.LUT R18, R18, R4, R19, 0xf8, !PT ;  /* 0x0000000412128212 */ /* 0x000fce00078ef813 */
.L_x_594:
[----:B0-----:R-:W-:Y:S01]  /*10e0*/  IMAD.MOV.U32 R3, RZ, RZ, 0x3fe00000 ;  /* 0x3fe00000ff037424 */ /* 0x001fe200078e00ff */
[----:B------:R-:W0:Y:S01]  /*10f0*/  LDC.64 R4, c[0x0][0x388] ;  /* 0x0000e200ff047b82 */ /* 0x000e220000000a00 */
[----:B------:R-:W-:-:S03]  /*1100*/  IMAD.MOV.U32 R2, RZ, RZ, RZ ;  /* 0x000000ffff027224 */ /* 0x000fc600078e00ff */
[----:B------:R-:W-:-:S06]  /*1110*/  LOP3.LUT R3, R3, 0x80000000, R17, 0xb8, !PT ;  /* 0x8000000003037812 */ /* 0x000fcc00078eb811 */
[----:B------:R-:W-:-:S10]  /*1120*/  DADD.RZ R2, R16, R2 ;  /* 0x0000000010027229 */ /* 0x000fd4000000c002 */
[----:B------:R-:W1:Y:S01]  /*1130*/  F2I.U32.F64.TRUNC R3, R2 ;  /* 0x0000000200037311 */ /* 0x000e62000030d000 */
[----:B0-----:R-:W-:-:S04]  /*1140*/  IMAD.WIDE R4, R23, 0x4, R4 ;  /* 0x0000000417047825 */ /* 0x001fc800078e0204 */
[----:B-1---5:R-:W-:-:S05]  /*1150*/  IMAD.IADD R17, R3, 0x1, R18 ;  /* 0x0000000103117824 */ /* 0x022fca00078e0212 */
[----:B------:R0:W-:Y:S02]  /*1160*/  STG.E desc[UR4][R4.64], R17 ;  /* 0x0000001104007986 */ /* 0x0001e4000c101904 */
.L_x_581:
[----:B------:R-:W-:Y:S05]  /*1170*/  BSYNC.RECONVERGENT B0 ;  /* 0x0000000000007941 */ /* 0x000fea0003800200 */
.L_x_580:
[----:B---34-:R-:W3:Y:S01]  /*1180*/  LDC R2, c[0x0][0x370] ;  /* 0x0000dc00ff027b82 */ /* 0x018ee20000000800 */
[----:B------:R-:W4:Y:S01]  /*1190*/  LDCU UR7, c[0x0][0x390] ;  /* 0x00007200ff0777ac */ /* 0x000f220008000800 */
[----:B---3--:R-:W-:-:S05]  /*11a0*/  IMAD R23, R2, UR6, R23 ;  /* 0x0000000602177c24 */ /* 0x008fca000f8e0217 */
[----:B----4-:R-:W-:-:S13]  /*11b0*/  ISETP.GE.AND P0, PT, R23, UR7, PT ;  /* 0x0000000717007c0c */ /* 0x010fda000bf06270 */
[----:B------:R-:W-:Y:S05]  /*11c0*/  @!P0 BRA `(.L_x_599) ;  /* 0xfffffff000008947 */ /* 0x000fea000383ffff */
[----:B------:R-:W-:Y:S05]  /*11d0*/  EXIT ;  /* 0x000000000000794d */ /* 0x000fea0003800000 */
.L_x_600:
        /* <DEDUP_REMOVED lines=10> */
.L_x_2802:


//--------------------- .text._Z28decompressFullFile_BitPackedIjEvPK14CompressedDataIT_EPS1_i --------------------------
	.section	.text._Z28decompressFullFile_BitPackedIjEvPK14CompressedDataIT_EPS1_i,"ax",@progbits
	.align	128
        .global         _Z28decompressFullFile_BitPackedIjEvPK14CompressedDataIT_EPS1_i
        .type           _Z28decompressFullFile_BitPackedIjEvPK14CompressedDataIT_EPS1_i,@function
        .size           _Z28decompressFullFile_BitPackedIjEvPK14CompressedDataIT_EPS1_i,(.L_x_2803 - _Z28decompressFullFile_BitPackedIjEvPK14CompressedDataIT_EPS1_i)
        .other          _Z28decompressFullFile_BitPackedIjEvPK14CompressedDataIT_EPS1_i,@"STO_CUDA_ENTRY STV_DEFAULT"
_Z28decompressFullFile_BitPackedIjEvPK14CompressedDataIT_EPS1_i:
.text._Z28decompressFullFile_BitPackedIjEvPK14CompressedDataIT_EPS1_i:
[----:B------:R-:W-:Y:S01]  /*0000*/  LDC R1, c[0x0][0x37c] ;  /* 0x0000df00ff017b82 */ /* 0x000fe20000000800 */
[----:B------:R-:W0:Y:S02]  /*0010*/  LDCU.64 UR4, c[0x0][0x380] ;  /* 0x00007000ff0477ac */ /* 0x000e240008000a00 */
[----:B0-----:R-:W-:-:S04]  /*0020*/  ISETP.NE.U32.AND P0, PT, RZ, UR4, PT ;  /* 0x00000004ff007c0c */ /* 0x001fc8000bf05070 */
[----:B------:R-:W-:-:S13]  /*0030*/  ISETP.NE.AND.EX P0, PT, RZ, UR5, PT, P0 ;  /* 0x00000005ff007c0c */ /* 0x000fda000bf05300 */
[----:B------:R-:W-:Y:S05]  /*0040*/  @!P0 EXIT ;  /* 0x000000000000894d */ /* 0x000fea0003800000 */
[----:B------:R-:W0:Y:S01]  /*0050*/  LDC.64 R18, c[0x0][0x380] ;  /* 0x0000e000ff127b82 */ /* 0x000e220000000a00 */
[----:B------:R-:W0:Y:S02]  /*0060*/  LDCU.64 UR8, c[0x0][0x358] ;  /* 0x00006b00ff0877ac */ /* 0x000e240008000a00 */
[----:B0-----:R-:W2:Y:S02]  /*0070*/  LDG.E.64 R16, desc[UR8][R18.64+0x38] ;  /* 0x0000380812107981 */ /* 0x001ea4000c1e1b00 */
[----:B--2---:R-:W-:-:S04]  /*0080*/  ISETP.NE.U32.AND P0, PT, R16, RZ, PT ;  /* 0x000000ff1000720c */ /* 0x004fc80003f05070 */
[----:B------:R-:W-:-:S13]  /*0090*/  ISETP.NE.AND.EX P0, PT, R17, RZ, PT, P0 ;  /* 0x000000ff1100720c */ /* 0x000fda0003f05300 */
[----:B------:R-:W-:Y:S05]  /*00a0*/  @!P0 EXIT ;  /* 0x000000000000894d */ /* 0x000fea0003800000 */
[----:B------:R-:W0:Y:S01]  /*00b0*/  S2R R2, SR_TID.X ;  /* 0x0000000000027919 */ /* 0x000e220000002100 */
[----:B------:R-:W0:Y:S01]  /*00c0*/  S2UR UR4, SR_CTAID.X ;  /* 0x00000000000479c3 */ /* 0x000e220000002500 */
[----:B------:R-:W1:Y:S07]  /*00d0*/  LDCU UR5, c[0x0][0x390] ;  /* 0x00007200ff0577ac */ /* 0x000e6e0008000800 */
[----:B------:R-:W0:Y:S02]  /*00e0*/  LDC R29, c[0x0][0x360] ;  /* 0x0000d800ff1d7b82 */ /* 0x000e240000000800 */
[----:B0-----:R-:W-:-:S05]  /*00f0*/  IMAD R2, R29, UR4, R2 ;  /* 0x000000041d027c24 */ /* 0x001fca000f8e0202 */
[----:B-1----:R-:W-:-:S13]  /*0100*/  ISETP.GE.AND P0, PT, R2, UR5, PT ;  /* 0x0000000502007c0c */ /* 0x002fda000bf06270 */
[----:B------:R-:W-:Y:S05]  /*0110*/  @P0 EXIT ;  /* 0x000000000000094d */ /* 0x000fea0003800000 */
[----:B------:R0:W5:Y:S04]  /*0120*/  LDG.E R28, desc[UR8][R18.64+0x48] ;  /* 0x00004808121c7981 */ /* 0x000168000c1e1900 */
[----:B------:R0:W5:Y:S04]  /*0130*/  LDG.E.64 R14, desc[UR8][R18.64+0x10] ;  /* 0x00001008120e7981 */ /* 0x000168000c1e1b00 */
[----:B------:R0:W5:Y:S04]  /*0140*/  LDG.E.64 R12, desc[UR8][R18.64+0x18] ;  /* 0x00001808120c7981 */ /* 0x000168000c1e1b00 */
[----:B------:R0:W5:Y:S04]  /*0150*/  LDG.E.64 R10, desc[UR8][R18.64+0x20] ;  /* 0x00002008120a7981 */ /* 0x000168000c1e1b00 */
[----:B------:R0:W5:Y:S04]  /*0160*/  LDG.E.64 R8, desc[UR8][R18.64+0x28] ;  /* 0x0000280812087981 */ /* 0x000168000c1e1b00 */
[----:B------:R0:W5:Y:S04]  /*0170*/  LDG.E.64 R6, desc[UR8][R18.64] ;  /* 0x0000000812067981 */ /* 0x000168000c1e1b00 */
[----:B------:R0:W5:Y:S01]  /*0180*/  LDG.E.64 R4, desc[UR8][R18.64+0x8] ;  /* 0x0000080812047981 */ /* 0x000162000c1e1b00 */
[----:B------:R-:W1:Y:S02]  /*0190*/  LDCU UR7, c[0x0][0x370] ;  /* 0x00006e00ff0777ac */ /* 0x000e640008000800 */
.L_x_617:
[----:B-----5:R-:W-:Y:S01]  /*01a0*/  ISETP.GE.AND P0, PT, R28, 0x1, PT ;  /* 0x000000011c00780c */ /* 0x020fe20003f06270 */
[----:B------:R-:W-:-:S12]  /*01b0*/  BSSY.RECONVERGENT B0, `(.L_x_601) ;  /* 0x00000e0000007945 */ /* 0x000fd80003800200 */
[----:B0-234-:R-:W-:Y:S05]  /*01c0*/  @!P0 BRA `(.L_x_602) ;  /* 0x0000000000408947 */ /* 0x01dfea0003800000 */
[----:B------:R-:W-:Y:S02]  /*01d0*/  VIADD R3, R28, 0xffffffff ;  /* 0xffffffff1c037836 */ /* 0x000fe40000000000 */
[----:B------:R-:W-:-:S07]  /*01e0*/  IMAD.MOV.U32 R0, RZ, RZ, RZ ;  /* 0x000000ffff007224 */ /* 0x000fce00078e00ff */
.L_x_604:
[----:B------:R-:W-:-:S05]  /*01f0*/  IMAD.IADD R23, R3, 0x1, R0 ;  /* 0x0000000103177824 */ /* 0x000fca00078e0200 */
[----:B------:R-:W-:-:S05]  /*0200*/  SHF.R.U32.HI R23, RZ, 0x1, R23 ;  /* 0x00000001ff177819 */ /* 0x000fca0000011617 */
[----:B------:R-:W-:-:S04]  /*0210*/  IMAD.WIDE.U32 R20, R23, 0x4, R4 ;  /* 0x0000000417147825 */ /* 0x000fc800078e0004 */
[----:B0-----:R-:W-:Y:S02]  /*0220*/  IMAD.WIDE.U32 R18, R23, 0x4, R6 ;  /* 0x0000000417127825 */ /* 0x001fe400078e0006 */
[----:B------:R-:W2:Y:S04]  /*0230*/  LDG.E.CONSTANT R21, desc[UR8][R20.64] ;  /* 0x0000000814157981 */ /* 0x000ea8000c1e9900 */
[----:B------:R-:W3:Y:S01]  /*0240*/  LDG.E.CONSTANT R25, desc[UR8][R18.64] ;  /* 0x0000000812197981 */ /* 0x000ee2000c1e9900 */
[C---:B--2---:R-:W-:Y:S02]  /*0250*/  ISETP.GE.AND P0, PT, R2.reuse, R21, PT ;  /* 0x000000150200720c */ /* 0x044fe40003f06270 */
[----:B---3--:R-:W-:-:S13]  /*0260*/  ISETP.GE.AND P1, PT, R2, R25, PT ;  /* 0x000000190200720c */ /* 0x008fda0003f26270 */
[----:B------:R-:W-:Y:S05]  /*0270*/  @!P0 BRA P1, `(.L_x_603) ;  /* 0x0000000000248947 */ /* 0x000fea0000800000 */
[----:B------:R-:W-:-:S13]  /*0280*/  ISETP.GE.AND P0, PT, R2, R25, PT ;  /* 0x000000190200720c */ /* 0x000fda0003f06270 */
[C---:B------:R-:W-:Y:S02]  /*0290*/  @P0 VIADD R0, R23.reuse, 0x1 ;  /* 0x0000000117000836 */ /* 0x040fe40000000000 */
[----:B------:R-:W-:-:S05]  /*02a0*/  @!P0 VIADD R3, R23, 0xffffffff ;  /* 0xffffffff17038836 */ /* 0x000fca0000000000 */
[----:B------:R-:W-:-:S13]  /*02b0*/  ISETP.GT.AND P0, PT, R0, R3, PT ;  /* 0x000000030000720c */ /* 0x000fda0003f04270 */
[----:B------:R-:W-:Y:S05]  /*02c0*/  @!P0 BRA `(.L_x_604) ;  /* 0xfffffffc00c88947 */ /* 0x000fea000383ffff */
.L_x_602:
[----:B0-----:R-:W0:Y:S02]  /*02d0*/  LDC.64 R18, c[0x0][0x388] ;  /* 0x0000e200ff127b82 */ /* 0x001e240000000a00 */
[----:B0-----:R-:W-:-:S05]  /*02e0*/  IMAD.WIDE R18, R2, 0x4, R18 ;  /* 0x0000000402127825 */ /* 0x001fca00078e0212 */
[----:B------:R0:W-:Y:S01]  /*02f0*/  STG.E desc[UR8][R18.64], RZ ;  /* 0x000000ff12007986 */ /* 0x0001e2000c101908 */
[----:B------:R-:W-:Y:S05]  /*0300*/  BRA `(.L_x_605) ;  /* 0x0000000c00287947 */ /* 0x000fea0003800000 */
.L_x_603:
[----:B------:R-:W-:-:S05]  /*0310*/  IMAD.WIDE.U32 R26, R23, 0x4, R14 ;  /* 0x00000004171a7825 */ /* 0x000fca00078e000e */
[----:B------:R-:W2:Y:S01]  /*0320*/  LDG.E.CONSTANT R22, desc[UR8][R26.64] ;  /* 0x000000081a167981 */ /* 0x000ea2000c1e9900 */
[----:B------:R-:W-:-:S04]  /*0330*/  IMAD.WIDE.U32 R18, R23, 0x8, R8 ;  /* 0x0000000817127825 */ /* 0x000fc800078e0008 */
[----:B------:R-:W-:Y:S02]  /*0340*/  IMAD.WIDE.U32 R20, R23, 0x4, R10 ;  /* 0x0000000417147825 */ /* 0x000fe400078e000a */
[----:B------:R-:W5:Y:S04]  /*0350*/  LDG.E.64.CONSTANT R18, desc[UR8][R18.64] ;  /* 0x0000000812127981 */ /* 0x000f68000c1e9b00 */
[----:B------:R0:W5:Y:S01]  /*0360*/  LDG.E.CONSTANT R3, desc[UR8][R20.64] ;  /* 0x0000000814037981 */ /* 0x000162000c1e9900 */
[----:B------:R-:W-:Y:S01]  /*0370*/  IMAD.IADD R0, R2, 0x1, -R25 ;  /* 0x0000000102007824 */ /* 0x000fe200078e0a19 */
[----:B--2---:R-:W-:-:S13]  /*0380*/  ISETP.NE.AND P0, PT, R22, 0x4, PT ;  /* 0x000000041600780c */ /* 0x004fda0003f05270 */
[----:B0-----:R-:W-:Y:S05]  /*0390*/  @P0 BRA `(.L_x_606) ;  /* 0x00000004001c0947 */ /* 0x001fea0003800000 */
[----:B-----5:R-:W-:-:S13]  /*03a0*/  ISETP.GE.AND P0, PT, R3, 0x1, PT ;  /* 0x000000010300780c */ /* 0x020fda0003f06270 */
[----:B------:R-:W-:Y:S05]  /*03b0*/  @!P0 BRA `(.L_x_607) ;  /* 0x0000000400048947 */ /* 0x000fea0003800000 */
[----:B------:R-:W-:Y:S01]  /*03c0*/  ISETP.GT.U32.AND P0, PT, R3, 0x20, PT ;  /* 0x000000200300780c */ /* 0x000fe20003f04070 */
[----:B------:R-:W-:Y:S01]  /*03d0*/  IMAD.WIDE.U32 R18, R0, R3, R18 ;  /* 0x0000000300127225 */ /* 0x000fe200078e0012 */
[----:B------:R-:W-:-:S05]  /*03e0*/  SHF.R.S32.HI R20, RZ, 0x1f, R0 ;  /* 0x0000001fff147819 */ /* 0x000fca0000011400 */
[----:B------:R-:W-:-:S04]  /*03f0*/  IMAD R21, R20, R3, RZ ;  /* 0x0000000314157224 */ /* 0x000fc800078e02ff */
[----:B------:R-:W-:Y:S02]  /*0400*/  IMAD.IADD R21, R19, 0x1, R21 ;  /* 0x0000000113157824 */ /* 0x000fe400078e0215 */
        /* <DEDUP_REMOVED lines=16> */
[----:B------:R-:W2:Y:S01]  /*0510*/  LD.E R23, desc[UR8][R22.64] ;  /* 0x0000000816177980 */ /* 0x000ea2000c101900 */
[----:B------:R-:W0:Y:S03]  /*0520*/  LDC.64 R20, c[0x0][0x388] ;  /* 0x0000e200ff147b82 */ /* 0x000e260000000a00 */
[----:B------:R-:W3:Y:S01]  /*0530*/  @P0 LD.E R18, desc[UR8][R18.64] ;  /* 0x0000000812120980 */ /* 0x000ee2000c101900 */
[----:B------:R-:W-:-:S05]  /*0540*/  IMAD.MOV.U32 R26, RZ, RZ, -0x1 ;  /* 0xffffffffff1a7424 */ /* 0x000fca00078e00ff */
[----:B------:R-:W-:Y:S01]  /*0550*/  SHF.L.U32 R3, R26, R3, RZ ;  /* 0x000000031a037219 */ /* 0x000fe200000006ff */
[----:B0-----:R-:W-:Y:S01]  /*0560*/  IMAD.WIDE R20, R2, 0x4, R20 ;  /* 0x0000000402147825 */ /* 0x001fe200078e0214 */
[-C--:B--2---:R-:W-:Y:S02]  /*0570*/  @!P0 SHF.R.U32.HI R24, RZ, R0.reuse, R23 ;  /* 0x00000000ff188219 */ /* 0x084fe40000011617 */
[----:B---3--:R-:W-:-:S04]  /*0580*/  @P0 SHF.R.W.U32 R24, R23, R0, R18 ;  /* 0x0000000017180219 */ /* 0x008fc80000001e12 */
[----:B------:R-:W-:-:S05]  /*0590*/  LOP3.LUT R3, R24, R3, RZ, 0x30, !PT ;  /* 0x0000000318037212 */ /* 0x000fca00078e30ff */
[----:B------:R2:W-:Y:S01]  /*05a0*/  STG.E desc[UR8][R20.64], R3 ;  /* 0x0000000314007986 */ /* 0x0005e2000c101908 */
[----:B------:R-:W-:Y:S05]  /*05b0*/  BRA `(.L_x_605) ;  /* 0x00000008007c7947 */ /* 0x000fea0003800000 */
.L_x_608:
[----:B------:R-:W-:Y:S01]  /*05c0*/  SHF.R.S32.HI R19, RZ, 0x1f, R21 ;  /* 0x0000001fff137819 */ /* 0x000fe20000011415 */
[----:B------:R-:W-:Y:S01]  /*05d0*/  BSSY.RECONVERGENT B1, `(.L_x_609) ;  /* 0x000001b000017945 */ /* 0x000fe20003800200 */
[----:B------:R-:W-:Y:S02]  /*05e0*/  IMAD.MOV.U32 R20, RZ, RZ, RZ ;  /* 0x000000ffff147224 */ /* 0x000fe400078e00ff */
[----:B------:R-:W-:-:S05]  /*05f0*/  LEA.HI R19, P0, R19, R18, RZ, 0x5 ;  /* 0x0000001213137211 */ /* 0x000fca00078128ff */
[----:B------:R-:W-:-:S05]  /*0600*/  IMAD.X R0, RZ, RZ, R21, P0 ;  /* 0x000000ffff007224 */ /* 0x000fca00000e0615 */
[----:B------:R-:W-:Y:S01]  /*0610*/  SHF.R.S64 R21, R19, 0x5, R0 ;  /* 0x0000000513157819 */ /* 0x000fe20000001000 */
[----:B------:R-:W-:-:S04]  /*0620*/  IMAD.MOV.U32 R0, RZ, RZ, RZ ;  /* 0x000000ffff007224 */ /* 0x000fc800078e00ff */
[----:B------:R-:W-:-:S07]  /*0630*/  IMAD R23, R21, -0x20, R18 ;  /* 0xffffffe015177824 */ /* 0x000fce00078e0212 */
.L_x_610:
        /* <DEDUP_REMOVED lines=20> */
[----:B-1----:R-:W-:Y:S05]  /*0780*/  BSYNC.RECONVERGENT B1 ;  /* 0x0000000000017941 */ /* 0x002fea0003800200 */
.L_x_609:
[----:B------:R-:W0:Y:S02]  /*0790*/  LDC.64 R18, c[0x0][0x388] ;  /* 0x0000e200ff127b82 */ /* 0x000e240000000a00 */
[----:B0-----:R-:W-:-:S05]  /*07a0*/  IMAD.WIDE R18, R2, 0x4, R18 ;  /* 0x0000000402127825 */ /* 0x001fca00078e0212 */
[----:B------:R3:W-:Y:S01]  /*07b0*/  STG.E desc[UR8][R18.64], R0 ;  /* 0x0000000012007986 */ /* 0x0007e2000c101908 */
[----:B------:R-:W-:Y:S05]  /*07c0*/  BRA `(.L_x_605) ;  /* 0x0000000400f87947 */ /* 0x000fea0003800000 */
.L_x_607:
[----:B------:R-:W0:Y:S02]  /*07d0*/  LDC.64 R18, c[0x0][0x388] ;  /* 0x0000e200ff127b82 */ /* 0x000e240000000a00 */
[----:B0-----:R-:W-:-:S05]  /*07e0*/  IMAD.WIDE R18, R2, 0x4, R18 ;  /* 0x0000000402127825 */ /* 0x001fca00078e0212 */
[----:B------:R4:W-:Y:S01]  /*07f0*/  STG.E desc[UR8][R18.64], RZ ;  /* 0x000000ff12007986 */ /* 0x0009e2000c101908 */
[----:B------:R-:W-:Y:S05]  /*0800*/  BRA `(.L_x_605) ;  /* 0x0000000400e87947 */ /* 0x000fea0003800000 */
.L_x_606:
[----:B------:R-:W-:Y:S01]  /*0810*/  IMAD.SHL.U32 R21, R23, 0x4, RZ ;  /* 0x0000000417157824 */ /* 0x000fe200078e00ff */
[----:B------:R-:W-:-:S03]  /*0820*/  ISETP.NE.AND P0, PT, R22, 0x2, PT ;  /* 0x000000021600780c */ /* 0x000fc60003f05270 */
[----:B------:R-:W-:-:S05]  /*0830*/  IMAD.WIDE.U32 R20, R21, 0x8, R12 ;  /* 0x0000000815147825 */ /* 0x000fca00078e000c */
[----:B------:R-:W2:Y:S04]  /*0840*/  LDG.E.64.CONSTANT R22, desc[UR8][R20.64] ;  /* 0x0000000814167981 */ /* 0x000ea8000c1e9b00 */
[----:B------:R-:W2:Y:S01]  /*0850*/  LDG.E.64.CONSTANT R24, desc[UR8][R20.64+0x8] ;  /* 0x0000080814187981 */ /* 0x000ea2000c1e9b00 */
[----:B------:R-:W2:Y:S02]  /*0860*/  I2F.F64 R26, R0 ;  /* 0x00000000001a7312 */ /* 0x000ea40000201c00 */
[----:B--2---:R-:W-:Y:S01]  /*0870*/  DFMA R22, R24, R26, R22 ;  /* 0x0000001a1816722b */ /* 0x004fe20000000016 */
[----:B------:R-:W2:Y:S01]  /*0880*/  @!P0 LDG.E.64.CONSTANT R26, desc[UR8][R20.64+0x10] ;  /* 0x00001008141a8981 */ /* 0x000ea2000c1e9b00 */
[----:B------:R-:W-:Y:S01]  /*0890*/  @!P0 IMAD R25, R0, R0, RZ ;  /* 0x0000000000198224 */ /* 0x000fe200078e02ff */
[----:B------:R-:W-:Y:S05]  /*08a0*/  BSSY.RECONVERGENT B1, `(.L_x_611) ;  /* 0x0000057000017945 */ /* 0x000fea0003800200 */
[----:B------:R-:W2:Y:S02]  /*08b0*/  @!P0 I2F.F64.U32 R24, R25 ;  /* 0x0000001900188312 */ /* 0x000ea40000201800 */
[----:B--2---:R-:W-:Y:S01]  /*08c0*/  @!P0 DFMA R22, R26, R24, R22 ;  /* 0x000000181a16822b */ /* 0x004fe20000000016 */
[----:B-----5:R-:W-:Y:S01]  /*08d0*/  ISETP.GE.AND P0, PT, R3, 0x1, PT ;  /* 0x000000010300780c */ /* 0x020fe20003f06270 */
[----:B------:R-:W-:-:S12]  /*08e0*/  IMAD.MOV.U32 R24, RZ, RZ, RZ ;  /* 0x000000ffff187224 */ /* 0x000fd800078e00ff */
[----:B------:R-:W-:Y:S05]  /*08f0*/  @!P0 BRA `(.L_x_612) ;  /* 0x0000000400448947 */ /* 0x000fea0003800000 */
[----:B------:R-:W-:Y:S01]  /*0900*/  ISETP.GT.U32.AND P0, PT, R3, 0x20, PT ;  /* 0x000000200300780c */ /* 0x000fe20003f04070 */
[----:B------:R-:W-:Y:S01]  /*0910*/  IMAD.WIDE.U32 R18, R0, R3, R18 ;  /* 0x0000000300127225 */ /* 0x000fe200078e0012 */
[----:B------:R-:W-:Y:S02]  /*0920*/  SHF.R.S32.HI R20, RZ, 0x1f, R0 ;  /* 0x0000001fff147819 */ /* 0x000fe40000011400 */
[----:B------:R-:W-:-:S03]  /*0930*/  LOP3.LUT R0, R18, 0x1f, RZ, 0xc0, !PT ;  /* 0x0000001f12007812 */ /* 0x000fc600078ec0ff */
[----:B------:R-:W-:-:S04]  /*0940*/  IMAD R21, R20, R3, RZ ;  /* 0x0000000314157224 */ /* 0x000fc800078e02ff */
[----:B------:R-:W-:-:S05]  /*0950*/  IMAD.IADD R21, R21, 0x1, R19 ;  /* 0x0000000115157824 */ /* 0x000fca00078e0213 */
[----:B------:R-:W-:Y:S01]  /*0960*/  SHF.R.U64 R21, R18, 0x5, R21 ;  /* 0x0000000512157819 */ /* 0x000fe20000001215 */
[----:B------:R-:W-:Y:S06]  /*0970*/  @P0 BRA `(.L_x_613) ;  /* 0x0000000000500947 */ /* 0x000fec0003800000 */
[----:B------:R-:W-:Y:S02]  /*0980*/  IADD3 R18, P0, PT, RZ, RZ, RZ ;  /* 0x000000ffff127210 */ /* 0x000fe40007f1e0ff */
[----:B------:R-:W-:Y:S02]  /*0990*/  SHF.R.S64 R27, RZ, 0x1e, R21 ;  /* 0x0000001eff1b7819 */ /* 0x000fe40000001015 */
[----:B------:R-:W-:-:S04]  /*09a0*/  IADD3.X R25, PT, PT, R21, 0x1, RZ, P0, !PT ;  /* 0x0000000115197810 */ /* 0x000fc800007fe4ff */
[----:B------:R-:W-:Y:S02]  /*09b0*/  SHF.R.S64 R19, R18, 0x1e, R25 ;  /* 0x0000001e12137819 */ /* 0x000fe40000001019 */
[C---:B------:R-:W-:Y:S02]  /*09c0*/  IADD3 R18, P0, PT, R16.reuse, R27, RZ ;  /* 0x0000001b10127210 */ /* 0x040fe40007f1e0ff */
[----:B------:R-:W-:Y:S02]  /*09d0*/  IADD3 R20, P1, PT, R16, R19, RZ ;  /* 0x0000001310147210 */ /* 0x000fe40007f3e0ff */
[-C--:B------:R-:W-:Y:S02]  /*09e0*/  LEA.HI.X.SX32 R19, R21, R17.reuse, 0x2, P0 ;  /* 0x0000001115137211 */ /* 0x080fe400000f16ff */
[----:B------:R-:W-:-:S04]  /*09f0*/  LEA.HI.X.SX32 R21, R25, R17, 0x2, P1 ;  /* 0x0000001119157211 */ /* 0x000fc800008f16ff */
        /* <DEDUP_REMOVED lines=12> */
.L_x_613:
[----:B------:R-:W-:-:S04]  /*0ac0*/  SHF.R.S64 R25, RZ, 0x1e, R21 ;  /* 0x0000001eff197819 */ /* 0x000fc80000001015 */
[----:B------:R-:W-:-:S04]  /*0ad0*/  IADD3 R24, P0, PT, R16, R25, RZ ;  /* 0x0000001910187210 */ /* 0x000fc80007f1e0ff */
[----:B------:R-:W-:Y:S02]  /*0ae0*/  LEA.HI.X.SX32 R25, R21, R17, 0x2, P0 ;  /* 0x0000001115197211 */ /* 0x000fe400000f16ff */
[----:B------:R-:W-:-:S04]  /*0af0*/  IADD3 R20, P0, PT, RZ, RZ, RZ ;  /* 0x000000ffff147210 */ /* 0x000fc80007f1e0ff */
[----:B------:R-:W-:Y:S01]  /*0b00*/  IADD3.X R19, PT, PT, R21, 0x1, RZ, P0, !PT ;  /* 0x0000000115137810 */ /* 0x000fe200007fe4ff */
[----:B------:R-:W2:Y:S03]  /*0b10*/  LDG.E.CONSTANT R25, desc[UR8][R24.64] ;  /* 0x0000000818197981 */ /* 0x000ea6000c1e9900 */
[----:B------:R-:W-:-:S04]  /*0b20*/  SHF.R.S64 R27, R20, 0x1e, R19 ;  /* 0x0000001e141b7819 */ /* 0x000fc80000001013 */
[----:B------:R-:W-:-:S04]  /*0b30*/  IADD3 R18, P1, PT, R16, R27, RZ ;  /* 0x0000001b10127210 */ /* 0x000fc80007f3e0ff */
[----:B------:R-:W-:-:S05]  /*0b40*/  LEA.HI.X.SX32 R19, R19, R17, 0x2, P1 ;  /* 0x0000001113137211 */ /* 0x000fca00008f16ff */
        /* <DEDUP_REMOVED lines=8> */
[CC--:B-----5:R-:W-:Y:S02]  /*0bd0*/  SHF.L.U64.HI R25, R18.reuse, R27.reuse, RZ ;  /* 0x0000001b12197219 */ /* 0x0e0fe400000102ff */
[----:B------:R-:W-:-:S04]  /*0be0*/  SHF.L.U32 R27, R18, R27, RZ ;  /* 0x0000001b121b7219 */ /* 0x000fc800000006ff */
[----:B------:R-:W-:-:S05]  /*0bf0*/  LOP3.LUT R24, R27, R24, RZ, 0xfc, !PT ;  /* 0x000000181b187212 */ /* 0x000fca00078efcff */
        /* <DEDUP_REMOVED lines=19> */
.L_x_615:
[----:B------:R-:W-:-:S05]  /*0d30*/  IMAD.MOV.U32 R19, RZ, RZ, -0x1 ;  /* 0xffffffffff137424 */ /* 0x000fca00078e00ff */
[----:B------:R-:W-:-:S04]  /*0d40*/  SHF.L.U32 R19, R19, R26, RZ ;  /* 0x0000001a13137219 */ /* 0x000fc800000006ff */
[----:B-----5:R-:W-:-:S04]  /*0d50*/  LOP3.LUT R18, R18, R19, RZ, 0x30, !PT ;  /* 0x0000001312127212 */ /* 0x020fc800078e30ff */
[CC--:B------:R-:W-:Y:S02]  /*0d60*/  SHF.L.U32 R19, R18.reuse, R27.reuse, RZ ;  /* 0x0000001b12137219 */ /* 0x0c0fe400000006ff */
[----:B------:R-:W-:Y:S02]  /*0d70*/  SHF.L.U64.HI R25, R18, R27, RZ ;  /* 0x0000001b12197219 */ /* 0x000fe400000102ff */
[----:B------:R-:W-:-:S07]  /*0d80*/  LOP3.LUT R24, R19, R24, RZ, 0xfc, !PT ;  /* 0x0000001813187212 */ /* 0x000fce00078efcff */
.L_x_616:
[----:B-1----:R-:W-:Y:S05]  /*0d90*/  BSYNC.RECONVERGENT B2 ;  /* 0x0000000000027941 */ /* 0x002fea0003800200 */
.L_x_614:
[----:B------:R-:W-:-:S13]  /*0da0*/  ISETP.GT.U32.AND P0, PT, R3, 0x3f, PT ;  /* 0x0000003f0300780c */ /* 0x000fda0003f04070 */
[----:B------:R-:W-:Y:S02]  /*0db0*/  @!P0 VIADD R0, R3, 0xffffffff ;  /* 0xffffffff03008836 */ /* 0x000fe40000000000 */
[----:B------:R-:W-:-:S03]  /*0dc0*/  @!P0 IMAD.MOV.U32 R18, RZ, RZ, -0x1 ;  /* 0xffffffffff128424 */ /* 0x000fc600078e00ff */
[----:B------:R-:W-:Y:S02]  /*0dd0*/  @!P0 SHF.R.U64 R25, R24, R0, R25 ;  /* 0x0000000018198219 */ /* 0x000fe40000001219 */
[----:B------:R-:W-:-:S03]  /*0de0*/  @!P0 SHF.L.U32 R18, R18, R3, RZ ;  /* 0x0000000312128219 */ /* 0x000fc600000006ff */
[----:B------:R-:W-:-:S05]  /*0df0*/  @!P0 IMAD.MOV R25, RZ, RZ, -R25 ;  /* 0x000000ffff198224 */ /* 0x000fca00078e0a19 */
[----:B------:R-:W-:-:S07]  /*0e00*/  @!P0 LOP3.LUT R24, R24, R18, R25, 0xf8, !PT ;  /* 0x0000001218188212 */ /* 0x000fce00078ef819 */
.L_x_612:
[----:B-1----:R-:W-:Y:S05]  /*0e10*/  BSYNC.RECONVERGENT B1 ;  /* 0x0000000000017941 */ /* 0x002fea0003800200 */
.L_x_611:
[----:B------:R-:W-:Y:S01]  /*0e20*/  DSETP.MAX.AND P0, P1, RZ, R22, PT ;  /* 0x00000016ff00722a */ /* 0x000fe2000390f000 */
[----:B------:R-:W-:Y:S01]  /*0e30*/  IMAD.MOV.U32 R3, RZ, RZ, R23 ;  /* 0x000000ffff037224 */ /* 0x000fe200078e0017 */
[----:B------:R-:W-:Y:S01]  /*0e40*/  UMOV UR4, 0xffe00000 ;  /* 0xffe0000000047882 */ /* 0x000fe20000000000 */
[----:B------:R-:W-:Y:S01]  /*0e50*/  IMAD.MOV.U32 R0, RZ, RZ, RZ ;  /* 0x000000ffff007224 */ /* 0x000fe200078e00ff */
[----:B------:R-:W-:Y:S01]  /*0e60*/  UMOV UR5, 0x41efffff ;  /* 0x41efffff00057882 */ /* 0x000fe20000000000 */
[----:B------:R-:W-:Y:S01]  /*0e70*/  IMAD.MOV.U32 R18, RZ, RZ, RZ ;  /* 0x000000ffff127224 */ /* 0x000fe200078e00ff */
[----:B------:R-:W-:Y:S01]  /*0e80*/  UMOV UR6, UR5 ;  /* 0x0000000500067c82 */ /* 0x000fe20008000000 */
[----:B------:R-:W-:Y:S01]  /*0e90*/  IMAD.MOV.U32 R23, RZ, RZ, 0x3fe00000 ;  /* 0x3fe00000ff177424 */ /* 0x000fe200078e00ff */
[----:B------:R-:W-:Y:S02]  /*0ea0*/  FSEL R19, R0, R3, P0 ;  /* 0x0000000300137208 */ /* 0x000fe40000000000 */
[----:B------:R-:W-:Y:S01]  /*0eb0*/  SEL R18, R18, R22, P0 ;  /* 0x0000001612127207 */ /* 0x000fe20000000000 */
[----:B------:R-:W-:-:S03]  /*0ec0*/  IMAD.MOV.U32 R22, RZ, RZ, RZ ;  /* 0x000000ffff167224 */ /* 0x000fc600078e00ff */
[----:B------:R-:W-:Y:S01]  /*0ed0*/  @P1 LOP3.LUT R19, R3, 0x80000, RZ, 0xfc, !PT ;  /* 0x0008000003131812 */ /* 0x000fe200078efcff */
[----:B------:R-:W-:-:S04]  /*0ee0*/  IMAD.U32 R3, RZ, RZ, UR6 ;  /* 0x00000006ff037e24 */ /* 0x000fc8000f8e00ff */
[----:B------:R-:W-:Y:S01]  /*0ef0*/  IMAD.MOV.U32 R0, RZ, RZ, R19 ;  /* 0x000000ffff007224 */ /* 0x000fe200078e0013 */
[----:B------:R-:W-:-:S06]  /*0f00*/  DSETP.MIN.AND P0, P1, R18, UR4, PT ;  /* 0x0000000412007e2a */ /* 0x000fcc000b900000 */
[----:B------:R-:W-:Y:S02]  /*0f10*/  FSEL R21, R0, UR6, P0 ;  /* 0x0000000600157c08 */ /* 0x000fe40008000000 */
[----:B------:R-:W-:Y:S02]  /*0f20*/  SEL R20, R18, UR4, P0 ;  /* 0x0000000412147c07 */ /* 0x000fe40008000000 */
[----:B------:R-:W0:Y:S04]  /*0f30*/  LDC.64 R18, c[0x0][0x388] ;  /* 0x0000e200ff127b82 */ /* 0x000e280000000a00 */
[----:B------:R-:W-:-:S04]  /*0f40*/  @P1 LOP3.LUT R21, R3, 0x80000, RZ, 0xfc, !PT ;  /* 0x0008000003151812 */ /* 0x000fc800078efcff */
[----:B------:R-:W-:-:S06]  /*0f50*/  LOP3.LUT R23, R23, 0x80000000, R21, 0xb8, !PT ;  /* 0x8000000017177812 */ /* 0x000fcc00078eb815 */
[----:B------:R-:W-:-:S10]  /*0f60*/  DADD.RZ R20, R20, R22 ;  /* 0x0000000014147229 */ /* 0x000fd4000000c016 */
[----:B------:R-:W1:Y:S01]  /*0f70*/  F2I.U32.F64.TRUNC R21, R20 ;  /* 0x0000001400157311 */ /* 0x000e62000030d000 */
[----:B0-----:R-:W-:-:S04]  /*0f80*/  IMAD.WIDE R18, R2, 0x4, R18 ;  /* 0x0000000402127825 */ /* 0x001fc800078e0212 */
[----:B-1----:R-:W-:-:S05]  /*0f90*/  IMAD.IADD R3, R21, 0x1, R24 ;  /* 0x0000000115037824 */ /* 0x002fca00078e0218 */
[----:B------:R0:W-:Y:S02]  /*0fa0*/  STG.E desc[UR8][R18.64], R3 ;  /* 0x0000000312007986 */ /* 0x0001e4000c101908 */
.L_x_605:
[----:B-1----:R-:W-:Y:S05]  /*0fb0*/  BSYNC.RECONVERGENT B0 ;  /* 0x0000000000007941 */ /* 0x002fea0003800200 */
.L_x_601:
[----:B------:R-:W1:Y:S01]  /*0fc0*/  LDCU UR4, c[0x0][0x390] ;  /* 0x00007200ff0477ac */ /* 0x000e620008000800 */
[----:B------:R-:W-:-:S05]  /*0fd0*/  IMAD R2, R29, UR7, R2 ;  /* 0x000000071d027c24 */ /* 0x000fca000f8e0202 */
[----:B-1----:R-:W-:-:S13]  /*0fe0*/  ISETP.GE.AND P0, PT, R2, UR4, PT ;  /* 0x0000000402007c0c */ /* 0x002fda000bf06270 */
[----:B------:R-:W-:Y:S05]  /*0ff0*/  @!P0 BRA `(.L_x_617) ;  /* 0xfffffff000688947 */ /* 0x000fea000383ffff */
[----:B------:R-:W-:Y:S05]  /*1000*/  EXIT ;  /* 0x000000000000794d */ /* 0x000fea0003800000 */
.L_x_618:
        /* <DEDUP_REMOVED lines=15> */
.L_x_2803:


//--------------------- .text._Z30decompressFullFile_PreUnpackedIjEvPK14CompressedDataIT_EPS1_i --------------------------
	.section	.text._Z30decompressFullFile_PreUnpackedIjEvPK14CompressedDataIT_EPS1_i,"ax",@progbits
	.align	128
        .global         _Z30decompressFullFile_PreUnpackedIjEvPK14CompressedDataIT_EPS1_i
        .type           _Z30decompressFullFile_PreUnpackedIjEvPK14CompressedDataIT_EPS1_i,@function
        .size           _Z30decompressFullFile_PreUnpackedIjEvPK14CompressedDataIT_EPS1_i,(.L_x_2804 - _Z30decompressFullFile_PreUnpackedIjEvPK14CompressedDataIT_EPS1_i)
        .other          _Z30decompressFullFile_PreUnpackedIjEvPK14CompressedDataIT_EPS1_i,@"STO_CUDA_ENTRY STV_DEFAULT"
_Z30decompressFullFile_PreUnpackedIjEvPK14CompressedDataIT_EPS1_i:
.text._Z30decompressFullFile_PreUnpackedIjEvPK14CompressedDataIT_EPS1_i:
        /* <DEDUP_REMOVED lines=18> */
[----:B------:R-:W2:Y:S04]  /*0120*/  LDG.E R25, desc[UR8][R12.64+0x48] ;  /* 0x000048080c197981 */ /* 0x000ea8000c1e1900 */
[----:B------:R0:W5:Y:S04]  /*0130*/  LDG.E.64 R8, desc[UR8][R12.64+0x10] ;  /* 0x000010080c087981 */ /* 0x000168000c1e1b00 */
[----:B------:R0:W5:Y:S04]  /*0140*/  LDG.E.64 R6, desc[UR8][R12.64+0x18] ;  /* 0x000018080c067981 */ /* 0x000168000c1e1b00 */
[----:B------:R0:W5:Y:S04]  /*0150*/  LDG.E.64 R4, desc[UR8][R12.64] ;  /* 0x000000080c047981 */ /* 0x000168000c1e1b00 */
[----:B------:R0:W5:Y:S01]  /*0160*/  LDG.E.64 R2, desc[UR8][R12.64+0x8] ;  /* 0x000008080c027981 */ /* 0x000162000c1e1b00 */
[----:B------:R-:W1:Y:S02]  /*0170*/  LDCU UR4, c[0x0][0x370] ;  /* 0x00006e00ff0477ac */ /* 0x000e640008000800 */
[----:B-1----:R-:W-:-:S02]  /*0180*/  IMAD R0, R0, UR4, RZ ;  /* 0x0000000400007c24 */ /* 0x002fc4000f8e02ff */
[----:B0-2---:R-:W-:-:S07]  /*0190*/  VIADD R22, R25, 0xffffffff ;  /* 0xffffffff19167836 */ /* 0x005fce0000000000 */
.L_x_625:
[----:B------:R-:W-:Y:S01]  /*01a0*/  ISETP.GE.AND P0, PT, R25, 0x1, PT ;  /* 0x000000011900780c */ /* 0x000fe20003f06270 */
[----:B------:R-:W-:-:S12]  /*01b0*/  BSSY.RECONVERGENT B0, `(.L_x_619) ;  /* 0x000004d000007945 */ /* 0x000fd80003800200 */
[----:B012---:R-:W-:Y:S05]  /*01c0*/  @!P0 BRA `(.L_x_620) ;  /* 0x0000000000508947 */ /* 0x007fea0003800000 */
[----:B------:R-:W-:Y:S01]  /*01d0*/  IMAD.MOV.U32 R12, RZ, RZ, RZ ;  /* 0x000000ffff0c7224 */ /* 0x000fe200078e00ff */
[----:B------:R-:W-:-:S07]  /*01e0*/  MOV R13, R22 ;  /* 0x00000016000d7202 */ /* 0x000fce0000000f00 */
.L_x_622:
[----:B------:R-:W-:Y:S02]  /*01f0*/  IMAD.MOV.U32 R15, RZ, RZ, R12 ;  /* 0x000000ffff0f7224 */ /* 0x000fe400078e000c */
[----:B------:R-:W-:-:S05]  /*0200*/  IMAD.MOV.U32 R14, RZ, RZ, R13 ;  /* 0x000000ffff0e7224 */ /* 0x000fca00078e000d */
[----:B------:R-:W-:-:S04]  /*0210*/  IADD3 R12, PT, PT, R14, R15, RZ ;  /* 0x0000000f0e0c7210 */ /* 0x000fc80007ffe0ff */
[----:B------:R-:W-:-:S05]  /*0220*/  SHF.R.U32.HI R27, RZ, 0x1, R12 ;  /* 0x00000001ff1b7819 */ /* 0x000fca000001160c */
[----:B-----5:R-:W-:-:S04]  /*0230*/  IMAD.WIDE.U32 R12, R27, 0x4, R2 ;  /* 0x000000041b0c7825 */ /* 0x020fc800078e0002 */
[----:B------:R-:W-:Y:S02]  /*0240*/  IMAD.WIDE.U32 R18, R27, 0x4, R4 ;  /* 0x000000041b127825 */ /* 0x000fe400078e0004 */
[----:B------:R-:W2:Y:S04]  /*0250*/  LDG.E.CONSTANT R12, desc[UR8][R12.64] ;  /* 0x000000080c0c7981 */ /* 0x000ea8000c1e9900 */
[----:B------:R-:W3:Y:S01]  /*0260*/  LDG.E.CONSTANT R18, desc[UR8][R18.64] ;  /* 0x0000000812127981 */ /* 0x000ee2000c1e9900 */
[C---:B--2---:R-:W-:Y:S02]  /*0270*/  ISETP.GE.AND P0, PT, R23.reuse, R12, PT ;  /* 0x0000000c1700720c */ /* 0x044fe40003f06270 */
[----:B---3--:R-:W-:-:S13]  /*0280*/  ISETP.GE.AND P1, PT, R23, R18, PT ;  /* 0x000000121700720c */ /* 0x008fda0003f26270 */
[----:B------:R-:W-:Y:S05]  /*0290*/  @!P0 BRA P1, `(.L_x_621) ;  /* 0x00000000002c8947 */ /* 0x000fea0000800000 */
[----:B------:R-:W-:-:S13]  /*02a0*/  ISETP.GE.AND P0, PT, R23, R18, PT ;  /* 0x000000121700720c */ /* 0x000fda0003f06270 */
[C---:B------:R-:W-:Y:S02]  /*02b0*/  @P0 VIADD R15, R27.reuse, 0x1 ;  /* 0x000000011b0f0836 */ /* 0x040fe40000000000 */
[----:B------:R-:W-:-:S03]  /*02c0*/  @!P0 VIADD R14, R27, 0xffffffff ;  /* 0xffffffff1b0e8836 */ /* 0x000fc60000000000 */
[----:B------:R-:W-:Y:S01]  /*02d0*/  MOV R12, R15 ;  /* 0x0000000f000c7202 */ /* 0x000fe20000000f00 */
[----:B------:R-:W-:Y:S01]  /*02e0*/  IMAD.MOV.U32 R13, RZ, RZ, R14 ;  /* 0x000000ffff0d7224 */ /* 0x000fe200078e000e */
[----:B------:R-:W-:-:S13]  /*02f0*/  ISETP.GT.AND P0, PT, R15, R14, PT ;  /* 0x0000000e0f00720c */ /* 0x000fda0003f04270 */
[----:B------:R-:W-:Y:S05]  /*0300*/  @!P0 BRA `(.L_x_622) ;  /* 0xfffffffc00b88947 */ /* 0x000fea000383ffff */
.L_x_620:
[----:B------:R-:W0:Y:S02]  /*0310*/  LDC.64 R12, c[0x0][0x388] ;  /* 0x0000e200ff0c7b82 */ /* 0x000e240000000a00 */
[----:B0-----:R-:W-:-:S05]  /*0320*/  IMAD.WIDE R12, R23, 0x4, R12 ;  /* 0x00000004170c7825 */ /* 0x001fca00078e020c */
[----:B------:R2:W-:Y:S01]  /*0330*/  STG.E desc[UR8][R12.64], RZ ;  /* 0x000000ff0c007986 */ /* 0x0005e2000c101908 */
[----:B------:R-:W-:Y:S05]  /*0340*/  BRA `(.L_x_623) ;  /* 0x0000000000cc7947 */ /* 0x000fea0003800000 */
.L_x_621:
[----:B------:R-:W-:-:S06]  /*0350*/  IMAD.WIDE.U32 R12, R27, 0x4, R8 ;  /* 0x000000041b0c7825 */ /* 0x000fcc00078e0008 */
[----:B------:R-:W2:Y:S02]  /*0360*/  LDG.E.CONSTANT R12, desc[UR8][R12.64] ;  /* 0x000000080c0c7981 */ /* 0x000ea4000c1e9900 */
[----:B--2---:R-:W-:-:S13]  /*0370*/  ISETP.NE.AND P0, PT, R12, 0x4, PT ;  /* 0x000000040c00780c */ /* 0x004fda0003f05270 */
[----:B------:R-:W-:Y:S05]  /*0380*/  @P0 BRA `(.L_x_624) ;  /* 0x0000000000180947 */ /* 0x000fea0003800000 */
[C---:B------:R-:W-:Y:S01]  /*0390*/  IMAD.WIDE R12, R23.reuse, 0x8, R10 ;  /* 0x00000008170c7825 */ /* 0x040fe200078e020a */
[----:B------:R-:W0:Y:S05]  /*03a0*/  LDC.64 R14, c[0x0][0x388] ;  /* 0x0000e200ff0e7b82 */ /* 0x000e2a0000000a00 */
[----:B------:R-:W2:Y:S01]  /*03b0*/  LDG.E.CONSTANT R13, desc[UR8][R12.64] ;  /* 0x000000080c0d7981 */ /* 0x000ea2000c1e9900 */
[----:B0-----:R-:W-:-:S05]  /*03c0*/  IMAD.WIDE R14, R23, 0x4, R14 ;  /* 0x00000004170e7825 */ /* 0x001fca00078e020e */
[----:B--2---:R0:W-:Y:S01]  /*03d0*/  STG.E desc[UR8][R14.64], R13 ;  /* 0x0000000d0e007986 */ /* 0x0041e2000c101908 */
[----:B------:R-:W-:Y:S05]  /*03e0*/  BRA `(.L_x_623) ;  /* 0x0000000000a47947 */ /* 0x000fea0003800000 */
.L_x_624:
[----:B------:R-:W-:Y:S01]  /*03f0*/  IMAD.SHL.U32 R27, R27, 0x4, RZ ;  /* 0x000000041b1b7824 */ /* 0x000fe200078e00ff */
[----:B------:R-:W-:-:S03]  /*0400*/  ISETP.NE.AND P0, PT, R12, 0x2, PT ;  /* 0x000000020c00780c */ /* 0x000fc60003f05270 */
[----:B------:R-:W-:-:S05]  /*0410*/  IMAD.WIDE.U32 R26, R27, 0x8, R6 ;  /* 0x000000081b1a7825 */ /* 0x000fca00078e0006 */
[----:B------:R-:W2:Y:S04]  /*0420*/  LDG.E.64.CONSTANT R12, desc[UR8][R26.64] ;  /* 0x000000081a0c7981 */ /* 0x000ea8000c1e9b00 */
[----:B------:R-:W2:Y:S04]  /*0430*/  LDG.E.64.CONSTANT R14, desc[UR8][R26.64+0x8] ;  /* 0x000008081a0e7981 */ /* 0x000ea8000c1e9b00 */
[----:B------:R-:W3:Y:S01]  /*0440*/  @!P0 LDG.E.64.CONSTANT R16, desc[UR8][R26.64+0x10] ;  /* 0x000010081a108981 */ /* 0x000ee2000c1e9b00 */
[----:B------:R-:W-:-:S05]  /*0450*/  IMAD.WIDE R28, R23, 0x8, R10 ;  /* 0x00000008171c7825 */ /* 0x000fca00078e020a */
[----:B------:R-:W4:Y:S01]  /*0460*/  LDG.E.CONSTANT R24, desc[UR8][R28.64] ;  /* 0x000000081c187981 */ /* 0x000f22000c1e9900 */
[----:B------:R-:W-:Y:S01]  /*0470*/  IADD3 R21, PT, PT, R23, -R18, RZ ;  /* 0x8000001217157210 */ /* 0x000fe20007ffe0ff */
[----:B------:R-:W-:Y:S01]  /*0480*/  UMOV UR4, 0xffe00000 ;  /* 0xffe0000000047882 */ /* 0x000fe20000000000 */
[----:B------:R-:W-:Y:S02]  /*0490*/  UMOV UR5, 0x41efffff ;  /* 0x41efffff00057882 */ /* 0x000fe40000000000 */
[----:B------:R-:W2:Y:S01]  /*04a0*/  I2F.F64 R18, R21 ;  /* 0x0000001500127312 */ /* 0x000ea20000201c00 */
[----:B------:R-:W-:Y:S01]  /*04b0*/  @!P0 IMAD R20, R21, R21, RZ ;  /* 0x0000001515148224 */ /* 0x000fe200078e02ff */
[----:B------:R-:W-:-:S06]  /*04c0*/  UMOV UR6, UR5 ;  /* 0x0000000500067c82 */ /* 0x000fcc0008000000 */
[----:B------:R-:W3:Y:S01]  /*04d0*/  @!P0 I2F.F64.U32 R20, R20 ;  /* 0x0000001400148312 */ /* 0x000ee20000201800 */
[----:B--2---:R-:W-:Y:S01]  /*04e0*/  DFMA R12, R14, R18, R12 ;  /* 0x000000120e0c722b */ /* 0x004fe2000000000c */
[----:B------:R-:W-:-:S07]  /*04f0*/  IMAD.MOV.U32 R14, RZ, RZ, RZ ;  /* 0x000000ffff0e7224 */ /* 0x000fce00078e00ff */
[----:B---3--:R-:W-:Y:S01]  /*0500*/  @!P0 DFMA R12, R16, R20, R12 ;  /* 0x00000014100c822b */ /* 0x008fe2000000000c */
[----:B------:R-:W-:-:S07]  /*0510*/  MOV R16, UR6 ;  /* 0x0000000600107c02 */ /* 0x000fce0008000f00 */
[----:B------:R-:W-:Y:S02]  /*0520*/  DSETP.MAX.AND P0, P1, RZ, R12, PT ;  /* 0x0000000cff00722a */ /* 0x000fe4000390f000 */
[----:B------:R-:W-:Y:S01]  /*0530*/  IMAD.MOV.U32 R17, RZ, RZ, R13 ;  /* 0x000000ffff117224 */ /* 0x000fe200078e000d */
[----:B------:R-:W-:Y:S01]  /*0540*/  MOV R15, R12 ;  /* 0x0000000c000f7202 */ /* 0x000fe20000000f00 */
[----:B------:R-:W-:-:S03]  /*0550*/  IMAD.MOV.U32 R12, RZ, RZ, RZ ;  /* 0x000000ffff0c7224 */ /* 0x000fc600078e00ff */
[----:B------:R-:W-:Y:S02]  /*0560*/  FSEL R19, R14, R17, P0 ;  /* 0x000000110e137208 */ /* 0x000fe40000000000 */
[----:B------:R-:W-:-:S05]  /*0570*/  SEL R12, R12, R15, P0 ;  /* 0x0000000f0c0c7207 */ /* 0x000fca0000000000 */
[----:B------:R-:W-:Y:S01]  /*0580*/  @P1 LOP3.LUT R19, R17, 0x80000, RZ, 0xfc, !PT ;  /* 0x0008000011131812 */ /* 0x000fe200078efcff */
[----:B------:R-:W-:-:S04]  /*0590*/  IMAD.MOV.U32 R17, RZ, RZ, 0x3fe00000 ;  /* 0x3fe00000ff117424 */ /* 0x000fc800078e00ff */
[----:B------:R-:W-:-:S04]  /*05a0*/  IMAD.MOV.U32 R13, RZ, RZ, R19 ;  /* 0x000000ffff0d7224 */ /* 0x000fc800078e0013 */
[----:B------:R-:W-:Y:S02]  /*05b0*/  IMAD.MOV.U32 R14, RZ, RZ, R13 ;  /* 0x000000ffff0e7224 */ /* 0x000fe400078e000d */
[----:B------:R-:W-:-:S06]  /*05c0*/  DSETP.MIN.AND P0, P1, R12, UR4, PT ;  /* 0x000000040c007e2a */ /* 0x000fcc000b900000 */
[----:B------:R-:W-:Y:S02]  /*05d0*/  FSEL R15, R14, UR6, P0 ;  /* 0x000000060e0f7c08 */ /* 0x000fe40008000000 */
[----:B------:R-:W-:Y:S02]  /*05e0*/  SEL R14, R12, UR4, P0 ;  /* 0x000000040c0e7c07 */ /* 0x000fe40008000000 */
[----:B------:R-:W0:Y:S04]  /*05f0*/  LDC.64 R12, c[0x0][0x388] ;  /* 0x0000e200ff0c7b82 */ /* 0x000e280000000a00 */
[----:B------:R-:W-:Y:S01]  /*0600*/  @P1 LOP3.LUT R15, R16, 0x80000, RZ, 0xfc, !PT ;  /* 0x00080000100f1812 */ /* 0x000fe200078efcff */
[----:B------:R-:W-:-:S03]  /*0610*/  HFMA2 R16, -RZ, RZ, 0, 0 ;  /* 0x00000000ff107431 */ /* 0x000fc600000001ff */
[----:B------:R-:W-:-:S06]  /*0620*/  LOP3.LUT R17, R17, 0x80000000, R15, 0xb8, !PT ;  /* 0x8000000011117812 */ /* 0x000fcc00078eb80f */
[----:B------:R-:W-:-:S10]  /*0630*/  DADD.RZ R14, R14, R16 ;  /* 0x000000000e0e7229 */ /* 0x000fd4000000c010 */
[----:B------:R-:W4:Y:S01]  /*0640*/  F2I.U32.F64.TRUNC R15, R14 ;  /* 0x0000000e000f7311 */ /* 0x000f22000030d000 */
[----:B0-----:R-:W-:-:S04]  /*0650*/  IMAD.WIDE R12, R23, 0x4, R12 ;  /* 0x00000004170c7825 */ /* 0x001fc800078e020c */
[----:B----4-:R-:W-:-:S05]  /*0660*/  IMAD.IADD R17, R24, 0x1, R15 ;  /* 0x0000000118117824 */ /* 0x010fca00078e020f */
[----:B------:R1:W-:Y:S02]  /*0670*/  STG.E desc[UR8][R12.64], R17 ;  /* 0x000000110c007986 */ /* 0x0003e4000c101908 */
.L_x_623:
[----:B------:R-:W-:Y:S05]  /*0680*/  BSYNC.RECONVERGENT B0 ;  /* 0x0000000000007941 */ /* 0x000fea0003800200 */
.L_x_619:
[----:B------:R-:W3:Y:S01]  /*0690*/  LDCU UR4, c[0x0][0x390] ;  /* 0x00007200ff0477ac */ /* 0x000ee20008000800 */
[----:B------:R-:W-:-:S04]  /*06a0*/  IADD3 R23, PT, PT, R0, R23, RZ ;  /* 0x0000001700177210 */ /* 0x000fc80007ffe0ff */
[----:B---3--:R-:W-:-:S13]  /*06b0*/  ISETP.GE.AND P0, PT, R23, UR4, PT ;  /* 0x0000000417007c0c */ /* 0x008fda000bf06270 */
[----:B------:R-:W-:Y:S05]  /*06c0*/  @!P0 BRA `(.L_x_625) ;  /* 0xfffffff800b48947 */ /* 0x000fea000383ffff */
[----:B------:R-:W-:Y:S05]  /*06d0*/  EXIT ;  /* 0x000000000000794d */ /* 0x000fea0003800000 */
.L_x_626:
        /* <DEDUP_REMOVED lines=10> */
.L_x_2804:


//--------------------- .text._Z29randomAccessPreUnpackedKernelIjEvPKiS1_S1_PKdPKxS1_PT_ii --------------------------
	.section	.text._Z29randomAccessPreUnpackedKernelIjEvPKiS1_S1_PKdPKxS1_PT_ii,"ax",@progbits
	.align	128
        .global         _Z29randomAccessPreUnpackedKernelIjEvPKiS1_S1_PKdPKxS1_PT_ii
        .type           _Z29randomAccessPreUnpackedKernelIjEvPKiS1_S1_PKdPKxS1_PT_ii,@function
        .size           _Z29randomAccessPreUnpackedKernelIjEvPKiS1_S1_PKdPKxS1_PT_ii,(.L_x_2805 - _Z29randomAccessPreUnpackedKernelIjEvPKiS1_S1_PKdPKxS1_PT_ii)
        .other          _Z29randomAccessPreUnpackedKernelIjEvPKiS1_S1_PKdPKxS1_PT_ii,@"STO_CUDA_ENTRY STV_DEFAULT"
_Z29randomAccessPreUnpackedKernelIjEvPKiS1_S1_PKdPKxS1_PT_ii:
.text._Z29randomAccessPreUnpackedKernelIjEvPKiS1_S1_PKdPKxS1_PT_ii:
        /* <DEDUP_REMOVED lines=21> */
.L_x_630:
[----:B------:R-:W-:Y:S01]  /*0150*/  MOV R12, R4 ;  /* 0x00000004000c7202 */ /* 0x000fe20000000f00 */
        /* <DEDUP_REMOVED lines=11> */
[----:B------:R-:W-:-:S03]  /*0210*/  @!P0 VIADD R13, R3, 0xffffffff ;  /* 0xffffffff030d8836 */ /* 0x000fc60000000000 */
[----:B------:R-:W-:Y:S01]  /*0220*/  MOV R4, R12 ;  /* 0x0000000c00047202 */ /* 0x000fe20000000f00 */
[----:B------:R-:W-:Y:S01]  /*0230*/  IMAD.MOV.U32 R3, RZ, RZ, R13 ;  /* 0x000000ffff037224 */ /* 0x000fe200078e000d */
[----:B------:R-:W-:-:S13]  /*0240*/  ISETP.GT.AND P0, PT, R12, R13, PT ;  /* 0x0000000d0c00720c */ /* 0x000fda0003f04270 */
[----:B------:R-:W-:Y:S05]  /*0250*/  @!P0 BRA `(.L_x_630) ;  /* 0xfffffffc00bc8947 */ /* 0x000fea000383ffff */
[----:B------:R-:W-:Y:S05]  /*0260*/  BRA `(.L_x_631) ;  /* 0x0000000400107947 */ /* 0x000fea0003800000 */
.L_x_628:
        /* <DEDUP_REMOVED lines=16> */
[----:B--2---:R-:W-:-:S02]  /*0370*/  ISETP.GE.AND P0, PT, R2, R9, PT ;  /* 0x000000090200720c */ /* 0x004fc40003f06270 */
[----:B---3--:R-:W-:Y:S01]  /*0380*/  ISETP.GE.AND P1, PT, R2, R3, PT ;  /* 0x000000030200720c */ /* 0x008fe20003f26270 */
[----:B------:R-:W-:-:S12]  /*0390*/  IMAD.MOV.U32 R3, RZ, RZ, 0x1 ;  /* 0x00000001ff037424 */ /* 0x000fd800078e00ff */
[----:B------:R-:W-:Y:S05]  /*03a0*/  @!P0 BRA P1, `(.L_x_629) ;  /* 0x0000000000d08947 */ /* 0x000fea0000800000 */
[----:B------:R-:W-:-:S09]  /*03b0*/  UISETP.NE.AND UP0, UPT, UR7, 0x2, UPT ;  /* 0x000000020700788c */ /* 0x000fd2000bf05270 */
[----:B------:R-:W-:Y:S05]  /*03c0*/  BRA.U !UP0, `(.L_x_631) ;  /* 0x0000000108b87547 */ /* 0x000fea000b800000 */
[----:B------:R-:W2:Y:S04]  /*03d0*/  LDG.E.CONSTANT R3, desc[UR8][R4.64+0x8] ;  /* 0x0000080804037981 */ /* 0x000ea8000c1e9900 */
[----:B------:R-:W3:Y:S01]  /*03e0*/  LDG.E.CONSTANT R9, desc[UR8][R6.64+0x8] ;  /* 0x0000080806097981 */ /* 0x000ee2000c1e9900 */
[C---:B--2---:R-:W-:Y:S01]  /*03f0*/  ISETP.GE.AND P1, PT, R2.reuse, R3, PT ;  /* 0x000000030200720c */ /* 0x044fe20003f26270 */
[----:B------:R-:W-:Y:S01]  /*0400*/  HFMA2 R3, -RZ, RZ, 0, 1.1920928955078125e-07 ;  /* 0x00000002ff037431 */ /* 0x000fe200000001ff */
[----:B---3--:R-:W-:-:S13]  /*0410*/  ISETP.GE.AND P0, PT, R2, R9, PT ;  /* 0x000000090200720c */ /* 0x008fda0003f06270 */
[----:B------:R-:W-:Y:S05]  /*0420*/  @!P0 BRA P1, `(.L_x_629) ;  /* 0x0000000000b08947 */ /* 0x000fea0000800000 */
[----:B------:R-:W-:-:S09]  /*0430*/  UISETP.NE.AND UP0, UPT, UR7, 0x3, UPT ;  /* 0x000000030700788c */ /* 0x000fd2000bf05270 */
[----:B------:R-:W-:Y:S05]  /*0440*/  BRA.U !UP0, `(.L_x_631) ;  /* 0x0000000108987547 */ /* 0x000fea000b800000 */
[----:B------:R-:W2:Y:S04]  /*0450*/  LDG.E.CONSTANT R3, desc[UR8][R4.64+0xc] ;  /* 0x00000c0804037981 */ /* 0x000ea8000c1e9900 */
[----:B------:R-:W3:Y:S01]  /*0460*/  LDG.E.CONSTANT R9, desc[UR8][R6.64+0xc] ;  /* 0x00000c0806097981 */ /* 0x000ee2000c1e9900 */
        /* <DEDUP_REMOVED lines=25> */
[----:B------:R-:W-:Y:S02]  /*0600*/  MOV R3, 0x6 ;  /* 0x0000000600037802 */ /* 0x000fe40000000f00 */
[----:B---3--:R-:W-:-:S13]  /*0610*/  ISETP.GE.AND P0, PT, R2, R9, PT ;  /* 0x000000090200720c */ /* 0x008fda0003f06270 */
        /* <DEDUP_REMOVED lines=9> */
.L_x_631:
[----:B-----5:R-:W0:Y:S02]  /*06b0*/  LDC.64 R2, c[0x0][0x3b0] ;  /* 0x0000ec00ff027b82 */ /* 0x020e240000000a00 */
[----:B0-----:R-:W-:-:S05]  /*06c0*/  IMAD.WIDE R2, R0, 0x4, R2 ;  /* 0x0000000400027825 */ /* 0x001fca00078e0202 */
[----:B------:R-:W-:Y:S01]  /*06d0*/  STG.E desc[UR8][R2.64], RZ ;  /* 0x000000ff02007986 */ /* 0x000fe2000c101908 */
[----:B------:R-:W-:Y:S05]  /*06e0*/  EXIT ;  /* 0x000000000000794d */ /* 0x000fea0003800000 */
.L_x_629:
[----:B------:R-:W-:Y:S05]  /*06f0*/  BSYNC.RECONVERGENT B0 ;  /* 0x0000000000007941 */ /* 0x000fea0003800200 */
.L_x_627:
[----:B------:R-:W0:Y:S02]  /*0700*/  LDC.64 R4, c[0x0][0x390] ;  /* 0x0000e400ff047b82 */ /* 0x000e240000000a00 */
[----:B0-----:R-:W-:-:S05]  /*0710*/  IMAD.WIDE.U32 R4, R3, 0x4, R4 ;  /* 0x0000000403047825 */ /* 0x001fca00078e0004 */
[----:B------:R-:W2:Y:S02]  /*0720*/  LDG.E.CONSTANT R10, desc[UR8][R4.64] ;  /* 0x00000008040a7981 */ /* 0x000ea4000c1e9900 */
[----:B--2---:R-:W-:-:S13]  /*0730*/  ISETP.NE.AND P0, PT, R10, 0x4, PT ;  /* 0x000000040a00780c */ /* 0x004fda0003f05270 */
[----:B------:R-:W0:Y:S08]  /*0740*/  @!P0 LDC.64 R6, c[0x0][0x3a0] ;  /* 0x0000e800ff068b82 */ /* 0x000e300000000a00 */
[----:B------:R-:W1:Y:S01]  /*0750*/  @!P0 LDC.64 R8, c[0x0][0x3b0] ;  /* 0x0000ec00ff088b82 */ /* 0x000e620000000a00 */
[----:B0-----:R-:W-:-:S06]  /*0760*/  @!P0 IMAD.WIDE R6, R2, 0x8, R6 ;  /* 0x0000000802068825 */ /* 0x001fcc00078e0206 */
[----:B------:R-:W2:Y:S01]  /*0770*/  @!P0 LDG.E.CONSTANT R7, desc[UR8][R6.64] ;  /* 0x0000000806078981 */ /* 0x000ea2000c1e9900 */
[----:B-1----:R-:W-:-:S05]  /*0780*/  @!P0 IMAD.WIDE R8, R0, 0x4, R8 ;  /* 0x0000000400088825 */ /* 0x002fca00078e0208 */
[----:B--2---:R0:W-:Y:S01]  /*0790*/  @!P0 STG.E desc[UR8][R8.64], R7 ;  /* 0x0000000708008986 */ /* 0x0041e2000c101908 */
[----:B------:R-:W-:Y:S05]  /*07a0*/  @!P0 EXIT ;  /* 0x000000000000894d */ /* 0x000fea0003800000 */
[----:B------:R-:W1:Y:S08]  /*07b0*/  LDC.64 R4, c[0x0][0x380] ;  /* 0x0000e000ff047b82 */ /* 0x000e700000000a00 */
[----:B0-----:R-:W0:Y:S01]  /*07c0*/  LDC.64 R6, c[0x0][0x398] ;  /* 0x0000e600ff067b82 */ /* 0x001e220000000a00 */
[----:B------:R-:W-:Y:S01]  /*07d0*/  IMAD.SHL.U32 R15, R3, 0x4, RZ ;  /* 0x00000004030f7824 */ /* 0x000fe200078e00ff */
[----:B------:R-:W-:-:S06]  /*07e0*/  ISETP.NE.AND P0, PT, R10, 0x2, PT ;  /* 0x000000020a00780c */ /* 0x000fcc0003f05270 */
[----:B------:R-:W2:Y:S01]  /*07f0*/  LDC.64 R12, c[0x0][0x3a0] ;  /* 0x0000e800ff0c7b82 */ /* 0x000ea20000000a00 */
[----:B-1----:R-:W-:-:S06]  /*0800*/  IMAD.WIDE.U32 R4, R3, 0x4, R4 ;  /* 0x0000000403047825 */ /* 0x002fcc00078e0004 */
[----:B------:R-:W3:Y:S01]  /*0810*/  LDG.E.CONSTANT R5, desc[UR8][R4.64] ;  /* 0x0000000804057981 */ /* 0x000ee2000c1e9900 */
[----:B0-----:R-:W-:-:S05]  /*0820*/  IMAD.WIDE.U32 R14, R15, 0x8, R6 ;  /* 0x000000080f0e7825 */ /* 0x001fca00078e0006 */
[----:B------:R-:W4:Y:S04]  /*0830*/  LDG.E.64.CONSTANT R6, desc[UR8][R14.64] ;  /* 0x000000080e067981 */ /* 0x000f28000c1e9b00 */
[----:B------:R-:W4:Y:S04]  /*0840*/  LDG.E.64.CONSTANT R8, desc[UR8][R14.64+0x8] ;  /* 0x000008080e087981 */ /* 0x000f28000c1e9b00 */
[----:B------:R-:W5:Y:S01]  /*0850*/  @!P0 LDG.E.64.CONSTANT R10, desc[UR8][R14.64+0x10] ;  /* 0x000010080e0a8981 */ /* 0x000f62000c1e9b00 */
[----:B--2---:R-:W-:-:S05]  /*0860*/  IMAD.WIDE R16, R2, 0x8, R12 ;  /* 0x0000000802107825 */ /* 0x004fca00078e020c */
[----:B------:R-:W2:Y:S01]  /*0870*/  LDG.E.CONSTANT R3, desc[UR8][R16.64] ;  /* 0x0000000810037981 */ /* 0x000ea2000c1e9900 */
[----:B------:R-:W-:Y:S01]  /*0880*/  UMOV UR4, 0xffe00000 ;  /* 0xffe0000000047882 */ /* 0x000fe20000000000 */
[----:B------:R-:W-:Y:S02]  /*0890*/  UMOV UR5, 0x41efffff ;  /* 0x41efffff00057882 */ /* 0x000fe40000000000 */
[----:B------:R-:W-:Y:S01]  /*08a0*/  UMOV UR6, UR5 ;  /* 0x0000000500067c82 */ /* 0x000fe20008000000 */
[----:B---3--:R-:W-:-:S04]  /*08b0*/  IMAD.IADD R2, R2, 0x1, -R5 ;  /* 0x0000000102027824 */ /* 0x008fc800078e0a05 */
[----:B------:R-:W4:Y:S01]  /*08c0*/  I2F.F64 R4, R2 ;  /* 0x0000000200047312 */ /* 0x000f220000201c00 */
[----:B------:R-:W-:-:S07]  /*08d0*/  @!P0 IMAD R12, R2, R2, RZ ;  /* 0x00000002020c8224 */ /* 0x000fce00078e02ff */
[----:B------:R-:W5:Y:S01]  /*08e0*/  @!P0 I2F.F64.U32 R12, R12 ;  /* 0x0000000c000c8312 */ /* 0x000f620000201800 */
[----:B----4-:R-:W-:Y:S01]  /*08f0*/  DFMA R4, R8, R4, R6 ;  /* 0x000000040804722b */ /* 0x010fe20000000006 */
[----:B------:R-:W-:-:S07]  /*0900*/  MOV R6, RZ ;  /* 0x000000ff00067202 */ /* 0x000fce0000000f00 */
[----:B-----5:R-:W-:-:S08]  /*0910*/  @!P0 DFMA R4, R10, R12, R4 ;  /* 0x0000000c0a04822b */ /* 0x020fd00000000004 */
[----:B------:R-:W-:Y:S02]  /*0920*/  DSETP.MAX.AND P0, P1, RZ, R4, PT ;  /* 0x00000004ff00722a */ /* 0x000fe4000390f000 */
[----:B------:R-:W-:Y:S02]  /*0930*/  IMAD.MOV.U32 R9, RZ, RZ, R5 ;  /* 0x000000ffff097224 */ /* 0x000fe400078e0005 */
[----:B------:R-:W-:Y:S02]  /*0940*/  IMAD.MOV.U32 R7, RZ, RZ, R4 ;  /* 0x000000ffff077224 */ /* 0x000fe400078e0004 */
[----:B------:R-:W-:Y:S01]  /*0950*/  HFMA2 R4, -RZ, RZ, 0, 0 ;  /* 0x00000000ff047431 */ /* 0x000fe200000001ff */
[----:B------:R-:W-:Y:S01]  /*0960*/  FSEL R11, R6, R9, P0 ;  /* 0x00000009060b7208 */ /* 0x000fe20000000000 */
[----:B------:R-:W-:-:S06]  /*0970*/  IMAD.U32 R6, RZ, RZ, UR6 ;  /* 0x00000006ff067e24 */ /* 0x000fcc000f8e00ff */
[----:B------:R-:W-:Y:S02]  /*0980*/  @P1 LOP3.LUT R11, R9, 0x80000, RZ, 0xfc, !PT ;  /* 0x00080000090b1812 */ /* 0x000fe400078efcff */
[----:B------:R-:W-:Y:S01]  /*0990*/  SEL R4, R4, R7, P0 ;  /* 0x0000000704047207 */ /* 0x000fe20000000000 */
[----:B------:R-:W-:Y:S02]  /*09a0*/  IMAD.MOV.U32 R7, RZ, RZ, 0x3fe00000 ;  /* 0x3fe00000ff077424 */ /* 0x000fe400078e00ff */
[----:B------:R-:W-:-:S05]  /*09b0*/  IMAD.MOV.U32 R5, RZ, RZ, R11 ;  /* 0x000000ffff057224 */ /* 0x000fca00078e000b */
[----:B------:R-:W-:Y:S01]  /*09c0*/  MOV R2, R5 ;  /* 0x0000000500027202 */ /* 0x000fe20000000f00 */
[----:B------:R-:W-:-:S06]  /*09d0*/  DSETP.MIN.AND P0, P1, R4, UR4, PT ;  /* 0x0000000404007e2a */ /* 0x000fcc000b900000 */
[----:B------:R-:W-:Y:S02]  /*09e0*/  FSEL R9, R2, UR6, P0 ;  /* 0x0000000602097c08 */ /* 0x000fe40008000000 */
[----:B------:R-:W-:-:S06]  /*09f0*/  SEL R4, R4, UR4, P0 ;  /* 0x0000000404047c07 */ /* 0x000fcc0008000000 */
[----:B------:R-:W-:Y:S01]  /*0a00*/  @P1 LOP3.LUT R9, R6, 0x80000, RZ, 0xfc, !PT ;  /* 0x0008000006091812 */ /* 0x000fe200078efcff */
[----:B------:R-:W-:-:S04]  /*0a10*/  HFMA2 R6, -RZ, RZ, 0, 0 ;  /* 0x00000000ff067431 */ /* 0x000fc800000001ff */
[----:B------:R-:W-:Y:S02]  /*0a20*/  IMAD.MOV.U32 R5, RZ, RZ, R9 ;  /* 0x000000ffff057224 */ /* 0x000fe400078e0009 */
[----:B------:R-:W0:Y:S03]  /*0a30*/  LDC.64 R8, c[0x0][0x3b0] ;  /* 0x0000ec00ff087b82 */ /* 0x000e260000000a00 */
[----:B------:R-:W-:-:S06]  /*0a40*/  LOP3.LUT R7, R7, 0x80000000, R5, 0xb8, !PT ;  /* 0x8000000007077812 */ /* 0x000fcc00078eb805 */
[----:B------:R-:W-:-:S10]  /*0a50*/  DADD.RZ R4, R4, R6 ;  /* 0x0000000004047229 */ /* 0x000fd4000000c006 */
[----:B------:R-:W2:Y:S01]  /*0a60*/  F2I.U32.F64.TRUNC R4, R4 ;  /* 0x0000000400047311 */ /* 0x000ea2000030d000 */
[----:B0-----:R-:W-:-:S04]  /*0a70*/  IMAD.WIDE R8, R0, 0x4, R8 ;  /* 0x0000000400087825 */ /* 0x001fc800078e0208 */
[----:B--2---:R-:W-:-:S05]  /*0a80*/  IMAD.IADD R3, R3, 0x1, R4 ;  /* 0x0000000103037824 */ /* 0x004fca00078e0204 */
[----:B------:R-:W-:Y:S01]  /*0a90*/  STG.E desc[UR8][R8.64], R3 ;  /* 0x0000000308007986 */ /* 0x000fe2000c101908 */
[----:B------:R-:W-:Y:S05]  /*0aa0*/  EXIT ;  /* 0x000000000000794d */ /* 0x000fea0003800000 */
.L_x_632:
        /* <DEDUP_REMOVED lines=13> */
.L_x_2805:


//--------------------- .text._Z34randomAccessFixedPreUnpackedKernelIjEvPKiPKdPKxS1_PT_ii --------------------------
	.section	.text._Z34randomAccessFixedPreUnpackedKernelIjEvPKiPKdPKxS1_PT_ii,"ax",@progbits
	.align	128
        .global         _Z34randomAccessFixedPreUnpackedKernelIjEvPKiPKdPKxS1_PT_ii
        .type           _Z34randomAccessFixedPreUnpackedKernelIjEvPKiPKdPKxS1_PT_ii,@function
        .size           _Z34randomAccessFixedPreUnpackedKernelIjEvPKiPKdPKxS1_PT_ii,(.L_x_2806 - _Z34randomAccessFixedPreUnpackedKernelIjEvPKiPKdPKxS1_PT_ii)
        .other          _Z34randomAccessFixedPreUnpackedKernelIjEvPKiPKdPKxS1_PT_ii,@"STO_CUDA_ENTRY STV_DEFAULT"
_Z34randomAccessFixedPreUnpackedKernelIjEvPKiPKdPKxS1_PT_ii:
.text._Z34randomAccessFixedPreUnpackedKernelIjEvPKiPKdPKxS1_PT_ii:
[----:B------:R-:W-:Y:S01]  /*0000*/  LDC R1, c[0x0][0x37c] ;  /* 0x0000df00ff017b82 */ /* 0x000fe20000000800 */
[----:B------:R-:W0:Y:S07]  /*0010*/  S2R R7, SR_TID.X ;  /* 0x0000000000077919 */ /* 0x000e2e0000002100 */
[----:B------:R-:W0:Y:S01]  /*0020*/  S2UR UR4, SR_CTAID.X ;  /* 0x00000000000479c3 */ /* 0x000e220000002500 */
[----:B------:R-:W1:Y:S01]  /*0030*/  LDCU UR5, c[0x0][0x3a8] ;  /* 0x00007500ff0577ac */ /* 0x000e620008000800 */
[----:B------:R-:W2:Y:S06]  /*0040*/  LDCU.64 UR8, c[0x0][0x358] ;  /* 0x00006b00ff0877ac */ /* 0x000eac0008000a00 */
[----:B------:R-:W0:Y:S08]  /*0050*/  LDC R20, c[0x0][0x360] ;  /* 0x0000d800ff147b82 */ /* 0x000e300000000800 */
[----:B------:R-:W3:Y:S01]  /*0060*/  LDC.64 R4, c[0x0][0x398] ;  /* 0x0000e600ff047b82 */ /* 0x000ee20000000a00 */
[----:B0-----:R-:W-:-:S04]  /*0070*/  IMAD R20, R20, UR4, R7 ;  /* 0x0000000414147c24 */ /* 0x001fc8000f8e0207 */
[----:B------:R-:W-:-:S04]  /*0080*/  IMAD.SHL.U32 R20, R20, 0x4, RZ ;  /* 0x0000000414147824 */ /* 0x000fc800078e00ff */
[C---:B---3--:R-:W-:Y:S01]  /*0090*/  IMAD.WIDE R4, R20.reuse, 0x4, R4 ;  /* 0x0000000414047825 */ /* 0x048fe200078e0204 */
[C---:B-1----:R-:W-:Y:S02]  /*00a0*/  ISETP.GE.AND P0, PT, R20.reuse, UR5, PT ;  /* 0x0000000514007c0c */ /* 0x042fe4000bf06270 */
[C---:B------:R-:W-:Y:S01]  /*00b0*/  IADD3 R7, PT, PT, R20.reuse, 0x3, RZ ;  /* 0x0000000314077810 */ /* 0x040fe20007ffe0ff */
[C---:B------:R-:W-:Y:S02]  /*00c0*/  VIADD R0, R20.reuse, 0x1 ;  /* 0x0000000114007836 */ /* 0x040fe40000000000 */
[----:B------:R-:W-:Y:S01]  /*00d0*/  VIADD R6, R20, 0x2 ;  /* 0x0000000214067836 */ /* 0x000fe20000000000 */
[----:B------:R-:W-:-:S04]  /*00e0*/  ISETP.GE.AND P2, PT, R7, UR5, PT ;  /* 0x0000000507007c0c */ /* 0x000fc8000bf46270 */
[----:B------:R-:W-:-:S03]  /*00f0*/  ISETP.GE.AND P1, PT, R6, UR5, PT ;  /* 0x0000000506007c0c */ /* 0x000fc6000bf26270 */
[----:B--2---:R0:W5:Y:S01]  /*0100*/  @!P0 LDG.E.CONSTANT R25, desc[UR8][R4.64] ;  /* 0x0000000804198981 */ /* 0x004162000c1e9900 */
[----:B------:R-:W-:Y:S02]  /*0110*/  ISETP.GE.AND P0, PT, R0, UR5, PT ;  /* 0x0000000500007c0c */ /* 0x000fe4000bf06270 */
[----:B------:R-:W-:-:S03]  /*0120*/  VIMNMX R9, PT, PT, R20, UR5, !PT ;  /* 0x0000000514097c48 */ /* 0x000fc6000ffe0100 */
[----:B------:R0:W5:Y:S02]  /*0130*/  @!P2 LDG.E.CONSTANT R3, desc[UR8][R4.64+0xc] ;  /* 0x00000c080403a981 */ /* 0x000164000c1e9900 */
[----:B------:R-:W-:Y:S02]  /*0140*/  IMAD.IADD R0, R9, 0x1, -R20 ;  /* 0x0000000109007824 */ /* 0x000fe400078e0a14 */
[----:B------:R0:W5:Y:S03]  /*0150*/  @!P1 LDG.E.CONSTANT R2, desc[UR8][R4.64+0x8] ;  /* 0x0000080804029981 */ /* 0x000166000c1e9900 */
[----:B------:R-:W-:Y:S01]  /*0160*/  ISETP.NE.AND P3, PT, R0, RZ, PT ;  /* 0x000000ff0000720c */ /* 0x000fe20003f65270 */
[----:B------:R0:W5:-:S12]  /*0170*/  @!P0 LDG.E.CONSTANT R21, desc[UR8][R4.64+0x4] ;  /* 0x0000040804158981 */ /* 0x000158000c1e9900 */
[----:B0-----:R-:W-:Y:S05]  /*0180*/  @!P3 EXIT ;  /* 0x000000000000b94d */ /* 0x001fea0003800000 */
[----:B------:R-:W0:Y:S01]  /*0190*/  LDC R4, c[0x0][0x3ac] ;  /* 0x0000eb00ff047b82 */ /* 0x000e220000000800 */
[----:B-----5:R-:W-:-:S07]  /*01a0*/  IABS R10, R25 ;  /* 0x00000019000a7213 */ /* 0x020fce0000000000 */
[----:B------:R-:W1:Y:S01]  /*01b0*/  LDC.64 R12, c[0x0][0x380] ;  /* 0x0000e000ff0c7b82 */ /* 0x000e620000000a00 */
[----:B0-----:R-:W-:-:S04]  /*01c0*/  IABS R5, R4 ;  /* 0x0000000400057213 */ /* 0x001fc80000000000 */
[----:B------:R-:W0:Y:S08]  /*01d0*/  I2F.RP R8, R5 ;  /* 0x0000000500087306 */ /* 0x000e300000209400 */
[----:B0-----:R-:W0:Y:S02]  /*01e0*/  MUFU.RCP R8, R8 ;  /* 0x0000000800087308 */ /* 0x001e240000001000 */
[----:B0-----:R-:W-:-:S06]  /*01f0*/  VIADD R7, R8, 0xffffffe ;  /* 0x0ffffffe08077836 */ /* 0x001fcc0000000000 */
[----:B------:R-:W0:Y:S02]  /*0200*/  F2I.FTZ.U32.TRUNC.NTZ R7, R7 ;  /* 0x0000000700077305 */ /* 0x000e24000021f000 */
[----:B0-----:R-:W-:-:S04]  /*0210*/  IMAD.MOV R6, RZ, RZ, -R7 ;  /* 0x000000ffff067224 */ /* 0x001fc800078e0a07 */
[----:B------:R-:W-:Y:S02]  /*0220*/  IMAD R9, R6, R5, RZ ;  /* 0x0000000506097224 */ /* 0x000fe400078e02ff */
[----:B------:R-:W-:-:S05]  /*0230*/  HFMA2 R6, -RZ, RZ, 0, 0 ;  /* 0x00000000ff067431 */ /* 0x000fca00000001ff */
[----:B------:R-:W-:Y:S01]  /*0240*/  IMAD.HI.U32 R6, R7, R9, R6 ;  /* 0x0000000907067227 */ /* 0x000fe200078e0006 */
[----:B------:R-:W-:-:S04]  /*0250*/  LOP3.LUT R7, R25, R4, RZ, 0x3c, !PT ;  /* 0x0000000419077212 */ /* 0x000fc800078e3cff */
[----:B------:R-:W-:Y:S01]  /*0260*/  ISETP.GE.AND P2, PT, R7, RZ, PT ;  /* 0x000000ff0700720c */ /* 0x000fe20003f46270 */
[----:B------:R-:W-:Y:S01]  /*0270*/  IMAD.HI.U32 R9, R6, R10, RZ ;  /* 0x0000000a06097227 */ /* 0x000fe200078e00ff */
[----:B------:R-:W-:-:S03]  /*0280*/  LOP3.LUT R7, RZ, R4, RZ, 0x33, !PT ;  /* 0x00000004ff077212 */ /* 0x000fc600078e33ff */
[----:B------:R-:W-:-:S04]  /*0290*/  IMAD.MOV R8, RZ, RZ, -R9 ;  /* 0x000000ffff087224 */ /* 0x000fc800078e0a09 */
[----:B------:R-:W-:-:S05]  /*02a0*/  IMAD R8, R5, R8, R10 ;  /* 0x0000000805087224 */ /* 0x000fca00078e020a */
[----:B------:R-:W-:-:S13]  /*02b0*/  ISETP.GT.U32.AND P1, PT, R5, R8, PT ;  /* 0x000000080500720c */ /* 0x000fda0003f24070 */
[----:B------:R-:W-:Y:S02]  /*02c0*/  @!P1 IMAD.IADD R8, R8, 0x1, -R5 ;  /* 0x0000000108089824 */ /* 0x000fe400078e0a05 */
[----:B------:R-:W-:-:S03]  /*02d0*/  @!P1 VIADD R9, R9, 0x1 ;  /* 0x0000000109099836 */ /* 0x000fc60000000000 */
[----:B------:R-:W-:-:S13]  /*02e0*/  ISETP.GE.U32.AND P0, PT, R8, R5, PT ;  /* 0x000000050800720c */ /* 0x000fda0003f06070 */
[----:B------:R-:W-:Y:S02]  /*02f0*/  @P0 IADD3 R9, PT, PT, R9, 0x1, RZ ;  /* 0x0000000109090810 */ /* 0x000fe40007ffe0ff */
[----:B------:R-:W-:-:S03]  /*0300*/  ISETP.NE.AND P0, PT, R4, RZ, PT ;  /* 0x000000ff0400720c */ /* 0x000fc60003f05270 */
[----:B------:R-:W-:-:S05]  /*0310*/  @!P2 IMAD.MOV R9, RZ, RZ, -R9 ;  /* 0x000000ffff09a224 */ /* 0x000fca00078e0a09 */
[----:B------:R-:W-:-:S05]  /*0320*/  SEL R11, R7, R9, !P0 ;  /* 0x00000009070b7207 */ /* 0x000fca0004000000 */
[----:B-1----:R-:W-:-:S06]  /*0330*/  IMAD.WIDE R8, R11, 0x4, R12 ;  /* 0x000000040b087825 */ /* 0x002fcc00078e020c */
[----:B------:R-:W2:Y:S01]  /*0340*/  LDG.E.CONSTANT R8, desc[UR8][R8.64] ;  /* 0x0000000808087981 */ /* 0x000ea2000c1e9900 */
[----:B------:R-:W-:Y:S01]  /*0350*/  IMAD.MOV R28, RZ, RZ, -R11 ;  /* 0x000000ffff1c7224 */ /* 0x000fe200078e0a0b */
[----:B------:R-:W-:Y:S03]  /*0360*/  BSSY.RECONVERGENT B0, `(.L_x_633) ;  /* 0x000002f000007945 */ /* 0x000fe60003800200 */
[----:B------:R-:W-:Y:S01]  /*0370*/  IMAD R28, R4, R28, R25 ;  /* 0x0000001c041c7224 */ /* 0x000fe200078e0219 */
[----:B--2---:R-:W-:-:S13]  /*0380*/  ISETP.NE.AND P1, PT, R8, 0x4, PT ;  /* 0x000000040800780c */ /* 0x004fda0003f25270 */
[----:B------:R-:W-:Y:S05]  /*0390*/  @P1 BRA `(.L_x_634) ;  /* 0x0000000000181947 */ /* 0x000fea0003800000 */
[----:B------:R-:W0:Y:S02]  /*03a0*/  LDCU.64 UR4, c[0x0][0x390] ;  /* 0x00007200ff0477ac */ /* 0x000e240008000a00 */
[----:B0-----:R-:W-:Y:S01]  /*03b0*/  MOV R14, UR4 ;  /* 0x00000004000e7c02 */ /* 0x001fe20008000f00 */
[----:B------:R-:W-:-:S04]  /*03c0*/  IMAD.U32 R15, RZ, RZ, UR5 ;  /* 0x00000005ff0f7e24 */ /* 0x000fc8000f8e00ff */
[----:B------:R-:W-:-:S05]  /*03d0*/  IMAD.WIDE R8, R25, 0x8, R14 ;  /* 0x0000000819087825 */ /* 0x000fca00078e020e */
[----:B------:R0:W5:Y:S01]  /*03e0*/  LDG.E.CONSTANT R11, desc[UR8][R8.64] ;  /* 0x00000008080b7981 */ /* 0x000162000c1e9900 */
[----:B------:R-:W-:Y:S05]  /*03f0*/  BRA `(.L_x_635) ;  /* 0x0000000000947947 */ /* 0x000fea0003800000 */
.L_x_634:
[----:B------:R-:W0:Y:S01]  /*0400*/  LDC.64 R26, c[0x0][0x388] ;  /* 0x0000e200ff1a7b82 */ /* 0x000e220000000a00 */
[----:B------:R-:W-:Y:S01]  /*0410*/  IMAD.SHL.U32 R9, R11, 0x4, RZ ;  /* 0x000000040b097824 */ /* 0x000fe200078e00ff */
[----:B------:R-:W-:Y:S01]  /*0420*/  ISETP.NE.AND P1, PT, R8, 0x2, PT ;  /* 0x000000020800780c */ /* 0x000fe20003f25270 */
[----:B------:R-:W1:Y:S02]  /*0430*/  LDCU.64 UR4, c[0x0][0x390] ;  /* 0x00007200ff0477ac */ /* 0x000e640008000a00 */
[----:B0-----:R-:W-:-:S05]  /*0440*/  IMAD.WIDE R26, R9, 0x8, R26 ;  /* 0x00000008091a7825 */ /* 0x001fca00078e021a */
[----:B------:R-:W2:Y:S05]  /*0450*/  LDG.E.128 R8, desc[UR8][R26.64] ;  /* 0x000000081a087981 */ /* 0x000eaa000c1e1d00 */
[----:B------:R-:W3:Y:S01]  /*0460*/  @!P1 LDG.E.64.CONSTANT R16, desc[UR8][R26.64+0x10] ;  /* 0x000010081a109981 */ /* 0x000ee2000c1e9b00 */
[----:B-1----:R-:W-:Y:S01]  /*0470*/  MOV R14, UR4 ;  /* 0x00000004000e7c02 */ /* 0x002fe20008000f00 */
[----:B------:R-:W-:-:S04]  /*0480*/  IMAD.U32 R15, RZ, RZ, UR5 ;  /* 0x00000005ff0f7e24 */ /* 0x000fc8000f8e00ff */
[----:B------:R-:W-:-:S06]  /*0490*/  IMAD.WIDE R24, R25, 0x8, R14 ;  /* 0x0000000819187825 */ /* 0x000fcc00078e020e */
[----:B------:R-:W4:Y:S01]  /*04a0*/  LDG.E.CONSTANT R24, desc[UR8][R24.64] ;  /* 0x0000000818187981 */ /* 0x000f22000c1e9900 */
[----:B------:R-:W2:Y:S01]  /*04b0*/  I2F.F64 R22, R28 ;  /* 0x0000001c00167312 */ /* 0x000ea20000201c00 */
[----:B------:R-:W-:Y:S01]  /*04c0*/  @!P1 IMAD R18, R28, R28, RZ ;  /* 0x0000001c1c129224 */ /* 0x000fe200078e02ff */
[----:B------:R-:W-:Y:S01]  /*04d0*/  UMOV UR4, 0xffe00000 ;  /* 0xffe0000000047882 */ /* 0x000fe20000000000 */
[----:B------:R-:W-:Y:S02]  /*04e0*/  UMOV UR5, 0x41efffff ;  /* 0x41efffff00057882 */ /* 0x000fe40000000000 */
[----:B------:R-:W-:-:S03]  /*04f0*/  UMOV UR6, UR5 ;  /* 0x0000000500067c82 */ /* 0x000fc60008000000 */
[----:B------:R-:W3:Y:S01]  /*0500*/  @!P1 I2F.F64.U32 R18, R18 ;  /* 0x0000001200129312 */ /* 0x000ee20000201800 */
[----:B--2---:R-:W-:-:S08]  /*0510*/  DFMA R8, R10, R22, R8 ;  /* 0x000000160a08722b */ /* 0x004fd00000000008 */
[----:B---3--:R-:W-:Y:S01]  /*0520*/  @!P1 DFMA R8, R16, R18, R8 ;  /* 0x000000121008922b */ /* 0x008fe20000000008 */
[----:B------:R-:W-:-:S07]  /*0530*/  IMAD.U32 R16, RZ, RZ, UR6 ;  /* 0x00000006ff107e24 */ /* 0x000fce000f8e00ff */
[----:B------:R-:W-:Y:S02]  /*0540*/  DSETP.MIN.AND P1, P2, R8, UR4, PT ;  /* 0x0000000408007e2a */ /* 0x000fe4000ba20000 */
[----:B------:R-:W-:-:S04]  /*0550*/  MOV R10, R9 ;  /* 0x00000009000a7202 */ /* 0x000fc80000000f00 */
[----:B------:R-:W-:Y:S01]  /*0560*/  FSEL R11, R10, UR6, P1 ;  /* 0x000000060a0b7c08 */ /* 0x000fe20008800000 */
[----:B------:R-:W-:Y:S01]  /*0570*/  IMAD.MOV.U32 R10, RZ, RZ, RZ ;  /* 0x000000ffff0a7224 */ /* 0x000fe200078e00ff */
[----:B------:R-:W-:-:S06]  /*0580*/  SEL R8, R8, UR4, P1 ;  /* 0x0000000408087c07 */ /* 0x000fcc0008800000 */
[----:B------:R-:W-:-:S05]  /*0590*/  @P2 LOP3.LUT R11, R16, 0x80000, RZ, 0xfc, !PT ;  /* 0x00080000100b2812 */ /* 0x000fca00078efcff */
[----:B------:R-:W-:Y:S02]  /*05a0*/  IMAD.MOV.U32 R9, RZ, RZ, R11 ;  /* 0x000000ffff097224 */ /* 0x000fe400078e000b */
[----:B------:R-:W-:-:S03]  /*05b0*/  IMAD.MOV.U32 R11, RZ, RZ, R8 ;  /* 0x000000ffff0b7224 */ /* 0x000fc600078e0008 */
[----:B------:R-:W-:Y:S01]  /*05c0*/  MOV R17, R9 ;  /* 0x0000000900117202 */ /* 0x000fe20000000f00 */
[----:B------:R-:W-:Y:S01]  /*05d0*/  DSETP.MAX.AND P1, P2, RZ, R8, PT ;  /* 0x00000008ff00722a */ /* 0x000fe20003a2f000 */
[----:B------:R-:W-:-:S05]  /*05e0*/  IMAD.MOV.U32 R8, RZ, RZ, RZ ;  /* 0x000000ffff087224 */ /* 0x000fca00078e00ff */
[----:B------:R-:W-:Y:S02]  /*05f0*/  FSEL R19, R10, R17, P1 ;  /* 0x000000110a137208 */ /* 0x000fe40000800000 */
[----:B------:R-:W-:-:S06]  /*0600*/  SEL R8, R8, R11, P1 ;  /* 0x0000000b08087207 */ /* 0x000fcc0000800000 */
[----:B------:R-:W-:-:S04]  /*0610*/  @P2 LOP3.LUT R19, R17, 0x80000, RZ, 0xfc, !PT ;  /* 0x0008000011132812 */ /* 0x000fc800078efcff */
[----:B------:R-:W-:-:S06]  /*0620*/  MOV R9, R19 ;  /* 0x0000001300097202 */ /* 0x000fcc0000000f00 */
[----:B------:R-:W4:Y:S02]  /*0630*/  F2I.U32.F64 R9, R8 ;  /* 0x0000000800097311 */ /* 0x000f240000301000 */
[----:B----4-:R-:W-:-:S07]  /*0640*/  IMAD.IADD R11, R24, 0x1, R9 ;  /* 0x00000001180b7824 */ /* 0x010fce00078e0209 */
.L_x_635:
[----:B------:R-:W-:Y:S05]  /*0650*/  BSYNC.RECONVERGENT B0 ;  /* 0x0000000000007941 */ /* 0x000fea0003800200 */
.L_x_633:
[----:B------:R-:W1:Y:S01]  /*0660*/  LDC.64 R16, c[0x0][0x3a0] ;  /* 0x0000e800ff107b82 */ /* 0x000e620000000a00 */
[----:B------:R-:W-:Y:S01]  /*0670*/  ISETP.NE.AND P1, PT, R0, 0x1, PT ;  /* 0x000000010000780c */ /* 0x000fe20003f25270 */
[----:B-1----:R-:W-:-:S05]  /*0680*/  IMAD.WIDE R16, R20, 0x4, R16 ;  /* 0x0000000414107825 */ /* 0x002fca00078e0210 */
[----:B-----5:R1:W-:Y:S07]  /*0690*/  STG.E desc[UR8][R16.64], R11 ;  /* 0x0000000b10007986 */ /* 0x0203ee000c101908 */
[----:B------:R-:W-:Y:S05]  /*06a0*/  @!P1 EXIT ;  /* 0x000000000000994d */ /* 0x000fea0003800000 */
[----:B------:R-:W-:-:S05]  /*06b0*/  IABS R10, R21 ;  /* 0x00000015000a7213 */ /* 0x000fca0000000000 */
[----:B0-----:R-:W-:-:S04]  /*06c0*/  IMAD.HI.U32 R8, R6, R10, RZ ;  /* 0x0000000a06087227 */ /* 0x001fc800078e00ff */
[----:B------:R-:W-:-:S04]  /*06d0*/  IMAD.MOV R9, RZ, RZ, -R8 ;  /* 0x000000ffff097224 */ /* 0x000fc800078e0a08 */
[----:B------:R-:W-:Y:S01]  /*06e0*/  IMAD R10, R5, R9, R10 ;  /* 0x00000009050a7224 */ /* 0x000fe200078e020a */
[----:B------:R-:W-:-:S04]  /*06f0*/  LOP3.LUT R9, R21, R4, RZ, 0x3c, !PT ;  /* 0x0000000415097212 */ /* 0x000fc800078e3cff */
[----:B------:R-:W-:Y:S02]  /*0700*/  ISETP.GT.U32.AND P2, PT, R5, R10, PT ;  /* 0x0000000a0500720c */ /* 0x000fe40003f44070 */
[----:B------:R-:W-:-:S11]  /*0710*/  ISETP.GE.AND P3, PT, R9, RZ, PT ;  /* 0x000000ff0900720c */ /* 0x000fd60003f66270 */
[----:B------:R-:W-:Y:S01]  /*0720*/  @!P2 IADD3 R10, PT, PT, R10, -R5, RZ ;  /* 0x800000050a0aa210 */ /* 0x000fe20007ffe0ff */
[----:B------:R-:W-:-:S03]  /*0730*/  @!P2 VIADD R8, R8, 0x1 ;  /* 0x000000010808a836 */ /* 0x000fc60000000000 */
[----:B------:R-:W-:-:S13]  /*0740*/  ISETP.GE.U32.AND P1, PT, R10, R5, PT ;  /* 0x000000050a00720c */ /* 0x000fda0003f26070 */
[----:B------:R-:W-:-:S05]  /*0750*/  @P1 VIADD R8, R8, 0x1 ;  /* 0x0000000108081836 */ /* 0x000fca0000000000 */
[----:B------:R-:W-:-:S04]  /*0760*/  @!P3 IADD3 R8, PT, PT, -R8, RZ, RZ ;  /* 0x000000ff0808b210 */ /* 0x000fc80007ffe1ff */
[----:B------:R-:W-:-:S05]  /*0770*/  SEL R23, R7, R8, !P0 ;  /* 0x0000000807177207 */ /* 0x000fca0004000000 */
[----:B------:R-:W-:-:S06]  /*0780*/  IMAD.WIDE R8, R23, 0x4, R12 ;  /* 0x0000000417087825 */ /* 0x000fcc00078e020c */
[----:B------:R-:W2:Y:S01]  /*0790*/  LDG.E.CONSTANT R8, desc[UR8][R8.64] ;  /* 0x0000000808087981 */ /* 0x000ea2000c1e9900 */
[----:B------:R-:W-:Y:S01]  /*07a0*/  BSSY.RECONVERGENT B0, `(.L_x_636) ;  /* 0x000002a000007945 */ /* 0x000fe20003800200 */
[----:B--2---:R-:W-:-:S13]  /*07b0*/  ISETP.NE.AND P1, PT, R8, 0x4, PT ;  /* 0x000000040800780c */ /* 0x004fda0003f25270 */
[----:B------:R-:W-:Y:S05]  /*07c0*/  @!P1 BRA `(.L_x_637) ;  /* 0x0000000000949947 */ /* 0x000fea0003800000 */
[----:B------:R-:W0:Y:S01]  /*07d0*/  LDC.64 R26, c[0x0][0x388] ;  /* 0x0000e200ff1a7b82 */ /* 0x000e220000000a00 */
[----:B------:R-:W-:Y:S01]  /*07e0*/  IMAD.SHL.U32 R9, R23, 0x4, RZ ;  /* 0x0000000417097824 */ /* 0x000fe200078e00ff */
[----:B------:R-:W-:-:S03]  /*07f0*/  ISETP.NE.AND P1, PT, R8, 0x2, PT ;  /* 0x000000020800780c */ /* 0x000fc60003f25270 */
[----:B0-----:R-:W-:-:S05]  /*0800*/  IMAD.WIDE R26, R9, 0x8, R26 ;  /* 0x00000008091a7825 */ /* 0x001fca00078e021a */
[----:B-1----:R-:W2:Y:S05]  /*0810*/  LDG.E.128 R8, desc[UR8][R26.64] ;  /* 0x000000081a087981 */ /* 0x002eaa000c1e1d00 */
[----:B------:R-:W3:Y:S01]  /*0820*/  @!P1 LDG.E.64.CONSTANT R18, desc[UR8][R26.64+0x10] ;  /* 0x000010081a129981 */ /* 0x000ee2000c1e9b00 */
[----:B------:R-:W-:-:S06]  /*0830*/  IMAD.WIDE R24, R21, 0x8, R14 ;  /* 0x0000000815187825 */ /* 0x000fcc00078e020e */
[----:B------:R-:W4:Y:S01]  /*0840*/  LDG.E.CONSTANT R24, desc[UR8][R24.64] ;  /* 0x0000000818187981 */ /* 0x000f22000c1e9900 */
[----:B------:R-:W-:Y:S01]  /*0850*/  IMAD.MOV R23, RZ, RZ, -R23 ;  /* 0x000000ffff177224 */ /* 0x000fe200078e0a17 */
[----:B------:R-:W-:Y:S01]  /*0860*/  UMOV UR4, 0xffe00000 ;  /* 0xffe0000000047882 */ /* 0x000fe20000000000 */
[----:B------:R-:W-:Y:S02]  /*0870*/  UMOV UR5, 0x41efffff ;  /* 0x41efffff00057882 */ /* 0x000fe40000000000 */
[----:B------:R-:W-:Y:S01]  /*0880*/  IMAD R28, R4, R23, R21 ;  /* 0x00000017041c7224 */ /* 0x000fe200078e0215 */
[----:B------:R-:W-:-:S03]  /*0890*/  UMOV UR6, UR5 ;  /* 0x0000000500067c82 */ /* 0x000fc60008000000 */
[----:B------:R-:W2:Y:S01]  /*08a0*/  I2F.F64 R22, R28 ;  /* 0x0000001c00167312 */ /* 0x000ea20000201c00 */
[----:B------:R-:W-:-:S07]  /*08b0*/  @!P1 IMAD R20, R28, R28, RZ ;  /* 0x0000001c1c149224 */ /* 0x000fce00078e02ff */
[----:B------:R-:W3:Y:S01]  /*08c0*/  @!P1 I2F.F64.U32 R20, R20 ;  /* 0x0000001400149312 */ /* 0x000ee20000201800 */
[----:B--2---:R-:W-:-:S08]  /*08d0*/  DFMA R8, R10, R22, R8 ;  /* 0x000000160a08722b */ /* 0x004fd00000000008 */
[----:B---3--:R-:W-:Y:S01]  /*08e0*/  @!P1 DFMA R8, R18, R20, R8 ;  /* 0x000000141208922b */ /* 0x008fe20000000008 */
[----:B------:R-:W-:-:S07]  /*08f0*/  MOV R18, UR6 ;  /* 0x0000000600127c02 */ /* 0x000fce0008000f00 */
[----:B------:R-:W-:Y:S02]  /*0900*/  DSETP.MIN.AND P1, P2, R8, UR4, PT ;  /* 0x0000000408007e2a */ /* 0x000fe4000ba20000 */
[----:B------:R-:W-:-:S04]  /*0910*/  IMAD.MOV.U32 R10, RZ, RZ, R9 ;  /* 0x000000ffff0a7224 */ /* 0x000fc800078e0009 */
[----:B------:R-:W-:Y:S02]  /*0920*/  SEL R8, R8, UR4, P1 ;  /* 0x0000000408087c07 */ /* 0x000fe40008800000 */
[----:B------:R-:W-:Y:S02]  /*0930*/  FSEL R11, R10, UR6, P1 ;  /* 0x000000060a0b7c08 */ /* 0x000fe40008800000 */
[----:B------:R-:W-:-:S04]  /*0940*/  MOV R10, RZ ;  /* 0x000000ff000a7202 */ /* 0x000fc80000000f00 */
[----:B------:R-:W-:-:S05]  /*0950*/  @P2 LOP3.LUT R11, R18, 0x80000, RZ, 0xfc, !PT ;  /* 0x00080000120b2812 */ /* 0x000fca00078efcff */
[----:B------:R-:W-:Y:S02]  /*0960*/  IMAD.MOV.U32 R9, RZ, RZ, R11 ;  /* 0x000000ffff097224 */ /* 0x000fe400078e000b */
[----:B------:R-:W-:Y:S02]  /*0970*/  IMAD.MOV.U32 R11, RZ, RZ, R8 ;  /* 0x000000ffff0b7224 */ /* 0x000fe400078e0008 */
[----:B------:R-:W-:Y:S02]  /*0980*/  IMAD.MOV.U32 R19, RZ, RZ, R9 ;  /* 0x000000ffff137224 */ /* 0x000fe400078e0009 */
[----:B------:R-:W-:Y:S01]  /*0990*/  DSETP.MAX.AND P1, P2, RZ, R8, PT ;  /* 0x00000008ff00722a */ /* 0x000fe20003a2f000 */
[----:B------:R-:W-:-:S05]  /*09a0*/  HFMA2 R8, -RZ, RZ, 0, 0 ;  /* 0x00000000ff087431 */ /* 0x000fca00000001ff */
[----:B------:R-:W-:Y:S02]  /*09b0*/  FSEL R21, R10, R19, P1 ;  /* 0x000000130a157208 */ /* 0x000fe40000800000 */
[----:B------:R-:W-:-:S06]  /*09c0*/  SEL R8, R8, R11, P1 ;  /* 0x0000000b08087207 */ /* 0x000fcc0000800000 */
[----:B------:R-:W-:-:S05]  /*09d0*/  @P2 LOP3.LUT R21, R19, 0x80000, RZ, 0xfc, !PT ;  /* 0x0008000013152812 */ /* 0x000fca00078efcff */
[----:B------:R-:W-:-:S06]  /*09e0*/  IMAD.MOV.U32 R9, RZ, RZ, R21 ;  /* 0x000000ffff097224 */ /* 0x000fcc00078e0015 */
[----:B------:R-:W4:Y:S02]  /*09f0*/  F2I.U32.F64 R9, R8 ;  /* 0x0000000800097311 */ /* 0x000f240000301000 */
[----:B----4-:R-:W-:Y:S01]  /*0a00*/  IMAD.IADD R11, R9, 0x1, R24 ;  /* 0x00000001090b7824 */ /* 0x010fe200078e0218 */
[----:B------:R-:W-:Y:S06]  /*0a10*/  BRA `(.L_x_638) ;  /* 0x0000000000087947 */ /* 0x000fec0003800000 */
.L_x_637:
[----:B------:R-:W-:-:S05]  /*0a20*/  IMAD.WIDE R8, R21, 0x8, R14 ;  /* 0x0000000815087825 */ /* 0x000fca00078e020e */
[----:B-1----:R0:W5:Y:S02]  /*0a30*/  LDG.E.CONSTANT R11, desc[UR8][R8.64] ;  /* 0x00000008080b7981 */ /* 0x002164000c1e9900 */
.L_x_638:
[----:B------:R-:W-:Y:S05]  /*0a40*/  BSYNC.RECONVERGENT B0 ;  /* 0x0000000000007941 */ /* 0x000fea0003800200 */
.L_x_636:
[----:B------:R-:W-:Y:S01]  /*0a50*/  ISETP.NE.AND P1, PT, R0, 0x2, PT ;  /* 0x000000020000780c */ /* 0x000fe20003f25270 */
[----:B-----5:R1:W-:-:S12]  /*0a60*/  STG.E desc[UR8][R16.64+0x4], R11 ;  /* 0x0000040b10007986 */ /* 0x0203d8000c101908 */
[----:B-1----:R-:W-:Y:S05]  /*0a70*/  @!P1 EXIT ;  /* 0x000000000000994d */ /* 0x002fea0003800000 */
[----:B------:R-:W-:-:S05]  /*0a80*/  IABS R10, R2 ;  /* 0x00000002000a7213 */ /* 0x000fca0000000000 */
[----:B0-----:R-:W-:-:S05]  /*0a90*/  IMAD.HI.U32 R8, R6, R10, RZ ;  /* 0x0000000a06087227 */ /* 0x001fca00078e00ff */
[----:B------:R-:W-:-:S05]  /*0aa0*/  IADD3 R9, PT, PT, -R8, RZ, RZ ;  /* 0x000000ff08097210 */ /* 0x000fca0007ffe1ff */
[----:B------:R-:W-:Y:S01]  /*0ab0*/  IMAD R10, R5, R9, R10 ;  /* 0x00000009050a7224 */ /* 0x000fe200078e020a */
[----:B------:R-:W-:-:S04]  /*0ac0*/  LOP3.LUT R9, R2, R4, RZ, 0x3c, !PT ;  /* 0x0000000402097212 */ /* 0x000fc800078e3cff */
[----:B------:R-:W-:Y:S02]  /*0ad0*/  ISETP.GT.U32.AND P2, PT, R5, R10, PT ;  /* 0x0000000a0500720c */ /* 0x000fe40003f44070 */
[----:B------:R-:W-:-:S11]  /*0ae0*/  ISETP.GE.AND P3, PT, R9, RZ, PT ;  /* 0x000000ff0900720c */ /* 0x000fd60003f66270 */
[----:B------:R-:W-:Y:S02]  /*0af0*/  @!P2 IMAD.IADD R10, R10, 0x1, -R5 ;  /* 0x000000010a0aa824 */ /* 0x000fe400078e0a05 */
[----:B------:R-:W-:-:S03]  /*0b00*/  @!P2 VIADD R8, R8, 0x1 ;  /* 0x000000010808a836 */ /* 0x000fc60000000000 */
[----:B------:R-:W-:-:S13]  /*0b10*/  ISETP.GE.U32.AND P1, PT, R10, R5, PT ;  /* 0x000000050a00720c */ /* 0x000fda0003f26070 */
[----:B------:R-:W-:-:S05]  /*0b20*/  @P1 IADD3 R8, PT, PT, R8, 0x1, RZ ;  /* 0x0000000108081810 */ /* 0x000fca0007ffe0ff */
[----:B------:R-:W-:-:S05]  /*0b30*/  @!P3 IMAD.MOV R8, RZ, RZ, -R8 ;  /* 0x000000ffff08b224 */ /* 0x000fca00078e0a08 */
        /* <DEDUP_REMOVED lines=10> */
[----:B------:R-:W2:Y:S05]  /*0be0*/  LDG.E.128 R8, desc[UR8][R26.64] ;  /* 0x000000081a087981 */ /* 0x000eaa000c1e1d00 */
[----:B------:R-:W3:Y:S01]  /*0bf0*/  @!P1 LDG.E.64.CONSTANT R18, desc[UR8][R26.64+0x10] ;  /* 0x000010081a129981 */ /* 0x000ee2000c1e9b00 */
[----:B------:R-:W-:-:S06]  /*0c00*/  IMAD.WIDE R24, R2, 0x8, R14 ;  /* 0x0000000802187825 */ /* 0x000fcc00078e020e */
[----:B------:R-:W4:Y:S01]  /*0c10*/  LDG.E.CONSTANT R24, desc[UR8][R24.64] ;  /* 0x0000000818187981 */ /* 0x000f22000c1e9900 */
[----:B------:R-:W-:Y:S01]  /*0c20*/  IADD3 R21, PT, PT, -R21, RZ, RZ ;  /* 0x000000ff15157210 */ /* 0x000fe20007ffe1ff */
[----:B------:R-:W-:Y:S01]  /*0c30*/  UMOV UR4, 0xffe00000 ;  /* 0xffe0000000047882 */ /* 0x000fe20000000000 */
[----:B------:R-:W-:Y:S02]  /*0c40*/  UMOV UR5, 0x41efffff ;  /* 0x41efffff00057882 */ /* 0x000fe40000000000 */
[----:B------:R-:W-:Y:S01]  /*0c50*/  UMOV UR6, UR5 ;  /* 0x0000000500067c82 */ /* 0x000fe20008000000 */
[----:B------:R-:W-:-:S04]  /*0c60*/  IMAD R2, R4, R21, R2 ;  /* 0x0000001504027224 */ /* 0x000fc800078e0202 */
[----:B------:R0:W2:Y:S01]  /*0c70*/  I2F.F64 R20, R2 ;  /* 0x0000000200147312 */ /* 0x0000a20000201c00 */
[----:B------:R-:W-:-:S07]  /*0c80*/  @!P1 IMAD R22, R2, R2, RZ ;  /* 0x0000000202169224 */ /* 0x000fce00078e02ff */
[----:B------:R-:W3:Y:S01]  /*0c90*/  @!P1 I2F.F64.U32 R22, R22 ;  /* 0x0000001600169312 */ /* 0x000ee20000201800 */
[----:B0-----:R-:W-:Y:S01]  /*0ca0*/  IMAD.MOV.U32 R2, RZ, RZ, RZ ;  /* 0x000000ffff027224 */ /* 0x001fe200078e00ff */
[----:B--2---:R-:W-:-:S08]  /*0cb0*/  DFMA R8, R10, R20, R8 ;  /* 0x000000140a08722b */ /* 0x004fd00000000008 */
[----:B---3--:R-:W-:Y:S01]  /*0cc0*/  @!P1 DFMA R8, R18, R22, R8 ;  /* 0x000000161208922b */ /* 0x008fe20000000008 */
[----:B------:R-:W-:-:S07]  /*0cd0*/  IMAD.U32 R18, RZ, RZ, UR6 ;  /* 0x00000006ff127e24 */ /* 0x000fce000f8e00ff */
[----:B------:R-:W-:Y:S02]  /*0ce0*/  DSETP.MIN.AND P1, P2, R8, UR4, PT ;  /* 0x0000000408007e2a */ /* 0x000fe4000ba20000 */
[----:B------:R-:W-:-:S04]  /*0cf0*/  IMAD.MOV.U32 R10, RZ, RZ, R9 ;  /* 0x000000ffff0a7224 */ /* 0x000fc800078e0009 */
[----:B------:R-:W-:Y:S02]  /*0d00*/  SEL R8, R8, UR4, P1 ;  /* 0x0000000408087c07 */ /* 0x000fe40008800000 */
[----:B------:R-:W-:-:S06]  /*0d10*/  FSEL R11, R10, UR6, P1 ;  /* 0x000000060a0b7c08 */ /* 0x000fcc0008800000 */
[----:B------:R-:W-:-:S04]  /*0d20*/  @P2 LOP3.LUT R11, R18, 0x80000, RZ, 0xfc, !PT ;  /* 0x00080000120b2812 */ /* 0x000fc800078efcff */
[----:B------:R-:W-:Y:S02]  /*0d30*/  MOV R9, R11 ;  /* 0x0000000b00097202 */ /* 0x000fe40000000f00 */
[----:B------:R-:W-:-:S03]  /*0d40*/  MOV R11, R8 ;  /* 0x00000008000b7202 */ /* 0x000fc60000000f00 */
[----:B------:R-:W-:Y:S01]  /*0d50*/  IMAD.MOV.U32 R19, RZ, RZ, R9 ;  /* 0x000000ffff137224 */ /* 0x000fe200078e0009 */
[----:B------:R-:W-:Y:S01]  /*0d60*/  DSETP.MAX.AND P1, P2, RZ, R8, PT ;  /* 0x00000008ff00722a */ /* 0x000fe20003a2f000 */
[----:B------:R-:W-:-:S05]  /*0d70*/  IMAD.MOV.U32 R8, RZ, RZ, RZ ;  /* 0x000000ffff087224 */ /* 0x000fca00078e00ff */
[----:B------:R-:W-:Y:S02]  /*0d80*/  FSEL R21, R2, R19, P1 ;  /* 0x0000001302157208 */ /* 0x000fe40000800000 */
[----:B------:R-:W-:-:S06]  /*0d90*/  SEL R8, R8, R11, P1 ;  /* 0x0000000b08087207 */ /* 0x000fcc0000800000 */
[----:B------:R-:W-:-:S05]  /*0da0*/  @P2 LOP3.LUT R21, R19, 0x80000, RZ, 0xfc, !PT ;  /* 0x0008000013152812 */ /* 0x000fca00078efcff */
[----:B------:R-:W-:-:S06]  /*0db0*/  IMAD.MOV.U32 R9, RZ, RZ, R21 ;  /* 0x000000ffff097224 */ /* 0x000fcc00078e0015 */
[----:B------:R-:W4:Y:S02]  /*0dc0*/  F2I.U32.F64 R9, R8 ;  /* 0x0000000800097311 */ /* 0x000f240000301000 */
[----:B----4-:R-:W-:Y:S01]  /*0dd0*/  IADD3 R11, PT, PT, R9, R24, RZ ;  /* 0x00000018090b7210 */ /* 0x010fe20007ffe0ff */
[----:B------:R-:W-:Y:S06]  /*0de0*/  BRA `(.L_x_641) ;  /* 0x0000000000087947 */ /* 0x000fec0003800000 */
.L_x_640:
[----:B------:R-:W-:-:S05]  /*0df0*/  IMAD.WIDE R8, R2, 0x8, R14 ;  /* 0x0000000802087825 */ /* 0x000fca00078e020e */
[----:B------:R0:W5:Y:S02]  /*0e00*/  LDG.E.CONSTANT R11, desc[UR8][R8.64] ;  /* 0x00000008080b7981 */ /* 0x000164000c1e9900 */
.L_x_641:
[----:B------:R-:W-:Y:S05]  /*0e10*/  BSYNC.RECONVERGENT B0 ;  /* 0x0000000000007941 */ /* 0x000fea0003800200 */
.L_x_639:
[----:B------:R-:W-:Y:S01]  /*0e20*/  ISETP.NE.AND P1, PT, R0, 0x3, PT ;  /* 0x000000030000780c */ /* 0x000fe20003f25270 */
[----:B-----5:R1:W-:-:S12]  /*0e30*/  STG.E desc[UR8][R16.64+0x8], R11 ;  /* 0x0000080b10007986 */ /* 0x0203d8000c101908 */
[----:B-1----:R-:W-:Y:S05]  /*0e40*/  @!P1 EXIT ;  /* 0x000000000000994d */ /* 0x002fea0003800000 */
[----:B------:R-:W-:-:S05]  /*0e50*/  IABS R0, R3 ;  /* 0x0000000300007213 */ /* 0x000fca0000000000 */
[----:B------:R-:W-:-:S04]  /*0e60*/  IMAD.HI.U32 R6, R6, R0, RZ ;  /* 0x0000000006067227 */ /* 0x000fc800078e00ff */
[----:B------:R-:W-:-:S04]  /*0e70*/  IMAD.MOV R2, RZ, RZ, -R6 ;  /* 0x000000ffff027224 */ /* 0x000fc800078e0a06 */
[----:B------:R-:W-:-:S05]  /*0e80*/  IMAD R0, R5, R2, R0 ;  /* 0x0000000205007224 */ /* 0x000fca00078e0200 */
[----:B------:R-:W-:-:S13]  /*0e90*/  ISETP.GT.U32.AND P2, PT, R5, R0, PT ;  /* 0x000000000500720c */ /* 0x000fda0003f44070 */
[----:B------:R-:W-:Y:S01]  /*0ea0*/  @!P2 IMAD.IADD R0, R0, 0x1, -R5 ;  /* 0x000000010000a824 */ /* 0x000fe200078e0a05 */
[----:B------:R-:W-:-:S04]  /*0eb0*/  @!P2 IADD3 R6, PT, PT, R6, 0x1, RZ ;  /* 0x000000010606a810 */ /* 0x000fc80007ffe0ff */
[----:B------:R-:W-:Y:S02]  /*0ec0*/  ISETP.GE.U32.AND P1, PT, R0, R5, PT ;  /* 0x000000050000720c */ /* 0x000fe40003f26070 */
[----:B------:R-:W-:-:S04]  /*0ed0*/  LOP3.LUT R0, R3, R4, RZ, 0x3c, !PT ;  /* 0x0000000403007212 */ /* 0x000fc800078e3cff */
[----:B------:R-:W-:-:S07]  /*0ee0*/  ISETP.GE.AND P3, PT, R0, RZ, PT ;  /* 0x000000ff0000720c */ /* 0x000fce0003f66270 */
[----:B------:R-:W-:-:S06]  /*0ef0*/  @P1 VIADD R6, R6, 0x1 ;  /* 0x0000000106061836 */ /* 0x000fcc0000000000 */
[----:B------:R-:W-:-:S05]  /*0f00*/  @!P3 IMAD.MOV R6, RZ, RZ, -R6 ;  /* 0x000000ffff06b224 */ /* 0x000fca00078e0a06 */
[----:B------:R-:W-:-:S05]  /*0f10*/  SEL R5, R7, R6, !P0 ;  /* 0x0000000607057207 */ /* 0x000fca0004000000 */
[----:B------:R-:W-:-:S05]  /*0f20*/  IMAD.WIDE R12, R5, 0x4, R12 ;  /* 0x00000004050c7825 */ /* 0x000fca00078e020c */
[----:B------:R-:W2:Y:S01]  /*0f30*/  LDG.E.CONSTANT R2, desc[UR8][R12.64] ;  /* 0x000000080c027981 */ /* 0x000ea2000c1e9900 */
[----:B------:R-:W-:Y:S01]  /*0f40*/  IADD3 R0, PT, PT, -R5, RZ, RZ ;  /* 0x000000ff05007210 */ /* 0x000fe20007ffe1ff */
[----:B------:R-:W-:Y:S04]  /*0f50*/  BSSY.RECONVERGENT B0, `(.L_x_642) ;  /* 0x0000029000007945 */ /* 0x000fe80003800200 */
[----:B------:R-:W-:Y:S01]  /*0f60*/  IMAD R18, R4, R0, R3 ;  /* 0x0000000004127224 */ /* 0x000fe200078e0203 */
[----:B--2---:R-:W-:-:S13]  /*0f70*/  ISETP.NE.AND P0, PT, R2, 0x4, PT ;  /* 0x000000040200780c */ /* 0x004fda0003f05270 */
[----:B------:R-:W-:Y:S05]  /*0f80*/  @!P0 BRA `(.L_x_643) ;  /* 0x00000000008c8947 */ /* 0x000fea0003800000 */
[----:B------:R-:W1:Y:S01]  /*0f90*/  LDC.64 R12, c[0x0][0x388] ;  /* 0x0000e200ff0c7b82 */ /* 0x000e620000000a00 */
[----:B------:R-:W-:Y:S01]  /*0fa0*/  IMAD.SHL.U32 R5, R5, 0x4, RZ ;  /* 0x0000000405057824 */ /* 0x000fe200078e00ff */
[----:B------:R-:W-:-:S03]  /*0fb0*/  ISETP.NE.AND P0, PT, R2, 0x2, PT ;  /* 0x000000020200780c */ /* 0x000fc60003f05270 */
[----:B-1----:R-:W-:-:S05]  /*0fc0*/  IMAD.WIDE R12, R5, 0x8, R12 ;  /* 0x00000008050c7825 */ /* 0x002fca00078e020c */
[----:B------:R-:W2:Y:S05]  /*0fd0*/  LDG.E.128 R4, desc[UR8][R12.64] ;  /* 0x000000080c047981 */ /* 0x000eaa000c1e1d00 */
[----:B0-----:R-:W3:Y:S01]  /*0fe0*/  @!P0 LDG.E.64.CONSTANT R8, desc[UR8][R12.64+0x10] ;  /* 0x000010080c088981 */ /* 0x001ee2000c1e9b00 */
[----:B------:R-:W-:-:S05]  /*0ff0*/  IMAD.WIDE R14, R3, 0x8, R14 ;  /* 0x00000008030e7825 */ /* 0x000fca00078e020e */
[----:B------:R-:W4:Y:S01]  /*1000*/  LDG.E.CONSTANT R0, desc[UR8][R14.64] ;  /* 0x000000080e007981 */ /* 0x000f22000c1e9900 */
[----:B------:R-:W2:Y:S01]  /*1010*/  I2F.F64 R2, R18 ;  /* 0x0000001200027312 */ /* 0x000ea20000201c00 */
[----:B------:R-:W-:Y:S01]  /*1020*/  @!P0 IMAD R10, R18, R18, RZ ;  /* 0x00000012120a8224 */ /* 0x000fe200078e02ff */
[----:B------:R-:W-:Y:S01]  /*1030*/  UMOV UR4, 0xffe00000 ;  /* 0xffe0000000047882 */ /* 0x000fe20000000000 */
[----:B------:R-:W-:Y:S02]  /*1040*/  UMOV UR5, 0x41efffff ;  /* 0x41efffff00057882 */ /* 0x000fe40000000000 */
[----:B------:R-:W-:-:S03]  /*1050*/  UMOV UR6, UR5 ;  /* 0x0000000500067c82 */ /* 0x000fc60008000000 */
[----:B------:R-:W3:Y:S01]  /*1060*/  @!P0 I2F.F64.U32 R10, R10 ;  /* 0x0000000a000a8312 */ /* 0x000ee20000201800 */
[----:B--2---:R-:W-:Y:S01]  /*1070*/  DFMA R2, R6, R2, R4 ;  /* 0x000000020602722b */ /* 0x004fe20000000004 */
[----:B------:R-:W-:-:S07]  /*1080*/  IMAD.U32 R6, RZ, RZ, UR6 ;  /* 0x00000006ff067e24 */ /* 0x000fce000f8e00ff */
[----:B---3--:R-:W-:-:S08]  /*1090*/  @!P0 DFMA R2, R8, R10, R2 ;  /* 0x0000000a0802822b */ /* 0x008fd00000000002 */
        /* <DEDUP_REMOVED lines=16> */
[----:B----4-:R-:W-:Y:S01]  /*11a0*/  IMAD.IADD R15, R3, 0x1, R0 ;  /* 0x00000001030f7824 */ /* 0x010fe200078e0200 */
[----:B------:R-:W-:Y:S06]  /*11b0*/  BRA `(.L_x_644) ;  /* 0x0000000000087947 */ /* 0x000fec0003800000 */
.L_x_643:
[----:B------:R-:W-:-:S06]  /*11c0*/  IMAD.WIDE R14, R3, 0x8, R14 ;  /* 0x00000008030e7825 */ /* 0x000fcc00078e020e */
[----:B------:R1:W5:Y:S02]  /*11d0*/  LDG.E.CONSTANT R15, desc[UR8][R14.64] ;  /* 0x000000080e0f7981 */ /* 0x000364000c1e9900 */
.L_x_644:
[----:B------:R-:W-:Y:S05]  /*11e0*/  BSYNC.RECONVERGENT B0 ;  /* 0x0000000000007941 */ /* 0x000fea0003800200 */
.L_x_642:
[----:B-----5:R-:W-:Y:S01]  /*11f0*/  STG.E desc[UR8][R16.64+0xc], R15 ;  /* 0x00000c0f10007986 */ /* 0x020fe2000c101908 */
[----:B------:R-:W-:Y:S05]  /*1200*/  EXIT ;  /* 0x000000000000794d */ /* 0x000fea0003800000 */
.L_x_645:
        /* <DEDUP_REMOVED lines=15> */
.L_x_2806:


//--------------------- .text._Z21unpackAllDeltasKernelIjEvPKiS1_S1_S1_PKlPKjPxii --------------------------
	.section	.text._Z21unpackAllDeltasKernelIjEvPKiS1_S1_S1_PKlPKjPxii,"ax",@progbits
	.align	128
        .global         _Z21unpackAllDeltasKernelIjEvPKiS1_S1_S1_PKlPKjPxii
        .type           _Z21unpackAllDeltasKernelIjEvPKiS1_S1_S1_PKlPKjPxii,@function
        .size           _Z21unpackAllDeltasKernelIjEvPKiS1_S1_S1_PKlPKjPxii,(.L_x_2807 - _Z21unpackAllDeltasKernelIjEvPKiS1_S1_S1_PKlPKjPxii)
        .other          _Z21unpackAllDeltasKernelIjEvPKiS1_S1_S1_PKlPKjPxii,@"STO_CUDA_ENTRY STV_DEFAULT"
_Z21unpackAllDeltasKernelIjEvPKiS1_S1_S1_PKlPKjPxii:
.text._Z21unpackAllDeltasKernelIjEvPKiS1_S1_S1_PKlPKjPxii:
        /* <DEDUP_REMOVED lines=8> */
[----:B------:R-:W0:Y:S01]  /*0080*/  LDCU UR5, c[0x0][0x370] ;  /* 0x00006e00ff0577ac */ /* 0x000e220008000800 */
[----:B------:R-:W1:Y:S01]  /*0090*/  LDCU UR4, c[0x0][0x3b8] ;  /* 0x00007700ff0477ac */ /* 0x000e620008000800 */
[----:B------:R-:W2:Y:S01]  /*00a0*/  LDCU.64 UR14, c[0x0][0x358] ;  /* 0x00006b00ff0e77ac */ /* 0x000ea20008000a00 */
[----:B------:R-:W3:Y:S01]  /*00b0*/  LDCU.128 UR16, c[0x0][0x380] ;  /* 0x00007000ff1077ac */ /* 0x000ee20008000c00 */
[----:B0-----:R-:W-:Y:S01]  /*00c0*/  IMAD R3, R3, UR5, RZ ;  /* 0x0000000503037c24 */ /* 0x001fe2000f8e02ff */
[----:B-1----:R-:W-:-:S12]  /*00d0*/  UIADD3 UR4, UPT, UPT, UR4, -0x1, URZ ;  /* 0xffffffff04047890 */ /* 0x002fd8000fffe0ff */
.L_x_664:
[----:B0-----:R-:W0:Y:S01]  /*00e0*/  LDCU UR5, c[0x0][0x3b8] ;  /* 0x00007700ff0577ac */ /* 0x001e220008000800 */
[----:B------:R-:W-:Y:S01]  /*00f0*/  BSSY.RECONVERGENT B0, `(.L_x_646) ;  /* 0x00000ef000007945 */ /* 0x000fe20003800200 */
[----:B0-----:R-:W-:-:S09]  /*0100*/  UISETP.GE.AND UP0, UPT, UR5, 0x1, UPT ;  /* 0x000000010500788c */ /* 0x001fd2000bf06270 */
[----:B-1----:R-:W-:Y:S05]  /*0110*/  BRA.U !UP0, `(.L_x_647) ;  /* 0x0000000108d47547 */ /* 0x002fea000b800000 */
[----:B------:R-:W0:Y:S01]  /*0120*/  LDCU.128 UR8, c[0x0][0x380] ;  /* 0x00007000ff0877ac */ /* 0x000e220008000c00 */
[----:B------:R-:W-:-:S04]  /*0130*/  ULEA.HI UR5, UR4, UR4, URZ, 0x1 ;  /* 0x0000000404057291 */ /* 0x000fc8000f8f08ff */
[----:B------:R-:W-:-:S04]  /*0140*/  USHF.R.S32.HI UR5, URZ, 0x1, UR5 ;  /* 0x00000001ff057899 */ /* 0x000fc80008011405 */
[----:B------:R-:W-:-:S04]  /*0150*/  UIMAD.WIDE UR12, UR5, 0x4, URZ ;  /* 0x00000004050c78a5 */ /* 0x000fc8000f8e02ff */
[----:B0-----:R-:W-:Y:S02]  /*0160*/  UIADD3 UR6, UP1, UPT, UR12, UR10, URZ ;  /* 0x0000000a0c067290 */ /* 0x001fe4000ff3e0ff */
[----:B------:R-:W-:Y:S02]  /*0170*/  UIADD3 UR8, UP0, UPT, UR12, UR8, URZ ;  /* 0x000000080c087290 */ /* 0x000fe4000ff1e0ff */
[----:B------:R-:W-:Y:S02]  /*0180*/  UIADD3.X UR7, UPT, UPT, UR13, UR11, URZ, UP1, !UPT ;  /* 0x0000000b0d077290 */ /* 0x000fe40008ffe4ff */
[----:B------:R-:W-:Y:S01]  /*0190*/  UIADD3.X UR9, UPT, UPT, UR13, UR9, URZ, UP0, !UPT ;  /* 0x000000090d097290 */ /* 0x000fe200087fe4ff */
[----:B------:R-:W-:Y:S02]  /*01a0*/  IMAD.U32 R6, RZ, RZ, UR6 ;  /* 0x00000006ff067e24 */ /* 0x000fe4000f8e00ff */
[----:B------:R-:W-:Y:S02]  /*01b0*/  IMAD.U32 R4, RZ, RZ, UR8 ;  /* 0x00000008ff047e24 */ /* 0x000fe4000f8e00ff */
[----:B------:R-:W-:-:S02]  /*01c0*/  IMAD.U32 R7, RZ, RZ, UR7 ;  /* 0x00000007ff077e24 */ /* 0x000fc4000f8e00ff */
[----:B------:R-:W-:-:S04]  /*01d0*/  IMAD.U32 R5, RZ, RZ, UR9 ;  /* 0x00000009ff057e24 */ /* 0x000fc8000f8e00ff */
[----:B--2---:R-:W2:Y:S04]  /*01e0*/  LDG.E.CONSTANT R7, desc[UR14][R6.64] ;  /* 0x0000000e06077981 */ /* 0x004ea8000c1e9900 */
[----:B------:R-:W4:Y:S01]  /*01f0*/  LDG.E.CONSTANT R15, desc[UR14][R4.64] ;  /* 0x0000000e040f7981 */ /* 0x000f22000c1e9900 */
[----:B------:R-:W-:Y:S01]  /*0200*/  IMAD.U32 R11, RZ, RZ, UR13 ;  /* 0x0000000dff0b7e24 */ /* 0x000fe2000f8e00ff */
[----:B------:R-:W-:Y:S01]  /*0210*/  BSSY.RELIABLE B1, `(.L_x_648) ;  /* 0x0000023000017945 */ /* 0x000fe20003800100 */
[----:B------:R-:W-:Y:S02]  /*0220*/  IMAD.U32 R8, RZ, RZ, UR12 ;  /* 0x0000000cff087e24 */ /* 0x000fe4000f8e00ff */
[----:B------:R-:W-:Y:S02]  /*0230*/  IMAD.U32 R9, RZ, RZ, UR13 ;  /* 0x0000000dff097e24 */ /* 0x000fe4000f8e00ff */
[----:B------:R-:W-:-:S02]  /*0240*/  IMAD.U32 R10, RZ, RZ, UR12 ;  /* 0x0000000cff0a7e24 */ /* 0x000fc4000f8e00ff */
[----:B------:R-:W-:Y:S02]  /*0250*/  IMAD.U32 R13, RZ, RZ, UR5 ;  /* 0x00000005ff0d7e24 */ /* 0x000fe4000f8e00ff */
[----:B------:R-:W-:Y:S02]  /*0260*/  IMAD.MOV.U32 R9, RZ, RZ, R11 ;  /* 0x000000ffff097224 */ /* 0x000fe400078e000b */
[----:B------:R-:W-:Y:S02]  /*0270*/  IMAD.MOV.U32 R2, RZ, RZ, RZ ;  /* 0x000000ffff027224 */ /* 0x000fe400078e00ff */
[----:B------:R-:W-:Y:S01]  /*0280*/  IMAD.U32 R11, RZ, RZ, UR4 ;  /* 0x00000004ff0b7e24 */ /* 0x000fe2000f8e00ff */
[C---:B--2---:R-:W-:Y:S02]  /*0290*/  ISETP.GE.AND P0, PT, R0.reuse, R7, PT ;  /* 0x000000070000720c */ /* 0x044fe40003f06270 */
[----:B----4-:R-:W-:-:S13]  /*02a0*/  ISETP.GE.AND P1, PT, R0, R15, PT ;  /* 0x0000000f0000720c */ /* 0x010fda0003f26270 */
[----:B------:R-:W-:Y:S05]  /*02b0*/  @!P0 BRA P1, `(.L_x_649) ;  /* 0x0000000000608947 */ /* 0x000fea0000800000 */
[----:B------:R-:W-:Y:S01]  /*02c0*/  BSSY.RELIABLE B2, `(.L_x_650) ;  /* 0x0000015000027945 */ /* 0x000fe20003800100 */
.L_x_651:
[----:B------:R-:W-:-:S13]  /*02d0*/  ISETP.GE.AND P0, PT, R0, R15, PT ;  /* 0x0000000f0000720c */ /* 0x000fda0003f06270 */
[C---:B------:R-:W-:Y:S02]  /*02e0*/  @P0 VIADD R2, R13.reuse, 0x1 ;  /* 0x000000010d020836 */ /* 0x040fe40000000000 */
[----:B------:R-:W-:-:S05]  /*02f0*/  @!P0 VIADD R11, R13, 0xffffffff ;  /* 0xffffffff0d0b8836 */ /* 0x000fca0000000000 */
[----:B------:R-:W-:-:S13]  /*0300*/  ISETP.GT.AND P0, PT, R2, R11, PT ;  /* 0x0000000b0200720c */ /* 0x000fda0003f04270 */
[----:B------:R-:W-:Y:S05]  /*0310*/  @P0 BREAK.RELIABLE B2 ;  /* 0x0000000000020942 */ /* 0x000fea0003800100 */
[----:B------:R-:W-:Y:S05]  /*0320*/  @P0 BREAK.RELIABLE B1 ;  /* 0x0000000000010942 */ /* 0x000fea0003800100 */
[----:B------:R-:W-:Y:S05]  /*0330*/  @P0 BRA `(.L_x_647) ;  /* 0x00000000004c0947 */ /* 0x000fea0003800000 */
[----:B------:R-:W-:-:S05]  /*0340*/  IMAD.IADD R4, R11, 0x1, -R2 ;  /* 0x000000010b047824 */ /* 0x000fca00078e0a02 */
[----:B------:R-:W-:-:S04]  /*0350*/  LEA.HI R13, R4, R4, RZ, 0x1 ;  /* 0x00000004040d7211 */ /* 0x000fc800078f08ff */
[----:B------:R-:W-:-:S05]  /*0360*/  LEA.HI.SX32 R13, R13, R2, 0x1f ;  /* 0x000000020d0d7211 */ /* 0x000fca00078ffaff */
[----:B------:R-:W-:-:S03]  /*0370*/  IMAD.WIDE R4, R13, 0x4, RZ ;  /* 0x000000040d047825 */ /* 0x000fc600078e02ff */
[C---:B---3--:R-:W-:Y:S02]  /*0380*/  IADD3 R8, P1, PT, R4.reuse, UR18, RZ ;  /* 0x0000001204087c10 */ /* 0x048fe4000ff3e0ff */
[----:B------:R-:W-:Y:S02]  /*0390*/  IADD3 R6, P0, PT, R4, UR16, RZ ;  /* 0x0000001004067c10 */ /* 0x000fe4000ff1e0ff */
[C---:B------:R-:W-:Y:S02]  /*03a0*/  IADD3.X R9, PT, PT, R5.reuse, UR19, RZ, P1, !PT ;  /* 0x0000001305097c10 */ /* 0x040fe40008ffe4ff */
[----:B------:R-:W-:-:S04]  /*03b0*/  IADD3.X R7, PT, PT, R5, UR17, RZ, P0, !PT ;  /* 0x0000001105077c10 */ /* 0x000fc800087fe4ff */
[----:B------:R-:W2:Y:S04]  /*03c0*/  LDG.E.CONSTANT R9, desc[UR14][R8.64] ;  /* 0x0000000e08097981 */ /* 0x000ea8000c1e9900 */
[----:B------:R-:W3:Y:S01]  /*03d0*/  LDG.E.CONSTANT R15, desc[UR14][R6.64] ;  /* 0x0000000e060f7981 */ /* 0x000ee2000c1e9900 */
[----:B--2---:R-:W-:-:S04]  /*03e0*/  ISETP.GE.AND P0, PT, R0, R9, PT ;  /* 0x000000090000720c */ /* 0x004fc80003f06270 */
[----:B---3--:R-:W-:-:S13]  /*03f0*/  ISETP.GE.AND P0, PT, R0, R15, !P0 ;  /* 0x0000000f0000720c */ /* 0x008fda0004706270 */
[----:B------:R-:W-:Y:S05]  /*0400*/  @!P0 BRA `(.L_x_651) ;  /* 0xfffffffc00b08947 */ /* 0x000fea000383ffff */
[----:B------:R-:W-:Y:S05]  /*0410*/  BSYNC.RELIABLE B2 ;  /* 0x0000000000027941 */ /* 0x000fea0003800100 */
.L_x_650:
[----:B------:R-:W-:Y:S02]  /*0420*/  IMAD.MOV.U32 R8, RZ, RZ, R4 ;  /* 0x000000ffff087224 */ /* 0x000fe400078e0004 */
[----:B------:R-:W-:-:S07]  /*0430*/  IMAD.MOV.U32 R9, RZ, RZ, R5 ;  /* 0x000000ffff097224 */ /* 0x000fce00078e0005 */
.L_x_649:
[----:B---3--:R-:W-:Y:S05]  /*0440*/  BSYNC.RELIABLE B1 ;  /* 0x0000000000017941 */ /* 0x008fea0003800100 */
.L_x_648:
[----:B------:R-:W-:-:S13]  /*0450*/  ISETP.NE.AND P0, PT, R13, -0x1, PT ;  /* 0xffffffff0d00780c */ /* 0x000fda0003f05270 */
[----:B------:R-:W-:Y:S05]  /*0460*/  @P0 BRA `(.L_x_652) ;  /* 0x0000000000100947 */ /* 0x000fea0003800000 */
.L_x_647:
[----:B------:R-:W0:Y:S02]  /*0470*/  LDC.64 R4, c[0x0][0x3b0] ;  /* 0x0000ec00ff047b82 */ /* 0x000e240000000a00 */
[----:B0-----:R-:W-:-:S05]  /*0480*/  IMAD.WIDE R4, R0, 0x8, R4 ;  /* 0x0000000800047825 */ /* 0x001fca00078e0204 */
[----:B--2---:R0:W-:Y:S01]  /*0490*/  STG.E.64 desc[UR14][R4.64], RZ ;  /* 0x000000ff04007986 */ /* 0x0041e2000c101b0e */
[----:B------:R-:W-:Y:S05]  /*04a0*/  BRA `(.L_x_653) ;  /* 0x0000000800cc7947 */ /* 0x000fea0003800000 */
.L_x_652:
[----:B------:R-:W0:Y:S01]  /*04b0*/  LDCU.128 UR8, c[0x0][0x390] ;  /* 0x00007200ff0877ac */ /* 0x000e220008000c00 */
[----:B------:R-:W1:Y:S01]  /*04c0*/  LDC.64 R4, c[0x0][0x3a0] ;  /* 0x0000e800ff047b82 */ /* 0x000e620000000a00 */
[----:B0-----:R-:W-:-:S04]  /*04d0*/  IADD3 R6, P0, PT, R8, UR8, RZ ;  /* 0x0000000808067c10 */ /* 0x001fc8000ff1e0ff */
[----:B------:R-:W-:-:S05]  /*04e0*/  IADD3.X R7, PT, PT, R9, UR9, RZ, P0, !PT ;  /* 0x0000000909077c10 */ /* 0x000fca00087fe4ff */
[----:B------:R-:W2:Y:S01]  /*04f0*/  LDG.E.CONSTANT R6, desc[UR14][R6.64] ;  /* 0x0000000e06067981 */ /* 0x000ea2000c1e9900 */
[----:B------:R-:W-:Y:S01]  /*0500*/  IADD3 R8, P0, PT, R8, UR10, RZ ;  /* 0x0000000a08087c10 */ /* 0x000fe2000ff1e0ff */
[----:B-1----:R-:W-:-:S03]  /*0510*/  IMAD.WIDE R4, R13, 0x8, R4 ;  /* 0x000000080d047825 */ /* 0x002fc600078e0204 */
[----:B------:R-:W-:Y:S02]  /*0520*/  IADD3.X R9, PT, PT, R9, UR11, RZ, P0, !PT ;  /* 0x0000000b09097c10 */ /* 0x000fe400087fe4ff */
[----:B------:R0:W5:Y:S04]  /*0530*/  LDG.E.64.CONSTANT R10, desc[UR14][R4.64] ;  /* 0x0000000e040a7981 */ /* 0x000168000c1e9b00 */
[----:B------:R0:W5:Y:S01]  /*0540*/  LDG.E.CONSTANT R2, desc[UR14][R8.64] ;  /* 0x0000000e08027981 */ /* 0x000162000c1e9900 */
[----:B------:R-:W-:Y:S01]  /*0550*/  BSSY.RECONVERGENT B1, `(.L_x_654) ;  /* 0x00000a5000017945 */ /* 0x000fe20003800200 */
[----:B------:R-:W-:Y:S01]  /*0560*/  IMAD.IADD R15, R0, 0x1, -R15 ;  /* 0x00000001000f7824 */ /* 0x000fe200078e0a0f */
[----:B--2---:R-:W-:-:S13]  /*0570*/  ISETP.NE.AND P0, PT, R6, 0x4, PT ;  /* 0x000000040600780c */ /* 0x004fda0003f05270 */
[----:B0-----:R-:W-:Y:S05]  /*0580*/  @P0 BRA `(.L_x_655) ;  /* 0x0000000400140947 */ /* 0x001fea0003800000 */
[----:B------:R-:W0:Y:S01]  /*0590*/  LDC.64 R4, c[0x0][0x3a8] ;  /* 0x0000ea00ff047b82 */ /* 0x000e220000000a00 */
[----:B-----5:R-:W-:Y:S02]  /*05a0*/  ISETP.GE.AND P0, PT, R2, 0x1, PT ;  /* 0x000000010200780c */ /* 0x020fe40003f06270 */
[----:B------:R-:W-:Y:S02]  /*05b0*/  CS2R R6, SRZ ;  /* 0x0000000000067805 */ /* 0x000fe4000001ff00 */
[----:B0-----:R-:W-:-:S04]  /*05c0*/  ISETP.EQ.U32.AND P1, PT, R4, RZ, PT ;  /* 0x000000ff0400720c */ /* 0x001fc80003f22070 */
[----:B------:R-:W-:-:S13]  /*05d0*/  ISETP.EQ.OR.EX P0, PT, R5, RZ, !P0, P1 ;  /* 0x000000ff0500720c */ /* 0x000fda0004702710 */
[----:B------:R-:W-:Y:S05]  /*05e0*/  @P0 BRA `(.L_x_656) ;  /* 0x00000008006c0947 */ /* 0x000fea0003800000 */
[----:B------:R-:W-:Y:S01]  /*05f0*/  ISETP.GT.U32.AND P0, PT, R2, 0x20, PT ;  /* 0x000000200200780c */ /* 0x000fe20003f04070 */
[----:B------:R-:W-:Y:S01]  /*0600*/  IMAD.WIDE.U32 R6, R15, R2, R10 ;  /* 0x000000020f067225 */ /* 0x000fe200078e000a */
[----:B------:R-:W-:-:S05]  /*0610*/  SHF.R.S32.HI R9, RZ, 0x1f, R15 ;  /* 0x0000001fff097819 */ /* 0x000fca000001140f */
        /* <DEDUP_REMOVED lines=12> */
[-C--:B------:R-:W-:Y:S02]  /*06e0*/  IADD3 R8, P1, PT, R9, R4.reuse, RZ ;  /* 0x0000000409087210 */ /* 0x080fe40007f3e0ff */
[----:B------:R-:W-:Y:S02]  /*06f0*/  @P0 SHF.R.S64 R7, R7, 0x1e, R6 ;  /* 0x0000001e07070819 */ /* 0x000fe40000001006 */
[----:B------:R-:W-:Y:S02]  /*0700*/  LEA.HI.X.SX32 R9, R10, R5, 0x2, P1 ;  /* 0x000000050a097211 */ /* 0x000fe400008f16ff */
[----:B------:R-:W-:-:S03]  /*0710*/  @P0 IADD3 R4, P1, PT, R7, R4, RZ ;  /* 0x0000000407040210 */ /* 0x000fc60007f3e0ff */
[----:B------:R-:W2:Y:S01]  /*0720*/  LDG.E R8, desc[UR14][R8.64] ;  /* 0x0000000e08087981 */ /* 0x000ea2000c1e1900 */
[----:B------:R-:W-:-:S06]  /*0730*/  @P0 LEA.HI.X.SX32 R5, R6, R5, 0x2, P1 ;  /* 0x0000000506050211 */ /* 0x000fcc00008f16ff */
[----:B------:R-:W3:Y:S01]  /*0740*/  @P0 LDG.E R5, desc[UR14][R4.64] ;  /* 0x0000000e04050981 */ /* 0x000ee2000c1e1900 */
[----:B------:R-:W-:-:S05]  /*0750*/  IMAD.MOV.U32 R11, RZ, RZ, -0x1 ;  /* 0xffffffffff0b7424 */ /* 0x000fca00078e00ff */
[----:B------:R-:W-:Y:S01]  /*0760*/  SHF.L.U32 R11, R11, R2, RZ ;  /* 0x000000020b0b7219 */ /* 0x000fe200000006ff */
[----:B------:R-:W-:Y:S01]  /*0770*/  IMAD.MOV.U32 R7, RZ, RZ, RZ ;  /* 0x000000ffff077224 */ /* 0x000fe200078e00ff */
[----:B--2---:R-:W-:-:S04]  /*0780*/  @!P0 SHF.R.U32.HI R6, RZ, R13, R8 ;  /* 0x0000000dff068219 */ /* 0x004fc80000011608 */
[----:B------:R-:W-:Y:S02]  /*0790*/  @!P0 LOP3.LUT R6, R6, R11, RZ, 0x30, !PT ;  /* 0x0000000b06068212 */ /* 0x000fe400078e30ff */
[----:B---3--:R-:W-:-:S04]  /*07a0*/  @P0 SHF.R.W.U32 R2, R8, R13, R5 ;  /* 0x0000000d08020219 */ /* 0x008fc80000001e05 */
[----:B------:R-:W-:Y:S01]  /*07b0*/  @P0 LOP3.LUT R6, R2, R11, RZ, 0x30, !PT ;  /* 0x0000000b02060212 */ /* 0x000fe200078e30ff */
[----:B------:R-:W-:Y:S06]  /*07c0*/  BRA `(.L_x_656) ;  /* 0x0000000400f47947 */ /* 0x000fec0003800000 */
.L_x_657:
        /* <DEDUP_REMOVED lines=9> */
.L_x_659:
        /* <DEDUP_REMOVED lines=21> */
.L_x_658:
[----:B------:R-:W-:Y:S02]  /*09b0*/  IMAD.MOV.U32 R6, RZ, RZ, R14 ;  /* 0x000000ffff067224 */ /* 0x000fe400078e000e */
[----:B------:R-:W-:Y:S01]  /*09c0*/  IMAD.MOV.U32 R7, RZ, RZ, RZ ;  /* 0x000000ffff077224 */ /* 0x000fe200078e00ff */
[----:B------:R-:W-:Y:S06]  /*09d0*/  BRA `(.L_x_656) ;  /* 0x0000000400707947 */ /* 0x000fec0003800000 */
.L_x_655:
        /* <DEDUP_REMOVED lines=31> */
[----:B------:R-:W-:-:S04]  /*0bd0*/  @P0 LOP3.LUT R6, R6, R9, R7, 0xf8, !PT ;  /* 0x0000000906060212 */ /* 0x000fc800078ef807 */
[----:B------:R-:W-:Y:S01]  /*0be0*/  SHF.R.S32.HI R7, RZ, 0x1f, R6 ;  /* 0x0000001fff077819 */ /* 0x000fe20000011406 */
[----:B------:R-:W-:Y:S06]  /*0bf0*/  BRA `(.L_x_656) ;  /* 0x0000000000e87947 */ /* 0x000fec0003800000 */
.L_x_660:
        /* <DEDUP_REMOVED lines=39> */
.L_x_662:
[----:B------:R-:W-:-:S05]  /*0e70*/  IMAD.MOV.U32 R5, RZ, RZ, -0x1 ;  /* 0xffffffffff057424 */ /* 0x000fca00078e00ff */
[----:B------:R-:W-:-:S04]  /*0e80*/  SHF.L.U32 R4, R5, R14, RZ ;  /* 0x0000000e05047219 */ /* 0x000fc800000006ff */
[----:B-----5:R-:W-:-:S04]  /*0e90*/  LOP3.LUT R4, R12, R4, RZ, 0x30, !PT ;  /* 0x000000040c047212 */ /* 0x020fc800078e30ff */
[CC--:B------:R-:W-:Y:S02]  /*0ea0*/  SHF.L.U32 R6, R4.reuse, R9.reuse, RZ ;  /* 0x0000000904067219 */ /* 0x0c0fe400000006ff */
[----:B------:R-:W-:Y:S02]  /*0eb0*/  SHF.L.U64.HI R7, R4, R9, RZ ;  /* 0x0000000904077219 */ /* 0x000fe400000102ff */
[----:B------:R-:W-:-:S07]  /*0ec0*/  LOP3.LUT R6, R6, R11, RZ, 0xfc, !PT ;  /* 0x0000000b06067212 */ /* 0x000fce00078efcff */
.L_x_663:
[----:B------:R-:W-:Y:S05]  /*0ed0*/  BSYNC.RECONVERGENT B2 ;  /* 0x0000000000027941 */ /* 0x000fea0003800200 */
.L_x_661:
[----:B------:R-:W-:-:S13]  /*0ee0*/  ISETP.GT.U32.AND P0, PT, R2, 0x3f, PT ;  /* 0x0000003f0200780c */ /* 0x000fda0003f04070 */
[----:B------:R-:W-:Y:S05]  /*0ef0*/  @P0 BRA `(.L_x_656) ;  /* 0x0000000000280947 */ /* 0x000fea0003800000 */
[----:B------:R-:W-:Y:S02]  /*0f00*/  VIADD R8, R2, 0xffffffff ;  /* 0xffffffff02087836 */ /* 0x000fe40000000000 */
[----:B------:R-:W-:-:S03]  /*0f10*/  IMAD.MOV.U32 R11, RZ, RZ, -0x1 ;  /* 0xffffffffff0b7424 */ /* 0x000fc600078e00ff */
[-CC-:B------:R-:W-:Y:S02]  /*0f20*/  SHF.R.U64 R4, R6, R8.reuse, R7.reuse ;  /* 0x0000000806047219 */ /* 0x180fe40000001207 */
[----:B------:R-:W-:Y:S02]  /*0f30*/  SHF.R.U32.HI R5, RZ, R8, R7 ;  /* 0x00000008ff057219 */ /* 0x000fe40000011607 */
[----:B------:R-:W-:Y:S02]  /*0f40*/  IADD3 R9, P0, PT, RZ, -R4, RZ ;  /* 0x80000004ff097210 */ /* 0x000fe40007f1e0ff */
[CC--:B------:R-:W-:Y:S02]  /*0f50*/  SHF.L.U64.HI R4, R11.reuse, R2.reuse, 0xffffffff ;  /* 0xffffffff0b047419 */ /* 0x0c0fe40000010202 */
[----:B------:R-:W-:Y:S01]  /*0f60*/  SHF.L.U32 R2, R11, R2, RZ ;  /* 0x000000020b027219 */ /* 0x000fe200000006ff */
[----:B------:R-:W-:-:S03]  /*0f70*/  IMAD.X R5, RZ, RZ, ~R5, P0 ;  /* 0x000000ffff057224 */ /* 0x000fc600000e0e05 */
[----:B------:R-:W-:Y:S02]  /*0f80*/  LOP3.LUT R6, R6, R2, R9, 0xf8, !PT ;  /* 0x0000000206067212 */ /* 0x000fe400078ef809 */
[----:B------:R-:W-:-:S07]  /*0f90*/  LOP3.LUT R7, R7, R4, R5, 0xf8, !PT ;  /* 0x0000000407077212 */ /* 0x000fce00078ef805 */
.L_x_656:
[----:B------:R-:W-:Y:S05]  /*0fa0*/  BSYNC.RECONVERGENT B1 ;  /* 0x0000000000017941 */ /* 0x000fea0003800200 */
.L_x_654:
[----:B------:R-:W0:Y:S02]  /*0fb0*/  LDC.64 R4, c[0x0][0x3b0] ;  /* 0x0000ec00ff047b82 */ /* 0x000e240000000a00 */
[----:B0-----:R-:W-:-:S05]  /*0fc0*/  IMAD.WIDE R4, R0, 0x8, R4 ;  /* 0x0000000800047825 */ /* 0x001fca00078e0204 */
[----:B------:R1:W-:Y:S02]  /*0fd0*/  STG.E.64 desc[UR14][R4.64], R6 ;  /* 0x0000000604007986 */ /* 0x0003e4000c101b0e */
.L_x_653:
[----:B---3--:R-:W-:Y:S05]  /*0fe0*/  BSYNC.RECONVERGENT B0 ;  /* 0x0000000000007941 */ /* 0x008fea0003800200 */
.L_x_646:
[----:B------:R-:W2:Y:S01]  /*0ff0*/  LDCU UR5, c[0x0][0x3bc] ;  /* 0x00007780ff0577ac */ /* 0x000ea20008000800 */
[----:B------:R-:W-:-:S05]  /*1000*/  IMAD.IADD R0, R3, 0x1, R0 ;  /* 0x0000000103007824 */ /* 0x000fca00078e0200 */
[----:B--2---:R-:W-:-:S13]  /*1010*/  ISETP.GE.AND P0, PT, R0, UR5, PT ;  /* 0x0000000500007c0c */ /* 0x004fda000bf06270 */
[----:B------:R-:W-:Y:S05]  /*1020*/  @!P0 BRA `(.L_x_664) ;  /* 0xfffffff0002c8947 */ /* 0x000fea000383ffff */
[----:B------:R-:W-:Y:S05]  /*1030*/  EXIT ;  /* 0x000000000000794d */ /* 0x000fea0003800000 */
.L_x_665:
        /* <DEDUP_REMOVED lines=12> */
.L_x_2807:


//--------------------- .text._Z32randomAccessFixedPartitionKernelIjEvPKiS1_PKdS1_PKlPKjS1_PT_ii --------------------------
	.section	.text._Z32randomAccessFixedPartitionKernelIjEvPKiS1_PKdS1_PKlPKjS1_PT_ii,"ax",@progbits
	.align	128
        .global         _Z32randomAccessFixedPartitionKernelIjEvPKiS1_PKdS1_PKlPKjS1_PT_ii
        .type           _Z32randomAccessFixedPartitionKernelIjEvPKiS1_PKdS1_PKlPKjS1_PT_ii,@function
        .size           _Z32randomAccessFixedPartitionKernelIjEvPKiS1_PKdS1_PKlPKjS1_PT_ii,(.L_x_2808 - _Z32randomAccessFixedPartitionKernelIjEvPKiS1_PKdS1_PKlPKjS1_PT_ii)
        .other          _Z32randomAccessFixedPartitionKernelIjEvPKiS1_PKdS1_PKlPKjS1_PT_ii,@"STO_CUDA_ENTRY STV_DEFAULT"
_Z32randomAccessFixedPartitionKernelIjEvPKiS1_PKdS1_PKlPKjS1_PT_ii:
.text._Z32randomAccessFixedPartitionKernelIjEvPKiS1_PKdS1_PKlPKjS1_PT_ii:
        /* <DEDUP_REMOVED lines=9> */
[----:B------:R-:W1:Y:S07]  /*0090*/  LDCU.64 UR8, c[0x0][0x358] ;  /* 0x00006b00ff0877ac */ /* 0x000e6e0008000a00 */
[----:B------:R-:W2:Y:S01]  /*00a0*/  LDC R4, c[0x0][0x3c4] ;  /* 0x0000f100ff047b82 */ /* 0x000ea20000000800 */
[----:B0-----:R-:W-:-:S06]  /*00b0*/  IMAD.WIDE R2, R0, 0x4, R2 ;  /* 0x0000000400027825 */ /* 0x001fcc00078e0202 */
[----:B-1----:R-:W3:Y:S01]  /*00c0*/  LDG.E.CONSTANT R3, desc[UR8][R2.64] ;  /* 0x0000000802037981 */ /* 0x002ee2000c1e9900 */
[----:B--2---:R-:W-:-:S04]  /*00d0*/  IABS R9, R4 ;  /* 0x0000000400097213 */ /* 0x004fc80000000000 */
[----:B------:R-:W0:Y:S08]  /*00e0*/  I2F.RP R5, R9 ;  /* 0x0000000900057306 */ /* 0x000e300000209400 */
[----:B0-----:R-:W0:Y:S02]  /*00f0*/  MUFU.RCP R5, R5 ;  /* 0x0000000500057308 */ /* 0x001e240000001000 */
[----:B0-----:R-:W-:-:S06]  /*0100*/  VIADD R6, R5, 0xffffffe ;  /* 0x0ffffffe05067836 */ /* 0x001fcc0000000000 */
[----:B------:R0:W1:Y:S02]  /*0110*/  F2I.FTZ.U32.TRUNC.NTZ R7, R6 ;  /* 0x0000000600077305 */ /* 0x000064000021f000 */
[----:B0-----:R-:W-:Y:S02]  /*0120*/  IMAD.MOV.U32 R6, RZ, RZ, RZ ;  /* 0x000000ffff067224 */ /* 0x001fe400078e00ff */
[----:B-1----:R-:W-:-:S04]  /*0130*/  IMAD.MOV R8, RZ, RZ, -R7 ;  /* 0x000000ffff087224 */ /* 0x002fc800078e0a07 */
[----:B------:R-:W-:-:S04]  /*0140*/  IMAD R11, R8, R9, RZ ;  /* 0x00000009080b7224 */ /* 0x000fc800078e02ff */
[----:B------:R-:W-:Y:S02]  /*0150*/  IMAD.HI.U32 R7, R7, R11, R6 ;  /* 0x0000000b07077227 */ /* 0x000fe400078e0006 */
[----:B------:R-:W0:Y:S01]  /*0160*/  LDC.64 R10, c[0x0][0x398] ;  /* 0x0000e600ff0a7b82 */ /* 0x000e220000000a00 */
[----:B---3--:R-:W-:-:S05]  /*0170*/  IABS R2, R3 ;  /* 0x0000000300027213 */ /* 0x008fca0000000000 */
[----:B------:R-:W-:-:S04]  /*0180*/  IMAD.HI.U32 R7, R7, R2, RZ ;  /* 0x0000000207077227 */ /* 0x000fc800078e00ff */
[----:B------:R-:W-:-:S04]  /*0190*/  IMAD.MOV R5, RZ, RZ, -R7 ;  /* 0x000000ffff057224 */ /* 0x000fc800078e0a07 */
[----:B------:R-:W-:-:S05]  /*01a0*/  IMAD R2, R9, R5, R2 ;  /* 0x0000000509027224 */ /* 0x000fca00078e0202 */
[----:B------:R-:W-:-:S13]  /*01b0*/  ISETP.GT.U32.AND P2, PT, R9, R2, PT ;  /* 0x000000020900720c */ /* 0x000fda0003f44070 */
[----:B------:R-:W-:Y:S02]  /*01c0*/  @!P2 IMAD.IADD R2, R2, 0x1, -R9 ;  /* 0x000000010202a824 */ /* 0x000fe400078e0a09 */
[----:B------:R-:W-:Y:S01]  /*01d0*/  @!P2 VIADD R7, R7, 0x1 ;  /* 0x000000010707a836 */ /* 0x000fe20000000000 */
[----:B------:R-:W-:Y:S02]  /*01e0*/  ISETP.NE.AND P2, PT, R4, RZ, PT ;  /* 0x000000ff0400720c */ /* 0x000fe40003f45270 */
[----:B------:R-:W-:Y:S02]  /*01f0*/  ISETP.GE.U32.AND P0, PT, R2, R9, PT ;  /* 0x000000090200720c */ /* 0x000fe40003f06070 */
[----:B------:R-:W1:Y:S01]  /*0200*/  LDC.64 R8, c[0x0][0x388] ;  /* 0x0000e200ff087b82 */ /* 0x000e620000000a00 */
[----:B------:R-:W-:-:S04]  /*0210*/  LOP3.LUT R2, R3, R4, RZ, 0x3c, !PT ;  /* 0x0000000403027212 */ /* 0x000fc800078e3cff */
[----:B------:R-:W-:-:S06]  /*0220*/  ISETP.GE.AND P1, PT, R2, RZ, PT ;  /* 0x000000ff0200720c */ /* 0x000fcc0003f26270 */
[----:B------:R-:W-:-:S04]  /*0230*/  @P0 VIADD R7, R7, 0x1 ;  /* 0x0000000107070836 */ /* 0x000fc80000000000 */
[----:B------:R-:W-:Y:S02]  /*0240*/  IMAD.MOV.U32 R17, RZ, RZ, R7 ;  /* 0x000000ffff117224 */ /* 0x000fe400078e0007 */
[----:B------:R-:W2:Y:S02]  /*0250*/  LDC.64 R6, c[0x0][0x3a0] ;  /* 0x0000e800ff067b82 */ /* 0x000ea40000000a00 */
[----:B------:R-:W-:Y:S01]  /*0260*/  @!P1 IMAD.MOV R17, RZ, RZ, -R17 ;  /* 0x000000ffff119224 */ /* 0x000fe200078e0a11 */
[----:B------:R-:W-:-:S05]  /*0270*/  @!P2 LOP3.LUT R17, RZ, R4, RZ, 0x33, !PT ;  /* 0x00000004ff11a212 */ /* 0x000fca00078e33ff */
[----:B-1----:R-:W-:-:S06]  /*0280*/  IMAD.WIDE R8, R17, 0x4, R8 ;  /* 0x0000000411087825 */ /* 0x002fcc00078e0208 */
[----:B------:R-:W3:Y:S01]  /*0290*/  LDG.E.CONSTANT R8, desc[UR8][R8.64] ;  /* 0x0000000808087981 */ /* 0x000ee2000c1e9900 */
[----:B0-----:R-:W-:-:S05]  /*02a0*/  IMAD.WIDE R10, R17, 0x4, R10 ;  /* 0x00000004110a7825 */ /* 0x001fca00078e020a */
[----:B------:R0:W5:Y:S01]  /*02b0*/  LDG.E.CONSTANT R2, desc[UR8][R10.64] ;  /* 0x000000080a027981 */ /* 0x000162000c1e9900 */
[----:B--2---:R-:W-:-:S06]  /*02c0*/  IMAD.WIDE R6, R17, 0x8, R6 ;  /* 0x0000000811067825 */ /* 0x004fcc00078e0206 */
[----:B------:R-:W5:Y:S01]  /*02d0*/  LDG.E.64.CONSTANT R6, desc[UR8][R6.64] ;  /* 0x0000000806067981 */ /* 0x000f62000c1e9b00 */
[----:B------:R-:W-:-:S04]  /*02e0*/  IMAD.MOV R5, RZ, RZ, -R17 ;  /* 0x000000ffff057224 */ /* 0x000fc800078e0a11 */
[----:B------:R-:W-:Y:S01]  /*02f0*/  IMAD R19, R4, R5, R3 ;  /* 0x0000000504137224 */ /* 0x000fe200078e0203 */
[----:B---3--:R-:W-:-:S13]  /*0300*/  ISETP.NE.AND P0, PT, R8, 0x4, PT ;  /* 0x000000040800780c */ /* 0x008fda0003f05270 */
        /* <DEDUP_REMOVED lines=34> */
.L_x_669:
        /* <DEDUP_REMOVED lines=9> */
.L_x_672:
        /* <DEDUP_REMOVED lines=21> */
.L_x_671:
[----:B------:R-:W-:-:S07]  /*0710*/  IMAD.MOV.U32 R9, RZ, RZ, R13 ;  /* 0x000000ffff097224 */ /* 0x000fce00078e000d */
.L_x_670:
[----:B------:R-:W-:Y:S05]  /*0720*/  BSYNC.RECONVERGENT B0 ;  /* 0x0000000000007941 */ /* 0x000fea0003800200 */
.L_x_668:
[----:B------:R-:W0:Y:S02]  /*0730*/  LDC.64 R2, c[0x0][0x3b8] ;  /* 0x0000ee00ff027b82 */ /* 0x000e240000000a00 */
[----:B0-----:R-:W-:-:S05]  /*0740*/  IMAD.WIDE R2, R0, 0x4, R2 ;  /* 0x0000000400027825 */ /* 0x001fca00078e0202 */
[----:B------:R-:W-:Y:S01]  /*0750*/  STG.E desc[UR8][R2.64], R9 ;  /* 0x0000000902007986 */ /* 0x000fe2000c101908 */
[----:B------:R-:W-:Y:S05]  /*0760*/  EXIT ;  /* 0x000000000000794d */ /* 0x000fea0003800000 */
.L_x_667:
[----:B------:R-:W0:Y:S02]  /*0770*/  LDC.64 R2, c[0x0][0x3b8] ;  /* 0x0000ee00ff027b82 */ /* 0x000e240000000a00 */
[----:B0-----:R-:W-:-:S05]  /*0780*/  IMAD.WIDE R2, R0, 0x4, R2 ;  /* 0x0000000400027825 */ /* 0x001fca00078e0202 */
[----:B------:R-:W-:Y:S01]  /*0790*/  STG.E desc[UR8][R2.64], RZ ;  /* 0x000000ff02007986 */ /* 0x000fe2000c101908 */
[----:B------:R-:W-:Y:S05]  /*07a0*/  EXIT ;  /* 0x000000000000794d */ /* 0x000fea0003800000 */
.L_x_666:
[----:B------:R-:W0:Y:S01]  /*07b0*/  LDC.64 R4, c[0x0][0x390] ;  /* 0x0000e400ff047b82 */ /* 0x000e220000000a00 */
[----:B------:R-:W-:Y:S01]  /*07c0*/  IMAD.SHL.U32 R17, R17, 0x4, RZ ;  /* 0x0000000411117824 */ /* 0x000fe200078e00ff */
[----:B------:R-:W-:-:S03]  /*07d0*/  ISETP.NE.AND P0, PT, R8, 0x2, PT ;  /* 0x000000020800780c */ /* 0x000fc60003f05270 */
[----:B0-----:R-:W-:-:S05]  /*07e0*/  IMAD.WIDE R16, R17, 0x8, R4 ;  /* 0x0000000811107825 */ /* 0x001fca00078e0204 */
        /* <DEDUP_REMOVED lines=14> */
[----:B------:R-:W-:Y:S02]  /*08d0*/  SHF.R.S32.HI R3, RZ, 0x1f, R19 ;  /* 0x0000001fff037819 */ /* 0x000fe40000011413 */
[----:B------:R-:W-:-:S03]  /*08e0*/  LOP3.LUT R6, R10, 0x1f, RZ, 0xc0, !PT ;  /* 0x0000001f0a067812 */ /* 0x000fc600078ec0ff */
[----:B------:R-:W-:-:S05]  /*08f0*/  IMAD R3, R2, R3, R11 ;  /* 0x0000000302037224 */ /* 0x000fca00078e020b */
[----:B------:R-:W-:Y:S01]  /*0900*/  SHF.R.U64 R10, R10, 0x5, R3 ;  /* 0x000000050a0a7819 */ /* 0x000fe20000001203 */
[----:B------:R-:W-:Y:S06]  /*0910*/  @P0 BRA `(.L_x_675) ;  /* 0x0000000000540947 */ /* 0x000fec0003800000 */
[----:B------:R-:W0:Y:S01]  /*0920*/  LDCU.64 UR4, c[0x0][0x3a8] ;  /* 0x00007500ff0477ac */ /* 0x000e220008000a00 */
[----:B------:R-:W-:Y:S02]  /*0930*/  IADD3 R12, P0, PT, RZ, RZ, RZ ;  /* 0x000000ffff0c7210 */ /* 0x000fe40007f1e0ff */
[----:B------:R-:W-:Y:S02]  /*0940*/  SHF.R.S64 R8, RZ, 0x1e, R10 ;  /* 0x0000001eff087819 */ /* 0x000fe4000000100a */
[----:B------:R-:W-:-:S04]  /*0950*/  IADD3.X R3, PT, PT, R10, 0x1, RZ, P0, !PT ;  /* 0x000000010a037810 */ /* 0x000fc800007fe4ff */
[----:B------:R-:W-:Y:S02]  /*0960*/  SHF.R.S64 R12, R12, 0x1e, R3 ;  /* 0x0000001e0c0c7819 */ /* 0x000fe40000001003 */
[----:B0-----:R-:W-:Y:S02]  /*0970*/  IADD3 R8, P0, PT, R8, UR4, RZ ;  /* 0x0000000408087c10 */ /* 0x001fe4000ff1e0ff */
[----:B------:R-:W-:Y:S02]  /*0980*/  IADD3 R12, P1, PT, R12, UR4, RZ ;  /* 0x000000040c0c7c10 */ /* 0x000fe4000ff3e0ff */
[----:B------:R-:W-:Y:S02]  /*0990*/  LEA.HI.X.SX32 R9, R10, UR5, 0x2, P0 ;  /* 0x000000050a097c11 */ /* 0x000fe400080f16ff */
[----:B------:R-:W-:-:S04]  /*09a0*/  LEA.HI.X.SX32 R13, R3, UR5, 0x2, P1 ;  /* 0x00000005030d7c11 */ /* 0x000fc800088f16ff */
        /* <DEDUP_REMOVED lines=12> */
.L_x_675:
[----:B------:R-:W0:Y:S01]  /*0a70*/  LDC.64 R8, c[0x0][0x3a8] ;  /* 0x0000ea00ff087b82 */ /* 0x000e220000000a00 */
        /* <DEDUP_REMOVED lines=39> */
.L_x_677:
[----:B------:R-:W-:-:S05]  /*0cf0*/  IMAD.MOV.U32 R6, RZ, RZ, -0x1 ;  /* 0xffffffffff067424 */ /* 0x000fca00078e00ff */
[----:B------:R-:W-:-:S04]  /*0d00*/  SHF.L.U32 R3, R6, R11, RZ ;  /* 0x0000000b06037219 */ /* 0x000fc800000006ff */
[----:B-----5:R-:W-:-:S04]  /*0d10*/  LOP3.LUT R3, R15, R3, RZ, 0x30, !PT ;  /* 0x000000030f037212 */ /* 0x020fc800078e30ff */
[CC--:B------:R-:W-:Y:S02]  /*0d20*/  SHF.L.U32 R6, R3.reuse, R16.reuse, RZ ;  /* 0x0000001003067219 */ /* 0x0c0fe400000006ff */
[----:B------:R-:W-:Y:S02]  /*0d30*/  SHF.L.U64.HI R12, R3, R16, RZ ;  /* 0x00000010030c7219 */ /* 0x000fe400000102ff */
[----:B------:R-:W-:-:S07]  /*0d40*/  LOP3.LUT R3, R6, R7, RZ, 0xfc, !PT ;  /* 0x0000000706037212 */ /* 0x000fce00078efcff */
.L_x_678:
[----:B------:R-:W-:Y:S05]  /*0d50*/  BSYNC.RECONVERGENT B1 ;  /* 0x0000000000017941 */ /* 0x000fea0003800200 */
.L_x_676:
[----:B------:R-:W-:-:S13]  /*0d60*/  ISETP.GT.U32.AND P0, PT, R2, 0x3f, PT ;  /* 0x0000003f0200780c */ /* 0x000fda0003f04070 */
[----:B------:R-:W-:Y:S02]  /*0d70*/  @!P0 VIADD R6, R2, 0xffffffff ;  /* 0xffffffff02068836 */ /* 0x000fe40000000000 */
[----:B------:R-:W-:-:S03]  /*0d80*/  @!P0 IMAD.MOV.U32 R7, RZ, RZ, -0x1 ;  /* 0xffffffffff078424 */ /* 0x000fc600078e00ff */
[----:B------:R-:W-:Y:S02]  /*0d90*/  @!P0 SHF.R.U64 R12, R3, R6, R12 ;  /* 0x00000006030c8219 */ /* 0x000fe4000000120c */
[----:B------:R-:W-:-:S03]  /*0da0*/  @!P0 SHF.L.U32 R2, R7, R2, RZ ;  /* 0x0000000207028219 */ /* 0x000fc600000006ff */
[----:B------:R-:W-:-:S05]  /*0db0*/  @!P0 IMAD.MOV R12, RZ, RZ, -R12 ;  /* 0x000000ffff0c8224 */ /* 0x000fca00078e0a0c */
[----:B------:R-:W-:-:S07]  /*0dc0*/  @!P0 LOP3.LUT R3, R3, R2, R12, 0xf8, !PT ;  /* 0x0000000203038212 */ /* 0x000fce00078ef80c */
.L_x_674:
[----:B------:R-:W-:Y:S05]  /*0dd0*/  BSYNC.RECONVERGENT B0 ;  /* 0x0000000000007941 */ /* 0x000fea0003800200 */
.L_x_673:
        /* <DEDUP_REMOVED lines=29> */
.L_x_679:
        /* <DEDUP_REMOVED lines=13> */
.L_x_2808:


//--------------------- .text._Z25decompressOptimizedKernelIjEvPK14CompressedDataIT_EPS1_PKii --------------------------
	.section	.text._Z25decompressOptimizedKernelIjEvPK14CompressedDataIT_EPS1_PKii,"ax",@progbits
	.align	128
        .global         _Z25decompressOptimizedKernelIjEvPK14CompressedDataIT_EPS1_PKii
        .type           _Z25decompressOptimizedKernelIjEvPK14CompressedDataIT_EPS1_PKii,@function
        .size           _Z25decompressOptimizedKernelIjEvPK14CompressedDataIT_EPS1_PKii,(.L_x_2809 - _Z25decompressOptimizedKernelIjEvPK14CompressedDataIT_EPS1_PKii)
        .other          _Z25decompressOptimizedKernelIjEvPK14CompressedDataIT_EPS1_PKii,@"STO_CUDA_ENTRY STV_DEFAULT"
_Z25decompressOptimizedKernelIjEvPK14CompressedDataIT_EPS1_PKii:
.text._Z25decompressOptimizedKernelIjEvPK14CompressedDataIT_EPS1_PKii:
        /* <DEDUP_REMOVED lines=8> */
[----:B------:R-:W0:Y:S01]  /*0080*/  LDCU.64 UR4, c[0x0][0x380] ;  /* 0x00007000ff0477ac */ /* 0x000e220008000a00 */
[----:B------:R-:W1:Y:S01]  /*0090*/  LDCU.64 UR8, c[0x0][0x358] ;  /* 0x00006b00ff0877ac */ /* 0x000e620008000a00 */
[----:B0-----:R-:W-:-:S04]  /*00a0*/  UISETP.NE.U32.AND UP0, UPT, UR4, URZ, UPT ;  /* 0x000000ff0400728c */ /* 0x001fc8000bf05070 */
[----:B------:R-:W-:-:S09]  /*00b0*/  UISETP.NE.AND.EX UP0, UPT, UR5, URZ, UPT, UP0 ;  /* 0x000000ff0500728c */ /* 0x000fd2000bf05300 */
[----:B-1----:R-:W-:Y:S05]  /*00c0*/  BRA.U !UP0, `(.L_x_680) ;  /* 0x00000001081c7547 */ /* 0x002fea000b800000 */
[----:B------:R-:W0:Y:S08]  /*00d0*/  LDC.64 R8, c[0x0][0x380] ;  /* 0x0000e000ff087b82 */ /* 0x000e300000000a00 */
[----:B------:R-:W1:Y:S01]  /*00e0*/  LDC.64 R6, c[0x0][0x390] ;  /* 0x0000e400ff067b82 */ /* 0x000e620000000a00 */
[----:B0-----:R-:W2:Y:S01]  /*00f0*/  LDG.E R10, desc[UR8][R8.64+0x48] ;  /* 0x00004808080a7981 */ /* 0x001ea2000c1e1900 */
[----:B-1----:R-:W-:-:S06]  /*0100*/  IMAD.WIDE R6, R0, 0x4, R6 ;  /* 0x0000000400067825 */ /* 0x002fcc00078e0206 */
[----:B------:R0:W5:Y:S01]  /*0110*/  LDG.E R6, desc[UR8][R6.64] ;  /* 0x0000000806067981 */ /* 0x000162000c1e1900 */
[----:B--2---:R-:W-:-:S13]  /*0120*/  ISETP.NE.AND P0, PT, R10, RZ, PT ;  /* 0x000000ff0a00720c */ /* 0x004fda0003f05270 */
[----:B0-----:R-:W-:Y:S05]  /*0130*/  @P0 BRA `(.L_x_681) ;  /* 0x0000000000100947 */ /* 0x001fea0003800000 */
.L_x_680:
[----:B------:R-:W0:Y:S02]  /*0140*/  LDC.64 R2, c[0x0][0x388] ;  /* 0x0000e200ff027b82 */ /* 0x000e240000000a00 */
[----:B0-----:R-:W-:-:S05]  /*0150*/  IMAD.WIDE R2, R0, 0x4, R2 ;  /* 0x0000000400027825 */ /* 0x001fca00078e0202 */
[----:B------:R-:W-:Y:S01]  /*0160*/  STG.E desc[UR8][R2.64], RZ ;  /* 0x000000ff02007986 */ /* 0x000fe2000c101908 */
[----:B------:R-:W-:Y:S05]  /*0170*/  EXIT ;  /* 0x000000000000794d */ /* 0x000fea0003800000 */
.L_x_681:
[----:B------:R-:W-:-:S13]  /*0180*/  ISETP.GE.AND P0, PT, R10, 0x1, PT ;  /* 0x000000010a00780c */ /* 0x000fda0003f06270 */
[----:B------:R-:W-:Y:S05]  /*0190*/  @!P0 BRA `(.L_x_682) ;  /* 0x0000000000508947 */ /* 0x000fea0003800000 */
[----:B------:R0:W5:Y:S04]  /*01a0*/  LDG.E.64 R2, desc[UR8][R8.64] ;  /* 0x0000000808027981 */ /* 0x000168000c1e1b00 */
[----:B------:R0:W5:Y:S01]  /*01b0*/  LDG.E.64 R4, desc[UR8][R8.64+0x8] ;  /* 0x0000080808047981 */ /* 0x000162000c1e1b00 */
[----:B------:R-:W-:Y:S01]  /*01c0*/  BSSY.RECONVERGENT B0, `(.L_x_683) ;  /* 0x0000016000007945 */ /* 0x000fe20003800200 */
[----:B------:R-:W-:Y:S02]  /*01d0*/  VIADD R10, R10, 0xffffffff ;  /* 0xffffffff0a0a7836 */ /* 0x000fe40000000000 */
[----:B------:R-:W-:-:S07]  /*01e0*/  IMAD.MOV.U32 R7, RZ, RZ, RZ ;  /* 0x000000ffff077224 */ /* 0x000fce00078e00ff */
.L_x_685:
[----:B------:R-:W-:-:S04]  /*01f0*/  IMAD.MOV.U32 R14, RZ, RZ, R10 ;  /* 0x000000ffff0e7224 */ /* 0x000fc800078e000a */
[----:B0-----:R-:W-:-:S05]  /*0200*/  IMAD.IADD R8, R7, 0x1, R14 ;  /* 0x0000000107087824 */ /* 0x001fca00078e020e */
        /* <DEDUP_REMOVED lines=8> */
[C---:B------:R-:W-:Y:S02]  /*0290*/  @P0 VIADD R7, R8.reuse, 0x1 ;  /* 0x0000000108070836 */ /* 0x040fe40000000000 */
[----:B------:R-:W-:-:S04]  /*02a0*/  @!P0 VIADD R14, R8, 0xffffffff ;  /* 0xffffffff080e8836 */ /* 0x000fc80000000000 */
[----:B------:R-:W-:Y:S01]  /*02b0*/  IMAD.MOV.U32 R10, RZ, RZ, R14 ;  /* 0x000000ffff0a7224 */ /* 0x000fe200078e000e */
[----:B------:R-:W-:-:S13]  /*02c0*/  ISETP.GT.AND P0, PT, R7, R14, PT ;  /* 0x0000000e0700720c */ /* 0x000fda0003f04270 */
[----:B------:R-:W-:Y:S05]  /*02d0*/  @!P0 BRA `(.L_x_685) ;  /* 0xfffffffc00c48947 */ /* 0x000fea000383ffff */
.L_x_682:
[----:B------:R-:W0:Y:S02]  /*02e0*/  LDC.64 R2, c[0x0][0x388] ;  /* 0x0000e200ff027b82 */ /* 0x000e240000000a00 */
[----:B0-----:R-:W-:-:S05]  /*02f0*/  IMAD.WIDE R2, R0, 0x4, R2 ;  /* 0x0000000400027825 */ /* 0x001fca00078e0202 */
[----:B------:R-:W-:Y:S01]  /*0300*/  STG.E desc[UR8][R2.64], RZ ;  /* 0x000000ff02007986 */ /* 0x000fe2000c101908 */
[----:B------:R-:W-:Y:S05]  /*0310*/  EXIT ;  /* 0x000000000000794d */ /* 0x000fea0003800000 */
.L_x_684:
[----:B------:R-:W-:Y:S05]  /*0320*/  BSYNC.RECONVERGENT B0 ;  /* 0x0000000000007941 */ /* 0x000fea0003800200 */
.L_x_683:
[----:B------:R-:W0:Y:S02]  /*0330*/  LDC.64 R4, c[0x0][0x380] ;  /* 0x0000e000ff047b82 */ /* 0x000e240000000a00 */
[----:B0-----:R-:W2:Y:S04]  /*0340*/  LDG.E.64 R2, desc[UR8][R4.64+0x10] ;  /* 0x0000100804027981 */ /* 0x001ea8000c1e1b00 */
[----:B------:R-:W3:Y:S04]  /*0350*/  LDG.E.64 R14, desc[UR8][R4.64+0x28] ;  /* 0x00002808040e7981 */ /* 0x000ee8000c1e1b00 */
[----:B------:R-:W4:Y:S01]  /*0360*/  LDG.E.64 R12, desc[UR8][R4.64+0x20] ;  /* 0x00002008040c7981 */ /* 0x000f22000c1e1b00 */
[----:B--2---:R-:W-:-:S05]  /*0370*/  IMAD.WIDE.U32 R10, R8, 0x4, R2 ;  /* 0x00000004080a7825 */ /* 0x004fca00078e0002 */
[----:B------:R-:W2:Y:S01]  /*0380*/  LDG.E.CONSTANT R20, desc[UR8][R10.64] ;  /* 0x000000080a147981 */ /* 0x000ea2000c1e9900 */
[----:B---3--:R-:W-:-:S04]  /*0390*/  IMAD.WIDE.U32 R2, R8, 0x8, R14 ;  /* 0x0000000808027825 */ /* 0x008fc800078e000e */
[----:B----4-:R-:W-:Y:S02]  /*03a0*/  IMAD.WIDE.U32 R12, R8, 0x4, R12 ;  /* 0x00000004080c7825 */ /* 0x010fe400078e000c */
[----:B------:R-:W5:Y:S04]  /*03b0*/  LDG.E.64.CONSTANT R2, desc[UR8][R2.64] ;  /* 0x0000000802027981 */ /* 0x000f68000c1e9b00 */
[----:B------:R0:W5:Y:S01]  /*03c0*/  LDG.E.CONSTANT R7, desc[UR8][R12.64] ;  /* 0x000000080c077981 */ /* 0x000162000c1e9900 */
[----:B------:R-:W-:Y:S01]  /*03d0*/  BSSY.RECONVERGENT B0, `(.L_x_686) ;  /* 0x00000d0000007945 */ /* 0x000fe20003800200 */
[----:B------:R-:W-:Y:S01]  /*03e0*/  IMAD.IADD R9, R6, 0x1, -R9 ;  /* 0x0000000106097824 */ /* 0x000fe200078e0a09 */
[----:B--2---:R-:W-:-:S13]  /*03f0*/  ISETP.NE.AND P0, PT, R20, 0x4, PT ;  /* 0x000000041400780c */ /* 0x004fda0003f05270 */
[----:B0-----:R-:W-:Y:S05]  /*0400*/  @P0 BRA `(.L_x_687) ;  /* 0x0000000400280947 */ /* 0x001fea0003800000 */
[----:B------:R-:W2:Y:S02]  /*0410*/  LDG.E.64 R10, desc[UR8][R4.64+0x40] ;  /* 0x00004008040a7981 */ /* 0x000ea4000c1e1b00 */
[----:B--2---:R-:W-:-:S04]  /*0420*/  ISETP.NE.U32.AND P0, PT, R10, RZ, PT ;  /* 0x000000ff0a00720c */ /* 0x004fc80003f05070 */
[----:B------:R-:W-:-:S13]  /*0430*/  ISETP.NE.AND.EX P0, PT, R11, RZ, PT, P0 ;  /* 0x000000ff0b00720c */ /* 0x000fda0003f05300 */
[----:B------:R-:W-:Y:S05]  /*0440*/  @!P0 BRA `(.L_x_688) ;  /* 0x00000000000c8947 */ /* 0x000fea0003800000 */
[----:B-----5:R-:W-:-:S05]  /*0450*/  IMAD.WIDE R6, R6, 0x8, R10 ;  /* 0x0000000806067825 */ /* 0x020fca00078e020a */
[----:B------:R0:W5:Y:S01]  /*0460*/  LDG.E.CONSTANT R11, desc[UR8][R6.64] ;  /* 0x00000008060b7981 */ /* 0x000162000c1e9900 */
[----:B------:R-:W-:Y:S05]  /*0470*/  BRA `(.L_x_689) ;  /* 0x0000000c00147947 */ /* 0x000fea0003800000 */
.L_x_688:
[----:B-----5:R-:W-:Y:S01]  /*0480*/  ISETP.GE.AND P0, PT, R7, 0x1, PT ;  /* 0x000000010700780c */ /* 0x020fe20003f06270 */
[----:B------:R-:W-:-:S12]  /*0490*/  IMAD.MOV.U32 R11, RZ, RZ, RZ ;  /* 0x000000ffff0b7224 */ /* 0x000fd800078e00ff */
[----:B------:R-:W-:Y:S05]  /*04a0*/  @!P0 BRA `(.L_x_689) ;  /* 0x0000000c00088947 */ /* 0x000fea0003800000 */
[----:B------:R-:W2:Y:S02]  /*04b0*/  LDG.E.64 R4, desc[UR8][R4.64+0x38] ;  /* 0x0000380804047981 */ /* 0x000ea4000c1e1b00 */
[----:B--2---:R-:W-:-:S04]  /*04c0*/  ISETP.NE.U32.AND P0, PT, R4, RZ, PT ;  /* 0x000000ff0400720c */ /* 0x004fc80003f05070 */
[----:B------:R-:W-:-:S13]  /*04d0*/  ISETP.NE.AND.EX P0, PT, R5, RZ, PT, P0 ;  /* 0x000000ff0500720c */ /* 0x000fda0003f05300 */
[----:B------:R-:W-:Y:S05]  /*04e0*/  @!P0 BRA `(.L_x_689) ;  /* 0x0000000800f88947 */ /* 0x000fea0003800000 */
        /* <DEDUP_REMOVED lines=29> */
.L_x_690:
        /* <DEDUP_REMOVED lines=8> */
.L_x_692:
        /* <DEDUP_REMOVED lines=13> */
[----:B------:R-:W-:Y:S01]  /*0810*/  LOP3.LUT R11, R6, R11, RZ, 0xc0, !PT ;  /* 0x0000000b060b7212 */ /* 0x000fe200078ec0ff */
[----:B------:R-:W-:-:S03]  /*0820*/  IMAD.MOV.U32 R6, RZ, RZ, RZ ;  /* 0x000000ffff067224 */ /* 0x000fc600078e00ff */
[----:B------:R-:W-:Y:S01]  /*0830*/  SHF.L.U32 R11, R11, R8, RZ ;  /* 0x000000080b0b7219 */ /* 0x000fe200000006ff */
[----:B------:R-:W-:-:S03]  /*0840*/  IMAD.IADD R8, R10, 0x1, R8 ;  /* 0x000000010a087824 */ /* 0x000fc600078e0208 */
[----:B------:R-:W-:Y:S02]  /*0850*/  LOP3.LUT R12, R11, R12, RZ, 0xfc, !PT ;  /* 0x0000000c0b0c7212 */ /* 0x000fe400078efcff */
[----:B------:R-:W-:-:S13]  /*0860*/  ISETP.GE.AND P0, PT, R8, 0x40, PT ;  /* 0x000000400800780c */ /* 0x000fda0003f06270 */
[----:B------:R-:W-:Y:S05]  /*0870*/  @!P0 BRA P1, `(.L_x_692) ;  /* 0xfffffffc00b08947 */ /* 0x000fea000083ffff */
[----:B------:R-:W-:Y:S05]  /*0880*/  BSYNC.RECONVERGENT B1 ;  /* 0x0000000000017941 */ /* 0x000fea0003800200 */
.L_x_691:
[----:B------:R-:W-:Y:S01]  /*0890*/  IMAD.MOV.U32 R11, RZ, RZ, R12 ;  /* 0x000000ffff0b7224 */ /* 0x000fe200078e000c */
[----:B------:R-:W-:Y:S06]  /*08a0*/  BRA `(.L_x_689) ;  /* 0x0000000800087947 */ /* 0x000fec0003800000 */
.L_x_687:
[----:B------:R-:W2:Y:S04]  /*08b0*/  LDG.E.64 R16, desc[UR8][R4.64+0x40] ;  /* 0x0000400804107981 */ /* 0x000ea8000c1e1b00 */
[----:B------:R-:W3:Y:S01]  /*08c0*/  LDG.E.64 R10, desc[UR8][R4.64+0x18] ;  /* 0x00001808040a7981 */ /* 0x000ee2000c1e1b00 */
[----:B------:R-:W-:Y:S01]  /*08d0*/  IMAD.SHL.U32 R19, R8, 0x4, RZ ;  /* 0x0000000408137824 */ /* 0x000fe200078e00ff */
[----:B------:R-:W-:Y:S02]  /*08e0*/  ISETP.NE.AND P1, PT, R20, 0x2, PT ;  /* 0x000000021400780c */ /* 0x000fe40003f25270 */
[----:B--2---:R-:W-:Y:S01]  /*08f0*/  ISETP.NE.U32.AND P0, PT, R16, RZ, PT ;  /* 0x000000ff1000720c */ /* 0x004fe20003f05070 */
[----:B---3--:R-:W-:-:S03]  /*0900*/  IMAD.WIDE R18, R19, 0x8, R10 ;  /* 0x0000000813127825 */ /* 0x008fc600078e020a */
[----:B------:R-:W-:Y:S02]  /*0910*/  ISETP.NE.AND.EX P0, PT, R17, RZ, PT, P0 ;  /* 0x000000ff1100720c */ /* 0x000fe40003f05300 */
[----:B------:R-:W2:Y:S04]  /*0920*/  LDG.E.64.CONSTANT R12, desc[UR8][R18.64] ;  /* 0x00000008120c7981 */ /* 0x000ea8000c1e9b00 */
[----:B------:R-:W2:Y:S04]  /*0930*/  LDG.E.64.CONSTANT R10, desc[UR8][R18.64+0x8] ;  /* 0x00000808120a7981 */ /* 0x000ea8000c1e9b00 */
[----:B------:R-:W3:Y:S03]  /*0940*/  @!P1 LDG.E.64.CONSTANT R14, desc[UR8][R18.64+0x10] ;  /* 0x00001008120e9981 */ /* 0x000ee6000c1e9b00 */
[----:B------:R-:W-:-:S05]  /*0950*/  @P0 IMAD.WIDE R22, R6, 0x8, R16 ;  /* 0x0000000806160825 */ /* 0x000fca00078e0210 */
[----:B------:R0:W5:Y:S01]  /*0960*/  @P0 LDG.E.CONSTANT R6, desc[UR8][R22.64] ;  /* 0x0000000816060981 */ /* 0x000162000c1e9900 */
[----:B------:R-:W2:Y:S01]  /*0970*/  I2F.F64 R16, R9 ;  /* 0x0000000900107312 */ /* 0x000ea20000201c00 */
[----:B------:R-:W-:-:S07]  /*0980*/  @!P1 IMAD R20, R9, R9, RZ ;  /* 0x0000000909149224 */ /* 0x000fce00078e02ff */
[----:B------:R-:W3:Y:S01]  /*0990*/  @!P1 I2F.F64.U32 R20, R20 ;  /* 0x0000001400149312 */ /* 0x000ee20000201800 */
[----:B--2---:R-:W-:-:S08]  /*09a0*/  DFMA R10, R10, R16, R12 ;  /* 0x000000100a0a722b */ /* 0x004fd0000000000c */
[----:B---3--:R-:W-:Y:S01]  /*09b0*/  @!P1 DFMA R10, R14, R20, R10 ;  /* 0x000000140e0a922b */ /* 0x008fe2000000000a */
[----:B0-----:R-:W-:Y:S10]  /*09c0*/  @P0 BRA `(.L_x_693) ;  /* 0x0000000400640947 */ /* 0x001ff40003800000 */
[----:B-----5:R-:W-:Y:S01]  /*09d0*/  ISETP.GE.AND P0, PT, R7, 0x1, PT ;  /* 0x000000010700780c */ /* 0x020fe20003f06270 */
[----:B------:R-:W-:Y:S01]  /*09e0*/  BSSY.RECONVERGENT B1, `(.L_x_693) ;  /* 0x0000057000017945 */ /* 0x000fe20003800200 */
[----:B------:R-:W-:-:S11]  /*09f0*/  IMAD.MOV.U32 R6, RZ, RZ, RZ ;  /* 0x000000ffff067224 */ /* 0x000fd600078e00ff */
[----:B------:R-:W-:Y:S05]  /*0a00*/  @!P0 BRA `(.L_x_694) ;  /* 0x0000000400508947 */ /* 0x000fea0003800000 */
[----:B------:R-:W2:Y:S02]  /*0a10*/  LDG.E.64 R4, desc[UR8][R4.64+0x38] ;  /* 0x0000380804047981 */ /* 0x000ea4000c1e1b00 */
[----:B--2---:R-:W-:-:S04]  /*0a20*/  ISETP.NE.U32.AND P0, PT, R4, RZ, PT ;  /* 0x000000ff0400720c */ /* 0x004fc80003f05070 */
[----:B------:R-:W-:-:S13]  /*0a30*/  ISETP.NE.AND.EX P0, PT, R5, RZ, PT, P0 ;  /* 0x000000ff0500720c */ /* 0x000fda0003f05300 */
[----:B------:R-:W-:Y:S05]  /*0a40*/  @!P0 BRA `(.L_x_694) ;  /* 0x0000000400408947 */ /* 0x000fea0003800000 */
[----:B------:R-:W-:Y:S02]  /*0a50*/  ISETP.GT.U32.AND P0, PT, R7, 0x20, PT ;  /* 0x000000200700780c */ /* 0x000fe40003f04070 */
[----:B------:R-:W-:Y:S01]  /*0a60*/  SHF.R.S32.HI R6, RZ, 0x1f, R9 ;  /* 0x0000001fff067819 */ /* 0x000fe20000011409 */
[----:B------:R-:W-:-:S04]  /*0a70*/  IMAD.WIDE.U32 R8, R9, R7, R2 ;  /* 0x0000000709087225 */ /* 0x000fc800078e0002 */
[----:B------:R-:W-:Y:S01]  /*0a80*/  IMAD R3, R7, R6, R9 ;  /* 0x0000000607037224 */ /* 0x000fe200078e0209 */
        /* <DEDUP_REMOVED lines=23> */
.L_x_695:
        /* <DEDUP_REMOVED lines=39> */
.L_x_697:
[----:B------:R-:W-:-:S05]  /*0e70*/  IMAD.MOV.U32 R3, RZ, RZ, -0x1 ;  /* 0xffffffffff037424 */ /* 0x000fca00078e00ff */
[----:B------:R-:W-:-:S04]  /*0e80*/  SHF.L.U32 R2, R3, R14, RZ ;  /* 0x0000000e03027219 */ /* 0x000fc800000006ff */
[----:B-----5:R-:W-:-:S04]  /*0e90*/  LOP3.LUT R2, R12, R2, RZ, 0x30, !PT ;  /* 0x000000020c027212 */ /* 0x020fc800078e30ff */
[CC--:B------:R-:W-:Y:S02]  /*0ea0*/  SHF.L.U32 R6, R2.reuse, R15.reuse, RZ ;  /* 0x0000000f02067219 */ /* 0x0c0fe400000006ff */
[----:B------:R-:W-:Y:S02]  /*0eb0*/  SHF.L.U64.HI R9, R2, R15, RZ ;  /* 0x0000000f02097219 */ /* 0x000fe400000102ff */
[----:B------:R-:W-:-:S07]  /*0ec0*/  LOP3.LUT R6, R6, R17, RZ, 0xfc, !PT ;  /* 0x0000001106067212 */ /* 0x000fce00078efcff */
.L_x_698:
[----:B------:R-:W-:Y:S05]  /*0ed0*/  BSYNC.RECONVERGENT B2 ;  /* 0x0000000000027941 */ /* 0x000fea0003800200 */
.L_x_696:
[----:B------:R-:W-:-:S13]  /*0ee0*/  ISETP.GT.U32.AND P0, PT, R7, 0x3f, PT ;  /* 0x0000003f0700780c */ /* 0x000fda0003f04070 */
[----:B------:R-:W-:Y:S02]  /*0ef0*/  @!P0 VIADD R2, R7, 0xffffffff ;  /* 0xffffffff07028836 */ /* 0x000fe40000000000 */
[----:B------:R-:W-:-:S03]  /*0f00*/  @!P0 IMAD.MOV.U32 R4, RZ, RZ, -0x1 ;  /* 0xffffffffff048424 */ /* 0x000fc600078e00ff */
[----:B------:R-:W-:Y:S02]  /*0f10*/  @!P0 SHF.R.U64 R9, R6, R2, R9 ;  /* 0x0000000206098219 */ /* 0x000fe40000001209 */
[----:B------:R-:W-:-:S03]  /*0f20*/  @!P0 SHF.L.U32 R7, R4, R7, RZ ;  /* 0x0000000704078219 */ /* 0x000fc600000006ff */
[----:B------:R-:W-:-:S05]  /*0f30*/  @!P0 IMAD.MOV R9, RZ, RZ, -R9 ;  /* 0x000000ffff098224 */ /* 0x000fca00078e0a09 */
[----:B------:R-:W-:-:S07]  /*0f40*/  @!P0 LOP3.LUT R6, R6, R7, R9, 0xf8, !PT ;  /* 0x0000000706068212 */ /* 0x000fce00078ef809 */
.L_x_694:
[----:B------:R-:W-:Y:S05]  /*0f50*/  BSYNC.RECONVERGENT B1 ;  /* 0x0000000000017941 */ /* 0x000fea0003800200 */
.L_x_693:
[----:B------:R-:W-:Y:S01]  /*0f60*/  DSETP.MAX.AND P0, P1, RZ, R10, PT ;  /* 0x0000000aff00722a */ /* 0x000fe2000390f000 */
[----:B-----5:R-:W-:Y:S01]  /*0f70*/  IMAD.MOV.U32 R3, RZ, RZ, R11 ;  /* 0x000000ffff037224 */ /* 0x020fe200078e000b */
[----:B------:R-:W-:Y:S01]  /*0f80*/  UMOV UR4, 0xffe00000 ;  /* 0xffe0000000047882 */ /* 0x000fe20000000000 */
[----:B------:R-:W-:Y:S01]  /*0f90*/  IMAD.MOV.U32 R2, RZ, RZ, RZ ;  /* 0x000000ffff027224 */ /* 0x000fe200078e00ff */
[----:B------:R-:W-:Y:S02]  /*0fa0*/  UMOV UR5, 0x41efffff ;  /* 0x41efffff00057882 */ /* 0x000fe40000000000 */
[----:B------:R-:W-:Y:S02]  /*0fb0*/  UMOV UR6, UR5 ;  /* 0x0000000500067c82 */ /* 0x000fe40008000000 */
[C---:B------:R-:W-:Y:S02]  /*0fc0*/  FSEL R5, R2.reuse, R3, P0 ;  /* 0x0000000302057208 */ /* 0x040fe40000000000 */
[----:B------:R-:W-:-:S04]  /*0fd0*/  SEL R2, R2, R10, P0 ;  /* 0x0000000a02027207 */ /* 0x000fc80000000000 */
[----:B------:R-:W-:-:S05]  /*0fe0*/  @P1 LOP3.LUT R5, R3, 0x80000, RZ, 0xfc, !PT ;  /* 0x0008000003051812 */ /* 0x000fca00078efcff */
[----:B------:R-:W-:Y:S02]  /*0ff0*/  IMAD.MOV.U32 R3, RZ, RZ, R5 ;  /* 0x000000ffff037224 */ /* 0x000fe400078e0005 */
[----:B------:R-:W-:Y:S02]  /*1000*/  IMAD.U32 R5, RZ, RZ, UR6 ;  /* 0x00000006ff057e24 */ /* 0x000fe4000f8e00ff */
        /* <DEDUP_REMOVED lines=10> */
[----:B------:R-:W0:Y:S02]  /*10b0*/  F2I.U32.F64.TRUNC R3, R2 ;  /* 0x0000000200037311 */ /* 0x000e24000030d000 */
[----:B0-----:R-:W-:-:S07]  /*10c0*/  IMAD.IADD R11, R3, 0x1, R6 ;  /* 0x00000001030b7824 */ /* 0x001fce00078e0206 */
.L_x_689:
[----:B------:R-:W-:Y:S05]  /*10d0*/  BSYNC.RECONVERGENT B0 ;  /* 0x0000000000007941 */ /* 0x000fea0003800200 */
.L_x_686:
[----:B------:R-:W1:Y:S02]  /*10e0*/  LDC.64 R2, c[0x0][0x388] ;  /* 0x0000e200ff027b82 */ /* 0x000e640000000a00 */
[----:B-1----:R-:W-:-:S05]  /*10f0*/  IMAD.WIDE R2, R0, 0x4, R2 ;  /* 0x0000000400027825 */ /* 0x002fca00078e0202 */
[----:B-----5:R-:W-:Y:S01]  /*1100*/  STG.E desc[UR8][R2.64], R11 ;  /* 0x0000000b02007986 */ /* 0x020fe2000c101908 */
[----:B------:R-:W-:Y:S05]  /*1110*/  EXIT ;  /* 0x000000000000794d */ /* 0x000fea0003800000 */
.L_x_699:
        /* <DEDUP_REMOVED lines=14> */
.L_x_2809:


//--------------------- .text._Z25packDeltasKernelOptimizedIjEvPKT_PKiS4_S4_PKdS4_PKliPj --------------------------
	.section	.text._Z25packDeltasKernelOptimizedIjEvPKT_PKiS4_S4_PKdS4_PKliPj,"ax",@progbits
	.align	128
        .global         _Z25packDeltasKernelOptimizedIjEvPKT_PKiS4_S4_PKdS4_PKliPj
        .type           _Z25packDeltasKernelOptimizedIjEvPKT_PKiS4_S4_PKdS4_PKliPj,@function
        .size           _Z25packDeltasKernelOptimizedIjEvPKT_PKiS4_S4_PKdS4_PKliPj,(.L_x_2810 - _Z25packDeltasKernelOptimizedIjEvPKT_PKiS4_S4_PKdS4_PKliPj)
        .other          _Z25packDeltasKernelOptimizedIjEvPKT_PKiS4_S4_PKdS4_PKliPj,@"STO_CUDA_ENTRY STV_DEFAULT"
_Z25packDeltasKernelOptimizedIjEvPKT_PKiS4_S4_PKdS4_PKliPj:
.text._Z25packDeltasKernelOptimizedIjEvPKT_PKiS4_S4_PKdS4_PKliPj:
[----:B------:R-:W-:Y:S08]  /*0000*/  LDC R1, c[0x0][0x37c] ;  /* 0x0000df00ff017b82 */ /* 0x000ff00000000800 */
[----:B------:R-:W0:Y:S01]  /*0010*/  LDC R7, c[0x0][0x3b8] ;  /* 0x0000ee00ff077b82 */ /* 0x000e220000000800 */
[----:B------:R-:W1:Y:S07]  /*0020*/  S2R R3, SR_TID.X ;  /* 0x0000000000037919 */ /* 0x000e6e0000002100 */
[----:B------:R-:W1:Y:S08]  /*0030*/  S2UR UR4, SR_CTAID.X ;  /* 0x00000000000479c3 */ /* 0x000e700000002500 */
[----:B------:R-:W1:Y:S01]  /*0040*/  LDC R6, c[0x0][0x360] ;  /* 0x0000d800ff067b82 */ /* 0x000e620000000800 */
[----:B0-----:R-:W-:Y:S01]  /*0050*/  ISETP.NE.AND P0, PT, R7, RZ, PT ;  /* 0x000000ff0700720c */ /* 0x001fe20003f05270 */
[----:B-1----:R-:W-:-:S12]  /*0060*/  IMAD R3, R6, UR4, R3 ;  /* 0x0000000406037c24 */ /* 0x002fd8000f8e0203 */
[----:B------:R-:W-:Y:S05]  /*0070*/  @!P0 EXIT ;  /* 0x000000000000894d */ /* 0x000fea0003800000 */
[----:B------:R-:W0:Y:S01]  /*0080*/  LDC.64 R4, c[0x0][0x390] ;  /* 0x0000e400ff047b82 */ /* 0x000e220000000a00 */
[----:B------:R-:W1:Y:S01]  /*0090*/  LDCU.64 UR4, c[0x0][0x358] ;  /* 0x00006b00ff0477ac */ /* 0x000e620008000a00 */
[----:B0-----:R-:W-:-:S05]  /*00a0*/  IMAD.WIDE R4, R7, 0x4, R4 ;  /* 0x0000000407047825 */ /* 0x001fca00078e0204 */
[----:B-1----:R-:W2:Y:S01]  /*00b0*/  LDG.E R0, desc[UR4][R4.64+-0x4] ;  /* 0xfffffc0404007981 */ /* 0x002ea2000c1e1900 */
[----:B------:R-:W-:-:S04]  /*00c0*/  ISETP.GE.AND P0, PT, R7, 0x1, PT ;  /* 0x000000010700780c */ /* 0x000fc80003f06270 */
[----:B--2---:R-:W-:-:S13]  /*00d0*/  ISETP.GE.OR P0, PT, R3, R0, !P0 ;  /* 0x000000000300720c */ /* 0x004fda0004706670 */
[----:B------:R-:W-:Y:S05]  /*00e0*/  @P0 EXIT ;  /* 0x000000000000094d */ /* 0x000fea0003800000 */
[----:B------:R-:W0:Y:S01]  /*00f0*/  LDCU UR6, c[0x0][0x370] ;  /* 0x00006e00ff0677ac */ /* 0x000e220008000800 */
[----:B------:R-:W-:Y:S01]  /*0100*/  VIADD R2, R7, 0xffffffff ;  /* 0xffffffff07027836 */ /* 0x000fe20000000000 */
[----:B------:R-:W1:Y:S01]  /*0110*/  LDCU.64 UR10, c[0x0][0x388] ;  /* 0x00007100ff0a77ac */ /* 0x000e620008000a00 */
[----:B------:R-:W2:Y:S01]  /*0120*/  LDCU.64 UR12, c[0x0][0x390] ;  /* 0x00007200ff0c77ac */ /* 0x000ea20008000a00 */
[----:B0-----:R-:W-:-:S07]  /*0130*/  IMAD R4, R6, UR6, RZ ;  /* 0x0000000606047c24 */ /* 0x001fce000f8e02ff */
.L_x_713:
[----:B0-----:R-:W0:Y:S01]  /*0140*/  LDCU.64 UR8, c[0x0][0x390] ;  /* 0x00007200ff0877ac */ /* 0x001e220008000a00 */
[----:B---34-:R-:W-:Y:S01]  /*0150*/  LEA.HI R8, R2, R2, RZ, 0x1 ;  /* 0x0000000202087211 */ /* 0x018fe200078f08ff */
[----:B------:R-:W3:Y:S03]  /*0160*/  LDCU.64 UR6, c[0x0][0x388] ;  /* 0x00007100ff0677ac */ /* 0x000ee60008000a00 */
[----:B------:R-:W-:-:S05]  /*0170*/  SHF.R.S32.HI R8, RZ, 0x1, R8 ;  /* 0x00000001ff087819 */ /* 0x000fca0000011408 */
[----:B------:R-:W-:-:S03]  /*0180*/  IMAD.WIDE R6, R8, 0x4, RZ ;  /* 0x0000000408067825 */ /* 0x000fc600078e02ff */
[C---:B0-----:R-:W-:Y:S02]  /*0190*/  IADD3 R12, P1, PT, R6.reuse, UR8, RZ ;  /* 0x00000008060c7c10 */ /* 0x041fe4000ff3e0ff */
[----:B---3--:R-:W-:Y:S02]  /*01a0*/  IADD3 R10, P0, PT, R6, UR6, RZ ;  /* 0x00000006060a7c10 */ /* 0x008fe4000ff1e0ff */
[C---:B------:R-:W-:Y:S02]  /*01b0*/  IADD3.X R13, PT, PT, R7.reuse, UR9, RZ, P1, !PT ;  /* 0x00000009070d7c10 */ /* 0x040fe40008ffe4ff */
[----:B------:R-:W-:-:S03]  /*01c0*/  IADD3.X R11, PT, PT, R7, UR7, RZ, P0, !PT ;  /* 0x00000007070b7c10 */ /* 0x000fc600087fe4ff */
[----:B------:R-:W3:Y:S04]  /*01d0*/  LDG.E R12, desc[UR4][R12.64] ;  /* 0x000000040c0c7981 */ /* 0x000ee8000c1e1900 */
[----:B------:R-:W4:Y:S01]  /*01e0*/  LDG.E R10, desc[UR4][R10.64] ;  /* 0x000000040a0a7981 */ /* 0x000f22000c1e1900 */
[----:B------:R-:W-:Y:S04]  /*01f0*/  BSSY.RECONVERGENT B1, `(.L_x_700) ;  /* 0x00000b5000017945 */ /* 0x000fe80003800200 */
[----:B------:R-:W-:Y:S01]  /*0200*/  BSSY.RELIABLE B0, `(.L_x_701) ;  /* 0x0000020000007945 */ /* 0x000fe20003800100 */
[----:B------:R-:W-:-:S02]  /*0210*/  IMAD.MOV.U32 R15, RZ, RZ, R6 ;  /* 0x000000ffff0f7224 */ /* 0x000fc400078e0006 */
[----:B------:R-:W-:Y:S02]  /*0220*/  IMAD.MOV.U32 R9, RZ, RZ, R7 ;  /* 0x000000ffff097224 */ /* 0x000fe400078e0007 */
[----:B------:R-:W-:Y:S02]  /*0230*/  IMAD.MOV.U32 R5, RZ, RZ, RZ ;  /* 0x000000ffff057224 */ /* 0x000fe400078e00ff */
[----:B------:R-:W-:Y:S01]  /*0240*/  IMAD.MOV.U32 R14, RZ, RZ, R2 ;  /* 0x000000ffff0e7224 */ /* 0x000fe200078e0002 */
[C---:B---3--:R-:W-:Y:S02]  /*0250*/  ISETP.GE.AND P0, PT, R3.reuse, R12, PT ;  /* 0x0000000c0300720c */ /* 0x048fe40003f06270 */
[----:B----4-:R-:W-:-:S13]  /*0260*/  ISETP.GE.AND P1, PT, R3, R10, PT ;  /* 0x0000000a0300720c */ /* 0x010fda0003f26270 */
[----:B------:R-:W-:Y:S05]  /*0270*/  @!P0 BRA P1, `(.L_x_702) ;  /* 0x0000000000608947 */ /* 0x000fea0000800000 */
[----:B------:R-:W-:Y:S01]  /*0280*/  BSSY.RELIABLE B2, `(.L_x_703) ;  /* 0x0000015000027945 */ /* 0x000fe20003800100 */
.L_x_705:
        /* <DEDUP_REMOVED lines=11> */
[C---:B--2---:R-:W-:Y:S02]  /*0340*/  IADD3 R12, P1, PT, R6.reuse, UR12, RZ ;  /* 0x0000000c060c7c10 */ /* 0x044fe4000ff3e0ff */
[----:B-1----:R-:W-:Y:S02]  /*0350*/  IADD3 R10, P0, PT, R6, UR10, RZ ;  /* 0x0000000a060a7c10 */ /* 0x002fe4000ff1e0ff */
[C---:B------:R-:W-:Y:S02]  /*0360*/  IADD3.X R13, PT, PT, R7.reuse, UR13, RZ, P1, !PT ;  /* 0x0000000d070d7c10 */ /* 0x040fe40008ffe4ff */
[----:B------:R-:W-:-:S03]  /*0370*/  IADD3.X R11, PT, PT, R7, UR11, RZ, P0, !PT ;  /* 0x0000000b070b7c10 */ /* 0x000fc600087fe4ff */
[----:B------:R-:W2:Y:S04]  /*0380*/  LDG.E R12, desc[UR4][R12.64] ;  /* 0x000000040c0c7981 */ /* 0x000ea8000c1e1900 */
[----:B------:R-:W3:Y:S01]  /*0390*/  LDG.E R10, desc[UR4][R10.64] ;  /* 0x000000040a0a7981 */ /* 0x000ee2000c1e1900 */
[----:B--2---:R-:W-:-:S04]  /*03a0*/  ISETP.GE.AND P0, PT, R3, R12, PT ;  /* 0x0000000c0300720c */ /* 0x004fc80003f06270 */
[----:B---3--:R-:W-:-:S13]  /*03b0*/  ISETP.GE.AND P0, PT, R3, R10, !P0 ;  /* 0x0000000a0300720c */ /* 0x008fda0004706270 */
[----:B------:R-:W-:Y:S05]  /*03c0*/  @!P0 BRA `(.L_x_705) ;  /* 0xfffffffc00b08947 */ /* 0x000fea000383ffff */
[----:B------:R-:W-:Y:S05]  /*03d0*/  BSYNC.RELIABLE B2 ;  /* 0x0000000000027941 */ /* 0x000fea0003800100 */
.L_x_703:
[----:B------:R-:W-:Y:S02]  /*03e0*/  IMAD.MOV.U32 R15, RZ, RZ, R6 ;  /* 0x000000ffff0f7224 */ /* 0x000fe400078e0006 */
[----:B------:R-:W-:-:S07]  /*03f0*/  IMAD.MOV.U32 R9, RZ, RZ, R7 ;  /* 0x000000ffff097224 */ /* 0x000fce00078e0007 */
.L_x_702:
[----:B-12---:R-:W-:Y:S05]  /*0400*/  BSYNC.RELIABLE B0 ;  /* 0x0000000000007941 */ /* 0x006fea0003800100 */
.L_x_701:
[----:B------:R-:W-:-:S13]  /*0410*/  ISETP.NE.AND P0, PT, R8, -0x1, PT ;  /* 0xffffffff0800780c */ /* 0x000fda0003f05270 */
[----:B------:R-:W-:Y:S05]  /*0420*/  @!P0 BRA `(.L_x_704) ;  /* 0x0000000800448947 */ /* 0x000fea0003800000 */
[----:B------:R-:W0:Y:S01]  /*0430*/  LDCU.64 UR6, c[0x0][0x398] ;  /* 0x00007300ff0677ac */ /* 0x000e220008000a00 */
[----:B------:R-:W1:Y:S01]  /*0440*/  LDC.64 R6, c[0x0][0x3b0] ;  /* 0x0000ec00ff067b82 */ /* 0x000e620000000a00 */
[----:B------:R-:W2:Y:S01]  /*0450*/  LDCU.64 UR8, c[0x0][0x3a8] ;  /* 0x00007500ff0877ac */ /* 0x000ea20008000a00 */
[C---:B0-----:R-:W-:Y:S02]  /*0460*/  IADD3 R12, P0, PT, R15.reuse, UR6, RZ ;  /* 0x000000060f0c7c10 */ /* 0x041fe4000ff1e0ff */
[----:B--2---:R-:W-:Y:S02]  /*0470*/  IADD3 R14, P1, PT, R15, UR8, RZ ;  /* 0x000000080f0e7c10 */ /* 0x004fe4000ff3e0ff */
[C---:B------:R-:W-:Y:S02]  /*0480*/  IADD3.X R13, PT, PT, R9.reuse, UR7, RZ, P0, !PT ;  /* 0x00000007090d7c10 */ /* 0x040fe400087fe4ff */
[----:B------:R-:W-:-:S03]  /*0490*/  IADD3.X R15, PT, PT, R9, UR9, RZ, P1, !PT ;  /* 0x00000009090f7c10 */ /* 0x000fc60008ffe4ff */
[----:B------:R-:W2:Y:S01]  /*04a0*/  LDG.E R9, desc[UR4][R12.64] ;  /* 0x000000040c097981 */ /* 0x000ea2000c1e1900 */
[----:B-1----:R-:W-:-:S03]  /*04b0*/  IMAD.WIDE R6, R8, 0x8, R6 ;  /* 0x0000000808067825 */ /* 0x002fc600078e0206 */
[----:B------:R0:W5:Y:S04]  /*04c0*/  LDG.E R5, desc[UR4][R14.64] ;  /* 0x000000040e057981 */ /* 0x000168000c1e1900 */
[----:B------:R-:W5:Y:S01]  /*04d0*/  LDG.E.64 R6, desc[UR4][R6.64] ;  /* 0x0000000406067981 */ /* 0x000f62000c1e1b00 */
[----:B--2---:R-:W-:-:S13]  /*04e0*/  ISETP.NE.AND P0, PT, R9, 0x4, PT ;  /* 0x000000040900780c */ /* 0x004fda0003f05270 */
[----:B0-----:R-:W-:Y:S05]  /*04f0*/  @P0 BRA `(.L_x_706) ;  /* 0x0000000000900947 */ /* 0x001fea0003800000 */
[----:B-----5:R-:W-:Y:S01]  /*0500*/  ISETP.GE.AND P0, PT, R5, 0x1, PT ;  /* 0x000000010500780c */ /* 0x020fe20003f06270 */
[----:B------:R-:W-:Y:S01]  /*0510*/  IMAD.IADD R10, R3, 0x1, -R10 ;  /* 0x00000001030a7824 */ /* 0x000fe200078e0a0a */
[----:B------:R-:W-:Y:S03]  /*0520*/  BSSY.RECONVERGENT B2, `(.L_x_707) ;  /* 0x0000020000027945 */ /* 0x000fe60003800200 */
[----:B------:R-:W-:-:S08]  /*0530*/  IMAD.WIDE R10, R5, R10, R6 ;  /* 0x0000000a050a7225 */ /* 0x000fd000078e0206 */
[----:B------:R-:W-:Y:S05]  /*0540*/  @!P0 BRA `(.L_x_708) ;  /* 0x0000000000748947 */ /* 0x000fea0003800000 */
[----:B------:R-:W0:Y:S08]  /*0550*/  LDC.64 R8, c[0x0][0x380] ;  /* 0x0000e000ff087b82 */ /* 0x000e300000000a00 */
[----:B------:R-:W1:Y:S01]  /*0560*/  LDC.64 R6, c[0x0][0x3c0] ;  /* 0x0000f000ff067b82 */ /* 0x000e620000000a00 */
[----:B0-----:R-:W-:-:S05]  /*0570*/  IMAD.WIDE R8, R3, 0x4, R8 ;  /* 0x0000000403087825 */ /* 0x001fca00078e0208 */
[----:B------:R0:W5:Y:S01]  /*0580*/  LDG.E R15, desc[UR4][R8.64] ;  /* 0x00000004080f7981 */ /* 0x000162000c1e1900 */
[----:B------:R-:W-:Y:S01]  /*0590*/  SHF.R.S32.HI R13, RZ, 0x1f, R11 ;  /* 0x0000001fff0d7819 */ /* 0x000fe2000001140b */
[----:B------:R-:W-:-:S03]  /*05a0*/  IMAD.MOV.U32 R17, RZ, RZ, RZ ;  /* 0x000000ffff117224 */ /* 0x000fc600078e00ff */
[----:B------:R-:W-:-:S04]  /*05b0*/  LEA.HI R12, P0, R13, R10, RZ, 0x5 ;  /* 0x0000000a0d0c7211 */ /* 0x000fc800078128ff */
[----:B------:R-:W-:Y:S01]  /*05c0*/  LOP3.LUT R13, R12, 0xffffffe0, RZ, 0xc0, !PT ;  /* 0xffffffe00c0d7812 */ /* 0x000fe200078ec0ff */
[----:B------:R-:W-:-:S04]  /*05d0*/  IMAD.X R11, RZ, RZ, R11, P0 ;  /* 0x000000ffff0b7224 */ /* 0x000fc800000e060b */
[----:B------:R-:W-:Y:S01]  /*05e0*/  IMAD.IADD R10, R10, 0x1, -R13 ;  /* 0x000000010a0a7824 */ /* 0x000fe200078e0a0d */
[----:B01----:R-:W-:-:S07]  /*05f0*/  SHF.R.U64 R11, R12, 0x5, R11 ;  /* 0x000000050c0b7819 */ /* 0x003fce000000120b */
.L_x_709:
[----:B------:R-:W-:Y:S02]  /*0600*/  IMAD.MOV R12, RZ, RZ, -R10 ;  /* 0x000000ffff0c7224 */ /* 0x000fe400078e0a0a */
[----:B0-----:R-:W-:-:S03]  /*0610*/  IMAD.MOV.U32 R9, RZ, RZ, -0x1 ;  /* 0xffffffffff097424 */ /* 0x001fc600078e00ff */
[----:B------:R-:W-:-:S04]  /*0620*/  VIADDMNMX.U32 R12, R12, 0x20, R5, PT ;  /* 0x000000200c0c7846 */ /* 0x000fc80003800005 */
[----:B------:R-:W-:Y:S01]  /*0630*/  SHF.L.U32 R8, R9, R12, RZ ;  /* 0x0000000c09087219 */ /* 0x000fe200000006ff */
[----:B------:R-:W-:Y:S01]  /*0640*/  IMAD.IADD R5, R5, 0x1, -R12 ;  /* 0x0000000105057824 */ /* 0x000fe200078e0a0c */
[----:B------:R-:W-:Y:S02]  /*0650*/  ISETP.NE.AND P0, PT, R12, 0x20, PT ;  /* 0x000000200c00780c */ /* 0x000fe40003f05270 */
[----:B------:R-:W-:-:S04]  /*0660*/  LOP3.LUT R8, RZ, R8, RZ, 0x33, !PT ;  /* 0x00000008ff087212 */ /* 0x000fc800078e33ff */
[----:B------:R-:W-:Y:S02]  /*0670*/  SEL R8, R8, 0xffffffff, P0 ;  /* 0xffffffff08087807 */ /* 0x000fe40000000000 */
[----:B------:R-:W-:Y:S02]  /*0680*/  ISETP.GT.AND P0, PT, R5, RZ, PT ;  /* 0x000000ff0500720c */ /* 0x000fe40003f04270 */
[----:B-----5:R-:W-:Y:S01]  /*0690*/  LOP3.LUT R13, R15, R8, RZ, 0xc0, !PT ;  /* 0x000000080f0d7212 */ /* 0x020fe200078ec0ff */
[----:B------:R-:W-:-:S03]  /*06a0*/  IMAD.WIDE R8, R11, 0x4, R6 ;  /* 0x000000040b087825 */ /* 0x000fc600078e0206 */
[----:B------:R-:W-:Y:S01]  /*06b0*/  SHF.L.U32 R13, R13, R10, RZ ;  /* 0x0000000a0d0d7219 */ /* 0x000fe200000006ff */
[----:B------:R-:W-:Y:S01]  /*06c0*/  VIADD R11, R11, 0x1 ;  /* 0x000000010b0b7836 */ /* 0x000fe20000000000 */
[----:B------:R-:W-:-:S03]  /*06d0*/  SHF.R.U64 R15, R15, R12, R17 ;  /* 0x0000000c0f0f7219 */ /* 0x000fc60000001211 */
[----:B------:R0:W-:Y:S01]  /*06e0*/  REDG.E.OR.STRONG.GPU desc[UR4][R8.64], R13 ;  /* 0x0000000d0800798e */ /* 0x0001e2000f12e104 */
[----:B------:R-:W-:Y:S01]  /*06f0*/  SHF.R.U32.HI R17, RZ, R12, R17 ;  /* 0x0000000cff117219 */ /* 0x000fe20000011611 */
[----:B------:R-:W-:Y:S01]  /*0700*/  IMAD.MOV.U32 R10, RZ, RZ, RZ ;  /* 0x000000ffff0a7224 */ /* 0x000fe200078e00ff */
[----:B------:R-:W-:Y:S06]  /*0710*/  @P0 BRA `(.L_x_709) ;  /* 0xfffffffc00b80947 */ /* 0x000fec000383ffff */
.L_x_708:
[----:B------:R-:W-:Y:S05]  /*0720*/  BSYNC.RECONVERGENT B2 ;  /* 0x0000000000027941 */ /* 0x000fea0003800200 */
.L_x_707:
[----:B------:R-:W-:Y:S05]  /*0730*/  BRA `(.L_x_704) ;  /* 0x0000000400807947 */ /* 0x000fea0003800000 */
.L_x_706:
[----:B------:R-:W0:Y:S01]  /*0740*/  LDC.64 R12, c[0x0][0x3a0] ;  /* 0x0000e800ff0c7b82 */ /* 0x000e220000000a00 */
[----:B------:R-:W-:Y:S01]  /*0750*/  ISETP.NE.AND P0, PT, R9, 0x2, PT ;  /* 0x000000020900780c */ /* 0x000fe20003f05270 */
[----:B------:R-:W-:-:S06]  /*0760*/  IMAD.SHL.U32 R19, R8, 0x4, RZ ;  /* 0x0000000408137824 */ /* 0x000fcc00078e00ff */
[----:B------:R-:W1:Y:S01]  /*0770*/  LDC.64 R16, c[0x0][0x380] ;  /* 0x0000e000ff107b82 */ /* 0x000e620000000a00 */
[----:B0-----:R-:W-:-:S05]  /*0780*/  IMAD.WIDE R18, R19, 0x8, R12 ;  /* 0x0000000813127825 */ /* 0x001fca00078e020c */
[----:B------:R-:W2:Y:S04]  /*0790*/  LDG.E.64 R14, desc[UR4][R18.64] ;  /* 0x00000004120e7981 */ /* 0x000ea8000c1e1b00 */
[----:B------:R-:W2:Y:S04]  /*07a0*/  LDG.E.64 R8, desc[UR4][R18.64+0x8] ;  /* 0x0000080412087981 */ /* 0x000ea8000c1e1b00 */
[----:B------:R-:W3:Y:S01]  /*07b0*/  @!P0 LDG.E.64 R12, desc[UR4][R18.64+0x10] ;  /* 0x00001004120c8981 */ /* 0x000ee2000c1e1b00 */
[----:B-1----:R-:W-:-:S06]  /*07c0*/  IMAD.WIDE R20, R3, 0x4, R16 ;  /* 0x0000000403147825 */ /* 0x002fcc00078e0210 */
[----:B------:R-:W4:Y:S01]  /*07d0*/  LDG.E R21, desc[UR4][R20.64] ;  /* 0x0000000414157981 */ /* 0x000f22000c1e1900 */
[----:B------:R-:W-:Y:S01]  /*07e0*/  IMAD.IADD R16, R3, 0x1, -R10 ;  /* 0x0000000103107824 */ /* 0x000fe200078e0a0a */
[----:B-----5:R-:W-:-:S03]  /*07f0*/  ISETP.GE.AND P1, PT, R5, 0x1, PT ;  /* 0x000000010500780c */ /* 0x020fc60003f26270 */
[----:B------:R-:W2:Y:S02]  /*0800*/  I2F.F64 R10, R16 ;  /* 0x00000010000a7312 */ /* 0x000ea40000201c00 */
[----:B--2---:R-:W-:Y:S02]  /*0810*/  DFMA R8, R8, R10, R14 ;  /* 0x0000000a0808722b */ /* 0x004fe4000000000e */
[----:B---3--:R-:W-:-:S08]  /*0820*/  @!P0 DMUL R12, R10, R12 ;  /* 0x0000000c0a0c8228 */ /* 0x008fd00000000000 */
[----:B------:R-:W-:Y:S01]  /*0830*/  @!P0 DFMA R8, R10, R12, R8 ;  /* 0x0000000c0a08822b */ /* 0x000fe20000000008 */
[----:B------:R-:W-:Y:S02]  /*0840*/  IMAD.MOV.U32 R11, RZ, RZ, 0x3fe00000 ;  /* 0x3fe00000ff0b7424 */ /* 0x000fe400078e00ff */
[----:B------:R-:W-:-:S07]  /*0850*/  IMAD.MOV.U32 R10, RZ, RZ, RZ ;  /* 0x000000ffff0a7224 */ /* 0x000fce00078e00ff */
[----:B------:R-:W-:-:S06]  /*0860*/  LOP3.LUT R11, R11, 0x80000000, R9, 0xb8, !PT ;  /* 0x800000000b0b7812 */ /* 0x000fcc00078eb809 */
[----:B------:R-:W-:-:S06]  /*0870*/  DADD.RZ R10, R10, R8 ;  /* 0x000000000a0a7229 */ /* 0x000fcc000000c008 */
[----:B------:R-:W4:Y:S02]  /*0880*/  F2I.U32.F64.TRUNC R8, R10 ;  /* 0x0000000a00087311 */ /* 0x000f24000030d000 */
[----:B----4-:R-:W-:-:S05]  /*0890*/  IADD3 R8, P0, PT, -R8, R21, RZ ;  /* 0x0000001508087210 */ /* 0x010fca0007f1e1ff */
[----:B------:R-:W-:Y:S01]  /*08a0*/  IMAD.X R9, RZ, RZ, -0x1, P0 ;  /* 0xffffffffff097424 */ /* 0x000fe200000e06ff */
[----:B------:R-:W-:Y:S07]  /*08b0*/  @!P1 BRA `(.L_x_704) ;  /* 0x0000000400209947 */ /* 0x000fee0003800000 */
[C---:B------:R-:W-:Y:S02]  /*08c0*/  ISETP.GT.U32.AND P0, PT, R5.reuse, 0x20, PT ;  /* 0x000000200500780c */ /* 0x040fe40003f04070 */
[----:B------:R-:W-:Y:S01]  /*08d0*/  SHF.R.S32.HI R10, RZ, 0x1f, R16 ;  /* 0x0000001fff0a7819 */ /* 0x000fe20000011410 */
[----:B------:R-:W-:-:S04]  /*08e0*/  IMAD.WIDE.U32 R16, R5, R16, R6 ;  /* 0x0000001005107225 */ /* 0x000fc800078e0006 */
[----:B------:R-:W-:-:S04]  /*08f0*/  IMAD R7, R10, R5, RZ ;  /* 0x000000050a077224 */ /* 0x000fc800078e02ff */
[----:B------:R-:W-:Y:S02]  /*0900*/  IMAD.IADD R11, R17, 0x1, R7 ;  /* 0x00000001110b7824 */ /* 0x000fe400078e0207 */
[----:B------:R-:W-:Y:S05]  /*0910*/  @P0 BRA `(.L_x_710) ;  /* 0x0000000000840947 */ /* 0x000fea0003800000 */
[----:B------:R-:W-:-:S04]  /*0920*/  SHF.R.S32.HI R7, RZ, 0x1f, R11 ;  /* 0x0000001fff077819 */ /* 0x000fc8000001140b */
[----:B------:R-:W-:-:S05]  /*0930*/  LEA.HI R6, P0, R7, R16, RZ, 0x5 ;  /* 0x0000001007067211 */ /* 0x000fca00078128ff */
[----:B------:R-:W-:-:S05]  /*0940*/  IMAD.X R7, RZ, RZ, R11, P0 ;  /* 0x000000ffff077224 */ /* 0x000fca00000e060b */
[----:B------:R-:W-:Y:S01]  /*0950*/  SHF.R.S64 R9, R6, 0x5, R7 ;  /* 0x0000000506097819 */ /* 0x000fe20000001007 */
[----:B------:R-:W-:-:S04]  /*0960*/  IMAD.MOV.U32 R6, RZ, RZ, -0x1 ;  /* 0xffffffffff067424 */ /* 0x000fc800078e00ff */
[----:B------:R-:W-:-:S04]  /*0970*/  IMAD R17, R9, -0x20, R16 ;  /* 0xffffffe009117824 */ /* 0x000fc800078e0210 */
[----:B------:R-:W-:Y:S01]  /*0980*/  IMAD.IADD R7, R5, 0x1, R17 ;  /* 0x0000000105077824 */ /* 0x000fe200078e0211 */
[----:B------:R-:W-:-:S04]  /*0990*/  SHF.L.U32 R5, R6, R5, RZ ;  /* 0x0000000506057219 */ /* 0x000fc800000006ff */
[----:B------:R-:W-:Y:S02]  /*09a0*/  ISETP.GT.AND P0, PT, R7, 0x20, PT ;  /* 0x000000200700780c */ /* 0x000fe40003f04270 */
[----:B------:R-:W-:-:S11]  /*09b0*/  LOP3.LUT R10, R8, R5, RZ, 0x30, !PT ;  /* 0x00000005080a7212 */ /* 0x000fd600078e30ff */
[----:B------:R-:W-:Y:S05]  /*09c0*/  @P0 BRA `(.L_x_711) ;  /* 0x00000000001c0947 */ /* 0x000fea0003800000 */
[----:B------:R-:W0:Y:S01]  /*09d0*/  LDCU.64 UR6, c[0x0][0x3c0] ;  /* 0x00007800ff0677ac */ /* 0x000e220008000a00 */
[----:B------:R-:W-:Y:S02]  /*09e0*/  SHF.R.S64 R6, RZ, 0x1e, R9 ;  /* 0x0000001eff067819 */ /* 0x000fe40000001009 */
[----:B------:R-:W-:Y:S02]  /*09f0*/  SHF.L.U32 R5, R10, R17, RZ ;  /* 0x000000110a057219 */ /* 0x000fe400000006ff */
[----:B0-----:R-:W-:-:S04]  /*0a00*/  IADD3 R6, P0, PT, R6, UR6, RZ ;  /* 0x0000000606067c10 */ /* 0x001fc8000ff1e0ff */
[----:B------:R-:W-:-:S05]  /*0a10*/  LEA.HI.X.SX32 R7, R9, UR7, 0x2, P0 ;  /* 0x0000000709077c11 */ /* 0x000fca00080f16ff */
[----:B------:R0:W-:Y:S01]  /*0a20*/  REDG.E.OR.STRONG.GPU desc[UR4][R6.64], R5 ;  /* 0x000000050600798e */ /* 0x0001e2000f12e104 */
[----:B------:R-:W-:Y:S05]  /*0a30*/  BRA `(.L_x_704) ;  /* 0x0000000000c07947 */ /* 0x000fea0003800000 */
.L_x_711:
[----:B------:R-:W0:Y:S01]  /*0a40*/  LDCU.64 UR6, c[0x0][0x3c0] ;  /* 0x00007800ff0677ac */ /* 0x000e220008000a00 */
[----:B------:R-:W-:Y:S02]  /*0a50*/  IADD3 R6, P0, PT, RZ, RZ, RZ ;  /* 0x000000ffff067210 */ /* 0x000fe40007f1e0ff */
[----:B------:R-:W-:Y:S02]  /*0a60*/  SHF.R.S64 R8, RZ, 0x1e, R9 ;  /* 0x0000001eff087819 */ /* 0x000fe40000001009 */
[----:B------:R-:W-:Y:S02]  /*0a70*/  IADD3.X R7, PT, PT, R9, 0x1, RZ, P0, !PT ;  /* 0x0000000109077810 */ /* 0x000fe400007fe4ff */
[----:B------:R-:W-:Y:S02]  /*0a80*/  IADD3 R5, PT, PT, -R17, 0x20, RZ ;  /* 0x0000002011057810 */ /* 0x000fe40007ffe1ff */
[----:B------:R-:W-:Y:S02]  /*0a90*/  SHF.R.S64 R6, R6, 0x1e, R7 ;  /* 0x0000001e06067819 */ /* 0x000fe40000001007 */
[----:B------:R-:W-:-:S02]  /*0aa0*/  SHF.L.U32 R17, R10, R17, RZ ;  /* 0x000000110a117219 */ /* 0x000fc400000006ff */
[----:B------:R-:W-:Y:S02]  /*0ab0*/  SHF.R.U32.HI R5, RZ, R5, R10 ;  /* 0x00000005ff057219 */ /* 0x000fe4000001160a */
[----:B0-----:R-:W-:Y:S02]  /*0ac0*/  IADD3 R8, P1, PT, R8, UR6, RZ ;  /* 0x0000000608087c10 */ /* 0x001fe4000ff3e0ff */
[----:B------:R-:W-:Y:S02]  /*0ad0*/  IADD3 R6, P0, PT, R6, UR6, RZ ;  /* 0x0000000606067c10 */ /* 0x000fe4000ff1e0ff */
[----:B------:R-:W-:Y:S02]  /*0ae0*/  LEA.HI.X.SX32 R9, R9, UR7, 0x2, P1 ;  /* 0x0000000709097c11 */ /* 0x000fe400088f16ff */
[----:B------:R-:W-:-:S03]  /*0af0*/  LEA.HI.X.SX32 R7, R7, UR7, 0x2, P0 ;  /* 0x0000000707077c11 */ /* 0x000fc600080f16ff */
[----:B------:R3:W-:Y:S04]  /*0b00*/  REDG.E.OR.STRONG.GPU desc[UR4][R8.64], R17 ;  /* 0x000000110800798e */ /* 0x0007e8000f12e104 */
[----:B------:R3:W-:Y:S01]  /*0b10*/  REDG.E.OR.STRONG.GPU desc[UR4][R6.64], R5 ;  /* 0x000000050600798e */ /* 0x0007e2000f12e104 */
[----:B------:R-:W-:Y:S05]  /*0b20*/  BRA `(.L_x_704) ;  /* 0x0000000000847947 */ /* 0x000fea0003800000 */
.L_x_710:
[----:B------:R-:W0:Y:S01]  /*0b30*/  LDC.64 R6, c[0x0][0x3c0] ;  /* 0x0000f000ff067b82 */ /* 0x000e220000000a00 */
[----:B------:R-:W-:Y:S01]  /*0b40*/  SHF.R.S32.HI R13, RZ, 0x1f, R11 ;  /* 0x0000001fff0d7819 */ /* 0x000fe2000001140b */
[----:B------:R-:W-:-:S03]  /*0b50*/  IMAD.MOV.U32 R10, RZ, RZ, -0x1 ;  /* 0xffffffffff0a7424 */ /* 0x000fc600078e00ff */
[----:B------:R-:W-:Y:S02]  /*0b60*/  LEA.HI R13, P0, R13, R16, RZ, 0x5 ;  /* 0x000000100d0d7211 */ /* 0x000fe400078128ff */
[CC--:B------:R-:W-:Y:S02]  /*0b70*/  SHF.L.U32 R15, R10.reuse, R5.reuse, RZ ;  /* 0x000000050a0f7219 */ /* 0x0c0fe400000006ff */
[----:B------:R-:W-:Y:S01]  /*0b80*/  SHF.L.U64.HI R12, R10, R5, 0xffffffff ;  /* 0xffffffff0a0c7419 */ /* 0x000fe20000010205 */
[----:B------:R-:W-:Y:S01]  /*0b90*/  IMAD.X R14, RZ, RZ, R11, P0 ;  /* 0x000000ffff0e7224 */ /* 0x000fe200000e060b */
[----:B------:R-:W-:Y:S02]  /*0ba0*/  ISETP.NE.AND P0, PT, R5, 0x40, PT ;  /* 0x000000400500780c */ /* 0x000fe40003f05270 */
[----:B------:R-:W-:Y:S02]  /*0bb0*/  LOP3.LUT R15, RZ, R15, RZ, 0x33, !PT ;  /* 0x0000000fff0f7212 */ /* 0x000fe400078e33ff */
[----:B------:R-:W-:-:S02]  /*0bc0*/  LOP3.LUT R12, RZ, R12, RZ, 0x33, !PT ;  /* 0x0000000cff0c7212 */ /* 0x000fc400078e33ff */
[----:B------:R-:W-:Y:S02]  /*0bd0*/  SHF.R.S64 R11, R13, 0x5, R14 ;  /* 0x000000050d0b7819 */ /* 0x000fe4000000100e */
[----:B------:R-:W-:Y:S02]  /*0be0*/  SEL R15, R15, 0xffffffff, P0 ;  /* 0xffffffff0f0f7807 */ /* 0x000fe40000000000 */
[----:B------:R-:W-:Y:S01]  /*0bf0*/  SEL R12, R12, 0xffffffff, P0 ;  /* 0xffffffff0c0c7807 */ /* 0x000fe20000000000 */
[----:B------:R-:W-:Y:S01]  /*0c00*/  IMAD R16, R11, -0x20, R16 ;  /* 0xffffffe00b107824 */ /* 0x000fe200078e0210 */
[----:B------:R-:W-:Y:S02]  /*0c10*/  LOP3.LUT R15, R8, R15, RZ, 0xc0, !PT ;  /* 0x0000000f080f7212 */ /* 0x000fe400078ec0ff */
[----:B------:R-:W-:-:S07]  /*0c20*/  LOP3.LUT R17, R9, R12, RZ, 0xc0, !PT ;  /* 0x0000000c09117212 */ /* 0x000fce00078ec0ff */
.L_x_712:
[----:B------:R-:W-:-:S05]  /*0c30*/  IMAD.MOV R12, RZ, RZ, -R16 ;  /* 0x000000ffff0c7224 */ /* 0x000fca00078e0a10 */
[----:B------:R-:W-:-:S04]  /*0c40*/  VIADDMNMX.U32 R12, R12, 0x20, R5, PT ;  /* 0x000000200c0c7846 */ /* 0x000fc80003800005 */
[----:B----4-:R-:W-:Y:S01]  /*0c50*/  SHF.L.U32 R8, R10, R12, RZ ;  /* 0x0000000c0a087219 */ /* 0x010fe200000006ff */
[----:B------:R-:W-:Y:S01]  /*0c60*/  IMAD.IADD R5, R5, 0x1, -R12 ;  /* 0x0000000105057824 */ /* 0x000fe200078e0a0c */
[----:B------:R-:W-:Y:S02]  /*0c70*/  ISETP.NE.AND P0, PT, R12, 0x20, PT ;  /* 0x000000200c00780c */ /* 0x000fe40003f05270 */
[----:B------:R-:W-:-:S04]  /*0c80*/  LOP3.LUT R8, RZ, R8, RZ, 0x33, !PT ;  /* 0x00000008ff087212 */ /* 0x000fc800078e33ff */
[----:B------:R-:W-:Y:S02]  /*0c90*/  SEL R8, R8, 0xffffffff, P0 ;  /* 0xffffffff08087807 */ /* 0x000fe40000000000 */
[----:B------:R-:W-:Y:S02]  /*0ca0*/  ISETP.GT.AND P0, PT, R5, RZ, PT ;  /* 0x000000ff0500720c */ /* 0x000fe40003f04270 */
[----:B------:R-:W-:Y:S01]  /*0cb0*/  LOP3.LUT R13, R15, R8, RZ, 0xc0, !PT ;  /* 0x000000080f0d7212 */ /* 0x000fe200078ec0ff */
[----:B0-----:R-:W-:-:S03]  /*0cc0*/  IMAD.WIDE R8, R11, 0x4, R6 ;  /* 0x000000040b087825 */ /* 0x001fc600078e0206 */
[----:B------:R-:W-:Y:S01]  /*0cd0*/  SHF.L.U32 R13, R13, R16, RZ ;  /* 0x000000100d0d7219 */ /* 0x000fe200000006ff */
[----:B------:R-:W-:Y:S01]  /*0ce0*/  VIADD R11, R11, 0x1 ;  /* 0x000000010b0b7836 */ /* 0x000fe20000000000 */
[----:B------:R-:W-:-:S03]  /*0cf0*/  SHF.R.U64 R15, R15, R12, R17 ;  /* 0x0000000c0f0f7219 */ /* 0x000fc60000001211 */
[----:B------:R4:W-:Y:S01]  /*0d00*/  REDG.E.OR.STRONG.GPU desc[UR4][R8.64], R13 ;  /* 0x0000000d0800798e */ /* 0x0009e2000f12e104 */
[----:B------:R-:W-:Y:S01]  /*0d10*/  SHF.R.U32.HI R17, RZ, R12, R17 ;  /* 0x0000000cff117219 */ /* 0x000fe20000011611 */
[----:B------:R-:W-:Y:S01]  /*0d20*/  IMAD.MOV.U32 R16, RZ, RZ, RZ ;  /* 0x000000ffff107224 */ /* 0x000fe200078e00ff */
[----:B------:R-:W-:Y:S06]  /*0d30*/  @P0 BRA `(.L_x_712) ;  /* 0xfffffffc00bc0947 */ /* 0x000fec000383ffff */
.L_x_704:
[----:B-12---:R-:W-:Y:S05]  /*0d40*/  BSYNC.RECONVERGENT B1 ;  /* 0x0000000000017941 */ /* 0x006fea0003800200 */
.L_x_700:
[----:B------:R-:W-:-:S05]  /*0d50*/  IMAD.IADD R3, R4, 0x1, R3 ;  /* 0x0000000104037824 */ /* 0x000fca00078e0203 */
[----:B------:R-:W-:-:S13]  /*0d60*/  ISETP.GE.AND P0, PT, R3, R0, PT ;  /* 0x000000000300720c */ /* 0x000fda0003f06270 */
[----:B------:R-:W-:Y:S05]  /*0d70*/  @!P0 BRA `(.L_x_713) ;  /* 0xfffffff000f08947 */ /* 0x000fea000383ffff */
[----:B------:R-:W-:Y:S05]  /*0d80*/  EXIT ;  /* 0x000000000000794d */ /* 0x000fea0003800000 */
.L_x_714:
        /* <DEDUP_REMOVED lines=15> */
.L_x_2810:


//--------------------- .text._Z24wprocessPartitionsKernelIjEvPKT_PiS3_S3_PdS3_PxiPl --------------------------
	.section	.text._Z24wprocessPartitionsKernelIjEvPKT_PiS3_S3_PdS3_PxiPl,"ax",@progbits
	.align	128
        .global         _Z24wprocessPartitionsKernelIjEvPKT_PiS3_S3_PdS3_PxiPl
        .type           _Z24wprocessPartitionsKernelIjEvPKT_PiS3_S3_PdS3_PxiPl,@function
        .size           _Z24wprocessPartitionsKernelIjEvPKT_PiS3_S3_PdS3_PxiPl,(.L_x_2773 - _Z24wprocessPartitionsKernelIjEvPKT_PiS3_S3_PdS3_PxiPl)
        .other          _Z24wprocessPartitionsKernelIjEvPKT_PiS3_S3_PdS3_PxiPl,@"STO_CUDA_ENTRY STV_DEFAULT"
_Z24wprocessPartitionsKernelIjEvPKT_PiS3_S3_PdS3_PxiPl:
.text._Z24wprocessPartitionsKernelIjEvPKT_PiS3_S3_PdS3_PxiPl:
[----:B------:R-:W-:Y:S08]  /*0000*/  LDC R1, c[0x0][0x37c] ;  /* 0x0000df00ff017b82 */ /* 0x000ff00000000800 */
[----:B------:R-:W0:Y:S01]  /*0010*/  S2UR UR19, SR_CTAID.X ;  /* 0x00000000001379c3 */ /* 0x000e220000002500 */
[----:B------:R-:W0:Y:S02]  /*0020*/  LDCU UR4, c[0x0][0x3b8] ;  /* 0x00007700ff0477ac */ /* 0x000e240008000800 */
[----:B0-----:R-:W-:-:S06]  /*0030*/  UISETP.GE.AND UP0, UPT, UR19, UR4, UPT ;  /* 0x000000041300728c */ /* 0x001fcc000bf06270 */
[----:B------:R-:W-:-:S13]  /*0040*/  PLOP3.LUT P0, PT, PT, PT, UP0, 0x80, 0x8 ;  /* 0x000000000008781c */ /* 0x000fda0003f0f008 */
[----:B------:R-:W-:Y:S05]  /*0050*/  @P0 EXIT ;  /* 0x000000000000094d */ /* 0x000fea0003800000 */
[----:B------:R-:W0:Y:S01]  /*0060*/  LDCU.64 UR4, c[0x0][0x388] ;  /* 0x00007100ff0477ac */ /* 0x000e220008000a00 */
[----:B------:R-:W1:Y:S01]  /*0070*/  LDCU.64 UR6, c[0x0][0x390] ;  /* 0x00007200ff0677ac */ /* 0x000e620008000a00 */
[----:B------:R-:W2:Y:S01]  /*0080*/  LDCU.64 UR16, c[0x0][0x358] ;  /* 0x00006b00ff1077ac */ /* 0x000ea20008000a00 */
[----:B0-----:R-:W-:Y:S02]  /*0090*/  UIMAD.WIDE.U32 UR4, UR19, 0x4, UR4 ;  /* 0x00000004130478a5 */ /* 0x001fe4000f8e0004 */
[----:B-1----:R-:W-:-:S04]  /*00a0*/  UIMAD.WIDE.U32 UR6, UR19, 0x4, UR6 ;  /* 0x00000004130678a5 */ /* 0x002fc8000f8e0006 */
[----:B------:R-:W-:Y:S02]  /*00b0*/  IMAD.U32 R2, RZ, RZ, UR4 ;  /* 0x00000004ff027e24 */ /* 0x000fe4000f8e00ff */
[----:B------:R-:W-:Y:S02]  /*00c0*/  IMAD.U32 R3, RZ, RZ, UR5 ;  /* 0x00000005ff037e24 */ /* 0x000fe4000f8e00ff */
[----:B------:R-:W-:Y:S02]  /*00d0*/  IMAD.U32 R4, RZ, RZ, UR6 ;  /* 0x00000006ff047e24 */ /* 0x000fe4000f8e00ff */
[----:B------:R-:W-:Y:S01]  /*00e0*/  IMAD.U32 R5, RZ, RZ, UR7 ;  /* 0x00000007ff057e24 */ /* 0x000fe2000f8e00ff */
[----:B--2---:R-:W2:Y:S04]  /*00f0*/  LDG.E R2, desc[UR16][R2.64] ;  /* 0x0000001002027981 */ /* 0x004ea8000c1e1900 */
[----:B------:R-:W3:Y:S01]  /*0100*/  LDG.E R4, desc[UR16][R4.64] ;  /* 0x0000001004047981 */ /* 0x000ee2000c1e1900 */
[----:B--2---:R-:W-:-:S02]  /*0110*/  R2UR UR18, R2 ;  /* 0x00000000021272ca */ /* 0x004fc400000e0000 */
[----:B---3--:R-:W-:-:S13]  /*0120*/  R2UR UR4, R4 ;  /* 0x00000000040472ca */ /* 0x008fda00000e0000 */
[----:B------:R-:W-:-:S04]  /*0130*/  UIADD3 UR12, UPT, UPT, -UR18, UR4, URZ ;  /* 0x00000004120c7290 */ /* 0x000fc8000fffe1ff */
[----:B------:R-:W-:-:S06]  /*0140*/  UISETP.GE.AND UP0, UPT, UR12, 0x1, UPT ;  /* 0x000000010c00788c */ /* 0x000fcc000bf06270 */
[----:B------:R-:W-:-:S13]  /*0150*/  PLOP3.LUT P0, PT, PT, PT, UP0, 0x80, 0x8 ;  /* 0x000000000008781c */ /* 0x000fda0003f0f008 */
[----:B------:R-:W-:Y:S05]  /*0160*/  @!P0 EXIT ;  /* 0x000000000000894d */ /* 0x000fea0003800000 */
[----:B------:R-:W0:Y:S01]  /*0170*/  S2R R3, SR_CgaCtaId ;  /* 0x0000000000037919 */ /* 0x000e220000008800 */
[----:B------:R-:W1:Y:S01]  /*0180*/  LDC R28, c[0x0][0x360] ;  /* 0x0000d800ff1c7b82 */ /* 0x000e620000000800 */
[----:B------:R-:W-:Y:S01]  /*0190*/  MOV R0, 0x400 ;  /* 0x0000040000007802 */ /* 0x000fe20000000f00 */
[----:B------:R-:W2:Y:S04]  /*01a0*/  S2R R2, SR_TID.X ;  /* 0x0000000000027919 */ /* 0x000ea80000002100 */
[----:B------:R-:W-:Y:S01]  /*01b0*/  VIADD R0, R0, 0x10 ;  /* 0x0000001000007836 */ /* 0x000fe20000000000 */
[----:B-1----:R-:W-:-:S04]  /*01c0*/  ISETP.GE.U32.AND P0, PT, R28, 0x2, PT ;  /* 0x000000021c00780c */ /* 0x002fc80003f06070 */
[----:B0-----:R-:W-:-:S05]  /*01d0*/  LEA R3, R3, R0, 0x18 ;  /* 0x0000000003037211 */ /* 0x001fca00078ec0ff */
[----:B------:R-:W-:-:S04]  /*01e0*/  IMAD R0, R28, 0x20, R3 ;  /* 0x000000201c007824 */ /* 0x000fc800078e0203 */
[----:B------:R-:W-:-:S04]  /*01f0*/  IMAD R5, R28, 0x8, R0 ;  /* 0x000000081c057824 */ /* 0x000fc800078e0200 */
[----:B--2---:R-:W-:-:S05]  /*0200*/  IMAD.IADD R4, R5, 0x1, R2 ;  /* 0x0000000105047824 */ /* 0x004fca00078e0202 */
[----:B------:R0:W-:Y:S01]  /*0210*/  STS.U8 [R4], RZ ;  /* 0x000000ff04007388 */ /* 0x0001e20000000000 */
[----:B------:R-:W-:Y:S06]  /*0220*/  BAR.SYNC.DEFER_BLOCKING 0x0 ;  /* 0x0000000000007b1d */ /* 0x000fec0000010000 */
[----:B------:R-:W-:Y:S05]  /*0230*/  @!P0 BRA `(.L_x_715) ;  /* 0x0000000000408947 */ /* 0x000fea0003800000 */
[----:B------:R-:W-:-:S15]  /*0240*/  R2UR UR4, R28 ;  /* 0x000000001c0472ca */ /* 0x000fde00000e0000 */
.L_x_718:
[----:B------:R-:W-:Y:S01]  /*0250*/  USHF.R.U32.HI UR5, URZ, 0x1, UR4 ;  /* 0x00000001ff057899 */ /* 0x000fe20008011604 */
[----:B------:R-:W-:Y:S05]  /*0260*/  BSSY.RECONVERGENT B0, `(.L_x_716) ;  /* 0x0000009000007945 */ /* 0x000fea0003800200 */
[----:B------:R-:W-:-:S13]  /*0270*/  ISETP.GE.U32.AND P0, PT, R2, UR5, PT ;  /* 0x0000000502007c0c */ /* 0x000fda000bf06070 */
[----:B-1----:R-:W-:Y:S05]  /*0280*/  @P0 BRA `(.L_x_717) ;  /* 0x0000000000180947 */ /* 0x002fea0003800000 */
[----:B------:R-:W1:Y:S02]  /*0290*/  LDS.U8 R6, [R4] ;  /* 0x0000000004067984 */ /* 0x000e640000000000 */
[----:B-1----:R-:W-:-:S13]  /*02a0*/  ISETP.NE.AND P0, PT, R6, RZ, PT ;  /* 0x000000ff0600720c */ /* 0x002fda0003f05270 */
[----:B------:R-:W1:Y:S02]  /*02b0*/  @!P0 LDS.U8 R6, [R4+UR5] ;  /* 0x0000000504068984 */ /* 0x000e640008000000 */
[----:B-1----:R-:W-:-:S04]  /*02c0*/  ISETP.NE.OR P0, PT, R6, RZ, P0 ;  /* 0x000000ff0600720c */ /* 0x002fc80000705670 */
[----:B------:R-:W-:-:S05]  /*02d0*/  SEL R7, RZ, 0x1, !P0 ;  /* 0x00000001ff077807 */ /* 0x000fca0004000000 */
[----:B------:R1:W-:Y:S04]  /*02e0*/  STS.U8 [R4], R7 ;  /* 0x0000000704007388 */ /* 0x0003e80000000000 */
.L_x_717:
[----:B------:R-:W-:Y:S05]  /*02f0*/  BSYNC.RECONVERGENT B0 ;  /* 0x0000000000007941 */ /* 0x000fea0003800200 */
.L_x_716:
[----:B------:R-:W-:Y:S01]  /*0300*/  BAR.SYNC.DEFER_BLOCKING 0x0 ;  /* 0x0000000000007b1d */ /* 0x000fe20000010000 */
[----:B------:R-:W-:-:S05]  /*0310*/  UISETP.GT.U32.AND UP0, UPT, UR4, 0x3, UPT ;  /* 0x000000030400788c */ /* 0x000fca000bf04070 */
[----:B------:R-:W-:-:S04]  /*0320*/  UMOV UR4, UR5 ;  /* 0x0000000500047c82 */ /* 0x000fc80008000000 */
[----:B------:R-:W-:Y:S05]  /*0330*/  BRA.U UP0, `(.L_x_718) ;  /* 0xfffffffd00c47547 */ /* 0x000fea000b83ffff */
.L_x_715:
[----:B------:R-:W2:Y:S01]  /*0340*/  LDS.U8 R10, [R5] ;  /* 0x00000000050a7984 */ /* 0x000ea20000000000 */
[----:B------:R-:W3:Y:S01]  /*0350*/  LDCU.64 UR6, c[0x0][0x3b0] ;  /* 0x00007600ff0677ac */ /* 0x000ee20008000a00 */
[----:B------:R-:W-:Y:S01]  /*0360*/  BSSY.RECONVERGENT B0, `(.L_x_719) ;  /* 0x000001d000007945 */ /* 0x000fe20003800200 */
[----:B------:R-:W4:Y:S01]  /*0370*/  LDCU.64 UR8, c[0x0][0x3a8] ;  /* 0x00007500ff0877ac */ /* 0x000f220008000a00 */
[----:B---3--:R-:W-:Y:S02]  /*0380*/  UIMAD.WIDE.U32 UR6, UR19, 0x8, UR6 ;  /* 0x00000008130678a5 */ /* 0x008fe4000f8e0006 */
[----:B----4-:R-:W-:Y:S01]  /*0390*/  UIMAD.WIDE.U32 UR8, UR19, 0x4, UR8 ;  /* 0x00000004130878a5 */ /* 0x010fe2000f8e0008 */
[----:B--2---:R-:W-:-:S04]  /*03a0*/  ISETP.NE.AND P0, PT, R10, RZ, PT ;  /* 0x000000ff0a00720c */ /* 0x004fc80003f05270 */
[----:B------:R-:W-:-:S13]  /*03b0*/  ISETP.NE.OR P0, PT, R2, RZ, !P0 ;  /* 0x000000ff0200720c */ /* 0x000fda0004705670 */
[----:B------:R-:W-:Y:S05]  /*03c0*/  @P0 BRA `(.L_x_720) ;  /* 0x0000000000580947 */ /* 0x000fea0003800000 */
[----:B------:R-:W2:Y:S01]  /*03d0*/  LDCU.64 UR4, c[0x0][0x398] ;  /* 0x00007300ff0477ac */ /* 0x000ea20008000a00 */
[----:B------:R-:W-:Y:S02]  /*03e0*/  IMAD.MOV.U32 R11, RZ, RZ, 0x4 ;  /* 0x00000004ff0b7424 */ /* 0x000fe400078e00ff */
[----:B------:R-:W-:Y:S01]  /*03f0*/  IMAD.U32 R6, RZ, RZ, UR6 ;  /* 0x00000006ff067e24 */ /* 0x000fe2000f8e00ff */
[----:B------:R-:W3:Y:S01]  /*0400*/  LDCU.64 UR10, c[0x0][0x3a0] ;  /* 0x00007400ff0a77ac */ /* 0x000ee20008000a00 */
[----:B-1----:R-:W-:Y:S02]  /*0410*/  IMAD.U32 R7, RZ, RZ, UR7 ;  /* 0x00000007ff077e24 */ /* 0x002fe4000f8e00ff */
[----:B------:R-:W-:Y:S01]  /*0420*/  IMAD.MOV.U32 R13, RZ, RZ, 0x20 ;  /* 0x00000020ff0d7424 */ /* 0x000fe200078e00ff */
[----:B------:R-:W-:Y:S01]  /*0430*/  USHF.L.U32 UR13, UR19, 0x2, URZ ;  /* 0x00000002130d7899 */ /* 0x000fe200080006ff */
[----:B------:R-:W-:Y:S02]  /*0440*/  IMAD.U32 R8, RZ, RZ, UR8 ;  /* 0x00000008ff087e24 */ /* 0x000fe4000f8e00ff */
[----:B------:R-:W-:Y:S01]  /*0450*/  IMAD.U32 R9, RZ, RZ, UR9 ;  /* 0x00000009ff097e24 */ /* 0x000fe2000f8e00ff */
[----:B--2---:R-:W-:-:S02]  /*0460*/  UIMAD.WIDE.U32 UR4, UR19, 0x4, UR4 ;  /* 0x00000004130478a5 */ /* 0x004fc4000f8e0004 */
[----:B---3--:R-:W-:-:S04]  /*0470*/  UIMAD.WIDE.U32 UR10, UR13, 0x8, UR10 ;  /* 0x000000080d0a78a5 */ /* 0x008fc8000f8e000a */
[----:B0-----:R-:W-:Y:S02]  /*0480*/  IMAD.U32 R4, RZ, RZ, UR4 ;  /* 0x00000004ff047e24 */ /* 0x001fe4000f8e00ff */
[----:B------:R-:W-:Y:S02]  /*0490*/  IMAD.U32 R5, RZ, RZ, UR5 ;  /* 0x00000005ff057e24 */ /* 0x000fe4000f8e00ff */
[----:B------:R-:W-:Y:S02]  /*04a0*/  IMAD.U32 R14, RZ, RZ, UR10 ;  /* 0x0000000aff0e7e24 */ /* 0x000fe4000f8e00ff */
[----:B------:R-:W-:Y:S01]  /*04b0*/  IMAD.U32 R15, RZ, RZ, UR11 ;  /* 0x0000000bff0f7e24 */ /* 0x000fe2000f8e00ff */
[----:B------:R2:W-:Y:S04]  /*04c0*/  STG.E desc[UR16][R4.64], R11 ;  /* 0x0000000b04007986 */ /* 0x0005e8000c101910 */
[----:B------:R2:W-:Y:S04]  /*04d0*/  STG.E.64 desc[UR16][R14.64], RZ ;  /* 0x000000ff0e007986 */ /* 0x0005e8000c101b10 */
[----:B------:R2:W-:Y:S04]  /*04e0*/  STG.E.64 desc[UR16][R14.64+0x8], RZ ;  /* 0x000008ff0e007986 */ /* 0x0005e8000c101b10 */
[----:B------:R2:W-:Y:S04]  /*04f0*/  STG.E.64 desc[UR16][R14.64+0x10], RZ ;  /* 0x000010ff0e007986 */ /* 0x0005e8000c101b10 */
[----:B------:R2:W-:Y:S04]  /*0500*/  STG.E.64 desc[UR16][R14.64+0x18], RZ ;  /* 0x000018ff0e007986 */ /* 0x0005e8000c101b10 */
[----:B------:R2:W-:Y:S04]  /*0510*/  STG.E.64 desc[UR16][R6.64], RZ ;  /* 0x000000ff06007986 */ /* 0x0005e8000c101b10 */
[----:B------:R2:W-:Y:S02]  /*0520*/  STG.E desc[UR16][R8.64], R13 ;  /* 0x0000000d08007986 */ /* 0x0005e4000c101910 */
.L_x_720:
[----:B------:R-:W-:Y:S05]  /*0530*/  BSYNC.RECONVERGENT B0 ;  /* 0x0000000000007941 */ /* 0x000fea0003800200 */
.L_x_719:
[----:B------:R-:W-:Y:S01]  /*0540*/  BAR.SYNC.DEFER_BLOCKING 0x0 ;  /* 0x0000000000007b1d */ /* 0x000fe20000010000 */
[----:B------:R-:W-:-:S13]  /*0550*/  ISETP.NE.AND P0, PT, R10, RZ, PT ;  /* 0x000000ff0a00720c */ /* 0x000fda0003f05270 */
[----:B------:R-:W-:Y:S05]  /*0560*/  @P0 BRA `(.L_x_721) ;  /* 0x0000000c00d00947 */ /* 0x000fea0003800000 */
[C---:B------:R-:W-:Y:S01]  /*0570*/  ISETP.GE.AND P0, PT, R2.reuse, UR12, PT ;  /* 0x0000000c02007c0c */ /* 0x040fe2000bf06270 */
[----:B------:R-:W-:Y:S01]  /*0580*/  IMAD R3, R2, 0x8, R3 ;  /* 0x0000000802037824 */ /* 0x000fe200078e0203 */
[----:B------:R-:W-:Y:S01]  /*0590*/  BSSY.RECONVERGENT B0, `(.L_x_722) ;  /* 0x000001b000007945 */ /* 0x000fe20003800200 */
[----:B--2---:R-:W-:Y:S02]  /*05a0*/  CS2R R8, SRZ ;  /* 0x0000000000087805 */ /* 0x004fe4000001ff00 */
[----:B-1----:R-:W-:Y:S01]  /*05b0*/  CS2R R6, SRZ ;  /* 0x0000000000067805 */ /* 0x002fe2000001ff00 */
[C---:B------:R-:W-:Y:S01]  /*05c0*/  IMAD R19, R28.reuse, 0x8, R3 ;  /* 0x000000081c137824 */ /* 0x040fe200078e0203 */
[----:B0-----:R-:W-:Y:S02]  /*05d0*/  CS2R R4, SRZ ;  /* 0x0000000000047805 */ /* 0x001fe4000001ff00 */
[----:B------:R-:W-:Y:S01]  /*05e0*/  CS2R R10, SRZ ;  /* 0x00000000000a7805 */ /* 0x000fe2000001ff00 */
[----:B------:R-:W-:-:S04]  /*05f0*/  IMAD R21, R28, 0x8, R19 ;  /* 0x000000081c157824 */ /* 0x000fc800078e0213 */
[----:B------:R-:W-:Y:S01]  /*0600*/  IMAD R23, R28, 0x8, R21 ;  /* 0x000000081c177824 */ /* 0x000fe200078e0215 */
[----:B------:R-:W-:Y:S06]  /*0610*/  @P0 BRA `(.L_x_723) ;  /* 0x0000000000480947 */ /* 0x000fec0003800000 */
[----:B------:R-:W0:Y:S01]  /*0620*/  LDC.64 R12, c[0x0][0x380] ;  /* 0x0000e000ff0c7b82 */ /* 0x000e220000000a00 */
[----:B------:R-:W-:Y:S01]  /*0630*/  IMAD.MOV.U32 R27, RZ, RZ, R2 ;  /* 0x000000ffff1b7224 */ /* 0x000fe200078e0002 */
[----:B------:R-:W-:Y:S02]  /*0640*/  CS2R R10, SRZ ;  /* 0x00000000000a7805 */ /* 0x000fe4000001ff00 */
[----:B------:R-:W-:Y:S02]  /*0650*/  CS2R R4, SRZ ;  /* 0x0000000000047805 */ /* 0x000fe4000001ff00 */
[----:B------:R-:W-:Y:S02]  /*0660*/  CS2R R6, SRZ ;  /* 0x0000000000067805 */ /* 0x000fe4000001ff00 */
[----:B------:R-:W-:-:S07]  /*0670*/  CS2R R8, SRZ ;  /* 0x0000000000087805 */ /* 0x000fce000001ff00 */
.L_x_724:
[----:B------:R-:W-:-:S04]  /*0680*/  VIADD R25, R27, UR18 ;  /* 0x000000121b197c36 */ /* 0x000fc80008000000 */
[----:B0-----:R-:W-:-:S05]  /*0690*/  IMAD.WIDE R24, R25, 0x4, R12 ;  /* 0x0000000419187825 */ /* 0x001fca00078e020c */
[----:B------:R-:W2:Y:S01]  /*06a0*/  LDG.E R16, desc[UR16][R24.64] ;  /* 0x0000001018107981 */ /* 0x000ea2000c1e1900 */
[----:B------:R0:W1:Y:S02]  /*06b0*/  I2F.F64 R14, R27 ;  /* 0x0000001b000e7312 */ /* 0x0000640000201c00 */
[----:B0-----:R-:W-:-:S05]  /*06c0*/  IMAD.IADD R27, R28, 0x1, R27 ;  /* 0x000000011c1b7824 */ /* 0x001fca00078e021b */
[----:B------:R-:W-:Y:S01]  /*06d0*/  ISETP.GE.AND P0, PT, R27, UR12, PT ;  /* 0x0000000c1b007c0c */ /* 0x000fe2000bf06270 */
[C---:B-1----:R-:W-:Y:S02]  /*06e0*/  DADD R8, R14.reuse, R8 ;  /* 0x000000000e087229 */ /* 0x042fe40000000008 */
[C---:B------:R-:W-:Y:S01]  /*06f0*/  DFMA R4, R14.reuse, R14, R4 ;  /* 0x0000000e0e04722b */ /* 0x040fe20000000004 */
[----:B--2---:R-:W0:Y:S02]  /*0700*/  I2F.F64.U32 R16, R16 ;  /* 0x0000001000107312 */ /* 0x004e240000201800 */
[----:B0-----:R-:W-:Y:S02]  /*0710*/  DFMA R10, R14, R16, R10 ;  /* 0x000000100e0a722b */ /* 0x001fe4000000000a */
[----:B------:R-:W-:-:S05]  /*0720*/  DADD R6, R16, R6 ;  /* 0x0000000010067229 */ /* 0x000fca0000000006 */
[----:B------:R-:W-:Y:S06]  /*0730*/  @!P0 BRA `(.L_x_724) ;  /* 0xfffffffc00d08947 */ /* 0x000fec000383ffff */
.L_x_723:
[----:B------:R-:W-:Y:S05]  /*0740*/  BSYNC.RECONVERGENT B0 ;  /* 0x0000000000007941 */ /* 0x000fea0003800200 */
.L_x_722:
[----:B------:R-:W-:Y:S01]  /*0750*/  ISETP.GE.U32.AND P0, PT, R28, 0x2, PT ;  /* 0x000000021c00780c */ /* 0x000fe20003f06070 */
[----:B------:R0:W-:Y:S04]  /*0760*/  STS.64 [R3], R8 ;  /* 0x0000000803007388 */ /* 0x0001e80000000a00 */
[----:B------:R0:W-:Y:S04]  /*0770*/  STS.64 [R19], R6 ;  /* 0x0000000613007388 */ /* 0x0001e80000000a00 */
[----:B------:R0:W-:Y:S04]  /*0780*/  STS.64 [R21], R4 ;  /* 0x0000000415007388 */ /* 0x0001e80000000a00 */
[----:B------:R0:W-:Y:S01]  /*0790*/  STS.64 [R23], R10 ;  /* 0x0000000a17007388 */ /* 0x0001e20000000a00 */
[----:B------:R-:W-:Y:S06]  /*07a0*/  BAR.SYNC.DEFER_BLOCKING 0x0 ;  /* 0x0000000000007b1d */ /* 0x000fec0000010000 */
[----:B------:R-:W-:Y:S05]  /*07b0*/  @!P0 BRA `(.L_x_725) ;  /* 0x0000000000788947 */ /* 0x000fea0003800000 */
[----:B0-----:R-:W-:-:S07]  /*07c0*/  IMAD.MOV.U32 R4, RZ, RZ, R28 ;  /* 0x000000ffff047224 */ /* 0x001fce00078e001c */
.L_x_728:
[----:B------:R-:W-:Y:S01]  /*07d0*/  SHF.R.U32.HI R5, RZ, 0x1, R4 ;  /* 0x00000001ff057819 */ /* 0x000fe20000011604 */
[----:B------:R-:W-:Y:S03]  /*07e0*/  BSSY.RECONVERGENT B0, `(.L_x_726) ;  /* 0x0000017000007945 */ /* 0x000fe60003800200 */
[----:B------:R-:W-:-:S13]  /*07f0*/  ISETP.GE.U32.AND P0, PT, R2, R5, PT ;  /* 0x000000050200720c */ /* 0x000fda0003f06070 */
[----:B0-----:R-:W-:Y:S05]  /*0800*/  @P0 BRA `(.L_x_727) ;  /* 0x0000000000500947 */ /* 0x001fea0003800000 */
[----:B------:R-:W-:Y:S01]  /*0810*/  IMAD R15, R5, 0x8, R3 ;  /* 0x00000008050f7824 */ /* 0x000fe200078e0203 */
[----:B------:R-:W-:Y:S03]  /*0820*/  LDS.64 R8, [R3] ;  /* 0x0000000003087984 */ /* 0x000fe60000000a00 */
[C---:B------:R-:W-:Y:S01]  /*0830*/  IMAD R17, R28.reuse, 0x8, R15 ;  /* 0x000000081c117824 */ /* 0x040fe200078e020f */
[----:B------:R-:W0:Y:S03]  /*0840*/  LDS.64 R6, [R15] ;  /* 0x000000000f067984 */ /* 0x000e260000000a00 */
[----:B------:R-:W-:-:S04]  /*0850*/  IMAD R25, R28, 0x8, R17 ;  /* 0x000000081c197824 */ /* 0x000fc800078e0211 */
[----:B------:R-:W-:Y:S01]  /*0860*/  IMAD R14, R28, 0x8, R25 ;  /* 0x000000081c0e7824 */ /* 0x000fe200078e0219 */
[----:B0-----:R-:W-:-:S07]  /*0870*/  DADD R6, R6, R8 ;  /* 0x0000000006067229 */ /* 0x001fce0000000008 */
[----:B------:R-:W-:Y:S04]  /*0880*/  STS.64 [R3], R6 ;  /* 0x0000000603007388 */ /* 0x000fe80000000a00 */
[----:B------:R-:W-:Y:S04]  /*0890*/  LDS.64 R8, [R17] ;  /* 0x0000000011087984 */ /* 0x000fe80000000a00 */
[----:B------:R-:W0:Y:S02]  /*08a0*/  LDS.64 R10, [R19] ;  /* 0x00000000130a7984 */ /* 0x000e240000000a00 */
        /* <DEDUP_REMOVED lines=9> */
[----:B------:R0:W-:Y:S04]  /*0940*/  STS.64 [R23], R6 ;  /* 0x0000000617007388 */ /* 0x0001e80000000a00 */
.L_x_727:
[----:B------:R-:W-:Y:S05]  /*0950*/  BSYNC.RECONVERGENT B0 ;  /* 0x0000000000007941 */ /* 0x000fea0003800200 */
.L_x_726:
[----:B------:R-:W-:Y:S01]  /*0960*/  BAR.SYNC.DEFER_BLOCKING 0x0 ;  /* 0x0000000000007b1d */ /* 0x000fe20000010000 */
[----:B------:R-:W-:Y:S01]  /*0970*/  ISETP.GT.U32.AND P0, PT, R4, 0x3, PT ;  /* 0x000000030400780c */ /* 0x000fe20003f04070 */
[----:B------:R-:W-:-:S12]  /*0980*/  IMAD.MOV.U32 R4, RZ, RZ, R5 ;  /* 0x000000ffff047224 */ /* 0x000fd800078e0005 */
[----:B------:R-:W-:Y:S05]  /*0990*/  @P0 BRA `(.L_x_728) ;  /* 0xfffffffc008c0947 */ /* 0x000fea000383ffff */
.L_x_725:
[----:B------:R-:W-:Y:S01]  /*09a0*/  ISETP.NE.AND P0, PT, R2, RZ, PT ;  /* 0x000000ff0200720c */ /* 0x000fe20003f05270 */
[----:B------:R-:W-:-:S12]  /*09b0*/  BSSY.RECONVERGENT B0, `(.L_x_729) ;  /* 0x0000060000007945 */ /* 0x000fd80003800200 */
[----:B------:R-:W-:Y:S05]  /*09c0*/  @P0 BRA `(.L_x_730) ;  /* 0x0000000400780947 */ /* 0x000fea0003800000 */
[----:B------:R-:W1:Y:S01]  /*09d0*/  S2UR UR5, SR_CgaCtaId ;  /* 0x00000000000579c3 */ /* 0x000e620000008800 */
[----:B------:R-:W-:Y:S01]  /*09e0*/  UMOV UR4, 0x400 ;  /* 0x0000040000047882 */ /* 0x000fe20000000000 */
[----:B0-----:R-:W-:Y:S01]  /*09f0*/  IMAD R21, R28, -0x10, R0 ;  /* 0xfffffff01c157824 */ /* 0x001fe200078e0200 */
[----:B------:R-:W0:Y:S01]  /*0a00*/  I2F.F64.U32 R14, UR12 ;  /* 0x0000000c000e7d12 */ /* 0x000e220008201800 */
[----:B------:R-:W-:Y:S01]  /*0a10*/  UMOV UR10, 0xd9d7bdbb ;  /* 0xd9d7bdbb000a7882 */ /* 0x000fe20000000000 */
[----:B------:R-:W-:Y:S02]  /*0a20*/  UMOV UR11, 0x3ddb7cdf ;  /* 0x3ddb7cdf000b7882 */ /* 0x000fe40000000000 */
[----:B------:R-:W-:Y:S01]  /*0a30*/  LDS.64 R6, [R21] ;  /* 0x0000000015067984 */ /* 0x000fe20000000a00 */
[----:B-1----:R-:W-:-:S09]  /*0a40*/  ULEA UR4, UR5, UR4, 0x18 ;  /* 0x0000000405047291 */ /* 0x002fd2000f8ec0ff */
[----:B------:R-:W1:Y:S02]  /*0a50*/  LDS.64 R16, [UR4+0x10] ;  /* 0x00001004ff107984 */ /* 0x000e640008000a00 */
[----:B-1----:R-:W-:-:S08]  /*0a60*/  DMUL R4, R16, R16 ;  /* 0x0000001010047228 */ /* 0x002fd00000000000 */
[----:B0-----:R-:W-:-:S08]  /*0a70*/  DFMA R6, R14, R6, -R4 ;  /* 0x000000060e06722b */ /* 0x001fd00000000804 */
[----:B------:R-:W-:-:S14]  /*0a80*/  DSETP.GT.AND P0, PT, |R6|, UR10, PT ;  /* 0x0000000a06007e2a */ /* 0x000fdc000bf04200 */
[----:B------:R-:W-:Y:S05]  /*0a90*/  @!P0 BRA `(.L_x_731) ;  /* 0x0000000000888947 */ /* 0x000fea0003800000 */
[C---:B------:R-:W-:Y:S01]  /*0aa0*/  IMAD R21, R28.reuse, 0x8, R21 ;  /* 0x000000081c157824 */ /* 0x040fe200078e0215 */
[----:B------:R-:W0:Y:S01]  /*0ab0*/  MUFU.RCP64H R9, R7 ;  /* 0x0000000700097308 */ /* 0x000e220000001800 */
[----:B------:R-:W-:Y:S02]  /*0ac0*/  IMAD.MOV.U32 R8, RZ, RZ, 0x1 ;  /* 0x00000001ff087424 */ /* 0x000fe400078e00ff */
[----:B------:R-:W-:Y:S01]  /*0ad0*/  IMAD R12, R28, -0x10, R21 ;  /* 0xfffffff01c0c7824 */ /* 0x000fe200078e0215 */
[----:B------:R-:W-:Y:S05]  /*0ae0*/  LDS.64 R4, [R21] ;  /* 0x0000000015047984 */ /* 0x000fea0000000a00 */
[----:B------:R-:W1:Y:S01]  /*0af0*/  LDS.64 R12, [R12] ;  /* 0x000000000c0c7984 */ /* 0x000e620000000a00 */
[----:B0-----:R-:W-:-:S08]  /*0b00*/  DFMA R10, -R6, R8, 1 ;  /* 0x3ff00000060a742b */ /* 0x001fd00000000108 */
[----:B------:R-:W-:-:S08]  /*0b10*/  DFMA R10, R10, R10, R10 ;  /* 0x0000000a0a0a722b */ /* 0x000fd0000000000a */
[----:B------:R-:W-:-:S08]  /*0b20*/  DFMA R10, R8, R10, R8 ;  /* 0x0000000a080a722b */ /* 0x000fd00000000008 */
[----:B------:R-:W-:Y:S02]  /*0b30*/  DFMA R18, -R6, R10, 1 ;  /* 0x3ff000000612742b */ /* 0x000fe4000000010a */
[----:B-1----:R-:W-:-:S06]  /*0b40*/  DMUL R8, R16, R12 ;  /* 0x0000000c10087228 */ /* 0x002fcc0000000000 */
[----:B------:R-:W-:Y:S02]  /*0b50*/  DFMA R18, R10, R18, R10 ;  /* 0x000000120a12722b */ /* 0x000fe4000000000a */
[----:B------:R-:W-:-:S08]  /*0b60*/  DFMA R8, R14, R4, -R8 ;  /* 0x000000040e08722b */ /* 0x000fd00000000808 */
[----:B------:R-:W-:Y:S02]  /*0b70*/  DMUL R4, R8, R18 ;  /* 0x0000001208047228 */ /* 0x000fe40000000000 */
[----:B------:R-:W-:-:S06]  /*0b80*/  FSETP.GEU.AND P1, PT, |R9|, 6.5827683646048100446e-37, PT ;  /* 0x036000000900780b */ /* 0x000fcc0003f2e200 */
[----:B------:R-:W-:-:S08]  /*0b90*/  DFMA R10, -R6, R4, R8 ;  /* 0x00000004060a722b */ /* 0x000fd00000000108 */
[----:B------:R-:W-:-:S10]  /*0ba0*/  DFMA R4, R18, R10, R4 ;  /* 0x0000000a1204722b */ /* 0x000fd40000000004 */
[----:B------:R-:W-:-:S05]  /*0bb0*/  FFMA R10, RZ, R7, R5 ;  /* 0x00000007ff0a7223 */ /* 0x000fca0000000005 */
[----:B------:R-:W-:-:S13]  /*0bc0*/  FSETP.GT.AND P0, PT, |R10|, 1.469367938527859385e-39, PT ;  /* 0x001000000a00780b */ /* 0x000fda0003f04200 */
[----:B------:R-:W-:Y:S05]  /*0bd0*/  @P0 BRA P1, `(.L_x_732) ;  /* 0x0000000000180947 */ /* 0x000fea0000800000 */
[----:B------:R-:W-:Y:S01]  /*0be0*/  IMAD.MOV.U32 R10, RZ, RZ, R8 ;  /* 0x000000ffff0a7224 */ /* 0x000fe200078e0008 */
[----:B------:R-:W-:Y:S01]  /*0bf0*/  MOV R4, 0xc20 ;  /* 0x00000c2000047802 */ /* 0x000fe20000000f00 */
[----:B------:R-:W-:-:S07]  /*0c00*/  IMAD.MOV.U32 R11, RZ, RZ, R9 ;  /* 0x000000ffff0b7224 */ /* 0x000fce00078e0009 */
[----:B------:R-:W-:Y:S05]  /*0c10*/  CALL.REL.NOINC `($__internal_0_$__cuda_sm20_div_rn_f64_full) ;  /* 0x0000000800547944 */ /* 0x000fea0003c00000 */
[----:B------:R-:W-:Y:S02]  /*0c20*/  IMAD.MOV.U32 R4, RZ, RZ, R20 ;  /* 0x000000ffff047224 */ /* 0x000fe400078e0014 */
[----:B------:R-:W-:-:S07]  /*0c30*/  IMAD.MOV.U32 R5, RZ, RZ, R21 ;  /* 0x000000ffff057224 */ /* 0x000fce00078e0015 */
.L_x_732:
[----:B------:R-:W0:Y:S01]  /*0c40*/  S2UR UR5, SR_CgaCtaId ;  /* 0x00000000000579c3 */ /* 0x000e220000008800 */
[----:B------:R-:W-:Y:S01]  /*0c50*/  UMOV UR4, 0x400 ;  /* 0x0000040000047882 */ /* 0x000fe20000000000 */
[----:B------:R-:W-:Y:S01]  /*0c60*/  DFMA R16, -R16, R4, R12 ;  /* 0x000000041010722b */ /* 0x000fe2000000010c */
[----:B------:R-:W-:Y:S02]  /*0c70*/  IMAD.MOV.U32 R12, RZ, RZ, R4 ;  /* 0x000000ffff0c7224 */ /* 0x000fe400078e0004 */
[----:B------:R-:W-:Y:S01]  /*0c80*/  IMAD.MOV.U32 R13, RZ, RZ, R5 ;  /* 0x000000ffff0d7224 */ /* 0x000fe200078e0005 */
[----:B0-----:R-:W-:-:S09]  /*0c90*/  ULEA UR4, UR5, UR4, 0x18 ;  /* 0x0000000405047291 */ /* 0x001fd2000f8ec0ff */
[----:B------:R0:W-:Y:S01]  /*0ca0*/  STS.64 [UR4+0x8], R4 ;  /* 0x00000804ff007988 */ /* 0x0001e20008000a04 */
[----:B------:R-:W-:Y:S05]  /*0cb0*/  BRA `(.L_x_733) ;  /* 0x0000000000107947 */ /* 0x000fea0003800000 */
.L_x_731:
[----:B------:R-:W-:Y:S01]  /*0cc0*/  IMAD R16, R28, -0x8, R21 ;  /* 0xfffffff81c107824 */ /* 0x000fe200078e0215 */
[----:B------:R-:W-:Y:S01]  /*0cd0*/  STS.64 [UR4+0x8], RZ ;  /* 0x000008ffff007988 */ /* 0x000fe20008000a04 */
[----:B------:R-:W-:-:S04]  /*0ce0*/  CS2R R12, SRZ ;  /* 0x00000000000c7805 */ /* 0x000fc8000001ff00 */
[----:B------:R-:W1:Y:S03]  /*0cf0*/  LDS.64 R16, [R16] ;  /* 0x0000000010107984 */ /* 0x000e660000000a00 */
.L_x_733:
[----:B0-----:R-:W0:Y:S01]  /*0d00*/  MUFU.RCP64H R5, R15 ;  /* 0x0000000f00057308 */ /* 0x001e220000001800 */
[----:B------:R-:W-:Y:S01]  /*0d10*/  IMAD.MOV.U32 R4, RZ, RZ, 0x1 ;  /* 0x00000001ff047424 */ /* 0x000fe200078e00ff */
[----:B-1----:R-:W-:Y:S01]  /*0d20*/  FSETP.GEU.AND P1, PT, |R17|, 6.5827683646048100446e-37, PT ;  /* 0x036000001100780b */ /* 0x002fe20003f2e200 */
[----:B------:R-:W-:Y:S04]  /*0d30*/  BSSY.RECONVERGENT B1, `(.L_x_734) ;  /* 0x0000014000017945 */ /* 0x000fe80003800200 */
[----:B0-----:R-:W-:-:S08]  /*0d40*/  DFMA R6, -R14, R4, 1 ;  /* 0x3ff000000e06742b */ /* 0x001fd00000000104 */
[----:B------:R-:W-:-:S08]  /*0d50*/  DFMA R6, R6, R6, R6 ;  /* 0x000000060606722b */ /* 0x000fd00000000006 */
[----:B------:R-:W-:-:S08]  /*0d60*/  DFMA R6, R4, R6, R4 ;  /* 0x000000060406722b */ /* 0x000fd00000000004 */
[----:B------:R-:W-:-:S08]  /*0d70*/  DFMA R4, -R14, R6, 1 ;  /* 0x3ff000000e04742b */ /* 0x000fd00000000106 */
[----:B------:R-:W-:-:S08]  /*0d80*/  DFMA R4, R6, R4, R6 ;  /* 0x000000040604722b */ /* 0x000fd00000000006 */
[----:B------:R-:W-:-:S08]  /*0d90*/  DMUL R6, R4, R16 ;  /* 0x0000001004067228 */ /* 0x000fd00000000000 */
[----:B------:R-:W-:-:S08]  /*0da0*/  DFMA R8, -R14, R6, R16 ;  /* 0x000000060e08722b */ /* 0x000fd00000000110 */
[----:B------:R-:W-:-:S10]  /*0db0*/  DFMA R4, R4, R8, R6 ;  /* 0x000000080404722b */ /* 0x000fd40000000006 */
[----:B------:R-:W-:-:S05]  /*0dc0*/  FFMA R6, RZ, R15, R5 ;  /* 0x0000000fff067223 */ /* 0x000fca0000000005 */
[----:B------:R-:W-:-:S13]  /*0dd0*/  FSETP.GT.AND P0, PT, |R6|, 1.469367938527859385e-39, PT ;  /* 0x001000000600780b */ /* 0x000fda0003f04200 */
[----:B------:R-:W-:Y:S05]  /*0de0*/  @P0 BRA P1, `(.L_x_735) ;  /* 0x0000000000200947 */ /* 0x000fea0000800000 */
[----:B------:R-:W-:Y:S01]  /*0df0*/  IMAD.MOV.U32 R10, RZ, RZ, R16 ;  /* 0x000000ffff0a7224 */ /* 0x000fe200078e0010 */
[----:B------:R-:W-:Y:S01]  /*0e00*/  MOV R4, 0xe50 ;  /* 0x00000e5000047802 */ /* 0x000fe20000000f00 */
[----:B------:R-:W-:Y:S02]  /*0e10*/  IMAD.MOV.U32 R11, RZ, RZ, R17 ;  /* 0x000000ffff0b7224 */ /* 0x000fe400078e0011 */
[----:B------:R-:W-:Y:S02]  /*0e20*/  IMAD.MOV.U32 R6, RZ, RZ, R14 ;  /* 0x000000ffff067224 */ /* 0x000fe400078e000e */
[----:B------:R-:W-:-:S07]  /*0e30*/  IMAD.MOV.U32 R7, RZ, RZ, R15 ;  /* 0x000000ffff077224 */ /* 0x000fce00078e000f */
[----:B------:R-:W-:Y:S05]  /*0e40*/  CALL.REL.NOINC `($__internal_0_$__cuda_sm20_div_rn_f64_full) ;  /* 0x0000000400c87944 */ /* 0x000fea0003c00000 */
[----:B------:R-:W-:Y:S02]  /*0e50*/  IMAD.MOV.U32 R4, RZ, RZ, R20 ;  /* 0x000000ffff047224 */ /* 0x000fe400078e0014 */
[----:B------:R-:W-:-:S07]  /*0e60*/  IMAD.MOV.U32 R5, RZ, RZ, R21 ;  /* 0x000000ffff057224 */ /* 0x000fce00078e0015 */
.L_x_735:
[----:B------:R-:W-:Y:S05]  /*0e70*/  BSYNC.RECONVERGENT B1 ;  /* 0x0000000000017941 */ /* 0x000fea0003800200 */
.L_x_734:
[----:B------:R-:W0:Y:S01]  /*0e80*/  S2UR UR14, SR_CgaCtaId ;  /* 0x00000000000e79c3 */ /* 0x000e220000008800 */
[----:B------:R-:W1:Y:S01]  /*0e90*/  LDCU.64 UR4, c[0x0][0x398] ;  /* 0x00007300ff0477ac */ /* 0x000e620008000a00 */
[----:B------:R-:W-:Y:S01]  /*0ea0*/  IMAD.MOV.U32 R11, RZ, RZ, 0x1 ;  /* 0x00000001ff0b7424 */ /* 0x000fe200078e00ff */
[----:B------:R-:W2:Y:S01]  /*0eb0*/  LDCU.64 UR10, c[0x0][0x3a0] ;  /* 0x00007400ff0a77ac */ /* 0x000ea20008000a00 */
[----:B------:R-:W-:Y:S01]  /*0ec0*/  USHF.L.U32 UR15, UR19, 0x2, URZ ;  /* 0x00000002130f7899 */ /* 0x000fe200080006ff */
[----:B------:R-:W-:Y:S01]  /*0ed0*/  UMOV UR13, 0x400 ;  /* 0x00000400000d7882 */ /* 0x000fe20000000000 */
[----:B-1----:R-:W-:Y:S02]  /*0ee0*/  UIMAD.WIDE.U32 UR4, UR19, 0x4, UR4 ;  /* 0x00000004130478a5 */ /* 0x002fe4000f8e0004 */
[----:B--2---:R-:W-:Y:S02]  /*0ef0*/  UIMAD.WIDE.U32 UR10, UR15, 0x8, UR10 ;  /* 0x000000080f0a78a5 */ /* 0x004fe4000f8e000a */
[----:B0-----:R-:W-:-:S02]  /*0f00*/  ULEA UR13, UR14, UR13, 0x18 ;  /* 0x0000000d0e0d7291 */ /* 0x001fc4000f8ec0ff */
[----:B------:R-:W-:Y:S02]  /*0f10*/  IMAD.U32 R6, RZ, RZ, UR4 ;  /* 0x00000004ff067e24 */ /* 0x000fe4000f8e00ff */
[----:B------:R-:W-:Y:S02]  /*0f20*/  IMAD.U32 R7, RZ, RZ, UR5 ;  /* 0x00000005ff077e24 */ /* 0x000fe4000f8e00ff */
[----:B------:R-:W-:Y:S02]  /*0f30*/  IMAD.U32 R8, RZ, RZ, UR10 ;  /* 0x0000000aff087e24 */ /* 0x000fe4000f8e00ff */
[----:B------:R-:W-:Y:S01]  /*0f40*/  IMAD.U32 R9, RZ, RZ, UR11 ;  /* 0x0000000bff097e24 */ /* 0x000fe2000f8e00ff */
[----:B------:R1:W-:Y:S04]  /*0f50*/  STG.E desc[UR16][R6.64], R11 ;  /* 0x0000000b06007986 */ /* 0x0003e8000c101910 */
[----:B------:R1:W-:Y:S04]  /*0f60*/  STS.64 [UR13], R4 ;  /* 0x00000004ff007988 */ /* 0x0003e80008000a0d */
[----:B------:R1:W-:Y:S04]  /*0f70*/  STG.E.64 desc[UR16][R8.64], R4 ;  /* 0x0000000408007986 */ /* 0x0003e8000c101b10 */
[----:B------:R1:W-:Y:S04]  /*0f80*/  STG.E.64 desc[UR16][R8.64+0x8], R12 ;  /* 0x0000080c08007986 */ /* 0x0003e8000c101b10 */
[----:B------:R1:W-:Y:S04]  /*0f90*/  STG.E.64 desc[UR16][R8.64+0x10], RZ ;  /* 0x000010ff08007986 */ /* 0x0003e8000c101b10 */
[----:B------:R1:W-:Y:S02]  /*0fa0*/  STG.E.64 desc[UR16][R8.64+0x18], RZ ;  /* 0x000018ff08007986 */ /* 0x0003e4000c101b10 */
.L_x_730:
[----:B------:R-:W-:Y:S05]  /*0fb0*/  BSYNC.RECONVERGENT B0 ;  /* 0x0000000000007941 */ /* 0x000fea0003800200 */
.L_x_729:
[----:B------:R-:W2:Y:S01]  /*0fc0*/  LDCU.64 UR4, c[0x0][0x3a0] ;  /* 0x00007400ff0477ac */ /* 0x000ea20008000a00 */
[----:B------:R-:W-:-:S04]  /*0fd0*/  USHF.L.U32 UR10, UR19, 0x2, URZ ;  /* 0x00000002130a7899 */ /* 0x000fc800080006ff */
[----:B--2---:R-:W-:-:S06]  /*0fe0*/  UIMAD.WIDE.U32 UR4, UR10, 0x8, UR4 ;  /* 0x000000080a0478a5 */ /* 0x004fcc000f8e0004 */
[----:B01----:R-:W-:Y:S02]  /*0ff0*/  IMAD.U32 R8, RZ, RZ, UR4 ;  /* 0x00000004ff087e24 */ /* 0x003fe4000f8e00ff */
[----:B------:R-:W-:Y:S01]  /*1000*/  IMAD.U32 R9, RZ, RZ, UR5 ;  /* 0x00000005ff097e24 */ /* 0x000fe2000f8e00ff */
[----:B------:R-:W-:Y:S06]  /*1010*/  BAR.SYNC.DEFER_BLOCKING 0x0 ;  /* 0x0000000000007b1d */ /* 0x000fec0000010000 */
[----:B------:R-:W2:Y:S04]  /*1020*/  LDG.E.64 R4, desc[UR16][R8.64] ;  /* 0x0000001008047981 */ /* 0x000ea8000c1e1b00 */
[----:B------:R-:W2:Y:S01]  /*1030*/  LDG.E.64 R6, desc[UR16][R8.64+0x8] ;  /* 0x0000081008067981 */ /* 0x000ea2000c1e1b00 */
[----:B------:R-:W0:Y:S01]  /*1040*/  S2UR UR5, SR_CgaCtaId ;  /* 0x00000000000579c3 */ /* 0x000e220000008800 */
[----:B------:R-:W-:Y:S01]  /*1050*/  ISETP.GE.AND P0, PT, R2, UR12, PT ;  /* 0x0000000c02007c0c */ /* 0x000fe2000bf06270 */
[----:B------:R-:W-:Y:S01]  /*1060*/  UMOV UR4, 0x400 ;  /* 0x0000040000047882 */ /* 0x000fe20000000000 */
[----:B------:R-:W-:Y:S01]  /*1070*/  BSSY.RECONVERGENT B0, `(.L_x_736) ;  /* 0x000001d000007945 */ /* 0x000fe20003800200 */
[----:B------:R-:W-:Y:S01]  /*1080*/  IMAD R3, R28, 0x20, R3 ;  /* 0x000000201c037824 */ /* 0x000fe200078e0203 */
[----:B------:R-:W-:Y:S01]  /*1090*/  CS2R R10, SRZ ;  /* 0x00000000000a7805 */ /* 0x000fe2000001ff00 */
[----:B0-----:R-:W-:-:S09]  /*10a0*/  ULEA UR4, UR5, UR4, 0x18 ;  /* 0x0000000405047291 */ /* 0x001fd2000f8ec0ff */
[----:B--2---:R0:W-:Y:S01]  /*10b0*/  STS.128 [UR4], R4 ;  /* 0x00000004ff007988 */ /* 0x0041e20008000c04 */
[----:B------:R-:W-:Y:S05]  /*10c0*/  @P0 BRA `(.L_x_737) ;  /* 0x00000000005c0947 */ /* 0x000fea0003800000 */
[----:B------:R-:W1:Y:S01]  /*10d0*/  LDC.64 R8, c[0x0][0x380] ;  /* 0x0000e000ff087b82 */ /* 0x000e620000000a00 */
[----:B------:R-:W-:Y:S01]  /*10e0*/  CS2R R10, SRZ ;  /* 0x00000000000a7805 */ /* 0x000fe2000001ff00 */
[----:B------:R-:W-:-:S07]  /*10f0*/  IMAD.MOV.U32 R13, RZ, RZ, R2 ;  /* 0x000000ffff0d7224 */ /* 0x000fce00078e0002 */
.L_x_738:
[----:B------:R-:W-:-:S04]  /*1100*/  VIADD R19, R13, UR18 ;  /* 0x000000120d137c36 */ /* 0x000fc80008000000 */
[----:B-1----:R-:W-:-:S06]  /*1110*/  IMAD.WIDE R18, R19, 0x4, R8 ;  /* 0x0000000413127825 */ /* 0x002fcc00078e0208 */
[----:B------:R-:W2:Y:S01]  /*1120*/  LDG.E R19, desc[UR16][R18.64] ;  /* 0x0000001012137981 */ /* 0x000ea2000c1e1900 */
[----:B------:R1:W3:Y:S01]  /*1130*/  I2F.F64 R14, R13 ;  /* 0x0000000d000e7312 */ /* 0x0002e20000201c00 */
[----:B------:R-:W-:Y:S02]  /*1140*/  IMAD.MOV.U32 R17, RZ, RZ, 0x3fe00000 ;  /* 0x3fe00000ff117424 */ /* 0x000fe400078e00ff */
[----:B------:R-:W-:Y:S02]  /*1150*/  IMAD.MOV.U32 R16, RZ, RZ, RZ ;  /* 0x000000ffff107224 */ /* 0x000fe400078e00ff */
[----:B-1----:R-:W-:-:S05]  /*1160*/  IMAD.IADD R13, R28, 0x1, R13 ;  /* 0x000000011c0d7824 */ /* 0x002fca00078e020d */
[----:B------:R-:W-:Y:S01]  /*1170*/  ISETP.GE.AND P1, PT, R13, UR12, PT ;  /* 0x0000000c0d007c0c */ /* 0x000fe2000bf26270 */
[----:B---3--:R-:W-:-:S10]  /*1180*/  DFMA R14, R6, R14, R4 ;  /* 0x0000000e060e722b */ /* 0x008fd40000000004 */
[----:B------:R-:W-:-:S06]  /*1190*/  LOP3.LUT R17, R17, 0x80000000, R15, 0xb8, !PT ;  /* 0x8000000011117812 */ /* 0x000fcc00078eb80f */
[----:B------:R-:W-:-:S10]  /*11a0*/  DADD.RZ R14, R14, R16 ;  /* 0x000000000e0e7229 */ /* 0x000fd4000000c010 */
[----:B------:R-:W2:Y:S02]  /*11b0*/  F2I.U32.F64.TRUNC R14, R14 ;  /* 0x0000000e000e7311 */ /* 0x000ea4000030d000 */
[CC--:B--2---:R-:W-:Y:S02]  /*11c0*/  VIMNMX.U32 R12, PT, PT, R14.reuse, R19.reuse, PT ;  /* 0x000000130e0c7248 */ /* 0x0c4fe40003fe0000 */
[----:B------:R-:W-:-:S05]  /*11d0*/  VIMNMX.U32 R17, PT, PT, R14, R19, !PT ;  /* 0x000000130e117248 */ /* 0x000fca0007fe0000 */
[----:B------:R-:W-:-:S05]  /*11e0*/  IMAD.IADD R17, R17, 0x1, -R12 ;  /* 0x0000000111117824 */ /* 0x000fca00078e0a0c */
[----:B------:R-:W-:-:S04]  /*11f0*/  ISETP.GT.U32.AND P0, PT, R17, R10, PT ;  /* 0x0000000a1100720c */ /* 0x000fc80003f04070 */
[----:B------:R-:W-:-:S04]  /*1200*/  ISETP.GT.U32.AND.EX P0, PT, RZ, R11, PT, P0 ;  /* 0x0000000bff00720c */ /* 0x000fc80003f04100 */
[----:B------:R-:W-:Y:S02]  /*1210*/  SEL R10, R17, R10, P0 ;  /* 0x0000000a110a7207 */ /* 0x000fe40000000000 */
[----:B------:R-:W-:Y:S01]  /*1220*/  SEL R11, R11, RZ, !P0 ;  /* 0x000000ff0b0b7207 */ /* 0x000fe20004000000 */
[----:B------:R-:W-:Y:S06]  /*1230*/  @!P1 BRA `(.L_x_738) ;  /* 0xfffffffc00b09947 */ /* 0x000fec000383ffff */
.L_x_737:
[----:B------:R-:W-:Y:S05]  /*1240*/  BSYNC.RECONVERGENT B0 ;  /* 0x0000000000007941 */ /* 0x000fea0003800200 */
.L_x_736:
[----:B------:R-:W-:Y:S01]  /*1250*/  ISETP.GE.U32.AND P0, PT, R28, 0x2, PT ;  /* 0x000000021c00780c */ /* 0x000fe20003f06070 */
[----:B------:R1:W-:Y:S01]  /*1260*/  STS.64 [R3], R10 ;  /* 0x0000000a03007388 */ /* 0x0003e20000000a00 */
[----:B------:R-:W-:Y:S11]  /*1270*/  BAR.SYNC.DEFER_BLOCKING 0x0 ;  /* 0x0000000000007b1d */ /* 0x000ff60000010000 */
[----:B-1----:R-:W-:Y:S05]  /*1280*/  @!P0 BRA `(.L_x_739) ;  /* 0x00000000003c8947 */ /* 0x002fea0003800000 */
.L_x_742:
[--C-:B------:R-:W-:Y:S01]  /*1290*/  IMAD.MOV.U32 R8, RZ, RZ, R28.reuse ;  /* 0x000000ffff087224 */ /* 0x100fe200078e001c */
[----:B------:R-:W-:Y:S01]  /*12a0*/  SHF.R.U32.HI R28, RZ, 0x1, R28 ;  /* 0x00000001ff1c7819 */ /* 0x000fe2000001161c */
[----:B------:R-:W-:Y:S03]  /*12b0*/  BSSY.RECONVERGENT B0, `(.L_x_740) ;  /* 0x0000009000007945 */ /* 0x000fe60003800200 */
[----:B------:R-:W-:-:S13]  /*12c0*/  ISETP.GE.U32.AND P0, PT, R2, R28, PT ;  /* 0x0000001c0200720c */ /* 0x000fda0003f06070 */
[----:B-1----:R-:W-:Y:S05]  /*12d0*/  @P0 BRA `(.L_x_741) ;  /* 0x0000000000180947 */ /* 0x002fea0003800000 */
[----:B0-----:R-:W-:Y:S01]  /*12e0*/  IMAD R6, R28, 0x8, R3 ;  /* 0x000000081c067824 */ /* 0x001fe200078e0203 */
[----:B------:R-:W-:Y:S05]  /*12f0*/  LDS.64 R4, [R3] ;  /* 0x0000000003047984 */ /* 0x000fea0000000a00 */
[----:B------:R-:W0:Y:S02]  /*1300*/  LDS.64 R6, [R6] ;  /* 0x0000000006067984 */ /* 0x000e240000000a00 */
[----:B0-----:R-:W-:-:S04]  /*1310*/  ISETP.GT.U32.AND P0, PT, R6, R4, PT ;  /* 0x000000040600720c */ /* 0x001fc80003f04070 */
[----:B------:R-:W-:-:S13]  /*1320*/  ISETP.GT.AND.EX P0, PT, R7, R5, PT, P0 ;  /* 0x000000050700720c */ /* 0x000fda0003f04300 */
[----:B------:R1:W-:Y:S02]  /*1330*/  @P0 STS.64 [R3], R6 ;  /* 0x0000000603000388 */ /* 0x0003e40000000a00 */
.L_x_741:
[----:B------:R-:W-:Y:S05]  /*1340*/  BSYNC.RECONVERGENT B0 ;  /* 0x0000000000007941 */ /* 0x000fea0003800200 */
.L_x_740:
[----:B------:R-:W-:Y:S01]  /*1350*/  BAR.SYNC.DEFER_BLOCKING 0x0 ;  /* 0x0000000000007b1d */ /* 0x000fe20000010000 */
[----:B------:R-:W-:-:S13]  /*1360*/  ISETP.GT.U32.AND P0, PT, R8, 0x3, PT ;  /* 0x000000030800780c */ /* 0x000fda0003f04070 */
[----:B------:R-:W-:Y:S05]  /*1370*/  @P0 BRA `(.L_x_742) ;  /* 0xfffffffc00c40947 */ /* 0x000fea000383ffff */
.L_x_739:
[----:B------:R-:W-:-:S13]  /*1380*/  ISETP.NE.AND P0, PT, R2, RZ, PT ;  /* 0x000000ff0200720c */ /* 0x000fda0003f05270 */
[----:B------:R-:W-:Y:S05]  /*1390*/  @P0 EXIT ;  /* 0x000000000000094d */ /* 0x000fea0003800000 */
[----:B0-----:R-:W0:Y:S01]  /*13a0*/  LDS.64 R4, [R0] ;  /* 0x0000000000047984 */ /* 0x001e220000000a00 */
[----:B------:R-:W-:Y:S02]  /*13b0*/  IMAD.U32 R8, RZ, RZ, UR8 ;  /* 0x00000008ff087e24 */ /* 0x000fe4000f8e00ff */
[----:B------:R-:W-:Y:S01]  /*13c0*/  IMAD.U32 R9, RZ, RZ, UR9 ;  /* 0x00000009ff097e24 */ /* 0x000fe2000f8e00ff */
[C---:B0-----:R-:W-:Y:S02]  /*13d0*/  ISETP.NE.U32.AND P1, PT, R5.reuse, RZ, PT ;  /* 0x000000ff0500720c */ /* 0x041fe40003f25070 */
[C---:B------:R-:W-:Y:S02]  /*13e0*/  ISETP.GT.U32.AND P0, PT, R4.reuse, RZ, PT ;  /* 0x000000ff0400720c */ /* 0x040fe40003f04070 */
[----:B-1----:R-:W-:Y:S02]  /*13f0*/  SEL R3, R4, R5, !P1 ;  /* 0x0000000504037207 */ /* 0x002fe40004800000 */
[----:B------:R-:W-:-:S04]  /*1400*/  ISETP.GT.AND.EX P0, PT, R5, RZ, PT, P0 ;  /* 0x000000ff0500720c */ /* 0x000fc80003f04300 */
[----:B------:R-:W0:Y:S02]  /*1410*/  FLO.U32 R3, R3 ;  /* 0x0000000300037300 */ /* 0x000e2400000e0000 */
[C---:B0-----:R-:W-:Y:S02]  /*1420*/  IADD3 R6, PT, PT, -R3.reuse, 0x1f, RZ ;  /* 0x0000001f03067810 */ /* 0x041fe40007ffe1ff */
[----:B------:R-:W-:-:S03]  /*1430*/  IADD3 R7, PT, PT, -R3, 0x3f, RZ ;  /* 0x0000003f03077810 */ /* 0x000fc60007ffe1ff */
[----:B------:R-:W-:Y:S02]  /*1440*/  @P1 IMAD.MOV R7, RZ, RZ, R6 ;  /* 0x000000ffff071224 */ /* 0x000fe400078e0206 */
[----:B------:R-:W-:-:S03]  /*1450*/  IMAD.U32 R6, RZ, RZ, UR6 ;  /* 0x00000006ff067e24 */ /* 0x000fc6000f8e00ff */
[----:B------:R-:W-:Y:S01]  /*1460*/  IADD3 R10, PT, PT, -R7, 0x41, RZ ;  /* 0x00000041070a7810 */ /* 0x000fe20007ffe1ff */
[----:B------:R-:W-:-:S03]  /*1470*/  IMAD.U32 R7, RZ, RZ, UR7 ;  /* 0x00000007ff077e24 */ /* 0x000fc6000f8e00ff */
[----:B------:R-:W-:Y:S02]  /*1480*/  SEL R11, R10, RZ, P0 ;  /* 0x000000ff0a0b7207 */ /* 0x000fe40000000000 */
[----:B------:R3:W-:Y:S04]  /*1490*/  STG.E.64 desc[UR16][R6.64], R4 ;  /* 0x0000000406007986 */ /* 0x0007e8000c101b10 */
[----:B------:R3:W-:Y:S02]  /*14a0*/  STG.E desc[UR16][R8.64], R11 ;  /* 0x0000000b08007986 */ /* 0x0007e4000c101910 */
.L_x_721:
[----:B------:R-:W-:-:S13]  /*14b0*/  ISETP.NE.AND P0, PT, R2, RZ, PT ;  /* 0x000000ff0200720c */ /* 0x000fda0003f05270 */
[----:B------:R-:W-:Y:S05]  /*14c0*/  @P0 EXIT ;  /* 0x000000000000094d */ /* 0x000fea0003800000 */
[----:B--23--:R-:W-:Y:S02]  /*14d0*/  IMAD.U32 R6, RZ, RZ, UR8 ;  /* 0x00000008ff067e24 */ /* 0x00cfe4000f8e00ff */
[----:B-1----:R-:W-:-:S05]  /*14e0*/  IMAD.U32 R7, RZ, RZ, UR9 ;  /* 0x00000009ff077e24 */ /* 0x002fca000f8e00ff */
[----:B------:R-:W2:Y:S01]  /*14f0*/  LDG.E R6, desc[UR16][R6.64] ;  /* 0x0000001006067981 */ /* 0x000ea2000c1e1900 */
[----:B------:R-:W1:Y:S01]  /*1500*/  LDC.64 R2, c[0x0][0x3c0] ;  /* 0x0000f000ff027b82 */ /* 0x000e620000000a00 */
[----:B--2---:R-:W-:Y:S01]  /*1510*/  SHF.R.S32.HI R0, RZ, 0x1f, R6 ;  /* 0x0000001fff007819 */ /* 0x004fe20000011406 */
[----:B0-----:R-:W-:-:S04]  /*1520*/  IMAD.WIDE.U32 R4, R6, UR12, RZ ;  /* 0x0000000c06047c25 */ /* 0x001fc8000f8e00ff */
[----:B------:R-:W-:-:S04]  /*1530*/  IMAD R9, R0, UR12, RZ ;  /* 0x0000000c00097c24 */ /* 0x000fc8000f8e02ff */
[----:B------:R-:W-:-:S05]  /*1540*/  IMAD.IADD R5, R5, 0x1, R9 ;  /* 0x0000000105057824 */ /* 0x000fca00078e0209 */
[----:B-1----:R-:W-:Y:S01]  /*1550*/  REDG.E.ADD.64.STRONG.GPU desc[UR16][R2.64], R4 ;  /* 0x000000040200798e */ /* 0x002fe2000c12e510 */
[----:B------:R-:W-:Y:S05]  /*1560*/  EXIT ;  /* 0x000000000000794d */ /* 0x000fea0003800000 */
        .weak           $__internal_0_$__cuda_sm20_div_rn_f64_full
        .type           $__internal_0_$__cuda_sm20_div_rn_f64_full,@function
        .size           $__internal_0_$__cuda_sm20_div_rn_f64_full,(.L_x_2773 - $__internal_0_$__cuda_sm20_div_rn_f64_full)
$__internal_0_$__cuda_sm20_div_rn_f64_full:
[----:B------:R-:W-:Y:S01]  /*1570*/  FSETP.GEU.AND P2, PT, |R11|, 1.469367938527859385e-39, PT ;  /* 0x001000000b00780b */ /* 0x000fe20003f4e200 */
[----:B------:R-:W-:Y:S01]  /*1580*/  IMAD.MOV.U32 R20, RZ, RZ, 0x1 ;  /* 0x00000001ff147424 */ /* 0x000fe200078e00ff */
[C---:B------:R-:W-:Y:S01]  /*1590*/  FSETP.GEU.AND P0, PT, |R7|.reuse, 1.469367938527859385e-39, PT ;  /* 0x001000000700780b */ /* 0x040fe20003f0e200 */
[----:B------:R-:W-:Y:S01]  /*15a0*/  BSSY.RECONVERGENT B2, `(.L_x_743) ;  /* 0x0000056000027945 */ /* 0x000fe20003800200 */
[----:B------:R-:W-:Y:S02]  /*15b0*/  LOP3.LUT R8, R7, 0x800fffff, RZ, 0xc0, !PT ;  /* 0x800fffff07087812 */ /* 0x000fe400078ec0ff */
[----:B------:R-:W-:Y:S02]  /*15c0*/  LOP3.LUT R19, R11, 0x7ff00000, RZ, 0xc0, !PT ;  /* 0x7ff000000b137812 */ /* 0x000fe400078ec0ff */
[----:B------:R-:W-:Y:S01]  /*15d0*/  LOP3.LUT R9, R8, 0x3ff00000, RZ, 0xfc, !PT ;  /* 0x3ff0000008097812 */ /* 0x000fe200078efcff */
[----:B------:R-:W-:Y:S01]  /*15e0*/  IMAD.MOV.U32 R8, RZ, RZ, R6 ;  /* 0x000000ffff087224 */ /* 0x000fe200078e0006 */
[----:B------:R-:W-:-:S02]  /*15f0*/  LOP3.LUT R26, R7, 0x7ff00000, RZ, 0xc0, !PT ;  /* 0x7ff00000071a7812 */ /* 0x000fc400078ec0ff */
[----:B------:R-:W-:Y:S01]  /*1600*/  LOP3.LUT R5, R11, 0x7ff00000, RZ, 0xc0, !PT ;  /* 0x7ff000000b057812 */ /* 0x000fe200078ec0ff */
[----:B------:R-:W-:Y:S01]  /*1610*/  @!P2 IMAD.MOV.U32 R22, RZ, RZ, RZ ;  /* 0x000000ffff16a224 */ /* 0x000fe200078e00ff */
[----:B------:R-:W-:Y:S01]  /*1620*/  @!P2 LOP3.LUT R18, R7, 0x7ff00000, RZ, 0xc0, !PT ;  /* 0x7ff000000712a812 */ /* 0x000fe200078ec0ff */
[----:B------:R-:W-:Y:S01]  /*1630*/  @!P0 DMUL R8, R6, 8.98846567431157953865e+307 ;  /* 0x7fe0000006088828 */ /* 0x000fe20000000000 */
[----:B------:R-:W-:Y:S02]  /*1640*/  ISETP.GE.U32.AND P1, PT, R5, R26, PT ;  /* 0x0000001a0500720c */ /* 0x000fe40003f26070 */
[----:B------:R-:W-:Y:S01]  /*1650*/  @!P2 ISETP.GE.U32.AND P3, PT, R19, R18, PT ;  /* 0x000000121300a20c */ /* 0x000fe20003f66070 */
[----:B------:R-:W-:Y:S02]  /*1660*/  IMAD.MOV.U32 R19, RZ, RZ, 0x1ca00000 ;  /* 0x1ca00000ff137424 */ /* 0x000fe400078e00ff */
[----:B------:R-:W0:Y:S01]  /*1670*/  MUFU.RCP64H R21, R9 ;  /* 0x0000000900157308 */ /* 0x000e220000001800 */
[----:B------:R-:W-:-:S02]  /*1680*/  IMAD.MOV.U32 R18, RZ, RZ, R10 ;  /* 0x000000ffff127224 */ /* 0x000fc400078e000a */
[C---:B------:R-:W-:Y:S02]  /*1690*/  @!P2 SEL R23, R19.reuse, 0x63400000, !P3 ;  /* 0x634000001317a807 */ /* 0x040fe40005800000 */
[----:B------:R-:W-:Y:S02]  /*16a0*/  SEL R19, R19, 0x63400000, !P1 ;  /* 0x6340000013137807 */ /* 0x000fe40004800000 */
[--C-:B------:R-:W-:Y:S02]  /*16b0*/  @!P2 LOP3.LUT R23, R23, 0x80000000, R11.reuse, 0xf8, !PT ;  /* 0x800000001717a812 */ /* 0x100fe400078ef80b */
[----:B------:R-:W-:Y:S02]  /*16c0*/  LOP3.LUT R19, R19, 0x800fffff, R11, 0xf8, !PT ;  /* 0x800fffff13137812 */ /* 0x000fe400078ef80b */
[----:B------:R-:W-:Y:S02]  /*16d0*/  @!P2 LOP3.LUT R23, R23, 0x100000, RZ, 0xfc, !PT ;  /* 0x001000001717a812 */ /* 0x000fe400078efcff */
[----:B------:R-:W-:-:S04]  /*16e0*/  @!P0 LOP3.LUT R26, R9, 0x7ff00000, RZ, 0xc0, !PT ;  /* 0x7ff00000091a8812 */ /* 0x000fc800078ec0ff */
[----:B------:R-:W-:Y:S02]  /*16f0*/  @!P2 DFMA R18, R18, 2, -R22 ;  /* 0x400000001212a82b */ /* 0x000fe40000000816 */
[----:B0-----:R-:W-:-:S08]  /*1700*/  DFMA R22, R20, -R8, 1 ;  /* 0x3ff000001416742b */ /* 0x001fd00000000808 */
[----:B------:R-:W-:Y:S01]  /*1710*/  DFMA R22, R22, R22, R22 ;  /* 0x000000161616722b */ /* 0x000fe20000000016 */
[----:B------:R-:W-:-:S07]  /*1720*/  @!P2 LOP3.LUT R5, R19, 0x7ff00000, RZ, 0xc0, !PT ;  /* 0x7ff000001305a812 */ /* 0x000fce00078ec0ff */
[----:B------:R-:W-:-:S08]  /*1730*/  DFMA R22, R20, R22, R20 ;  /* 0x000000161416722b */ /* 0x000fd00000000014 */
[----:B------:R-:W-:-:S08]  /*1740*/  DFMA R20, R22, -R8, 1 ;  /* 0x3ff000001614742b */ /* 0x000fd00000000808 */
[----:B------:R-:W-:-:S08]  /*1750*/  DFMA R20, R22, R20, R22 ;  /* 0x000000141614722b */ /* 0x000fd00000000016 */
[----:B------:R-:W-:-:S08]  /*1760*/  DMUL R22, R20, R18 ;  /* 0x0000001214167228 */ /* 0x000fd00000000000 */
[----:B------:R-:W-:-:S08]  /*1770*/  DFMA R24, R22, -R8, R18 ;  /* 0x800000081618722b */ /* 0x000fd00000000012 */
[----:B------:R-:W-:Y:S01]  /*1780*/  DFMA R24, R20, R24, R22 ;  /* 0x000000181418722b */ /* 0x000fe20000000016 */
[----:B------:R-:W-:-:S05]  /*1790*/  VIADD R20, R5, 0xffffffff ;  /* 0xffffffff05147836 */ /* 0x000fca0000000000 */
[----:B------:R-:W-:Y:S01]  /*17a0*/  ISETP.GT.U32.AND P0, PT, R20, 0x7feffffe, PT ;  /* 0x7feffffe1400780c */ /* 0x000fe20003f04070 */
[----:B------:R-:W-:-:S05]  /*17b0*/  VIADD R20, R26, 0xffffffff ;  /* 0xffffffff1a147836 */ /* 0x000fca0000000000 */
[----:B------:R-:W-:-:S13]  /*17c0*/  ISETP.GT.U32.OR P0, PT, R20, 0x7feffffe, P0 ;  /* 0x7feffffe1400780c */ /* 0x000fda0000704470 */
[----:B------:R-:W-:Y:S05]  /*17d0*/  @P0 BRA `(.L_x_744) ;  /* 0x0000000000740947 */ /* 0x000fea0003800000 */
[----:B------:R-:W-:Y:S01]  /*17e0*/  LOP3.LUT R11, R11, 0x7ff00000, RZ, 0xc0, !PT ;  /* 0x7ff000000b0b7812 */ /* 0x000fe200078ec0ff */
[----:B------:R-:W-:Y:S01]  /*17f0*/  IMAD.MOV.U32 R20, RZ, RZ, 0x1ca00000 ;  /* 0x1ca00000ff147424 */ /* 0x000fe200078e00ff */
[----:B------:R-:W-:-:S04]  /*1800*/  LOP3.LUT R10, R7, 0x7ff00000, RZ, 0xc0, !PT ;  /* 0x7ff00000070a7812 */ /* 0x000fc800078ec0ff */
[CC--:B------:R-:W-:Y:S02]  /*1810*/  VIADDMNMX R5, R11.reuse, -R10.reuse, 0xb9600000, !PT ;  /* 0xb96000000b057446 */ /* 0x0c0fe4000780090a */
[----:B------:R-:W-:Y:S02]  /*1820*/  ISETP.GE.U32.AND P0, PT, R11, R10, PT ;  /* 0x0000000a0b00720c */ /* 0x000fe40003f06070 */
[----:B------:R-:W-:Y:S02]  /*1830*/  VIMNMX R5, PT, PT, R5, 0x46a00000, PT ;  /* 0x46a0000005057848 */ /* 0x000fe40003fe0100 */
[----:B------:R-:W-:-:S05]  /*1840*/  SEL R10, R20, 0x63400000, !P0 ;  /* 0x63400000140a7807 */ /* 0x000fca0004000000 */
[----:B------:R-:W-:Y:S02]  /*1850*/  IMAD.IADD R5, R5, 0x1, -R10 ;  /* 0x0000000105057824 */ /* 0x000fe400078e0a0a */
[----:B------:R-:W-:Y:S02]  /*1860*/  IMAD.MOV.U32 R10, RZ, RZ, RZ ;  /* 0x000000ffff0a7224 */ /* 0x000fe400078e00ff */
[----:B------:R-:W-:-:S06]  /*1870*/  VIADD R11, R5, 0x7fe00000 ;  /* 0x7fe00000050b7836 */ /* 0x000fcc0000000000 */
[----:B------:R-:W-:-:S10]  /*1880*/  DMUL R20, R24, R10 ;  /* 0x0000000a18147228 */ /* 0x000fd40000000000 */
[----:B------:R-:W-:-:S13]  /*1890*/  FSETP.GTU.AND P0, PT, |R21|, 1.469367938527859385e-39, PT ;  /* 0x001000001500780b */ /* 0x000fda0003f0c200 */
[----:B------:R-:W-:Y:S05]  /*18a0*/  @P0 BRA `(.L_x_745) ;  /* 0x0000000000940947 */ /* 0x000fea0003800000 */
[----:B------:R-:W-:Y:S01]  /*18b0*/  DFMA R8, R24, -R8, R18 ;  /* 0x800000081808722b */ /* 0x000fe20000000012 */
[----:B------:R-:W-:-:S09]  /*18c0*/  IMAD.MOV.U32 R10, RZ, RZ, RZ ;  /* 0x000000ffff0a7224 */ /* 0x000fd200078e00ff */
[C---:B------:R-:W-:Y:S02]  /*18d0*/  FSETP.NEU.AND P0, PT, R9.reuse, RZ, PT ;  /* 0x000000ff0900720b */ /* 0x040fe40003f0d000 */
[----:B------:R-:W-:-:S04]  /*18e0*/  LOP3.LUT R19, R9, 0x80000000, R7, 0x48, !PT ;  /* 0x8000000009137812 */ /* 0x000fc800078e4807 */
[----:B------:R-:W-:-:S07]  /*18f0*/  LOP3.LUT R11, R19, R11, RZ, 0xfc, !PT ;  /* 0x0000000b130b7212 */ /* 0x000fce00078efcff */
[----:B------:R-:W-:Y:S05]  /*1900*/  @!P0 BRA `(.L_x_745) ;  /* 0x00000000007c8947 */ /* 0x000fea0003800000 */
[----:B------:R-:W-:Y:S01]  /*1910*/  IMAD.MOV R7, RZ, RZ, -R5 ;  /* 0x000000ffff077224 */ /* 0x000fe200078e0a05 */
[----:B------:R-:W-:Y:S01]  /*1920*/  DMUL.RP R10, R24, R10 ;  /* 0x0000000a180a7228 */ /* 0x000fe20000008000 */
[----:B------:R-:W-:Y:S01]  /*1930*/  IMAD.MOV.U32 R6, RZ, RZ, RZ ;  /* 0x000000ffff067224 */ /* 0x000fe200078e00ff */
[----:B------:R-:W-:-:S05]  /*1940*/  IADD3 R5, PT, PT, -R5, -0x43300000, RZ ;  /* 0xbcd0000005057810 */ /* 0x000fca0007ffe1ff */
[----:B------:R-:W-:-:S03]  /*1950*/  DFMA R6, R20, -R6, R24 ;  /* 0x800000061406722b */ /* 0x000fc60000000018 */
[----:B------:R-:W-:-:S07]  /*1960*/  LOP3.LUT R19, R11, R19, RZ, 0x3c, !PT ;  /* 0x000000130b137212 */ /* 0x000fce00078e3cff */
[----:B------:R-:W-:-:S04]  /*1970*/  FSETP.NEU.AND P0, PT, |R7|, R5, PT ;  /* 0x000000050700720b */ /* 0x000fc80003f0d200 */
[----:B------:R-:W-:Y:S02]  /*1980*/  FSEL R20, R10, R20, !P0 ;  /* 0x000000140a147208 */ /* 0x000fe40004000000 */
[----:B------:R-:W-:Y:S01]  /*1990*/  FSEL R21, R19, R21, !P0 ;  /* 0x0000001513157208 */ /* 0x000fe20004000000 */
[----:B------:R-:W-:Y:S06]  /*19a0*/  BRA `(.L_x_745) ;  /* 0x0000000000547947 */ /* 0x000fec0003800000 */
.L_x_744:
[----:B------:R-:W-:-:S14]  /*19b0*/  DSETP.NAN.AND P0, PT, R10, R10, PT ;  /* 0x0000000a0a00722a */ /* 0x000fdc0003f08000 */
[----:B------:R-:W-:Y:S05]  /*19c0*/  @P0 BRA `(.L_x_746) ;  /* 0x0000000000440947 */ /* 0x000fea0003800000 */
[----:B------:R-:W-:-:S14]  /*19d0*/  DSETP.NAN.AND P0, PT, R6, R6, PT ;  /* 0x000000060600722a */ /* 0x000fdc0003f08000 */
[----:B------:R-:W-:Y:S05]  /*19e0*/  @P0 BRA `(.L_x_747) ;  /* 0x0000000000300947 */ /* 0x000fea0003800000 */
[----:B------:R-:W-:Y:S01]  /*19f0*/  ISETP.NE.AND P0, PT, R5, R26, PT ;  /* 0x0000001a0500720c */ /* 0x000fe20003f05270 */
[----:B------:R-:W-:Y:S02]  /*1a00*/  IMAD.MOV.U32 R20, RZ, RZ, 0x0 ;  /* 0x00000000ff147424 */ /* 0x000fe400078e00ff */
[----:B------:R-:W-:-:S10]  /*1a10*/  IMAD.MOV.U32 R21, RZ, RZ, -0x80000 ;  /* 0xfff80000ff157424 */ /* 0x000fd400078e00ff */
[----:B------:R-:W-:Y:S05]  /*1a20*/  @!P0 BRA `(.L_x_745) ;  /* 0x0000000000348947 */ /* 0x000fea0003800000 */
[----:B------:R-:W-:Y:S02]  /*1a30*/  ISETP.NE.AND P0, PT, R5, 0x7ff00000, PT ;  /* 0x7ff000000500780c */ /* 0x000fe40003f05270 */
[----:B------:R-:W-:Y:S02]  /*1a40*/  LOP3.LUT R21, R11, 0x80000000, R7, 0x48, !PT ;  /* 0x800000000b157812 */ /* 0x000fe400078e4807 */
[----:B------:R-:W-:-:S13]  /*1a50*/  ISETP.EQ.OR P0, PT, R26, RZ, !P0 ;  /* 0x000000ff1a00720c */ /* 0x000fda0004702670 */
[----:B------:R-:W-:Y:S01]  /*1a60*/  @P0 LOP3.LUT R5, R21, 0x7ff00000, RZ, 0xfc, !PT ;  /* 0x7ff0000015050812 */ /* 0x000fe200078efcff */
[----:B------:R-:W-:Y:S02]  /*1a70*/  @!P0 IMAD.MOV.U32 R20, RZ, RZ, RZ ;  /* 0x000000ffff148224 */ /* 0x000fe400078e00ff */
[----:B------:R-:W-:Y:S02]  /*1a80*/  @P0 IMAD.MOV.U32 R20, RZ, RZ, RZ ;  /* 0x000000ffff140224 */ /* 0x000fe400078e00ff */
[----:B------:R-:W-:Y:S01]  /*1a90*/  @P0 IMAD.MOV.U32 R21, RZ, RZ, R5 ;  /* 0x000000ffff150224 */ /* 0x000fe200078e0005 */
[----:B------:R-:W-:Y:S06]  /*1aa0*/  BRA `(.L_x_745) ;  /* 0x0000000000147947 */ /* 0x000fec0003800000 */
.L_x_747:
[----:B------:R-:W-:Y:S01]  /*1ab0*/  LOP3.LUT R21, R7, 0x80000, RZ, 0xfc, !PT ;  /* 0x0008000007157812 */ /* 0x000fe200078efcff */
[----:B------:R-:W-:Y:S01]  /*1ac0*/  IMAD.MOV.U32 R20, RZ, RZ, R6 ;  /* 0x000000ffff147224 */ /* 0x000fe200078e0006 */
[----:B------:R-:W-:Y:S06]  /*1ad0*/  BRA `(.L_x_745) ;  /* 0x0000000000087947 */ /* 0x000fec0003800000 */
.L_x_746:
[----:B------:R-:W-:Y:S01]  /*1ae0*/  LOP3.LUT R21, R11, 0x80000, RZ, 0xfc, !PT ;  /* 0x000800000b157812 */ /* 0x000fe200078efcff */
[----:B------:R-:W-:-:S07]  /*1af0*/  IMAD.MOV.U32 R20, RZ, RZ, R10 ;  /* 0x000000ffff147224 */ /* 0x000fce00078e000a */
.L_x_745:
[----:B------:R-:W-:Y:S05]  /*1b00*/  BSYNC.RECONVERGENT B2 ;  /* 0x0000000000027941 */ /* 0x000fea0003800200 */
.L_x_743:
[----:B------:R-:W-:-:S04]  /*1b10*/  IMAD.MOV.U32 R5, RZ, RZ, 0x0 ;  /* 0x00000000ff057424 */ /* 0x000fc800078e00ff */
[----:B------:R-:W-:Y:S05]  /*1b20*/  RET.REL.NODEC R4 `(_Z24wprocessPartitionsKernelIjEvPKT_PiS3_S3_PdS3_PxiPl) ;  /* 0xffffffe404347950 */ /* 0x000fea0003c3ffff */
.L_x_748:
        /* <DEDUP_REMOVED lines=13> */
.L_x_2773:


//--------------------- .text._Z30fitPartitionsBatched_OptimizedIjEvPKT_PKiS4_PiPdS6_S5_PxS6_i --------------------------
	.section	.text._Z30fitPartitionsBatched_OptimizedIjEvPKT_PKiS4_PiPdS6_S5_PxS6_i,"ax",@progbits
	.align	128
        .global         _Z30fitPartitionsBatched_OptimizedIjEvPKT_PKiS4_PiPdS6_S5_PxS6_i
        .type           _Z30fitPartitionsBatched_OptimizedIjEvPKT_PKiS4_PiPdS6_S5_PxS6_i,@function
        .size           _Z30fitPartitionsBatched_OptimizedIjEvPKT_PKiS4_PiPdS6_S5_PxS6_i,(.L_x_2774 - _Z30fitPartitionsBatched_OptimizedIjEvPKT_PKiS4_PiPdS6_S5_PxS6_i)
        .other          _Z30fitPartitionsBatched_OptimizedIjEvPKT_PKiS4_PiPdS6_S5_PxS6_i,@"STO_CUDA_ENTRY STV_DEFAULT"
_Z30fitPartitionsBatched_OptimizedIjEvPKT_PKiS4_PiPdS6_S5_PxS6_i:
.text._Z30fitPartitionsBatched_OptimizedIjEvPKT_PKiS4_PiPdS6_S5_PxS6_i:
[----:B------:R-:W-:Y:S01]  /*0000*/  LDC R1, c[0x0][0x37c] ;  /* 0x0000df00ff017b82 */ /* 0x000fe20000000800 */
[----:B------:R-:W0:Y:S01]  /*0010*/  S2R R2, SR_CTAID.X ;  /* 0x0000000000027919 */ /* 0x000e220000002500 */
[----:B------:R-:W0:Y:S02]  /*0020*/  LDCU UR4, c[0x0][0x3c8] ;  /* 0x00007900ff0477ac */ /* 0x000e240008000800 */
[----:B0-----:R-:W-:-:S13]  /*0030*/  ISETP.GE.AND P0, PT, R2, UR4, PT ;  /* 0x0000000402007c0c */ /* 0x001fda000bf06270 */
[----:B------:R-:W-:Y:S05]  /*0040*/  @P0 EXIT ;  /* 0x000000000000094d */ /* 0x000fea0003800000 */
[----:B------:R-:W0:Y:S01]  /*0050*/  LDC.64 R8, c[0x0][0x390] ;  /* 0x0000e400ff087b82 */ /* 0x000e220000000a00 */
[----:B------:R-:W1:Y:S07]  /*0060*/  LDCU.64 UR8, c[0x0][0x358] ;  /* 0x00006b00ff0877ac */ /* 0x000e6e0008000a00 */
[----:B------:R-:W2:Y:S01]  /*0070*/  LDC.64 R6, c[0x0][0x388] ;  /* 0x0000e200ff067b82 */ /* 0x000ea20000000a00 */
[----:B0-----:R-:W-:-:S06]  /*0080*/  IMAD.WIDE.U32 R8, R2, 0x4, R8 ;  /* 0x0000000402087825 */ /* 0x001fcc00078e0008 */
[----:B-1----:R-:W3:Y:S01]  /*0090*/  LDG.E.CONSTANT R8, desc[UR8][R8.64] ;  /* 0x0000000808087981 */ /* 0x002ee2000c1e9900 */
[----:B--2---:R-:W-:-:S05]  /*00a0*/  IMAD.WIDE.U32 R6, R2, 0x4, R6 ;  /* 0x0000000402067825 */ /* 0x004fca00078e0006 */
[----:B------:R-:W3:Y:S01]  /*00b0*/  LDG.E.CONSTANT R3, desc[UR8][R6.64] ;  /* 0x0000000806037981 */ /* 0x000ee2000c1e9900 */
[----:B------:R-:W0:Y:S02]  /*00c0*/  S2R R4, SR_TID.X ;  /* 0x0000000000047919 */ /* 0x000e240000002100 */
[----:B0-----:R-:W-:-:S13]  /*00d0*/  ISETP.NE.AND P0, PT, R4, RZ, PT ;  /* 0x000000ff0400720c */ /* 0x001fda0003f05270 */
[----:B------:R-:W0:Y:S01]  /*00e0*/  @!P0 S2R R5, SR_CgaCtaId ;  /* 0x0000000000058919 */ /* 0x000e220000008800 */
[----:B------:R-:W-:-:S04]  /*00f0*/  @!P0 MOV R0, 0x400 ;  /* 0x0000040000008802 */ /* 0x000fc80000000f00 */
[----:B0-----:R-:W-:-:S05]  /*0100*/  @!P0 LEA R0, R5, R0, 0x18 ;  /* 0x0000000005008211 */ /* 0x001fca00078ec0ff */
[----:B------:R0:W-:Y:S01]  /*0110*/  @!P0 STS [R0+0x8], RZ ;  /* 0x000008ff00008388 */ /* 0x0001e20000000800 */
[----:B------:R-:W-:Y:S01]  /*0120*/  BAR.SYNC.DEFER_BLOCKING 0x0 ;  /* 0x0000000000007b1d */ /* 0x000fe20000010000 */
[----:B---3--:R-:W-:-:S05]  /*0130*/  IMAD.IADD R5, R8, 0x1, -R3 ;  /* 0x0000000108057824 */ /* 0x008fca00078e0a03 */
[----:B------:R-:W-:-:S13]  /*0140*/  ISETP.GE.AND P1, PT, R5, 0x1, PT ;  /* 0x000000010500780c */ /* 0x000fda0003f26270 */
[----:B0-----:R-:W-:Y:S05]  /*0150*/  @!P1 BRA `(.L_x_749) ;  /* 0x0000001c007c9947 */ /* 0x001fea0003800000 */
[----:B------:R-:W0:Y:S01]  /*0160*/  S2R R21, SR_CgaCtaId ;  /* 0x0000000000157919 */ /* 0x000e220000008800 */
[----:B------:R-:W-:Y:S01]  /*0170*/  MOV R20, 0x400 ;  /* 0x0000040000147802 */ /* 0x000fe20000000f00 */
[----:B------:R-:W-:Y:S03]  /*0180*/  BAR.SYNC.DEFER_BLOCKING 0x0 ;  /* 0x0000000000007b1d */ /* 0x000fe60000010000 */
[----:B0-----:R-:W-:-:S05]  /*0190*/  LEA R0, R21, R20, 0x18 ;  /* 0x0000001415007211 */ /* 0x001fca00078ec0ff */
[----:B------:R-:W0:Y:S02]  /*01a0*/  LDS R6, [R0+0x8] ;  /* 0x0000080000067984 */ /* 0x000e240000000800 */
[----:B0-----:R-:W-:-:S13]  /*01b0*/  ISETP.NE.AND P1, PT, R6, RZ, PT ;  /* 0x000000ff0600720c */ /* 0x001fda0003f25270 */
[----:B------:R-:W-:Y:S05]  /*01c0*/  @!P1 BRA `(.L_x_750) ;  /* 0x0000000000689947 */ /* 0x000fea0003800000 */
[----:B------:R-:W-:Y:S05]  /*01d0*/  @P0 EXIT ;  /* 0x000000000000094d */ /* 0x000fea0003800000 */
[----:B------:R-:W0:Y:S01]  /*01e0*/  LDC.64 R6, c[0x0][0x398] ;  /* 0x0000e600ff067b82 */ /* 0x000e220000000a00 */
[----:B------:R-:W-:Y:S02]  /*01f0*/  IMAD.MOV.U32 R14, RZ, RZ, 0x50 ;  /* 0x00000050ff0e7424 */ /* 0x000fe400078e00ff */
[----:B------:R-:W-:Y:S02]  /*0200*/  HFMA2 R21, -RZ, RZ, 0, 2.384185791015625e-07 ;  /* 0x00000004ff157431 */ /* 0x000fe400000001ff */
[----:B------:R-:W-:Y:S02]  /*0210*/  IMAD.MOV.U32 R15, RZ, RZ, 0x0 ;  /* 0x00000000ff0f7424 */ /* 0x000fe400078e00ff */
[----:B------:R-:W-:Y:S02]  /*0220*/  IMAD.MOV.U32 R23, RZ, RZ, 0x20 ;  /* 0x00000020ff177424 */ /* 0x000fe400078e00ff */
[----:B------:R-:W-:Y:S01]  /*0230*/  IMAD.WIDE.U32 R14, R5, 0x4, R14 ;  /* 0x00000004050e7825 */ /* 0x000fe200078e000e */
[----:B------:R-:W1:Y:S05]  /*0240*/  LDC.64 R8, c[0x0][0x3a0] ;  /* 0x0000e800ff087b82 */ /* 0x000e6a0000000a00 */
[----:B------:R-:W2:Y:S03]  /*0250*/  I2F.F64.U64 R14, R14 ;  /* 0x0000000e000e7312 */ /* 0x000ea60000301800 */
[----:B------:R-:W3:Y:S08]  /*0260*/  LDC.64 R10, c[0x0][0x3a8] ;  /* 0x0000ea00ff0a7b82 */ /* 0x000ef00000000a00 */
[----:B------:R-:W4:Y:S01]  /*0270*/  LDC.64 R12, c[0x0][0x3b0] ;  /* 0x0000ec00ff0c7b82 */ /* 0x000f220000000a00 */
[----:B0-----:R-:W-:-:S05]  /*0280*/  IMAD.WIDE.U32 R4, R2, 0x4, R6 ;  /* 0x0000000402047825 */ /* 0x001fca00078e0006 */
[----:B------:R-:W-:Y:S02]  /*0290*/  STG.E desc[UR8][R4.64], R21 ;  /* 0x0000001504007986 */ /* 0x000fe4000c101908 */
[----:B------:R-:W0:Y:S01]  /*02a0*/  LDC.64 R16, c[0x0][0x3b8] ;  /* 0x0000ee00ff107b82 */ /* 0x000e220000000a00 */
[----:B-1----:R-:W-:-:S05]  /*02b0*/  IMAD.WIDE.U32 R6, R2, 0x8, R8 ;  /* 0x0000000802067825 */ /* 0x002fca00078e0008 */
[----:B------:R-:W-:Y:S02]  /*02c0*/  STG.E.64 desc[UR8][R6.64], RZ ;  /* 0x000000ff06007986 */ /* 0x000fe4000c101b08 */
[----:B------:R-:W1:Y:S01]  /*02d0*/  LDC.64 R18, c[0x0][0x3c0] ;  /* 0x0000f000ff127b82 */ /* 0x000e620000000a00 */
[----:B---3--:R-:W-:-:S05]  /*02e0*/  IMAD.WIDE.U32 R8, R2, 0x8, R10 ;  /* 0x0000000802087825 */ /* 0x008fca00078e000a */
[----:B------:R-:W-:Y:S01]  /*02f0*/  STG.E.64 desc[UR8][R8.64], RZ ;  /* 0x000000ff08007986 */ /* 0x000fe2000c101b08 */
[----:B----4-:R-:W-:-:S05]  /*0300*/  IMAD.WIDE.U32 R10, R2, 0x4, R12 ;  /* 0x00000004020a7825 */ /* 0x010fca00078e000c */
[----:B------:R-:W-:Y:S01]  /*0310*/  STG.E desc[UR8][R10.64], R23 ;  /* 0x000000170a007986 */ /* 0x000fe2000c101908 */
[----:B0-----:R-:W-:-:S05]  /*0320*/  IMAD.WIDE.U32 R12, R2, 0x8, R16 ;  /* 0x00000008020c7825 */ /* 0x001fca00078e0010 */
[----:B------:R-:W-:Y:S01]  /*0330*/  STG.E.64 desc[UR8][R12.64], RZ ;  /* 0x000000ff0c007986 */ /* 0x000fe2000c101b08 */
[----:B-1----:R-:W-:-:S05]  /*0340*/  IMAD.WIDE.U32 R2, R2, 0x8, R18 ;  /* 0x0000000802027825 */ /* 0x002fca00078e0012 */
[----:B--2---:R-:W-:Y:S01]  /*0350*/  STG.E.64 desc[UR8][R2.64], R14 ;  /* 0x0000000e02007986 */ /* 0x004fe2000c101b08 */
[----:B------:R-:W-:Y:S05]  /*0360*/  EXIT ;  /* 0x000000000000794d */ /* 0x000fea0003800000 */
.L_x_750:
[----:B------:R-:W-:Y:S01]  /*0370*/  ISETP.GE.U32.AND P1, PT, R4, R5, PT ;  /* 0x000000050400720c */ /* 0x000fe20003f26070 */
[----:B------:R-:W-:Y:S01]  /*0380*/  BSSY.RECONVERGENT B0, `(.L_x_751) ;  /* 0x0000019000007945 */ /* 0x000fe20003800200 */
[----:B------:R-:W-:Y:S02]  /*0390*/  CS2R R6, SRZ ;  /* 0x0000000000067805 */ /* 0x000fe4000001ff00 */
[----:B------:R-:W-:Y:S02]  /*03a0*/  CS2R R8, SRZ ;  /* 0x0000000000087805 */ /* 0x000fe4000001ff00 */
[----:B------:R-:W-:Y:S02]  /*03b0*/  CS2R R12, SRZ ;  /* 0x00000000000c7805 */ /* 0x000fe4000001ff00 */
[----:B------:R-:W-:-:S05]  /*03c0*/  CS2R R10, SRZ ;  /* 0x00000000000a7805 */ /* 0x000fca000001ff00 */
[----:B------:R-:W-:Y:S05]  /*03d0*/  @P1 BRA `(.L_x_752) ;  /* 0x00000000004c1947 */ /* 0x000fea0003800000 */
[----:B------:R-:W0:Y:S01]  /*03e0*/  LDC R25, c[0x0][0x360] ;  /* 0x0000d800ff197b82 */ /* 0x000e220000000800 */
[----:B------:R-:W-:Y:S01]  /*03f0*/  IMAD.MOV.U32 R24, RZ, RZ, R4 ;  /* 0x000000ffff187224 */ /* 0x000fe200078e0004 */
[----:B------:R-:W-:Y:S02]  /*0400*/  CS2R R10, SRZ ;  /* 0x00000000000a7805 */ /* 0x000fe4000001ff00 */
[----:B------:R-:W-:Y:S02]  /*0410*/  CS2R R12, SRZ ;  /* 0x00000000000c7805 */ /* 0x000fe4000001ff00 */
[----:B------:R-:W-:Y:S02]  /*0420*/  CS2R R8, SRZ ;  /* 0x0000000000087805 */ /* 0x000fe4000001ff00 */
[----:B------:R-:W-:Y:S01]  /*0430*/  CS2R R6, SRZ ;  /* 0x0000000000067805 */ /* 0x000fe2000001ff00 */
[----:B------:R-:W1:Y:S06]  /*0440*/  LDC.64 R14, c[0x0][0x380] ;  /* 0x0000e000ff0e7b82 */ /* 0x000e6c0000000a00 */
.L_x_753:
[----:B------:R-:W-:-:S04]  /*0450*/  IMAD.IADD R19, R3, 0x1, R24 ;  /* 0x0000000103137824 */ /* 0x000fc800078e0218 */
[----:B-1----:R-:W-:-:S06]  /*0460*/  IMAD.WIDE R18, R19, 0x4, R14 ;  /* 0x0000000413127825 */ /* 0x002fcc00078e020e */
[----:B------:R-:W2:Y:S01]  /*0470*/  LDG.E.CONSTANT R18, desc[UR8][R18.64] ;  /* 0x0000000812127981 */ /* 0x000ea2000c1e9900 */
[----:B------:R0:W1:Y:S02]  /*0480*/  I2F.F64 R16, R24 ;  /* 0x0000001800107312 */ /* 0x0000640000201c00 */
[----:B0-----:R-:W-:-:S04]  /*0490*/  IADD3 R24, PT, PT, R25, R24, RZ ;  /* 0x0000001819187210 */ /* 0x001fc80007ffe0ff */
[----:B------:R-:W-:Y:S01]  /*04a0*/  ISETP.GE.AND P1, PT, R24, R5, PT ;  /* 0x000000051800720c */ /* 0x000fe20003f26270 */
[C---:B-1----:R-:W-:Y:S02]  /*04b0*/  DADD R6, R16.reuse, R6 ;  /* 0x0000000010067229 */ /* 0x042fe40000000006 */
[C---:B------:R-:W-:Y:S01]  /*04c0*/  DFMA R12, R16.reuse, R16, R12 ;  /* 0x00000010100c722b */ /* 0x040fe2000000000c */
[----:B--2---:R-:W0:Y:S02]  /*04d0*/  I2F.F64.U32 R22, R18 ;  /* 0x0000001200167312 */ /* 0x004e240000201800 */
[----:B0-----:R-:W-:Y:S02]  /*04e0*/  DFMA R10, R16, R22, R10 ;  /* 0x00000016100a722b */ /* 0x001fe4000000000a */
[----:B------:R-:W-:-:S05]  /*04f0*/  DADD R8, R22, R8 ;  /* 0x0000000016087229 */ /* 0x000fca0000000008 */
[----:B------:R-:W-:Y:S06]  /*0500*/  @!P1 BRA `(.L_x_753) ;  /* 0xfffffffc00d09947 */ /* 0x000fec000383ffff */
.L_x_752:
[----:B------:R-:W-:Y:S05]  /*0510*/  BSYNC.RECONVERGENT B0 ;  /* 0x0000000000007941 */ /* 0x000fea0003800200 */
.L_x_751:
[----:B------:R-:W-:Y:S01]  /*0520*/  SHFL.DOWN PT, R15, R7, 0x10, 0x1f ;  /* 0x0a001f00070f7f89 */ /* 0x000fe200000e0000 */
[----:B------:R-:W0:Y:S01]  /*0530*/  LDCU UR7, c[0x0][0x360] ;  /* 0x00006c00ff0777ac */ /* 0x000e220008000800 */
[----:B------:R-:W-:Y:S01]  /*0540*/  CS2R R30, SRZ ;  /* 0x00000000001e7805 */ /* 0x000fe2000001ff00 */
[----:B------:R-:W-:Y:S01]  /*0550*/  BSSY B0, `(.L_x_754) ;  /* 0x0000030000007945 */ /* 0x000fe20003800000 */
[----:B------:R-:W1:Y:S01]  /*0560*/  SHFL.DOWN PT, R14, R6, 0x10, 0x1f ;  /* 0x0a001f00060e7f89 */ /* 0x000e6200000e0000 */
[----:B0-----:R-:W-:-:S06]  /*0570*/  USHF.R.U32.HI UR6, URZ, 0x5, UR7 ;  /* 0x00000005ff067899 */ /* 0x001fcc0008011607 */
[C---:B------:R-:W-:Y:S01]  /*0580*/  ISETP.GE.U32.AND P1, PT, R4.reuse, UR6, PT ;  /* 0x0000000604007c0c */ /* 0x040fe2000bf26070 */
[----:B-1----:R-:W-:Y:S01]  /*0590*/  DADD R14, R14, R6 ;  /* 0x000000000e0e7229 */ /* 0x002fe20000000006 */
[----:B------:R-:W-:-:S06]  /*05a0*/  LOP3.LUT P2, R6, R4, 0x1f, RZ, 0xc0, !PT ;  /* 0x0000001f04067812 */ /* 0x000fcc000784c0ff */
[----:B------:R-:W-:Y:S04]  /*05b0*/  SHFL.DOWN PT, R17, R15, 0x8, 0x1f ;  /* 0x09001f000f117f89 */ /* 0x000fe800000e0000 */
[----:B------:R-:W0:Y:S02]  /*05c0*/  SHFL.DOWN PT, R16, R14, 0x8, 0x1f ;  /* 0x09001f000e107f89 */ /* 0x000e2400000e0000 */
[----:B0-----:R-:W-:Y:S01]  /*05d0*/  DADD R16, R14, R16 ;  /* 0x000000000e107229 */ /* 0x001fe20000000010 */
[----:B------:R-:W-:-:S06]  /*05e0*/  @!P2 VIADD R14, R20, 0x10 ;  /* 0x00000010140ea836 */ /* 0x000fcc0000000000 */
[----:B------:R-:W-:Y:S01]  /*05f0*/  SHFL.DOWN PT, R19, R17, 0x4, 0x1f ;  /* 0x08801f0011137f89 */ /* 0x000fe200000e0000 */
[----:B------:R-:W-:-:S03]  /*0600*/  @!P2 LEA R7, R21, R14, 0x18 ;  /* 0x0000000e1507a211 */ /* 0x000fc600078ec0ff */
[----:B------:R-:W0:Y:S01]  /*0610*/  SHFL.DOWN PT, R18, R16, 0x4, 0x1f ;  /* 0x08801f0010127f89 */ /* 0x000e2200000e0000 */
[----:B------:R-:W-:Y:S01]  /*0620*/  @!P2 LEA.HI R7, R4, R7, RZ, 0x1e ;  /* 0x000000070407a211 */ /* 0x000fe200078ff0ff */
[----:B0-----:R-:W-:Y:S01]  /*0630*/  DADD R18, R16, R18 ;  /* 0x0000000010127229 */ /* 0x001fe20000000012 */
[----:B------:R-:W-:-:S06]  /*0640*/  @!P1 VIADD R16, R20, 0x10 ;  /* 0x0000001014109836 */ /* 0x000fcc0000000000 */
[----:B------:R-:W-:Y:S01]  /*0650*/  SHFL.DOWN PT, R23, R19, 0x2, 0x1f ;  /* 0x08401f0013177f89 */ /* 0x000fe200000e0000 */
[----:B------:R-:W-:-:S03]  /*0660*/  @!P1 LEA R15, R21, R16, 0x18 ;  /* 0x00000010150f9211 */ /* 0x000fc600078ec0ff */
[----:B------:R-:W0:Y:S02]  /*0670*/  SHFL.DOWN PT, R22, R18, 0x2, 0x1f ;  /* 0x08401f0012167f89 */ /* 0x000e2400000e0000 */
[----:B------:R-:W-:Y:S01]  /*0680*/  @!P1 IMAD R14, R6, 0x8, R15 ;  /* 0x00000008060e9824 */ /* 0x000fe200078e020f */
[----:B0-----:R-:W-:-:S07]  /*0690*/  DADD R22, R18, R22 ;  /* 0x0000000012167229 */ /* 0x001fce0000000016 */
[----:B------:R-:W-:Y:S04]  /*06a0*/  SHFL.DOWN PT, R25, R23, 0x1, 0x1f ;  /* 0x08201f0017197f89 */ /* 0x000fe800000e0000 */
[----:B------:R-:W0:Y:S02]  /*06b0*/  SHFL.DOWN PT, R24, R22, 0x1, 0x1f ;  /* 0x08201f0016187f89 */ /* 0x000e2400000e0000 */
[----:B0-----:R-:W-:-:S07]  /*06c0*/  DADD R24, R22, R24 ;  /* 0x0000000016187229 */ /* 0x001fce0000000018 */
[----:B------:R0:W-:Y:S01]  /*06d0*/  @!P2 STS.64 [R7], R24 ;  /* 0x000000180700a388 */ /* 0x0001e20000000a00 */
[----:B------:R-:W-:Y:S01]  /*06e0*/  BAR.SYNC.DEFER_BLOCKING 0x0 ;  /* 0x0000000000007b1d */ /* 0x000fe20000010000 */
[----:B------:R-:W-:-:S05]  /*06f0*/  ISETP.GT.U32.AND P2, PT, R4, 0x1f, PT ;  /* 0x0000001f0400780c */ /* 0x000fca0003f44070 */
[----:B------:R0:W1:Y:S08]  /*0700*/  @!P1 LDS.64 R30, [R14] ;  /* 0x000000000e1e9984 */ /* 0x0000700000000a00 */
[----:B0-----:R-:W-:Y:S05]  /*0710*/  @P2 BRA `(.L_x_755) ;  /* 0x00000000004c2947 */ /* 0x001fea0003800000 */
[----:B------:R-:W-:-:S03]  /*0720*/  UMOV UR4, 0xffffffff ;  /* 0xffffffff00047882 */ /* 0x000fc60000000000 */
[----:B------:R-:W-:Y:S05]  /*0730*/  BRA.DIV UR4, `(.L_x_756) ;  /* 0x0000001a04287947 */ /* 0x000fea000b800000 */
[----:B-1----:R-:W-:Y:S04]  /*0740*/  SHFL.DOWN PT, R17, R31, 0x10, 0x1f ;  /* 0x0a001f001f117f89 */ /* 0x002fe800000e0000 */
[----:B------:R-:W0:Y:S02]  /*0750*/  SHFL.DOWN PT, R16, R30, 0x10, 0x1f ;  /* 0x0a001f001e107f89 */ /* 0x000e2400000e0000 */
[----:B0-----:R-:W-:-:S07]  /*0760*/  DADD R16, R30, R16 ;  /* 0x000000001e107229 */ /* 0x001fce0000000010 */
[----:B------:R-:W-:Y:S04]  /*0770*/  SHFL.DOWN PT, R23, R17, 0x8, 0x1f ;  /* 0x09001f0011177f89 */ /* 0x000fe800000e0000 */
        /* <DEDUP_REMOVED lines=8> */
[----:B------:R0:W1:Y:S04]  /*0800*/  SHFL.DOWN PT, R16, R31, 0x1, 0x1f ;  /* 0x08201f001f107f89 */ /* 0x00006800000e0000 */
[----:B------:R0:W2:Y:S02]  /*0810*/  SHFL.DOWN PT, R19, R30, 0x1, 0x1f ;  /* 0x08201f001e137f89 */ /* 0x0000a400000e0000 */
.L_x_788:
[----:B--2---:R-:W-:Y:S01]  /*0820*/  MOV R14, R19 ;  /* 0x00000013000e7202 */ /* 0x004fe20000000f00 */
[----:B-1----:R-:W-:-:S06]  /*0830*/  IMAD.MOV.U32 R15, RZ, RZ, R16 ;  /* 0x000000ffff0f7224 */ /* 0x002fcc00078e0010 */
[----:B0-----:R-:W-:-:S11]  /*0840*/  DADD R30, R30, R14 ;  /* 0x000000001e1e7229 */ /* 0x001fd6000000000e */
.L_x_755:
[----:B------:R-:W-:Y:S05]  /*0850*/  BSYNC B0 ;  /* 0x0000000000007941 */ /* 0x000fea0003800000 */
.L_x_754:
[----:B------:R-:W-:Y:S01]  /*0860*/  UMOV UR4, 0xffffffff ;  /* 0xffffffff00047882 */ /* 0x000fe20000000000 */
[----:B------:R-:W-:Y:S02]  /*0870*/  ISETP.NE.AND P3, PT, R6, RZ, PT ;  /* 0x000000ff0600720c */ /* 0x000fe40003f65270 */
[----:B------:R-:W-:Y:S11]  /*0880*/  BRA.DIV UR4, `(.L_x_757) ;  /* 0x0000001a04c87947 */ /* 0x000ff6000b800000 */
        /* <DEDUP_REMOVED lines=12> */
[----:B------:R0:W2:Y:S04]  /*0950*/  SHFL.DOWN PT, R16, R9, 0x1, 0x1f ;  /* 0x08201f0009107f89 */ /* 0x0000a800000e0000 */
[----:B------:R0:W3:Y:S02]  /*0960*/  SHFL.DOWN PT, R19, R8, 0x1, 0x1f ;  /* 0x08201f0008137f89 */ /* 0x0000e400000e0000 */
.L_x_800:
[C---:B------:R-:W-:Y:S01]  /*0970*/  @!P3 VIADD R14, R20.reuse, 0x10 ;  /* 0x00000010140eb836 */ /* 0x040fe20000000000 */
[----:B------:R-:W-:Y:S05]  /*0980*/  WARPSYNC.ALL ;  /* 0x0000000000007948 */ /* 0x000fea0003800000 */
[C---:B------:R-:W-:Y:S01]  /*0990*/  @!P3 LEA R7, R21.reuse, R14, 0x18 ;  /* 0x0000000e1507b211 */ /* 0x040fe200078ec0ff */
[----:B--2---:R-:W-:Y:S01]  /*09a0*/  IMAD.MOV.U32 R15, RZ, RZ, R16 ;  /* 0x000000ffff0f7224 */ /* 0x004fe200078e0010 */
[----:B---3--:R-:W-:Y:S01]  /*09b0*/  MOV R14, R19 ;  /* 0x00000013000e7202 */ /* 0x008fe20000000f00 */
[----:B------:R-:W-:Y:S01]  /*09c0*/  @!P1 VIADD R18, R20, 0x10 ;  /* 0x0000001014129836 */ /* 0x000fe20000000000 */
[----:B------:R-:W-:Y:S01]  /*09d0*/  @!P3 LEA.HI R7, R4, R7, RZ, 0x1e ;  /* 0x000000070407b211 */ /* 0x000fe200078ff0ff */
[----:B------:R-:W-:Y:S03]  /*09e0*/  BSSY B0, `(.L_x_758) ;  /* 0x000001c000007945 */ /* 0x000fe60003800000 */
[----:B------:R-:W-:Y:S01]  /*09f0*/  DADD R14, R8, R14 ;  /* 0x00000000080e7229 */ /* 0x000fe2000000000e */
[----:B------:R-:W-:-:S02]  /*0a00*/  @!P1 LEA R17, R21, R18, 0x18 ;  /* 0x0000001215119211 */ /* 0x000fc400078ec0ff */
[----:B0-----:R-:W-:-:S03]  /*0a10*/  CS2R R8, SRZ ;  /* 0x0000000000087805 */ /* 0x001fc6000001ff00 */
[----:B------:R-:W-:Y:S01]  /*0a20*/  @!P1 IMAD R17, R6, 0x8, R17 ;  /* 0x0000000806119824 */ /* 0x000fe200078e0211 */
[----:B------:R0:W-:Y:S01]  /*0a30*/  @!P3 STS.64 [R7], R14 ;  /* 0x0000000e0700b388 */ /* 0x0001e20000000a00 */
[----:B------:R-:W-:Y:S06]  /*0a40*/  BAR.SYNC.DEFER_BLOCKING 0x0 ;  /* 0x0000000000007b1d */ /* 0x000fec0000010000 */
[----:B------:R0:W2:Y:S01]  /*0a50*/  @!P1 LDS.64 R8, [R17] ;  /* 0x0000000011089984 */ /* 0x0000a20000000a00 */
[----:B------:R-:W-:Y:S05]  /*0a60*/  @P2 BRA `(.L_x_759) ;  /* 0x00000000004c2947 */ /* 0x000fea0003800000 */
[----:B------:R-:W-:-:S03]  /*0a70*/  UMOV UR4, 0xffffffff ;  /* 0xffffffff00047882 */ /* 0x000fc60000000000 */
[----:B------:R-:W-:Y:S05]  /*0a80*/  BRA.DIV UR4, `(.L_x_760) ;  /* 0x0000001e04507947 */ /* 0x000fea000b800000 */
[----:B0-2---:R-:W-:Y:S04]  /*0a90*/  SHFL.DOWN PT, R17, R9, 0x10, 0x1f ;  /* 0x0a001f0009117f89 */ /* 0x005fe800000e0000 */
        /* <DEDUP_REMOVED lines=13> */
.L_x_811:
[----:B---3--:R-:W-:Y:S01]  /*0b70*/  IMAD.MOV.U32 R14, RZ, RZ, R19 ;  /* 0x000000ffff0e7224 */ /* 0x008fe200078e0013 */
[----:B--2---:R-:W-:-:S06]  /*0b80*/  MOV R15, R16 ;  /* 0x00000010000f7202 */ /* 0x004fcc0000000f00 */
[----:B0-----:R-:W-:-:S11]  /*0b90*/  DADD R8, R8, R14 ;  /* 0x0000000008087229 */ /* 0x001fd6000000000e */
.L_x_759:
[----:B------:R-:W-:Y:S05]  /*0ba0*/  BSYNC B0 ;  /* 0x0000000000007941 */ /* 0x000fea0003800000 */
.L_x_758:
[----:B------:R-:W-:-:S03]  /*0bb0*/  UMOV UR4, 0xffffffff ;  /* 0xffffffff00047882 */ /* 0x000fc60000000000 */
[----:B------:R-:W-:Y:S05]  /*0bc0*/  BRA.DIV UR4, `(.L_x_761) ;  /* 0x0000001e04f47947 */ /* 0x000fea000b800000 */
[----:B0-----:R-:W-:Y:S04]  /*0bd0*/  SHFL.DOWN PT, R17, R13, 0x10, 0x1f ;  /* 0x0a001f000d117f89 */ /* 0x001fe800000e0000 */
        /* <DEDUP_REMOVED lines=11> */
[----:B------:R0:W3:Y:S04]  /*0c90*/  SHFL.DOWN PT, R16, R13, 0x1, 0x1f ;  /* 0x08201f000d107f89 */ /* 0x0000e800000e0000 */
[----:B------:R0:W4:Y:S02]  /*0ca0*/  SHFL.DOWN PT, R19, R12, 0x1, 0x1f ;  /* 0x08201f000c137f89 */ /* 0x00012400000e0000 */
.L_x_823:
[C---:B------:R-:W-:Y:S01]  /*0cb0*/  @!P3 VIADD R14, R20.reuse, 0x10 ;  /* 0x00000010140eb836 */ /* 0x040fe20000000000 */
[----:B---3--:R-:W-:Y:S01]  /*0cc0*/  MOV R15, R16 ;  /* 0x00000010000f7202 */ /* 0x008fe20000000f00 */
[----:B------:R-:W-:Y:S05]  /*0cd0*/  WARPSYNC.ALL ;  /* 0x0000000000007948 */ /* 0x000fea0003800000 */
[C---:B------:R-:W-:Y:S01]  /*0ce0*/  @!P3 LEA R7, R21.reuse, R14, 0x18 ;  /* 0x0000000e1507b211 */ /* 0x040fe200078ec0ff */
[----:B----4-:R-:W-:Y:S01]  /*0cf0*/  IMAD.MOV.U32 R14, RZ, RZ, R19 ;  /* 0x000000ffff0e7224 */ /* 0x010fe200078e0013 */
[----:B------:R-:W-:Y:S01]  /*0d00*/  CS2R R16, SRZ ;  /* 0x0000000000107805 */ /* 0x000fe2000001ff00 */
[----:B------:R-:W-:Y:S01]  /*0d10*/  @!P1 VIADD R18, R20, 0x10 ;  /* 0x0000001014129836 */ /* 0x000fe20000000000 */
[----:B------:R-:W-:Y:S01]  /*0d20*/  @!P3 LEA.HI R7, R4, R7, RZ, 0x1e ;  /* 0x000000070407b211 */ /* 0x000fe200078ff0ff */
[----:B------:R-:W-:Y:S02]  /*0d30*/  BSSY B0, `(.L_x_762) ;  /* 0x0000019000007945 */ /* 0x000fe40003800000 */
[----:B------:R-:W-:Y:S01]  /*0d40*/  DADD R14, R12, R14 ;  /* 0x000000000c0e7229 */ /* 0x000fe2000000000e */
[----:B0-----:R-:W-:-:S06]  /*0d50*/  @!P1 LEA R13, R21, R18, 0x18 ;  /* 0x00000012150d9211 */ /* 0x001fcc00078ec0ff */
[----:B------:R0:W-:Y:S01]  /*0d60*/  @!P3 STS.64 [R7], R14 ;  /* 0x0000000e0700b388 */ /* 0x0001e20000000a00 */
[----:B------:R-:W-:Y:S01]  /*0d70*/  @!P1 IMAD R13, R6, 0x8, R13 ;  /* 0x00000008060d9824 */ /* 0x000fe200078e020d */
[----:B------:R-:W-:Y:S06]  /*0d80*/  BAR.SYNC.DEFER_BLOCKING 0x0 ;  /* 0x0000000000007b1d */ /* 0x000fec0000010000 */
[----:B------:R0:W3:Y:S01]  /*0d90*/  @!P1 LDS.64 R16, [R13] ;  /* 0x000000000d109984 */ /* 0x0000e20000000a00 */
[----:B------:R-:W-:Y:S05]  /*0da0*/  @P2 BRA `(.L_x_763) ;  /* 0x0000000000442947 */ /* 0x000fea0003800000 */
[----:B------:R-:W-:-:S03]  /*0db0*/  UMOV UR4, 0xffffffff ;  /* 0xffffffff00047882 */ /* 0x000fc60000000000 */
[----:B------:R-:W-:Y:S05]  /*0dc0*/  BRA.DIV UR4, `(.L_x_764) ;  /* 0x00000022047c7947 */ /* 0x000fea000b800000 */
[----:B0--3--:R-:W-:Y:S04]  /*0dd0*/  SHFL.DOWN PT, R13, R17, 0x10, 0x1f ;  /* 0x0a001f00110d7f89 */ /* 0x009fe800000e0000 */
        /* <DEDUP_REMOVED lines=13> */
.L_x_834:
[----:B0--34-:R-:W-:-:S11]  /*0eb0*/  DADD R16, R16, R12 ;  /* 0x0000000010107229 */ /* 0x019fd6000000000c */
.L_x_763:
[----:B------:R-:W-:Y:S05]  /*0ec0*/  BSYNC B0 ;  /* 0x0000000000007941 */ /* 0x000fea0003800000 */
.L_x_762:
        /* <DEDUP_REMOVED lines=14> */
[----:B------:R0:W4:Y:S04]  /*0fb0*/  SHFL.DOWN PT, R13, R11, 0x1, 0x1f ;  /* 0x08201f000b0d7f89 */ /* 0x00012800000e0000 */
[----:B------:R0:W0:Y:S02]  /*0fc0*/  SHFL.DOWN PT, R12, R10, 0x1, 0x1f ;  /* 0x08201f000a0c7f89 */ /* 0x00002400000e0000 */
.L_x_846:
[----:B------:R-:W-:Y:S01]  /*0fd0*/  @!P3 VIADD R14, R20, 0x10 ;  /* 0x00000010140eb836 */ /* 0x000fe20000000000 */
[----:B0---4-:R-:W-:Y:S01]  /*0fe0*/  DADD R12, R10, R12 ;  /* 0x000000000a0c7229 */ /* 0x011fe2000000000c */
[----:B------:R-:W-:Y:S05]  /*0ff0*/  WARPSYNC.ALL ;  /* 0x0000000000007948 */ /* 0x000fea0003800000 */
[----:B------:R-:W-:-:S04]  /*1000*/  @!P3 LEA R7, R21, R14, 0x18 ;  /* 0x0000000e1507b211 */ /* 0x000fc800078ec0ff */
[----:B------:R-:W-:-:S05]  /*1010*/  @!P3 LEA.HI R7, R4, R7, RZ, 0x1e ;  /* 0x000000070407b211 */ /* 0x000fca00078ff0ff */
[----:B------:R0:W-:Y:S01]  /*1020*/  @!P3 STS.64 [R7], R12 ;  /* 0x0000000c0700b388 */ /* 0x0001e20000000a00 */
[----:B------:R-:W-:Y:S01]  /*1030*/  BAR.SYNC.DEFER_BLOCKING 0x0 ;  /* 0x0000000000007b1d */ /* 0x000fe20000010000 */
[----:B------:R-:W-:-:S05]  /*1040*/  @!P1 VIADD R20, R20, 0x10 ;  /* 0x0000001014149836 */ /* 0x000fca0000000000 */
[----:B0-----:R-:W-:Y:S02]  /*1050*/  @!P1 LEA R7, R21, R20, 0x18 ;  /* 0x0000001415079211 */ /* 0x001fe400078ec0ff */
[----:B------:R-:W-:Y:S01]  /*1060*/  CS2R R20, SRZ ;  /* 0x0000000000147805 */ /* 0x000fe2000001ff00 */
[----:B------:R-:W0:Y:S01]  /*1070*/  LDC.64 R10, c[0x0][0x3a0] ;  /* 0x0000e800ff0a7b82 */ /* 0x000e220000000a00 */
[----:B------:R-:W-:-:S07]  /*1080*/  @!P1 LEA R7, R6, R7, 0x3 ;  /* 0x0000000706079211 */ /* 0x000fce00078e18ff */
[----:B------:R-:W4:Y:S01]  /*1090*/  LDC.64 R12, c[0x0][0x3a8] ;  /* 0x0000ea00ff0c7b82 */ /* 0x000f220000000a00 */
[----:B------:R0:W1:Y:S02]  /*10a0*/  @!P1 LDS.64 R20, [R7] ;  /* 0x0000000007149984 */ /* 0x0000640000000a00 */
[----:B0-----:R-:W-:-:S04]  /*10b0*/  IMAD.WIDE.U32 R10, R2, 0x8, R10 ;  /* 0x00000008020a7825 */ /* 0x001fc800078e000a */
[----:B----4-:R-:W-:Y:S01]  /*10c0*/  IMAD.WIDE.U32 R12, R2, 0x8, R12 ;  /* 0x00000008020c7825 */ /* 0x010fe200078e000c */
[----:B-1----:R-:W-:Y:S06]  /*10d0*/  @P2 BRA `(.L_x_766) ;  /* 0x00000004006c2947 */ /* 0x002fec0003800000 */
[----:B------:R-:W-:-:S03]  /*10e0*/  UMOV UR4, 0xffffffff ;  /* 0xffffffff00047882 */ /* 0x000fc60000000000 */
[----:B------:R-:W-:Y:S05]  /*10f0*/  BRA.DIV UR4, `(.L_x_767) ;  /* 0x0000002604b47947 */ /* 0x000fea000b800000 */
        /* <DEDUP_REMOVED lines=13> */
[----:B------:R0:W4:Y:S02]  /*11d0*/  SHFL.DOWN PT, R19, R20, 0x1, 0x1f ;  /* 0x08201f0014137f89 */ /* 0x00012400000e0000 */
.L_x_857:
[----:B----4-:R-:W-:Y:S02]  /*11e0*/  IMAD.MOV.U32 R14, RZ, RZ, R19 ;  /* 0x000000ffff0e7224 */ /* 0x010fe400078e0013 */
[----:B-1----:R-:W-:-:S06]  /*11f0*/  IMAD.MOV.U32 R15, RZ, RZ, R22 ;  /* 0x000000ffff0f7224 */ /* 0x002fcc00078e0016 */
[----:B0-----:R-:W-:Y:S01]  /*1200*/  DADD R20, R20, R14 ;  /* 0x0000000014147229 */ /* 0x001fe2000000000e */
[----:B------:R-:W-:Y:S10]  /*1210*/  @P0 BRA `(.L_x_766) ;  /* 0x00000004001c0947 */ /* 0x000ff40003800000 */
[----:B------:R-:W3:Y:S01]  /*1220*/  I2F.F64.U32 R14, R5 ;  /* 0x00000005000e7312 */ /* 0x000ee20000201800 */
[----:B------:R-:W-:Y:S01]  /*1230*/  DMUL R18, R30, -R30 ;  /* 0x8000001e1e127228 */ /* 0x000fe20000000000 */
[----:B------:R-:W-:Y:S01]  /*1240*/  UMOV UR4, 0xd9d7bdbb ;  /* 0xd9d7bdbb00047882 */ /* 0x000fe20000000000 */
[----:B------:R-:W-:Y:S01]  /*1250*/  UMOV UR5, 0x3ddb7cdf ;  /* 0x3ddb7cdf00057882 */ /* 0x000fe20000000000 */
[----:B------:R-:W-:Y:S05]  /*1260*/  BSSY.RECONVERGENT B0, `(.L_x_768) ;  /* 0x0000024000007945 */ /* 0x000fea0003800200 */
[----:B---3--:R-:W-:-:S08]  /*1270*/  DFMA R18, R14, R16, R18 ;  /* 0x000000100e12722b */ /* 0x008fd00000000012 */
[----:B------:R-:W-:-:S14]  /*1280*/  DSETP.GT.AND P0, PT, |R18|, UR4, PT ;  /* 0x0000000412007e2a */ /* 0x000fdc000bf04200 */
[----:B------:R-:W-:Y:S05]  /*1290*/  @!P0 BRA `(.L_x_769) ;  /* 0x0000000000788947 */ /* 0x000fea0003800000 */
[----:B------:R-:W0:Y:S01]  /*12a0*/  MUFU.RCP64H R17, R19 ;  /* 0x0000001300117308 */ /* 0x000e220000001800 */
[----:B------:R-:W-:Y:S01]  /*12b0*/  IMAD.MOV.U32 R16, RZ, RZ, 0x1 ;  /* 0x00000001ff107424 */ /* 0x000fe200078e00ff */
[----:B------:R-:W-:Y:S05]  /*12c0*/  BSSY.RECONVERGENT B1, `(.L_x_770) ;  /* 0x0000013000017945 */ /* 0x000fea0003800200 */
[----:B0-----:R-:W-:-:S08]  /*12d0*/  DFMA R22, -R18, R16, 1 ;  /* 0x3ff000001216742b */ /* 0x001fd00000000110 */
[----:B------:R-:W-:-:S08]  /*12e0*/  DFMA R22, R22, R22, R22 ;  /* 0x000000161616722b */ /* 0x000fd00000000016 */
[----:B------:R-:W-:Y:S02]  /*12f0*/  DFMA R22, R16, R22, R16 ;  /* 0x000000161016722b */ /* 0x000fe40000000010 */
[----:B--2---:R-:W-:-:S06]  /*1300*/  DMUL R16, R8, -R30 ;  /* 0x8000001e08107228 */ /* 0x004fcc0000000000 */
[----:B------:R-:W-:Y:S02]  /*1310*/  DFMA R24, -R18, R22, 1 ;  /* 0x3ff000001218742b */ /* 0x000fe40000000116 */
[----:B------:R-:W-:-:S06]  /*1320*/  DFMA R20, R20, R14, R16 ;  /* 0x0000000e1414722b */ /* 0x000fcc0000000010 */
[----:B------:R-:W-:-:S04]  /*1330*/  DFMA R24, R22, R24, R22 ;  /* 0x000000181618722b */ /* 0x000fc80000000016 */
[----:B------:R-:W-:-:S04]  /*1340*/  FSETP.GEU.AND P1, PT, |R21|, 6.5827683646048100446e-37, PT ;  /* 0x036000001500780b */ /* 0x000fc80003f2e200 */
[----:B------:R-:W-:-:S08]  /*1350*/  DMUL R16, R20, R24 ;  /* 0x0000001814107228 */ /* 0x000fd00000000000 */
[----:B------:R-:W-:-:S08]  /*1360*/  DFMA R22, -R18, R16, R20 ;  /* 0x000000101216722b */ /* 0x000fd00000000114 */
[----:B------:R-:W-:-:S10]  /*1370*/  DFMA R16, R24, R22, R16 ;  /* 0x000000161810722b */ /* 0x000fd40000000010 */
[----:B------:R-:W-:-:S05]  /*1380*/  FFMA R0, RZ, R19, R17 ;  /* 0x00000013ff007223 */ /* 0x000fca0000000011 */
[----:B------:R-:W-:-:S13]  /*1390*/  FSETP.GT.AND P0, PT, |R0|, 1.469367938527859385e-39, PT ;  /* 0x001000000000780b */ /* 0x000fda0003f04200 */
[----:B------:R-:W-:Y:S05]  /*13a0*/  @P0 BRA P1, `(.L_x_771) ;  /* 0x0000000000100947 */ /* 0x000fea0000800000 */
[----:B------:R-:W-:-:S07]  /*13b0*/  MOV R0, 0x13d0 ;  /* 0x000013d000007802 */ /* 0x000fce0000000f00 */
[----:B------:R-:W-:Y:S05]  /*13c0*/  CALL.REL.NOINC `($__internal_1_$__cuda_sm20_div_rn_f64_full) ;  /* 0x0000002400f47944 */ /* 0x000fea0003c00000 */
[----:B------:R-:W-:Y:S01]  /*13d0*/  MOV R16, R24 ;  /* 0x0000001800107202 */ /* 0x000fe20000000f00 */
[----:B------:R-:W-:-:S07]  /*13e0*/  IMAD.MOV.U32 R17, RZ, RZ, R25 ;  /* 0x000000ffff117224 */ /* 0x000fce00078e0019 */
.L_x_771:
[----:B------:R-:W-:Y:S05]  /*13f0*/  BSYNC.RECONVERGENT B1 ;  /* 0x0000000000017941 */ /* 0x000fea0003800200 */
.L_x_770:
[----:B------:R-:W0:Y:S01]  /*1400*/  S2UR UR5, SR_CgaCtaId ;  /* 0x00000000000579c3 */ /* 0x000e220000008800 */
[----:B------:R-:W-:Y:S01]  /*1410*/  UMOV UR4, 0x400 ;  /* 0x0000040000047882 */ /* 0x000fe20000000000 */
[----:B------:R-:W-:Y:S01]  /*1420*/  DFMA R8, -R16, R30, R8 ;  /* 0x0000001e1008722b */ /* 0x000fe20000000108 */
[----:B------:R-:W-:Y:S02]  /*1430*/  IMAD.MOV.U32 R30, RZ, RZ, R16 ;  /* 0x000000ffff1e7224 */ /* 0x000fe400078e0010 */
[----:B------:R-:W-:Y:S01]  /*1440*/  IMAD.MOV.U32 R31, RZ, RZ, R17 ;  /* 0x000000ffff1f7224 */ /* 0x000fe200078e0011 */
[----:B0-----:R-:W-:-:S09]  /*1450*/  ULEA UR4, UR5, UR4, 0x18 ;  /* 0x0000000405047291 */ /* 0x001fd2000f8ec0ff */
[----:B------:R0:W-:Y:S01]  /*1460*/  STS.64 [UR4], R16 ;  /* 0x00000010ff007988 */ /* 0x0001e20008000a04 */
[----:B------:R-:W-:Y:S05]  /*1470*/  BRA `(.L_x_772) ;  /* 0x0000000000087947 */ /* 0x000fea0003800000 */
.L_x_769:
[----:B------:R1:W-:Y:S01]  /*1480*/  STS.64 [R0], RZ ;  /* 0x000000ff00007388 */ /* 0x0003e20000000a00 */
[----:B------:R-:W-:-:S07]  /*1490*/  CS2R R30, SRZ ;  /* 0x00000000001e7805 */ /* 0x000fce000001ff00 */
.L_x_772:
[----:B------:R-:W-:Y:S05]  /*14a0*/  BSYNC.RECONVERGENT B0 ;  /* 0x0000000000007941 */ /* 0x000fea0003800200 */
.L_x_768:
[----:B0-----:R-:W0:Y:S01]  /*14b0*/  MUFU.RCP64H R17, R15 ;  /* 0x0000000f00117308 */ /* 0x001e220000001800 */
[----:B------:R-:W-:Y:S01]  /*14c0*/  MOV R16, 0x1 ;  /* 0x0000000100107802 */ /* 0x000fe20000000f00 */
[----:B------:R-:W-:Y:S01]  /*14d0*/  BSSY.RECONVERGENT B0, `(.L_x_773) ;  /* 0x0000015000007945 */ /* 0x000fe20003800200 */
[----:B--2---:R-:W-:-:S04]  /*14e0*/  FSETP.GEU.AND P1, PT, |R9|, 6.5827683646048100446e-37, PT ;  /* 0x036000000900780b */ /* 0x004fc80003f2e200 */
        /* <DEDUP_REMOVED lines=8> */
[----:B-1----:R-:W-:-:S05]  /*1570*/  FFMA R0, RZ, R15, R17 ;  /* 0x0000000fff007223 */ /* 0x002fca0000000011 */
[----:B------:R-:W-:-:S13]  /*1580*/  FSETP.GT.AND P0, PT, |R0|, 1.469367938527859385e-39, PT ;  /* 0x001000000000780b */ /* 0x000fda0003f04200 */
[----:B------:R-:W-:Y:S05]  /*1590*/  @P0 BRA P1, `(.L_x_774) ;  /* 0x0000000000200947 */ /* 0x000fea0000800000 */
[----:B------:R-:W-:Y:S01]  /*15a0*/  IMAD.MOV.U32 R20, RZ, RZ, R8 ;  /* 0x000000ffff147224 */ /* 0x000fe200078e0008 */
[----:B------:R-:W-:Y:S01]  /*15b0*/  MOV R19, R15 ;  /* 0x0000000f00137202 */ /* 0x000fe20000000f00 */
[----:B------:R-:W-:Y:S01]  /*15c0*/  IMAD.MOV.U32 R21, RZ, RZ, R9 ;  /* 0x000000ffff157224 */ /* 0x000fe200078e0009 */
[----:B------:R-:W-:Y:S01]  /*15d0*/  MOV R0, 0x1600 ;  /* 0x0000160000007802 */ /* 0x000fe20000000f00 */
[----:B------:R-:W-:-:S07]  /*15e0*/  IMAD.MOV.U32 R18, RZ, RZ, R14 ;  /* 0x000000ffff127224 */ /* 0x000fce00078e000e */
[----:B------:R-:W-:Y:S05]  /*15f0*/  CALL.REL.NOINC `($__internal_1_$__cuda_sm20_div_rn_f64_full) ;  /* 0x0000002400687944 */ /* 0x000fea0003c00000 */
[----:B------:R-:W-:Y:S02]  /*1600*/  IMAD.MOV.U32 R16, RZ, RZ, R24 ;  /* 0x000000ffff107224 */ /* 0x000fe400078e0018 */
[----:B------:R-:W-:-:S07]  /*1610*/  IMAD.MOV.U32 R17, RZ, RZ, R25 ;  /* 0x000000ffff117224 */ /* 0x000fce00078e0019 */
.L_x_774:
[----:B------:R-:W-:Y:S05]  /*1620*/  BSYNC.RECONVERGENT B0 ;  /* 0x0000000000007941 */ /* 0x000fea0003800200 */
.L_x_773:
[----:B------:R-:W0:Y:S01]  /*1630*/  LDC.64 R8, c[0x0][0x398] ;  /* 0x0000e600ff087b82 */ /* 0x000e220000000a00 */
[----:B------:R-:W-:Y:S02]  /*1640*/  IMAD.MOV.U32 R7, RZ, RZ, 0x1 ;  /* 0x00000001ff077424 */ /* 0x000fe400078e00ff */
[----:B0-----:R-:W-:-:S05]  /*1650*/  IMAD.WIDE.U32 R8, R2, 0x4, R8 ;  /* 0x0000000402087825 */ /* 0x001fca00078e0008 */
[----:B------:R0:W-:Y:S04]  /*1660*/  STG.E desc[UR8][R8.64], R7 ;  /* 0x0000000708007986 */ /* 0x0001e8000c101908 */
[----:B------:R0:W-:Y:S04]  /*1670*/  STG.E.64 desc[UR8][R10.64], R16 ;  /* 0x000000100a007986 */ /* 0x0001e8000c101b08 */
[----:B------:R0:W-:Y:S02]  /*1680*/  STG.E.64 desc[UR8][R12.64], R30 ;  /* 0x0000001e0c007986 */ /* 0x0001e4000c101b08 */
.L_x_766:
[----:B------:R-:W-:Y:S01]  /*1690*/  ISETP.GE.U32.AND P0, PT, R4, R5, PT ;  /* 0x000000050400720c */ /* 0x000fe20003f06070 */
[----:B------:R-:W-:Y:S05]  /*16a0*/  WARPSYNC.ALL ;  /* 0x0000000000007948 */ /* 0x000fea0003800000 */
[----:B------:R-:W-:Y:S01]  /*16b0*/  BAR.SYNC.DEFER_BLOCKING 0x0 ;  /* 0x0000000000007b1d */ /* 0x000fe20000010000 */
[----:B------:R-:W-:Y:S01]  /*16c0*/  MOV R22, RZ ;  /* 0x000000ff00167202 */ /* 0x000fe20000000f00 */
[----:B------:R-:W-:-:S04]  /*16d0*/  IMAD.MOV.U32 R0, RZ, RZ, RZ ;  /* 0x000000ffff007224 */ /* 0x000fc800078e00ff */
[----:B------:R-:W-:Y:S04]  /*16e0*/  BSSY.RECONVERGENT B0, `(.L_x_775) ;  /* 0x000001c000007945 */ /* 0x000fe80003800200 */
[----:B------:R-:W-:Y:S05]  /*16f0*/  @P0 BRA `(.L_x_776) ;  /* 0x0000000000680947 */ /* 0x000fea0003800000 */
[----:B0-----:R-:W5:Y:S01]  /*1700*/  LDG.E.64 R10, desc[UR8][R10.64] ;  /* 0x000000080a0a7981 */ /* 0x001f62000c1e1b00 */
[----:B--2---:R-:W0:Y:S03]  /*1710*/  LDC.64 R8, c[0x0][0x380] ;  /* 0x0000e000ff087b82 */ /* 0x004e260000000a00 */
[----:B------:R-:W5:Y:S01]  /*1720*/  LDG.E.64 R12, desc[UR8][R12.64] ;  /* 0x000000080c0c7981 */ /* 0x000f62000c1e1b00 */
[----:B------:R-:W-:Y:S01]  /*1730*/  IMAD.MOV.U32 R22, RZ, RZ, RZ ;  /* 0x000000ffff167224 */ /* 0x000fe200078e00ff */
[----:B------:R-:W-:Y:S01]  /*1740*/  MOV R20, R4 ;  /* 0x0000000400147202 */ /* 0x000fe20000000f00 */
[----:B------:R-:W-:-:S07]  /*1750*/  IMAD.MOV.U32 R0, RZ, RZ, RZ ;  /* 0x000000ffff007224 */ /* 0x000fce00078e00ff */
.L_x_777:
[----:B------:R-:W-:-:S04]  /*1760*/  IMAD.IADD R19, R3, 0x1, R20 ;  /* 0x0000000103137824 */ /* 0x000fc800078e0214 */
[----:B0-----:R-:W-:-:S06]  /*1770*/  IMAD.WIDE R18, R19, 0x4, R8 ;  /* 0x0000000413127825 */ /* 0x001fcc00078e0208 */
[----:B------:R-:W2:Y:S01]  /*1780*/  LDG.E.CONSTANT R19, desc[UR8][R18.64] ;  /* 0x0000000812137981 */ /* 0x000ea2000c1e9900 */
[----:B------:R0:W1:Y:S01]  /*1790*/  I2F.F64 R14, R20 ;  /* 0x00000014000e7312 */ /* 0x0000620000201c00 */
[----:B---3--:R-:W-:Y:S02]  /*17a0*/  IMAD.MOV.U32 R17, RZ, RZ, 0x3fe00000 ;  /* 0x3fe00000ff117424 */ /* 0x008fe400078e00ff */
[----:B------:R-:W-:Y:S02]  /*17b0*/  IMAD.MOV.U32 R16, RZ, RZ, RZ ;  /* 0x000000ffff107224 */ /* 0x000fe400078e00ff */
[----:B0-----:R-:W-:-:S05]  /*17c0*/  VIADD R20, R20, UR7 ;  /* 0x0000000714147c36 */ /* 0x001fca0008000000 */
[----:B------:R-:W-:Y:S01]  /*17d0*/  ISETP.GE.AND P1, PT, R20, R5, PT ;  /* 0x000000051400720c */ /* 0x000fe20003f26270 */
[----:B-1---5:R-:W-:-:S10]  /*17e0*/  DFMA R14, R12, R14, R10 ;  /* 0x0000000e0c0e722b */ /* 0x022fd4000000000a */
[----:B------:R-:W-:-:S06]  /*17f0*/  LOP3.LUT R17, R17, 0x80000000, R15, 0xb8, !PT ;  /* 0x8000000011117812 */ /* 0x000fcc00078eb80f */
[----:B------:R-:W-:-:S10]  /*1800*/  DADD.RZ R14, R14, R16 ;  /* 0x000000000e0e7229 */ /* 0x000fd4000000c010 */
[----:B------:R-:W2:Y:S02]  /*1810*/  F2I.U32.F64.TRUNC R14, R14 ;  /* 0x0000000e000e7311 */ /* 0x000ea4000030d000 */
[CC--:B--2---:R-:W-:Y:S02]  /*1820*/  VIMNMX.U32 R7, PT, PT, R14.reuse, R19.reuse, PT ;  /* 0x000000130e077248 */ /* 0x0c4fe40003fe0000 */
[----:B------:R-:W-:-:S04]  /*1830*/  VIMNMX.U32 R16, PT, PT, R14, R19, !PT ;  /* 0x000000130e107248 */ /* 0x000fc80007fe0000 */
[----:B------:R-:W-:-:S04]  /*1840*/  IADD3 R7, PT, PT, -R7, R16, RZ ;  /* 0x0000001007077210 */ /* 0x000fc80007ffe1ff */
[----:B------:R-:W-:-:S04]  /*1850*/  ISETP.GT.U32.AND P0, PT, R22, R7, PT ;  /* 0x000000071600720c */ /* 0x000fc80003f04070 */
[----:B------:R-:W-:-:S04]  /*1860*/  ISETP.GT.AND.EX P0, PT, R0, RZ, PT, P0 ;  /* 0x000000ff0000720c */ /* 0x000fc80003f04300 */
[----:B------:R-:W-:Y:S02]  /*1870*/  SEL R22, R22, R7, P0 ;  /* 0x0000000716167207 */ /* 0x000fe40000000000 */
[----:B------:R-:W-:Y:S01]  /*1880*/  SEL R0, R0, RZ, P0 ;  /* 0x000000ff00007207 */ /* 0x000fe20000000000 */
[----:B------:R-:W-:Y:S06]  /*1890*/  @!P1 BRA `(.L_x_777) ;  /* 0xfffffffc00b09947 */ /* 0x000fec000383ffff */
.L_x_776:
[----:B------:R-:W-:Y:S05]  /*18a0*/  BSYNC.RECONVERGENT B0 ;  /* 0x0000000000007941 */ /* 0x000fea0003800200 */
.L_x_775:
[----:B0-----:R-:W0:Y:S01]  /*18b0*/  SHFL.DOWN PT, R7, R22, 0x10, 0x1f ;  /* 0x0a001f0016077f89 */ /* 0x001e2200000e0000 */
[----:B------:R-:W-:Y:S02]  /*18c0*/  ISETP.NE.AND P2, PT, R6, RZ, PT ;  /* 0x000000ff0600720c */ /* 0x000fe40003f45270 */
[----:B------:R-:W-:Y:S01]  /*18d0*/  ISETP.GE.U32.AND P1, PT, R4, UR6, PT ;  /* 0x0000000604007c0c */ /* 0x000fe2000bf26070 */
[----:B------:R-:W1:Y:S01]  /*18e0*/  SHFL.DOWN PT, R3, R0, 0x10, 0x1f ;  /* 0x0a001f0000037f89 */ /* 0x000e6200000e0000 */
[----:B0-----:R-:W-:-:S04]  /*18f0*/  ISETP.GT.U32.AND P0, PT, R22, R7, PT ;  /* 0x000000071600720c */ /* 0x001fc80003f04070 */
[----:B-1----:R-:W-:-:S04]  /*1900*/  ISETP.GT.AND.EX P0, PT, R0, R3, PT, P0 ;  /* 0x000000030000720c */ /* 0x002fc80003f04300 */
[----:B------:R-:W-:Y:S02]  /*1910*/  SEL R12, R22, R7, P0 ;  /* 0x00000007160c7207 */ /* 0x000fe40000000000 */
[----:B------:R-:W-:-:S03]  /*1920*/  SEL R14, R0, R3, P0 ;  /* 0x00000003000e7207 */ /* 0x000fc60000000000 */
[----:B------:R-:W0:Y:S04]  /*1930*/  SHFL.DOWN PT, R7, R12, 0x8, 0x1f ;  /* 0x09001f000c077f89 */ /* 0x000e2800000e0000 */
[----:B------:R-:W1:Y:S01]  /*1940*/  SHFL.DOWN PT, R3, R14, 0x8, 0x1f ;  /* 0x09001f000e037f89 */ /* 0x000e6200000e0000 */
[----:B0-----:R-:W-:-:S04]  /*1950*/  ISETP.GT.U32.AND P0, PT, R12, R7, PT ;  /* 0x000000070c00720c */ /* 0x001fc80003f04070 */
[----:B-1----:R-:W-:-:S04]  /*1960*/  ISETP.GT.AND.EX P0, PT, R14, R3, PT, P0 ;  /* 0x000000030e00720c */ /* 0x002fc80003f04300 */
[----:B--2---:R-:W-:Y:S02]  /*1970*/  SEL R8, R12, R7, P0 ;  /* 0x000000070c087207 */ /* 0x004fe40000000000 */
[----:B------:R-:W-:Y:S01]  /*1980*/  SEL R7, R14, R3, P0 ;  /* 0x000000030e077207 */ /* 0x000fe20000000000 */
[----:B------:R-:W0:Y:S02]  /*1990*/  @!P2 S2R R12, SR_CgaCtaId ;  /* 0x00000000000ca919 */ /* 0x000e240000008800 */
[----:B------:R-:W1:Y:S04]  /*19a0*/  SHFL.DOWN PT, R3, R8, 0x4, 0x1f ;  /* 0x08801f0008037f89 */ /* 0x000e6800000e0000 */
[----:B------:R-:W2:Y:S01]  /*19b0*/  SHFL.DOWN PT, R0, R7, 0x4, 0x1f ;  /* 0x08801f0007007f89 */ /* 0x000ea200000e0000 */
[----:B------:R-:W4:Y:S01]  /*19c0*/  @!P1 S2R R14, SR_CgaCtaId ;  /* 0x00000000000e9919 */ /* 0x000f220000008800 */
[----:B-1----:R-:W-:-:S04]  /*19d0*/  ISETP.GT.U32.AND P0, PT, R8, R3, PT ;  /* 0x000000030800720c */ /* 0x002fc80003f04070 */
[----:B--2---:R-:W-:-:S04]  /*19e0*/  ISETP.GT.AND.EX P0, PT, R7, R0, PT, P0 ;  /* 0x000000000700720c */ /* 0x004fc80003f04300 */
[----:B------:R-:W-:Y:S02]  /*19f0*/  SEL R10, R8, R3, P0 ;  /* 0x00000003080a7207 */ /* 0x000fe40000000000 */
[----:B------:R-:W-:-:S03]  /*1a00*/  SEL R9, R7, R0, P0 ;  /* 0x0000000007097207 */ /* 0x000fc60000000000 */
[----:B------:R-:W1:Y:S04]  /*1a10*/  SHFL.DOWN PT, R3, R10, 0x2, 0x1f ;  /* 0x08401f000a037f89 */ /* 0x000e6800000e0000 */
[----:B------:R-:W2:Y:S01]  /*1a20*/  SHFL.DOWN PT, R0, R9, 0x2, 0x1f ;  /* 0x08401f0009007f89 */ /* 0x000ea200000e0000 */
[----:B-1----:R-:W-:-:S04]  /*1a30*/  ISETP.GT.U32.AND P0, PT, R10, R3, PT ;  /* 0x000000030a00720c */ /* 0x002fc80003f04070 */
[----:B--2---:R-:W-:-:S04]  /*1a40*/  ISETP.GT.AND.EX P0, PT, R9, R0, PT, P0 ;  /* 0x000000000900720c */ /* 0x004fc80003f04300 */
[----:B------:R-:W-:Y:S02]  /*1a50*/  SEL R7, R10, R3, P0 ;  /* 0x000000030a077207 */ /* 0x000fe40000000000 */
[----:B------:R-:W-:Y:S02]  /*1a60*/  SEL R11, R9, R0, P0 ;  /* 0x00000000090b7207 */ /* 0x000fe40000000000 */
[----:B------:R-:W-:Y:S01]  /*1a70*/  @!P2 MOV R3, 0x400 ;  /* 0x000004000003a802 */ /* 0x000fe20000000f00 */
[----:B------:R-:W1:Y:S01]  /*1a80*/  SHFL.DOWN PT, R8, R7, 0x1, 0x1f ;  /* 0x08201f0007087f89 */ /* 0x000e6200000e0000 */
[----:B------:R-:W-:-:S03]  /*1a90*/  @!P1 MOV R9, 0x400 ;  /* 0x0000040000099802 */ /* 0x000fc60000000f00 */
[----:B------:R-:W2:Y:S01]  /*1aa0*/  SHFL.DOWN PT, R0, R11, 0x1, 0x1f ;  /* 0x08201f000b007f89 */ /* 0x000ea200000e0000 */
[----:B------:R-:W-:Y:S02]  /*1ab0*/  @!P2 VIADD R3, R3, 0x110 ;  /* 0x000001100303a836 */ /* 0x000fe40000000000 */
[----:B------:R-:W-:-:S03]  /*1ac0*/  @!P1 VIADD R9, R9, 0x110 ;  /* 0x0000011009099836 */ /* 0x000fc60000000000 */
[----:B0-----:R-:W-:Y:S02]  /*1ad0*/  @!P2 LEA R3, R12, R3, 0x18 ;  /* 0x000000030c03a211 */ /* 0x001fe400078ec0ff */
[----:B----4-:R-:W-:Y:S02]  /*1ae0*/  @!P1 LEA R13, R14, R9, 0x18 ;  /* 0x000000090e0d9211 */ /* 0x010fe400078ec0ff */
[----:B------:R-:W-:Y:S02]  /*1af0*/  @!P2 LEA.HI R3, R4, R3, RZ, 0x1e ;  /* 0x000000030403a211 */ /* 0x000fe400078ff0ff */
[----:B-1----:R-:W-:-:S04]  /*1b00*/  ISETP.GT.U32.AND P0, PT, R7, R8, PT ;  /* 0x000000080700720c */ /* 0x002fc80003f04070 */
[----:B--2---:R-:W-:-:S04]  /*1b10*/  ISETP.GT.AND.EX P0, PT, R11, R0, PT, P0 ;  /* 0x000000000b00720c */ /* 0x004fc80003f04300 */
[----:B------:R-:W-:Y:S02]  /*1b20*/  SEL R8, R7, R8, P0 ;  /* 0x0000000807087207 */ /* 0x000fe40000000000 */
[----:B------:R-:W-:Y:S02]  /*1b30*/  SEL R9, R11, R0, P0 ;  /* 0x000000000b097207 */ /* 0x000fe40000000000 */
[----:B------:R-:W-:Y:S02]  /*1b40*/  @!P1 LEA R0, R6, R13, 0x3 ;  /* 0x0000000d06009211 */ /* 0x000fe400078e18ff */
[----:B------:R-:W-:Y:S02]  /*1b50*/  CS2R R6, SRZ ;  /* 0x0000000000067805 */ /* 0x000fe4000001ff00 */
[----:B------:R-:W-:Y:S01]  /*1b60*/  ISETP.GT.U32.AND P0, PT, R4, 0x1f, PT ;  /* 0x0000001f0400780c */ /* 0x000fe20003f04070 */
[----:B------:R0:W-:Y:S01]  /*1b70*/  @!P2 STS.64 [R3], R8 ;  /* 0x000000080300a388 */ /* 0x0001e20000000a00 */
[----:B------:R-:W-:Y:S06]  /*1b80*/  BAR.SYNC.DEFER_BLOCKING 0x0 ;  /* 0x0000000000007b1d */ /* 0x000fec0000010000 */
[----:B------:R0:W1:Y:S05]  /*1b90*/  @!P1 LDS.64 R6, [R0] ;  /* 0x0000000000069984 */ /* 0x00006a0000000a00 */
[----:B0-----:R-:W-:Y:S05]  /*1ba0*/  @P0 EXIT ;  /* 0x000000000000094d */ /* 0x001fea0003800000 */
[----:B-1----:R-:W0:Y:S01]  /*1bb0*/  SHFL.DOWN PT, R9, R6, 0x10, 0x1f ;  /* 0x0a001f0006097f89 */ /* 0x002e2200000e0000 */
[----:B------:R-:W-:-:S03]  /*1bc0*/  ISETP.NE.AND P1, PT, R4, RZ, PT ;  /* 0x000000ff0400720c */ /* 0x000fc60003f25270 */
        /* <DEDUP_REMOVED lines=28> */
[----:B------:R-:W-:Y:S01]  /*1d90*/  SEL R7, R9, R0, P0 ;  /* 0x0000000009077207 */ /* 0x000fe20000000000 */
[----:B------:R-:W-:Y:S06]  /*1da0*/  @P1 EXIT ;  /* 0x000000000000194d */ /* 0x000fec0003800000 */
[C---:B------:R-:W-:Y:S01]  /*1db0*/  ISETP.NE.U32.AND P1, PT, R7.reuse, RZ, PT ;  /* 0x000000ff0700720c */ /* 0x040fe20003f25070 */
[----:B------:R-:W0:Y:S01]  /*1dc0*/  LDC.64 R12, c[0x0][0x3b8] ;  /* 0x0000ee00ff0c7b82 */ /* 0x000e220000000a00 */
[C---:B------:R-:W-:Y:S01]  /*1dd0*/  ISETP.GT.U32.AND P0, PT, R6.reuse, RZ, PT ;  /* 0x000000ff0600720c */ /* 0x040fe20003f04070 */
[----:B------:R-:W-:Y:S01]  /*1de0*/  I2F.F64.U32 R4, R5 ;  /* 0x0000000500047312 */ /* 0x000fe20000201800 */
[----:B------:R-:W-:Y:S01]  /*1df0*/  SEL R0, R6, R7, !P1 ;  /* 0x0000000706007207 */ /* 0x000fe20004800000 */
[----:B------:R-:W-:Y:S01]  /*1e00*/  IMAD.MOV.U32 R10, RZ, RZ, 0x0 ;  /* 0x00000000ff0a7424 */ /* 0x000fe200078e00ff */
[----:B------:R-:W-:Y:S01]  /*1e10*/  ISETP.GT.AND.EX P0, PT, R7, RZ, PT, P0 ;  /* 0x000000ff0700720c */ /* 0x000fe20003f04300 */
[----:B------:R-:W-:Y:S02]  /*1e20*/  IMAD.MOV.U32 R11, RZ, RZ, 0x3fc00000 ;  /* 0x3fc00000ff0b7424 */ /* 0x000fe400078e00ff */
[----:B------:R-:W1:Y:S02]  /*1e30*/  LDC.64 R14, c[0x0][0x3b0] ;  /* 0x0000ec00ff0e7b82 */ /* 0x000e640000000a00 */
[----:B------:R-:W2:Y:S06]  /*1e40*/  FLO.U32 R0, R0 ;  /* 0x0000000000007300 */ /* 0x000eac00000e0000 */
[----:B---3--:R-:W3:Y:S01]  /*1e50*/  LDC.64 R16, c[0x0][0x3c0] ;  /* 0x0000f000ff107b82 */ /* 0x008ee20000000a00 */
[----:B0-----:R-:W-:Y:S01]  /*1e60*/  IMAD.WIDE.U32 R12, R2, 0x8, R12 ;  /* 0x00000008020c7825 */ /* 0x001fe200078e000c */
[----:B--2---:R-:W-:-:S02]  /*1e70*/  IADD3 R3, PT, PT, -R0, 0x1f, RZ ;  /* 0x0000001f00037810 */ /* 0x004fc40007ffe1ff */
[----:B------:R-:W-:Y:S02]  /*1e80*/  IADD3 R8, PT, PT, -R0, 0x3f, RZ ;  /* 0x0000003f00087810 */ /* 0x000fe40007ffe1ff */
[----:B------:R-:W-:Y:S01]  /*1e90*/  STG.E.64 desc[UR8][R12.64], R6 ;  /* 0x000000060c007986 */ /* 0x000fe2000c101b08 */
[----:B------:R-:W-:Y:S02]  /*1ea0*/  @P1 IMAD.MOV R8, RZ, RZ, R3 ;  /* 0x000000ffff081224 */ /* 0x000fe400078e0203 */
[----:B-1----:R-:W-:-:S03]  /*1eb0*/  IMAD.WIDE.U32 R14, R2, 0x4, R14 ;  /* 0x00000004020e7825 */ /* 0x002fc600078e000e */
[----:B------:R-:W-:-:S04]  /*1ec0*/  IADD3 R8, PT, PT, -R8, 0x41, RZ ;  /* 0x0000004108087810 */ /* 0x000fc80007ffe1ff */
[----:B------:R-:W-:Y:S01]  /*1ed0*/  SEL R3, R8, RZ, P0 ;  /* 0x000000ff08037207 */ /* 0x000fe20000000000 */
[----:B---3--:R-:W-:-:S03]  /*1ee0*/  IMAD.WIDE.U32 R16, R2, 0x8, R16 ;  /* 0x0000000802107825 */ /* 0x008fc600078e0010 */
[----:B------:R-:W0:Y:S01]  /*1ef0*/  I2F.F64.U32 R8, R3 ;  /* 0x0000000300087312 */ /* 0x000e220000201800 */
[----:B------:R-:W-:Y:S01]  /*1f00*/  STG.E desc[UR8][R14.64], R3 ;  /* 0x000000030e007986 */ /* 0x000fe2000c101908 */
[----:B0-----:R-:W-:-:S08]  /*1f10*/  DMUL R8, R4, R8 ;  /* 0x0000000804087228 */ /* 0x001fd00000000000 */
[----:B------:R-:W-:-:S07]  /*1f20*/  DFMA R8, R8, R10, 80 ;  /* 0x405400000808742b */ /* 0x000fce000000000a */
[----:B------:R-:W-:Y:S01]  /*1f30*/  STG.E.64 desc[UR8][R16.64], R8 ;  /* 0x0000000810007986 */ /* 0x000fe2000c101b08 */
[----:B------:R-:W-:Y:S05]  /*1f40*/  EXIT ;  /* 0x000000000000794d */ /* 0x000fea0003800000 */
.L_x_749:
[----:B------:R-:W-:Y:S05]  /*1f50*/  @P0 EXIT ;  /* 0x000000000000094d */ /* 0x000fea0003800000 */
[----:B------:R-:W0:Y:S01]  /*1f60*/  LDC.64 R4, c[0x0][0x398] ;  /* 0x0000e600ff047b82 */ /* 0x000e220000000a00 */
[----:B------:R-:W-:-:S07]  /*1f70*/  MOV R3, 0x4 ;  /* 0x0000000400037802 */ /* 0x000fce0000000f00 */
[----:B------:R-:W1:Y:S01]  /*1f80*/  LDC.64 R6, c[0x0][0x3c0] ;  /* 0x0000f000ff067b82 */ /* 0x000e620000000a00 */
[----:B0-----:R-:W-:-:S05]  /*1f90*/  IMAD.WIDE.U32 R4, R2, 0x4, R4 ;  /* 0x0000000402047825 */ /* 0x001fca00078e0004 */
[----:B------:R-:W-:Y:S01]  /*1fa0*/  STG.E desc[UR8][R4.64], R3 ;  /* 0x0000000304007986 */ /* 0x000fe2000c101908 */
[----:B-1----:R-:W-:-:S05]  /*1fb0*/  IMAD.WIDE.U32 R6, R2, 0x8, R6 ;  /* 0x0000000802067825 */ /* 0x002fca00078e0006 */
[----:B------:R-:W-:Y:S01]  /*1fc0*/  STG.E.64 desc[UR8][R6.64], RZ ;  /* 0x000000ff06007986 */ /* 0x000fe2000c101b08 */
[----:B------:R-:W-:Y:S05]  /*1fd0*/  EXIT ;  /* 0x000000000000794d */ /* 0x000fea0003800000 */
.L_x_756:
[----:B-1----:R-:W-:Y:S01]  /*1fe0*/  IMAD.MOV.U32 R18, RZ, RZ, R31 ;  /* 0x000000ffff127224 */ /* 0x002fe200078e001f */
[----:B------:R-:W-:Y:S01]  /*1ff0*/  MOV R7, 0xffffffff ;  /* 0xffffffff00077802 */ /* 0x000fe20000000f00 */
[----:B------:R-:W-:Y:S02]  /*2000*/  IMAD.MOV.U32 R15, RZ, RZ, 0x10 ;  /* 0x00000010ff0f7424 */ /* 0x000fe400078e00ff */
[----:B------:R-:W-:-:S07]  /*2010*/  IMAD.MOV.U32 R14, RZ, RZ, 0x1f ;  /* 0x0000001fff0e7424 */ /* 0x000fce00078e00ff */
[----:B------:R-:W-:Y:S05]  /*2020*/  WARPSYNC.COLLECTIVE R7, `(.L_x_778) ;  /* 0x0000000007087348 */ /* 0x000fea0003c00000 */
[----:B------:R0:W1:Y:S02]  /*2030*/  SHFL.DOWN P4, R19, R18, R15, R14 ;  /* 0x0800000f12137389 */ /* 0x000064000008000e */
[----:B01----:R-:W-:Y:S05]  /*2040*/  ENDCOLLECTIVE ;  /* 0x000000000000791b */ /* 0x003fea0003800000 */
.L_x_778:
[----:B------:R-:W-:Y:S02]  /*2050*/  IMAD.MOV.U32 R18, RZ, RZ, R30 ;  /* 0x000000ffff127224 */ /* 0x000fe400078e001e */
[----:B------:R-:W-:-:S07]  /*2060*/  IMAD.MOV.U32 R17, RZ, RZ, R19 ;  /* 0x000000ffff117224 */ /* 0x000fce00078e0013 */
[----:B------:R-:W-:Y:S05]  /*2070*/  WARPSYNC.COLLECTIVE R7, `(.L_x_779) ;  /* 0x0000000007087348 */ /* 0x000fea0003c00000 */
[----:B------:R0:W1:Y:S02]  /*2080*/  SHFL.DOWN P4, R19, R18, R15, R14 ;  /* 0x0800000f12137389 */ /* 0x000064000008000e */
[----:B01----:R-:W-:Y:S05]  /*2090*/  ENDCOLLECTIVE ;  /* 0x000000000000791b */ /* 0x003fea0003800000 */
.L_x_779:
[----:B------:R-:W-:Y:S02]  /*20a0*/  IMAD.MOV.U32 R15, RZ, RZ, 0x8 ;  /* 0x00000008ff0f7424 */ /* 0x000fe400078e00ff */
[----:B------:R-:W-:-:S06]  /*20b0*/  IMAD.MOV.U32 R16, RZ, RZ, R19 ;  /* 0x000000ffff107224 */ /* 0x000fcc00078e0013 */
[----:B------:R-:W-:-:S10]  /*20c0*/  DADD R16, R30, R16 ;  /* 0x000000001e107229 */ /* 0x000fd40000000010 */
[----:B------:R-:W-:-:S07]  /*20d0*/  MOV R18, R17 ;  /* 0x0000001100127202 */ /* 0x000fce0000000f00 */
[----:B------:R-:W-:Y:S05]  /*20e0*/  WARPSYNC.COLLECTIVE R7, `(.L_x_780) ;  /* 0x0000000007087348 */ /* 0x000fea0003c00000 */
[----:B------:R0:W1:Y:S02]  /*20f0*/  SHFL.DOWN P4, R19, R18, R15, R14 ;  /* 0x0800000f12137389 */ /* 0x000064000008000e */
[----:B01----:R-:W-:Y:S05]  /*2100*/  ENDCOLLECTIVE ;  /* 0x000000000000791b */ /* 0x003fea0003800000 */
.L_x_780:
[----:B------:R-:W-:Y:S02]  /*2110*/  IMAD.MOV.U32 R18, RZ, RZ, R16 ;  /* 0x000000ffff127224 */ /* 0x000fe400078e0010 */
[----:B------:R-:W-:-:S07]  /*2120*/  IMAD.MOV.U32 R23, RZ, RZ, R19 ;  /* 0x000000ffff177224 */ /* 0x000fce00078e0013 */
[----:B------:R-:W-:Y:S05]  /*2130*/  WARPSYNC.COLLECTIVE R7, `(.L_x_781) ;  /* 0x0000000007087348 */ /* 0x000fea0003c00000 */
[----:B------:R0:W1:Y:S02]  /*2140*/  SHFL.DOWN P4, R19, R18, R15, R14 ;  /* 0x0800000f12137389 */ /* 0x000064000008000e */
[----:B01----:R-:W-:Y:S05]  /*2150*/  ENDCOLLECTIVE ;  /* 0x000000000000791b */ /* 0x003fea0003800000 */
.L_x_781:
[----:B------:R-:W-:Y:S01]  /*2160*/  IMAD.MOV.U32 R15, RZ, RZ, 0x4 ;  /* 0x00000004ff0f7424 */ /* 0x000fe200078e00ff */
[----:B------:R-:W-:-:S06]  /*2170*/  MOV R22, R19 ;  /* 0x0000001300167202 */ /* 0x000fcc0000000f00 */
[----:B------:R-:W-:-:S10]  /*2180*/  DADD R22, R16, R22 ;  /* 0x0000000010167229 */ /* 0x000fd40000000016 */
[----:B------:R-:W-:-:S07]  /*2190*/  IMAD.MOV.U32 R18, RZ, RZ, R23 ;  /* 0x000000ffff127224 */ /* 0x000fce00078e0017 */
[----:B------:R-:W-:Y:S05]  /*21a0*/  WARPSYNC.COLLECTIVE R7, `(.L_x_782) ;  /* 0x0000000007087348 */ /* 0x000fea0003c00000 */
[----:B------:R0:W1:Y:S02]  /*21b0*/  SHFL.DOWN P4, R19, R18, R15, R14 ;  /* 0x0800000f12137389 */ /* 0x000064000008000e */
[----:B01----:R-:W-:Y:S05]  /*21c0*/  ENDCOLLECTIVE ;  /* 0x000000000000791b */ /* 0x003fea0003800000 */
.L_x_782:
[----:B------:R-:W-:Y:S01]  /*21d0*/  MOV R18, R22 ;  /* 0x0000001600127202 */ /* 0x000fe20000000f00 */
[----:B------:R-:W-:-:S07]  /*21e0*/  IMAD.MOV.U32 R25, RZ, RZ, R19 ;  /* 0x000000ffff197224 */ /* 0x000fce00078e0013 */
[----:B------:R-:W-:Y:S05]  /*21f0*/  WARPSYNC.COLLECTIVE R7, `(.L_x_783) ;  /* 0x0000000007087348 */ /* 0x000fea0003c00000 */
[----:B------:R0:W1:Y:S02]  /*2200*/  SHFL.DOWN P4, R19, R18, R15, R14 ;  /* 0x0800000f12137389 */ /* 0x000064000008000e */
[----:B01----:R-:W-:Y:S05]  /*2210*/  ENDCOLLECTIVE ;  /* 0x000000000000791b */ /* 0x003fea0003800000 */
.L_x_783:
[----:B------:R-:W-:Y:S02]  /*2220*/  IMAD.MOV.U32 R15, RZ, RZ, 0x2 ;  /* 0x00000002ff0f7424 */ /* 0x000fe400078e00ff */
[----:B------:R-:W-:-:S06]  /*2230*/  IMAD.MOV.U32 R24, RZ, RZ, R19 ;  /* 0x000000ffff187224 */ /* 0x000fcc00078e0013 */
[----:B------:R-:W-:-:S10]  /*2240*/  DADD R24, R22, R24 ;  /* 0x0000000016187229 */ /* 0x000fd40000000018 */
[----:B------:R-:W-:-:S07]  /*2250*/  IMAD.MOV.U32 R18, RZ, RZ, R25 ;  /* 0x000000ffff127224 */ /* 0x000fce00078e0019 */
[----:B------:R-:W-:Y:S05]  /*2260*/  WARPSYNC.COLLECTIVE R7, `(.L_x_784) ;  /* 0x0000000007087348 */ /* 0x000fea0003c00000 */
[----:B------:R0:W1:Y:S02]  /*2270*/  SHFL.DOWN P4, R19, R18, R15, R14 ;  /* 0x0800000f12137389 */ /* 0x000064000008000e */
[----:B01----:R-:W-:Y:S05]  /*2280*/  ENDCOLLECTIVE ;  /* 0x000000000000791b */ /* 0x003fea0003800000 */
.L_x_784:
[----:B------:R-:W-:Y:S01]  /*2290*/  IMAD.MOV.U32 R18, RZ, RZ, R24 ;  /* 0x000000ffff127224 */ /* 0x000fe200078e0018 */
[----:B------:R-:W-:-:S07]  /*22a0*/  MOV R31, R19 ;  /* 0x00000013001f7202 */ /* 0x000fce0000000f00 */
[----:B------:R-:W-:Y:S05]  /*22b0*/  WARPSYNC.COLLECTIVE R7, `(.L_x_785) ;  /* 0x0000000007087348 */ /* 0x000fea0003c00000 */
[----:B------:R0:W1:Y:S02]  /*22c0*/  SHFL.DOWN P4, R19, R18, R15, R14 ;  /* 0x0800000f12137389 */ /* 0x000064000008000e */
[----:B01----:R-:W-:Y:S05]  /*22d0*/  ENDCOLLECTIVE ;  /* 0x000000000000791b */ /* 0x003fea0003800000 */
.L_x_785:
[----:B------:R-:W-:Y:S01]  /*22e0*/  MOV R15, 0x1 ;  /* 0x00000001000f7802 */ /* 0x000fe20000000f00 */
[----:B------:R-:W-:-:S06]  /*22f0*/  IMAD.MOV.U32 R30, RZ, RZ, R19 ;  /* 0x000000ffff1e7224 */ /* 0x000fcc00078e0013 */
[----:B------:R-:W-:-:S10]  /*2300*/  DADD R30, R24, R30 ;  /* 0x00000000181e7229 */ /* 0x000fd4000000001e */
[----:B------:R-:W-:-:S07]  /*2310*/  IMAD.MOV.U32 R18, RZ, RZ, R31 ;  /* 0x000000ffff127224 */ /* 0x000fce00078e001f */
[----:B------:R-:W-:Y:S05]  /*2320*/  WARPSYNC.COLLECTIVE R7, `(.L_x_786) ;  /* 0x0000000007087348 */ /* 0x000fea0003c00000 */
[----:B------:R0:W1:Y:S02]  /*2330*/  SHFL.DOWN P4, R19, R18, R15, R14 ;  /* 0x0800000f12137389 */ /* 0x000064000008000e */
[----:B01----:R-:W-:Y:S05]  /*2340*/  ENDCOLLECTIVE ;  /* 0x000000000000791b */ /* 0x003fea0003800000 */
.L_x_786:
[----:B------:R-:W-:Y:S02]  /*2350*/  IMAD.MOV.U32 R18, RZ, RZ, R30 ;  /* 0x000000ffff127224 */ /* 0x000fe400078e001e */
[----:B------:R-:W-:-:S07]  /*2360*/  IMAD.MOV.U32 R16, RZ, RZ, R19 ;  /* 0x000000ffff107224 */ /* 0x000fce00078e0013 */
[----:B------:R-:W-:Y:S05]  /*2370*/  WARPSYNC.COLLECTIVE R7, `(.L_x_787) ;  /* 0x0000000007087348 */ /* 0x000fea0003c00000 */
[----:B------:R0:W1:Y:S02]  /*2380*/  SHFL.DOWN P4, R19, R18, R15, R14 ;  /* 0x0800000f12137389 */ /* 0x000064000008000e */
[----:B01----:R-:W-:Y:S05]  /*2390*/  ENDCOLLECTIVE ;  /* 0x000000000000791b */ /* 0x003fea0003800000 */
.L_x_787:
[----:B------:R-:W-:Y:S05]  /*23a0*/  BRA `(.L_x_788) ;  /* 0xffffffe4001c7947 */ /* 0x000fea000383ffff */
.L_x_757:
[----:B------:R-:W-:Y:S01]  /*23b0*/  HFMA2 R15, -RZ, RZ, 0, 9.5367431640625e-07 ;  /* 0x00000010ff0f7431 */ /* 0x000fe200000001ff */
[----:B------:R-:W-:Y:S01]  /*23c0*/  BSSY B0, `(.L_x_789) ;  /* 0x0000007000007945 */ /* 0x000fe20003800000 */
[----:B------:R-:W-:Y:S02]  /*23d0*/  IMAD.MOV.U32 R18, RZ, RZ, R9 ;  /* 0x000000ffff127224 */ /* 0x000fe400078e0009 */
[----:B------:R-:W-:Y:S02]  /*23e0*/  IMAD.MOV.U32 R14, RZ, RZ, 0x1f ;  /* 0x0000001fff0e7424 */ /* 0x000fe400078e00ff */
[----:B------:R-:W-:-:S07]  /*23f0*/  IMAD.MOV.U32 R7, RZ, RZ, -0x1 ;  /* 0xffffffffff077424 */ /* 0x000fce00078e00ff */
[----:B-1----:R-:W-:Y:S05]  /*2400*/  WARPSYNC.COLLECTIVE R7, `(.L_x_790) ;  /* 0x0000000007087348 */ /* 0x002fea0003c00000 */
[----:B------:R0:W2:Y:S02]  /*2410*/  SHFL.DOWN P4, R19, R18, R15, R14 ;  /* 0x0800000f12137389 */ /* 0x0000a4000008000e */
[----:B012---:R-:W-:Y:S05]  /*2420*/  ENDCOLLECTIVE ;  /* 0x000000000000791b */ /* 0x007fea0003800000 */
.L_x_790:
[----:B------:R-:W-:Y:S05]  /*2430*/  BSYNC B0 ;  /* 0x0000000000007941 */ /* 0x000fea0003800000 */
.L_x_789:
[----:B------:R-:W-:Y:S01]  /*2440*/  MOV R18, R8 ;  /* 0x0000000800127202 */ /* 0x000fe20000000f00 */
[----:B------:R-:W-:Y:S02]  /*2450*/  IMAD.MOV.U32 R15, RZ, RZ, 0x10 ;  /* 0x00000010ff0f7424 */ /* 0x000fe400078e00ff */
[----:B------:R-:W-:Y:S02]  /*2460*/  IMAD.MOV.U32 R14, RZ, RZ, 0x1f ;  /* 0x0000001fff0e7424 */ /* 0x000fe400078e00ff */
[----:B------:R-:W-:Y:S02]  /*2470*/  IMAD.MOV.U32 R7, RZ, RZ, -0x1 ;  /* 0xffffffffff077424 */ /* 0x000fe400078e00ff */
[----:B------:R-:W-:-:S07]  /*2480*/  IMAD.MOV.U32 R17, RZ, RZ, R19 ;  /* 0x000000ffff117224 */ /* 0x000fce00078e0013 */
[----:B------:R-:W-:Y:S05]  /*2490*/  WARPSYNC.COLLECTIVE R7, `(.L_x_791) ;  /* 0x0000000007087348 */ /* 0x000fea0003c00000 */
[----:B------:R0:W1:Y:S02]  /*24a0*/  SHFL.DOWN P4, R19, R18, R15, R14 ;  /* 0x0800000f12137389 */ /* 0x000064000008000e */
[----:B01----:R-:W-:Y:S05]  /*24b0*/  ENDCOLLECTIVE ;  /* 0x000000000000791b */ /* 0x003fea0003800000 */
.L_x_791:
[----:B------:R-:W-:Y:S01]  /*24c0*/  IMAD.MOV.U32 R15, RZ, RZ, 0x8 ;  /* 0x00000008ff0f7424 */ /* 0x000fe200078e00ff */
[----:B------:R-:W-:-:S06]  /*24d0*/  MOV R16, R19 ;  /* 0x0000001300107202 */ /* 0x000fcc0000000f00 */
[----:B------:R-:W-:-:S10]  /*24e0*/  DADD R16, R16, R8 ;  /* 0x0000000010107229 */ /* 0x000fd40000000008 */
[----:B------:R-:W-:-:S07]  /*24f0*/  IMAD.MOV.U32 R18, RZ, RZ, R17 ;  /* 0x000000ffff127224 */ /* 0x000fce00078e0011 */
[----:B------:R-:W-:Y:S05]  /*2500*/  WARPSYNC.COLLECTIVE R7, `(.L_x_792) ;  /* 0x0000000007087348 */ /* 0x000fea0003c00000 */
[----:B------:R0:W1:Y:S02]  /*2510*/  SHFL.DOWN P4, R19, R18, R15, R14 ;  /* 0x0800000f12137389 */ /* 0x000064000008000e */
[----:B01----:R-:W-:Y:S05]  /*2520*/  ENDCOLLECTIVE ;  /* 0x000000000000791b */ /* 0x003fea0003800000 */
.L_x_792:
[----:B------:R-:W-:Y:S01]  /*2530*/  MOV R18, R16 ;  /* 0x0000001000127202 */ /* 0x000fe20000000f00 */
[----:B------:R-:W-:-:S07]  /*2540*/  IMAD.MOV.U32 R23, RZ, RZ, R19 ;  /* 0x000000ffff177224 */ /* 0x000fce00078e0013 */
[----:B------:R-:W-:Y:S05]  /*2550*/  WARPSYNC.COLLECTIVE R7, `(.L_x_793) ;  /* 0x0000000007087348 */ /* 0x000fea0003c00000 */
[----:B------:R0:W1:Y:S02]  /*2560*/  SHFL.DOWN P4, R19, R18, R15, R14 ;  /* 0x0800000f12137389 */ /* 0x000064000008000e */
[----:B01----:R-:W-:Y:S05]  /*2570*/  ENDCOLLECTIVE ;  /* 0x000000000000791b */ /* 0x003fea0003800000 */
.L_x_793:
[----:B------:R-:W-:Y:S02]  /*2580*/  IMAD.MOV.U32 R15, RZ, RZ, 0x4 ;  /* 0x00000004ff0f7424 */ /* 0x000fe400078e00ff */
[----:B------:R-:W-:-:S06]  /*2590*/  IMAD.MOV.U32 R22, RZ, RZ, R19 ;  /* 0x000000ffff167224 */ /* 0x000fcc00078e0013 */
[----:B------:R-:W-:-:S10]  /*25a0*/  DADD R22, R16, R22 ;  /* 0x0000000010167229 */ /* 0x000fd40000000016 */
[----:B------:R-:W-:-:S07]  /*25b0*/  IMAD.MOV.U32 R18, RZ, RZ, R23 ;  /* 0x000000ffff127224 */ /* 0x000fce00078e0017 */
[----:B------:R-:W-:Y:S05]  /*25c0*/  WARPSYNC.COLLECTIVE R7, `(.L_x_794) ;  /* 0x0000000007087348 */ /* 0x000fea0003c00000 */
[----:B------:R0:W1:Y:S02]  /*25d0*/  SHFL.DOWN P4, R19, R18, R15, R14 ;  /* 0x0800000f12137389 */ /* 0x000064000008000e */
[----:B01----:R-:W-:Y:S05]  /*25e0*/  ENDCOLLECTIVE ;  /* 0x000000000000791b */ /* 0x003fea0003800000 */
.L_x_794:
[----:B------:R-:W-:Y:S01]  /*25f0*/  IMAD.MOV.U32 R18, RZ, RZ, R22 ;  /* 0x000000ffff127224 */ /* 0x000fe200078e0016 */
[----:B------:R-:W-:-:S07]  /*2600*/  MOV R25, R19 ;  /* 0x0000001300197202 */ /* 0x000fce0000000f00 */
[----:B------:R-:W-:Y:S05]  /*2610*/  WARPSYNC.COLLECTIVE R7, `(.L_x_795) ;  /* 0x0000000007087348 */ /* 0x000fea0003c00000 */
[----:B------:R0:W1:Y:S02]  /*2620*/  SHFL.DOWN P4, R19, R18, R15, R14 ;  /* 0x0800000f12137389 */ /* 0x000064000008000e */
[----:B01----:R-:W-:Y:S05]  /*2630*/  ENDCOLLECTIVE ;  /* 0x000000000000791b */ /* 0x003fea0003800000 */
.L_x_795:
[----:B------:R-:W-:Y:S01]  /*2640*/  MOV R15, 0x2 ;  /* 0x00000002000f7802 */ /* 0x000fe20000000f00 */
[----:B------:R-:W-:-:S06]  /*2650*/  IMAD.MOV.U32 R24, RZ, RZ, R19 ;  /* 0x000000ffff187224 */ /* 0x000fcc00078e0013 */
[----:B------:R-:W-:-:S10]  /*2660*/  DADD R24, R22, R24 ;  /* 0x0000000016187229 */ /* 0x000fd40000000018 */
[----:B------:R-:W-:-:S07]  /*2670*/  IMAD.MOV.U32 R18, RZ, RZ, R25 ;  /* 0x000000ffff127224 */ /* 0x000fce00078e0019 */
[----:B------:R-:W-:Y:S05]  /*2680*/  WARPSYNC.COLLECTIVE R7, `(.L_x_796) ;  /* 0x0000000007087348 */ /* 0x000fea0003c00000 */
[----:B------:R0:W1:Y:S02]  /*2690*/  SHFL.DOWN P4, R19, R18, R15, R14 ;  /* 0x0800000f12137389 */ /* 0x000064000008000e */
[----:B01----:R-:W-:Y:S05]  /*26a0*/  ENDCOLLECTIVE ;  /* 0x000000000000791b */ /* 0x003fea0003800000 */
.L_x_796:
[----:B------:R-:W-:Y:S02]  /*26b0*/  IMAD.MOV.U32 R18, RZ, RZ, R24 ;  /* 0x000000ffff127224 */ /* 0x000fe400078e0018 */
[----:B------:R-:W-:-:S07]  /*26c0*/  IMAD.MOV.U32 R9, RZ, RZ, R19 ;  /* 0x000000ffff097224 */ /* 0x000fce00078e0013 */
[----:B------:R-:W-:Y:S05]  /*26d0*/  WARPSYNC.COLLECTIVE R7, `(.L_x_797) ;  /* 0x0000000007087348 */ /* 0x000fea0003c00000 */
[----:B------:R0:W1:Y:S02]  /*26e0*/  SHFL.DOWN P4, R19, R18, R15, R14 ;  /* 0x0800000f12137389 */ /* 0x000064000008000e */
[----:B01----:R-:W-:Y:S05]  /*26f0*/  ENDCOLLECTIVE ;  /* 0x000000000000791b */ /* 0x003fea0003800000 */
.L_x_797:
[----:B------:R-:W-:Y:S02]  /*2700*/  IMAD.MOV.U32 R15, RZ, RZ, 0x1 ;  /* 0x00000001ff0f7424 */ /* 0x000fe400078e00ff */
[----:B------:R-:W-:-:S06]  /*2710*/  IMAD.MOV.U32 R8, RZ, RZ, R19 ;  /* 0x000000ffff087224 */ /* 0x000fcc00078e0013 */
[----:B------:R-:W-:-:S10]  /*2720*/  DADD R8, R24, R8 ;  /* 0x0000000018087229 */ /* 0x000fd40000000008 */
[----:B------:R-:W-:-:S07]  /*2730*/  MOV R18, R9 ;  /* 0x0000000900127202 */ /* 0x000fce0000000f00 */
[----:B------:R-:W-:Y:S05]  /*2740*/  WARPSYNC.COLLECTIVE R7, `(.L_x_798) ;  /* 0x0000000007087348 */ /* 0x000fea0003c00000 */
[----:B------:R0:W1:Y:S02]  /*2750*/  SHFL.DOWN P4, R19, R18, R15, R14 ;  /* 0x0800000f12137389 */ /* 0x000064000008000e */
[----:B01----:R-:W-:Y:S05]  /*2760*/  ENDCOLLECTIVE ;  /* 0x000000000000791b */ /* 0x003fea0003800000 */
.L_x_798:
[----:B------:R-:W-:Y:S02]  /*2770*/  IMAD.MOV.U32 R18, RZ, RZ, R8 ;  /* 0x000000ffff127224 */ /* 0x000fe400078e0008 */
[----:B------:R-:W-:-:S07]  /*2780*/  IMAD.MOV.U32 R16, RZ, RZ, R19 ;  /* 0x000000ffff107224 */ /* 0x000fce00078e0013 */
[----:B------:R-:W-:Y:S05]  /*2790*/  WARPSYNC.COLLECTIVE R7, `(.L_x_799) ;  /* 0x0000000007087348 */ /* 0x000fea0003c00000 */
[----:B------:R0:W1:Y:S02]  /*27a0*/  SHFL.DOWN P4, R19, R18, R15, R14 ;  /* 0x0800000f12137389 */ /* 0x000064000008000e */
[----:B01----:R-:W-:Y:S05]  /*27b0*/  ENDCOLLECTIVE ;  /* 0x000000000000791b */ /* 0x003fea0003800000 */
.L_x_799:
[----:B------:R-:W-:Y:S05]  /*27c0*/  BRA `(.L_x_800) ;  /* 0xffffffe000687947 */ /* 0x000fea000383ffff */
.L_x_760:
[----:B--2---:R-:W-:Y:S01]  /*27d0*/  MOV R18, R9 ;  /* 0x0000000900127202 */ /* 0x004fe20000000f00 */
[----:B0-----:R-:W-:Y:S02]  /*27e0*/  IMAD.MOV.U32 R15, RZ, RZ, 0x10 ;  /* 0x00000010ff0f7424 */ /* 0x001fe400078e00ff */
[----:B------:R-:W-:Y:S02]  /*27f0*/  IMAD.MOV.U32 R14, RZ, RZ, 0x1f ;  /* 0x0000001fff0e7424 */ /* 0x000fe400078e00ff */
[----:B------:R-:W-:-:S07]  /*2800*/  IMAD.MOV.U32 R7, RZ, RZ, -0x1 ;  /* 0xffffffffff077424 */ /* 0x000fce00078e00ff */
[----:B-1----:R-:W-:Y:S05]  /*2810*/  WARPSYNC.COLLECTIVE R7, `(.L_x_801) ;  /* 0x0000000007087348 */ /* 0x002fea0003c00000 */
[----:B------:R0:W2:Y:S02]  /*2820*/  SHFL.DOWN P4, R19, R18, R15, R14 ;  /* 0x0800000f12137389 */ /* 0x0000a4000008000e */
[----:B012---:R-:W-:Y:S05]  /*2830*/  ENDCOLLECTIVE ;  /* 0x000000000000791b */ /* 0x007fea0003800000 */
.L_x_801:
[----:B------:R-:W-:Y:S01]  /*2840*/  IMAD.MOV.U32 R18, RZ, RZ, R8 ;  /* 0x000000ffff127224 */ /* 0x000fe200078e0008 */
[----:B------:R-:W-:-:S07]  /*2850*/  MOV R17, R19 ;  /* 0x0000001300117202 */ /* 0x000fce0000000f00 */
[----:B------:R-:W-:Y:S05]  /*2860*/  WARPSYNC.COLLECTIVE R7, `(.L_x_802) ;  /* 0x0000000007087348 */ /* 0x000fea0003c00000 */
[----:B------:R0:W1:Y:S02]  /*2870*/  SHFL.DOWN P4, R19, R18, R15, R14 ;  /* 0x0800000f12137389 */ /* 0x000064000008000e */
[----:B01----:R-:W-:Y:S05]  /*2880*/  ENDCOLLECTIVE ;  /* 0x000000000000791b */ /* 0x003fea0003800000 */
.L_x_802:
[----:B------:R-:W-:Y:S01]  /*2890*/  MOV R15, 0x8 ;  /* 0x00000008000f7802 */ /* 0x000fe20000000f00 */
[----:B------:R-:W-:-:S06]  /*28a0*/  IMAD.MOV.U32 R16, RZ, RZ, R19 ;  /* 0x000000ffff107224 */ /* 0x000fcc00078e0013 */
[----:B------:R-:W-:-:S10]  /*28b0*/  DADD R16, R8, R16 ;  /* 0x0000000008107229 */ /* 0x000fd40000000010 */
[----:B------:R-:W-:-:S07]  /*28c0*/  IMAD.MOV.U32 R18, RZ, RZ, R17 ;  /* 0x000000ffff127224 */ /* 0x000fce00078e0011 */
[----:B------:R-:W-:Y:S05]  /*28d0*/  WARPSYNC.COLLECTIVE R7, `(.L_x_803) ;  /* 0x0000000007087348 */ /* 0x000fea0003c00000 */
[----:B------:R0:W1:Y:S02]  /*28e0*/  SHFL.DOWN P4, R19, R18, R15, R14 ;  /* 0x0800000f12137389 */ /* 0x000064000008000e */
[----:B01----:R-:W-:Y:S05]  /*28f0*/  ENDCOLLECTIVE ;  /* 0x000000000000791b */ /* 0x003fea0003800000 */
.L_x_803:
[----:B------:R-:W-:Y:S02]  /*2900*/  IMAD.MOV.U32 R18, RZ, RZ, R16 ;  /* 0x000000ffff127224 */ /* 0x000fe400078e0010 */
[----:B------:R-:W-:-:S07]  /*2910*/  IMAD.MOV.U32 R23, RZ, RZ, R19 ;  /* 0x000000ffff177224 */ /* 0x000fce00078e0013 */
[----:B------:R-:W-:Y:S05]  /*2920*/  WARPSYNC.COLLECTIVE R7, `(.L_x_804) ;  /* 0x0000000007087348 */ /* 0x000fea0003c00000 */
[----:B------:R0:W1:Y:S02]  /*2930*/  SHFL.DOWN P4, R19, R18, R15, R14 ;  /* 0x0800000f12137389 */ /* 0x000064000008000e */
[----:B01----:R-:W-:Y:S05]  /*2940*/  ENDCOLLECTIVE ;  /* 0x000000000000791b */ /* 0x003fea0003800000 */
.L_x_804:
[----:B------:R-:W-:Y:S02]  /*2950*/  IMAD.MOV.U32 R15, RZ, RZ, 0x4 ;  /* 0x00000004ff0f7424 */ /* 0x000fe400078e00ff */
[----:B------:R-:W-:-:S06]  /*2960*/  IMAD.MOV.U32 R22, RZ, RZ, R19 ;  /* 0x000000ffff167224 */ /* 0x000fcc00078e0013 */
[----:B------:R-:W-:-:S10]  /*2970*/  DADD R22, R16, R22 ;  /* 0x0000000010167229 */ /* 0x000fd40000000016 */
[----:B------:R-:W-:-:S07]  /*2980*/  MOV R18, R23 ;  /* 0x0000001700127202 */ /* 0x000fce0000000f00 */
[----:B------:R-:W-:Y:S05]  /*2990*/  WARPSYNC.COLLECTIVE R7, `(.L_x_805) ;  /* 0x0000000007087348 */ /* 0x000fea0003c00000 */
[----:B------:R0:W1:Y:S02]  /*29a0*/  SHFL.DOWN P4, R19, R18, R15, R14 ;  /* 0x0800000f12137389 */ /* 0x000064000008000e */
[----:B01----:R-:W-:Y:S05]  /*29b0*/  ENDCOLLECTIVE ;  /* 0x000000000000791b */ /* 0x003fea0003800000 */
.L_x_805:
[----:B------:R-:W-:Y:S02]  /*29c0*/  IMAD.MOV.U32 R18, RZ, RZ, R22 ;  /* 0x000000ffff127224 */ /* 0x000fe400078e0016 */
[----:B------:R-:W-:-:S07]  /*29d0*/  IMAD.MOV.U32 R25, RZ, RZ, R19 ;  /* 0x000000ffff197224 */ /* 0x000fce00078e0013 */
[----:B------:R-:W-:Y:S05]  /*29e0*/  WARPSYNC.COLLECTIVE R7, `(.L_x_806) ;  /* 0x0000000007087348 */ /* 0x000fea0003c00000 */
[----:B------:R0:W1:Y:S02]  /*29f0*/  SHFL.DOWN P4, R19, R18, R15, R14 ;  /* 0x0800000f12137389 */ /* 0x000064000008000e */
[----:B01----:R-:W-:Y:S05]  /*2a00*/  ENDCOLLECTIVE ;  /* 0x000000000000791b */ /* 0x003fea0003800000 */
.L_x_806:
[----:B------:R-:W-:Y:S01]  /*2a10*/  IMAD.MOV.U32 R15, RZ, RZ, 0x2 ;  /* 0x00000002ff0f7424 */ /* 0x000fe200078e00ff */
[----:B------:R-:W-:-:S06]  /*2a20*/  MOV R24, R19 ;  /* 0x0000001300187202 */ /* 0x000fcc0000000f00 */
[----:B------:R-:W-:-:S10]  /*2a30*/  DADD R24, R22, R24 ;  /* 0x0000000016187229 */ /* 0x000fd40000000018 */
[----:B------:R-:W-:-:S07]  /*2a40*/  IMAD.MOV.U32 R18, RZ, RZ, R25 ;  /* 0x000000ffff127224 */ /* 0x000fce00078e0019 */
[----:B------:R-:W-:Y:S05]  /*2a50*/  WARPSYNC.COLLECTIVE R7, `(.L_x_807) ;  /* 0x0000000007087348 */ /* 0x000fea0003c00000 */
[----:B------:R0:W1:Y:S02]  /*2a60*/  SHFL.DOWN P4, R19, R18, R15, R14 ;  /* 0x0800000f12137389 */ /* 0x000064000008000e */
[----:B01----:R-:W-:Y:S05]  /*2a70*/  ENDCOLLECTIVE ;  /* 0x000000000000791b */ /* 0x003fea0003800000 */
.L_x_807:
[----:B------:R-:W-:Y:S01]  /*2a80*/  MOV R18, R24 ;  /* 0x0000001800127202 */ /* 0x000fe20000000f00 */
[----:B------:R-:W-:-:S07]  /*2a90*/  IMAD.MOV.U32 R9, RZ, RZ, R19 ;  /* 0x000000ffff097224 */ /* 0x000fce00078e0013 */
[----:B------:R-:W-:Y:S05]  /*2aa0*/  WARPSYNC.COLLECTIVE R7, `(.L_x_808) ;  /* 0x0000000007087348 */ /* 0x000fea0003c00000 */
[----:B------:R0:W1:Y:S02]  /*2ab0*/  SHFL.DOWN P4, R19, R18, R15, R14 ;  /* 0x0800000f12137389 */ /* 0x000064000008000e */
[----:B01----:R-:W-:Y:S05]  /*2ac0*/  ENDCOLLECTIVE ;  /* 0x000000000000791b */ /* 0x003fea0003800000 */
.L_x_808:
[----:B------:R-:W-:Y:S02]  /*2ad0*/  IMAD.MOV.U32 R15, RZ, RZ, 0x1 ;  /* 0x00000001ff0f7424 */ /* 0x000fe400078e00ff */
[----:B------:R-:W-:-:S06]  /*2ae0*/  IMAD.MOV.U32 R8, RZ, RZ, R19 ;  /* 0x000000ffff087224 */ /* 0x000fcc00078e0013 */
[----:B------:R-:W-:-:S10]  /*2af0*/  DADD R8, R24, R8 ;  /* 0x0000000018087229 */ /* 0x000fd40000000008 */
[----:B------:R-:W-:-:S07]  /*2b00*/  IMAD.MOV.U32 R18, RZ, RZ, R9 ;  /* 0x000000ffff127224 */ /* 0x000fce00078e0009 */
[----:B------:R-:W-:Y:S05]  /*2b10*/  WARPSYNC.COLLECTIVE R7, `(.L_x_809) ;  /* 0x0000000007087348 */ /* 0x000fea0003c00000 */
[----:B------:R0:W1:Y:S02]  /*2b20*/  SHFL.DOWN P4, R19, R18, R15, R14 ;  /* 0x0800000f12137389 */ /* 0x000064000008000e */
[----:B01----:R-:W-:Y:S05]  /*2b30*/  ENDCOLLECTIVE ;  /* 0x000000000000791b */ /* 0x003fea0003800000 */
.L_x_809:
[----:B------:R-:W-:Y:S01]  /*2b40*/  IMAD.MOV.U32 R18, RZ, RZ, R8 ;  /* 0x000000ffff127224 */ /* 0x000fe200078e0008 */
[----:B------:R-:W-:-:S07]  /*2b50*/  MOV R16, R19 ;  /* 0x0000001300107202 */ /* 0x000fce0000000f00 */
[----:B------:R-:W-:Y:S05]  /*2b60*/  WARPSYNC.COLLECTIVE R7, `(.L_x_810) ;  /* 0x0000000007087348 */ /* 0x000fea0003c00000 */
[----:B------:R0:W1:Y:S02]  /*2b70*/  SHFL.DOWN P4, R19, R18, R15, R14 ;  /* 0x0800000f12137389 */ /* 0x000064000008000e */
[----:B01----:R-:W-:Y:S05]  /*2b80*/  ENDCOLLECTIVE ;  /* 0x000000000000791b */ /* 0x003fea0003800000 */
.L_x_810:
[----:B------:R-:W-:Y:S05]  /*2b90*/  BRA `(.L_x_811) ;  /* 0xffffffdc00f47947 */ /* 0x000fea000383ffff */
.L_x_761:
[----:B0-----:R-:W-:Y:S01]  /*2ba0*/  HFMA2 R14, -RZ, RZ, 0, 1.847743988037109375e-06 ;  /* 0x0000001fff0e7431 */ /* 0x001fe200000001ff */
[----:B------:R-:W-:Y:S01]  /*2bb0*/  BSSY B0, `(.L_x_812) ;  /* 0x0000007000007945 */ /* 0x000fe20003800000 */
[----:B------:R-:W-:Y:S02]  /*2bc0*/  IMAD.MOV.U32 R18, RZ, RZ, R13 ;  /* 0x000000ffff127224 */ /* 0x000fe400078e000d */
[----:B------:R-:W-:Y:S02]  /*2bd0*/  IMAD.MOV.U32 R15, RZ, RZ, 0x10 ;  /* 0x00000010ff0f7424 */ /* 0x000fe400078e00ff */
[----:B------:R-:W-:-:S07]  /*2be0*/  IMAD.MOV.U32 R7, RZ, RZ, -0x1 ;  /* 0xffffffffff077424 */ /* 0x000fce00078e00ff */
[----:B-12---:R-:W-:Y:S05]  /*2bf0*/  WARPSYNC.COLLECTIVE R7, `(.L_x_813) ;  /* 0x0000000007087348 */ /* 0x006fea0003c00000 */
[----:B------:R0:W3:Y:S02]  /*2c00*/  SHFL.DOWN P4, R19, R18, R15, R14 ;  /* 0x0800000f12137389 */ /* 0x0000e4000008000e */
[----:B0123--:R-:W-:Y:S05]  /*2c10*/  ENDCOLLECTIVE ;  /* 0x000000000000791b */ /* 0x00ffea0003800000 */
.L_x_813:
[----:B------:R-:W-:Y:S05]  /*2c20*/  BSYNC B0 ;  /* 0x0000000000007941 */ /* 0x000fea0003800000 */
.L_x_812:
[----:B------:R-:W-:Y:S01]  /*2c30*/  IMAD.MOV.U32 R18, RZ, RZ, R12 ;  /* 0x000000ffff127224 */ /* 0x000fe200078e000c */
[----:B------:R-:W-:Y:S01]  /*2c40*/  MOV R15, 0x10 ;  /* 0x00000010000f7802 */ /* 0x000fe20000000f00 */
[----:B------:R-:W-:Y:S02]  /*2c50*/  IMAD.MOV.U32 R14, RZ, RZ, 0x1f ;  /* 0x0000001fff0e7424 */ /* 0x000fe400078e00ff */
[----:B------:R-:W-:Y:S02]  /*2c60*/  IMAD.MOV.U32 R7, RZ, RZ, -0x1 ;  /* 0xffffffffff077424 */ /* 0x000fe400078e00ff */
[----:B------:R-:W-:-:S07]  /*2c70*/  IMAD.MOV.U32 R17, RZ, RZ, R19 ;  /* 0x000000ffff117224 */ /* 0x000fce00078e0013 */
[----:B------:R-:W-:Y:S05]  /*2c80*/  WARPSYNC.COLLECTIVE R7, `(.L_x_814) ;  /* 0x0000000007087348 */ /* 0x000fea0003c00000 */
[----:B------:R0:W1:Y:S02]  /*2c90*/  SHFL.DOWN P4, R19, R18, R15, R14 ;  /* 0x0800000f12137389 */ /* 0x000064000008000e */
[----:B01----:R-:W-:Y:S05]  /*2ca0*/  ENDCOLLECTIVE ;  /* 0x000000000000791b */ /* 0x003fea0003800000 */
.L_x_814:
[----:B------:R-:W-:Y:S02]  /*2cb0*/  IMAD.MOV.U32 R15, RZ, RZ, 0x8 ;  /* 0x00000008ff0f7424 */ /* 0x000fe400078e00ff */
[----:B------:R-:W-:-:S06]  /*2cc0*/  IMAD.MOV.U32 R16, RZ, RZ, R19 ;  /* 0x000000ffff107224 */ /* 0x000fcc00078e0013 */
[----:B------:R-:W-:-:S10]  /*2cd0*/  DADD R16, R16, R12 ;  /* 0x0000000010107229 */ /* 0x000fd4000000000c */
[----:B------:R-:W-:-:S07]  /*2ce0*/  MOV R18, R17 ;  /* 0x0000001100127202 */ /* 0x000fce0000000f00 */
[----:B------:R-:W-:Y:S05]  /*2cf0*/  WARPSYNC.COLLECTIVE R7, `(.L_x_815) ;  /* 0x0000000007087348 */ /* 0x000fea0003c00000 */
[----:B------:R0:W1:Y:S02]  /*2d00*/  SHFL.DOWN P4, R19, R18, R15, R14 ;  /* 0x0800000f12137389 */ /* 0x000064000008000e */
[----:B01----:R-:W-:Y:S05]  /*2d10*/  ENDCOLLECTIVE ;  /* 0x000000000000791b */ /* 0x003fea0003800000 */
.L_x_815:
[----:B------:R-:W-:Y:S02]  /*2d20*/  IMAD.MOV.U32 R18, RZ, RZ, R16 ;  /* 0x000000ffff127224 */ /* 0x000fe400078e0010 */
[----:B------:R-:W-:-:S07]  /*2d30*/  IMAD.MOV.U32 R23, RZ, RZ, R19 ;  /* 0x000000ffff177224 */ /* 0x000fce00078e0013 */
[----:B------:R-:W-:Y:S05]  /*2d40*/  WARPSYNC.COLLECTIVE R7, `(.L_x_816) ;  /* 0x0000000007087348 */ /* 0x000fea0003c00000 */
[----:B------:R0:W1:Y:S02]  /*2d50*/  SHFL.DOWN P4, R19, R18, R15, R14 ;  /* 0x0800000f12137389 */ /* 0x000064000008000e */
[----:B01----:R-:W-:Y:S05]  /*2d60*/  ENDCOLLECTIVE ;  /* 0x000000000000791b */ /* 0x003fea0003800000 */
.L_x_816:
[----:B------:R-:W-:Y:S01]  /*2d70*/  IMAD.MOV.U32 R15, RZ, RZ, 0x4 ;  /* 0x00000004ff0f7424 */ /* 0x000fe200078e00ff */
[----:B------:R-:W-:-:S06]  /*2d80*/  MOV R22, R19 ;  /* 0x0000001300167202 */ /* 0x000fcc0000000f00 */
[----:B------:R-:W-:-:S10]  /*2d90*/  DADD R22, R16, R22 ;  /* 0x0000000010167229 */ /* 0x000fd40000000016 */
[----:B------:R-:W-:-:S07]  /*2da0*/  IMAD.MOV.U32 R18, RZ, RZ, R23 ;  /* 0x000000ffff127224 */ /* 0x000fce00078e0017 */
[----:B------:R-:W-:Y:S05]  /*2db0*/  WARPSYNC.COLLECTIVE R7, `(.L_x_817) ;  /* 0x0000000007087348 */ /* 0x000fea0003c00000 */
[----:B------:R0:W1:Y:S02]  /*2dc0*/  SHFL.DOWN P4, R19, R18, R15, R14 ;  /* 0x0800000f12137389 */ /* 0x000064000008000e */
[----:B01----:R-:W-:Y:S05]  /*2dd0*/  ENDCOLLECTIVE ;  /* 0x000000000000791b */ /* 0x003fea0003800000 */
.L_x_817:
[----:B------:R-:W-:Y:S01]  /*2de0*/  MOV R18, R22 ;  /* 0x0000001600127202 */ /* 0x000fe20000000f00 */
[----:B------:R-:W-:-:S07]  /*2df0*/  IMAD.MOV.U32 R25, RZ, RZ, R19 ;  /* 0x000000ffff197224 */ /* 0x000fce00078e0013 */
[----:B------:R-:W-:Y:S05]  /*2e00*/  WARPSYNC.COLLECTIVE R7, `(.L_x_818) ;  /* 0x0000000007087348 */ /* 0x000fea0003c00000 */
[----:B------:R0:W1:Y:S02]  /*2e10*/  SHFL.DOWN P4, R19, R18, R15, R14 ;  /* 0x0800000f12137389 */ /* 0x000064000008000e */
[----:B01----:R-:W-:Y:S05]  /*2e20*/  ENDCOLLECTIVE ;  /* 0x000000000000791b */ /* 0x003fea0003800000 */
.L_x_818:
[----:B------:R-:W-:Y:S02]  /*2e30*/  IMAD.MOV.U32 R15, RZ, RZ, 0x2 ;  /* 0x00000002ff0f7424 */ /* 0x000fe400078e00ff */
[----:B------:R-:W-:-:S06]  /*2e40*/  IMAD.MOV.U32 R24, RZ, RZ, R19 ;  /* 0x000000ffff187224 */ /* 0x000fcc00078e0013 */
[----:B------:R-:W-:-:S10]  /*2e50*/  DADD R24, R22, R24 ;  /* 0x0000000016187229 */ /* 0x000fd40000000018 */
[----:B------:R-:W-:-:S07]  /*2e60*/  IMAD.MOV.U32 R18, RZ, RZ, R25 ;  /* 0x000000ffff127224 */ /* 0x000fce00078e0019 */
[----:B------:R-:W-:Y:S05]  /*2e70*/  WARPSYNC.COLLECTIVE R7, `(.L_x_819) ;  /* 0x0000000007087348 */ /* 0x000fea0003c00000 */
[----:B------:R0:W1:Y:S02]  /*2e80*/  SHFL.DOWN P4, R19, R18, R15, R14 ;  /* 0x0800000f12137389 */ /* 0x000064000008000e */
[----:B01----:R-:W-:Y:S05]  /*2e90*/  ENDCOLLECTIVE ;  /* 0x000000000000791b */ /* 0x003fea0003800000 */
.L_x_819:
[----:B------:R-:W-:Y:S01]  /*2ea0*/  IMAD.MOV.U32 R18, RZ, RZ, R24 ;  /* 0x000000ffff127224 */ /* 0x000fe200078e0018 */
[----:B------:R-:W-:-:S07]  /*2eb0*/  MOV R13, R19 ;  /* 0x00000013000d7202 */ /* 0x000fce0000000f00 */
[----:B------:R-:W-:Y:S05]  /*2ec0*/  WARPSYNC.COLLECTIVE R7, `(.L_x_820) ;  /* 0x0000000007087348 */ /* 0x000fea0003c00000 */
[----:B------:R0:W1:Y:S02]  /*2ed0*/  SHFL.DOWN P4, R19, R18, R15, R14 ;  /* 0x0800000f12137389 */ /* 0x000064000008000e */
[----:B01----:R-:W-:Y:S05]  /*2ee0*/  ENDCOLLECTIVE ;  /* 0x000000000000791b */ /* 0x003fea0003800000 */
.L_x_820:
[----:B------:R-:W-:Y:S01]  /*2ef0*/  MOV R15, 0x1 ;  /* 0x00000001000f7802 */ /* 0x000fe20000000f00 */
[----:B------:R-:W-:-:S06]  /*2f00*/  IMAD.MOV.U32 R12, RZ, RZ, R19 ;  /* 0x000000ffff0c7224 */ /* 0x000fcc00078e0013 */
[----:B------:R-:W-:-:S10]  /*2f10*/  DADD R12, R24, R12 ;  /* 0x00000000180c7229 */ /* 0x000fd4000000000c */
[----:B------:R-:W-:-:S07]  /*2f20*/  IMAD.MOV.U32 R18, RZ, RZ, R13 ;  /* 0x000000ffff127224 */ /* 0x000fce00078e000d */
[----:B------:R-:W-:Y:S05]  /*2f30*/  WARPSYNC.COLLECTIVE R7, `(.L_x_821) ;  /* 0x0000000007087348 */ /* 0x000fea0003c00000 */
[----:B------:R0:W1:Y:S02]  /*2f40*/  SHFL.DOWN P4, R19, R18, R15, R14 ;  /* 0x0800000f12137389 */ /* 0x000064000008000e */
[----:B01----:R-:W-:Y:S05]  /*2f50*/  ENDCOLLECTIVE ;  /* 0x000000000000791b */ /* 0x003fea0003800000 */
.L_x_821:
[----:B------:R-:W-:Y:S02]  /*2f60*/  IMAD.MOV.U32 R18, RZ, RZ, R12 ;  /* 0x000000ffff127224 */ /* 0x000fe400078e000c */
[----:B------:R-:W-:-:S07]  /*2f70*/  IMAD.MOV.U32 R16, RZ, RZ, R19 ;  /* 0x000000ffff107224 */ /* 0x000fce00078e0013 */
[----:B------:R-:W-:Y:S05]  /*2f80*/  WARPSYNC.COLLECTIVE R7, `(.L_x_822) ;  /* 0x0000000007087348 */ /* 0x000fea0003c00000 */
[----:B------:R0:W1:Y:S02]  /*2f90*/  SHFL.DOWN P4, R19, R18, R15, R14 ;  /* 0x0800000f12137389 */ /* 0x000064000008000e */
[----:B01----:R-:W-:Y:S05]  /*2fa0*/  ENDCOLLECTIVE ;  /* 0x000000000000791b */ /* 0x003fea0003800000 */
.L_x_822:
[----:B------:R-:W-:Y:S05]  /*2fb0*/  BRA `(.L_x_823) ;  /* 0xffffffdc003c7947 */ /* 0x000fea000383ffff */
.L_x_764:
[----:B0-----:R-:W-:Y:S02]  /*2fc0*/  HFMA2 R15, -RZ, RZ, 0, 9.5367431640625e-07 ;  /* 0x00000010ff0f7431 */ /* 0x001fe400000001ff */
[----:B---3--:R-:W-:Y:S02]  /*2fd0*/  IMAD.MOV.U32 R18, RZ, RZ, R17 ;  /* 0x000000ffff127224 */ /* 0x008fe400078e0011 */
[----:B------:R-:W-:Y:S02]  /*2fe0*/  IMAD.MOV.U32 R14, RZ, RZ, 0x1f ;  /* 0x0000001fff0e7424 */ /* 0x000fe400078e00ff */
[----:B------:R-:W-:-:S07]  /*2ff0*/  IMAD.MOV.U32 R7, RZ, RZ, -0x1 ;  /* 0xffffffffff077424 */ /* 0x000fce00078e00ff */
[----:B-12---:R-:W-:Y:S05]  /*3000*/  WARPSYNC.COLLECTIVE R7, `(.L_x_824) ;  /* 0x0000000007087348 */ /* 0x006fea0003c00000 */
[----:B------:R0:W3:Y:S02]  /*3010*/  SHFL.DOWN P4, R19, R18, R15, R14 ;  /* 0x0800000f12137389 */ /* 0x0000e4000008000e */
[----:B0123--:R-:W-:Y:S05]  /*3020*/  ENDCOLLECTIVE ;  /* 0x000000000000791b */ /* 0x00ffea0003800000 */
.L_x_824:
[----:B------:R-:W-:Y:S01]  /*3030*/  MOV R18, R16 ;  /* 0x0000001000127202 */ /* 0x000fe20000000f00 */
[----:B------:R-:W-:-:S07]  /*3040*/  IMAD.MOV.U32 R13, RZ, RZ, R19 ;  /* 0x000000ffff0d7224 */ /* 0x000fce00078e0013 */
[----:B------:R-:W-:Y:S05]  /*3050*/  WARPSYNC.COLLECTIVE R7, `(.L_x_825) ;  /* 0x0000000007087348 */ /* 0x000fea0003c00000 */
[----:B------:R0:W1:Y:S02]  /*3060*/  SHFL.DOWN P4, R19, R18, R15, R14 ;  /* 0x0800000f12137389 */ /* 0x000064000008000e */
[----:B01----:R-:W-:Y:S05]  /*3070*/  ENDCOLLECTIVE ;  /* 0x000000000000791b */ /* 0x003fea0003800000 */
.L_x_825:
[----:B------:R-:W-:Y:S02]  /*3080*/  IMAD.MOV.U32 R15, RZ, RZ, 0x8 ;  /* 0x00000008ff0f7424 */ /* 0x000fe400078e00ff */
[----:B------:R-:W-:-:S06]  /*3090*/  IMAD.MOV.U32 R12, RZ, RZ, R19 ;  /* 0x000000ffff0c7224 */ /* 0x000fcc00078e0013 */
[----:B------:R-:W-:-:S10]  /*30a0*/  DADD R12, R16, R12 ;  /* 0x00000000100c7229 */ /* 0x000fd4000000000c */
[----:B------:R-:W-:-:S07]  /*30b0*/  IMAD.MOV.U32 R18, RZ, RZ, R13 ;  /* 0x000000ffff127224 */ /* 0x000fce00078e000d */
[----:B------:R-:W-:Y:S05]  /*30c0*/  WARPSYNC.COLLECTIVE R7, `(.L_x_826) ;  /* 0x0000000007087348 */ /* 0x000fea0003c00000 */
[----:B------:R0:W1:Y:S02]  /*30d0*/  SHFL.DOWN P4, R19, R18, R15, R14 ;  /* 0x0800000f12137389 */ /* 0x000064000008000e */
[----:B01----:R-:W-:Y:S05]  /*30e0*/  ENDCOLLECTIVE ;  /* 0x000000000000791b */ /* 0x003fea0003800000 */
.L_x_826:
[----:B------:R-:W-:Y:S01]  /*30f0*/  IMAD.MOV.U32 R18, RZ, RZ, R12 ;  /* 0x000000ffff127224 */ /* 0x000fe200078e000c */
[----:B------:R-:W-:-:S07]  /*3100*/  MOV R23, R19 ;  /* 0x0000001300177202 */ /* 0x000fce0000000f00 */
[----:B------:R-:W-:Y:S05]  /*3110*/  WARPSYNC.COLLECTIVE R7, `(.L_x_827) ;  /* 0x0000000007087348 */ /* 0x000fea0003c00000 */
[----:B------:R0:W1:Y:S02]  /*3120*/  SHFL.DOWN P4, R19, R18, R15, R14 ;  /* 0x0800000f12137389 */ /* 0x000064000008000e */
[----:B01----:R-:W-:Y:S05]  /*3130*/  ENDCOLLECTIVE ;  /* 0x000000000000791b */ /* 0x003fea0003800000 */
.L_x_827:
[----:B------:R-:W-:Y:S01]  /*3140*/  MOV R15, 0x4 ;  /* 0x00000004000f7802 */ /* 0x000fe20000000f00 */
[----:B------:R-:W-:-:S06]  /*3150*/  IMAD.MOV.U32 R22, RZ, RZ, R19 ;  /* 0x000000ffff167224 */ /* 0x000fcc00078e0013 */
[----:B------:R-:W-:-:S10]  /*3160*/  DADD R22, R12, R22 ;  /* 0x000000000c167229 */ /* 0x000fd40000000016 */
[----:B------:R-:W-:-:S07]  /*3170*/  IMAD.MOV.U32 R18, RZ, RZ, R23 ;  /* 0x000000ffff127224 */ /* 0x000fce00078e0017 */
[----:B------:R-:W-:Y:S05]  /*3180*/  WARPSYNC.COLLECTIVE R7, `(.L_x_828) ;  /* 0x0000000007087348 */ /* 0x000fea0003c00000 */
[----:B------:R0:W1:Y:S02]  /*3190*/  SHFL.DOWN P4, R19, R18, R15, R14 ;  /* 0x0800000f12137389 */ /* 0x000064000008000e */
[----:B01----:R-:W-:Y:S05]  /*31a0*/  ENDCOLLECTIVE ;  /* 0x000000000000791b */ /* 0x003fea0003800000 */
.L_x_828:
[----:B------:R-:W-:Y:S02]  /*31b0*/  IMAD.MOV.U32 R18, RZ, RZ, R22 ;  /* 0x000000ffff127224 */ /* 0x000fe400078e0016 */
[----:B------:R-:W-:-:S07]  /*31c0*/  IMAD.MOV.U32 R25, RZ, RZ, R19 ;  /* 0x000000ffff197224 */ /* 0x000fce00078e0013 */
[----:B------:R-:W-:Y:S05]  /*31d0*/  WARPSYNC.COLLECTIVE R7, `(.L_x_829) ;  /* 0x0000000007087348 */ /* 0x000fea0003c00000 */
[----:B------:R0:W1:Y:S02]  /*31e0*/  SHFL.DOWN P4, R19, R18, R15, R14 ;  /* 0x0800000f12137389 */ /* 0x000064000008000e */
[----:B01----:R-:W-:Y:S05]  /*31f0*/  ENDCOLLECTIVE ;  /* 0x000000000000791b */ /* 0x003fea0003800000 */
.L_x_829:
[----:B------:R-:W-:Y:S02]  /*3200*/  IMAD.MOV.U32 R15, RZ, RZ, 0x2 ;  /* 0x00000002ff0f7424 */ /* 0x000fe400078e00ff */
[----:B------:R-:W-:-:S06]  /*3210*/  IMAD.MOV.U32 R24, RZ, RZ, R19 ;  /* 0x000000ffff187224 */ /* 0x000fcc00078e0013 */
[----:B------:R-:W-:-:S10]  /*3220*/  DADD R24, R22, R24 ;  /* 0x0000000016187229 */ /* 0x000fd40000000018 */
[----:B------:R-:W-:-:S07]  /*3230*/  MOV R18, R25 ;  /* 0x0000001900127202 */ /* 0x000fce0000000f00 */
[----:B------:R-:W-:Y:S05]  /*3240*/  WARPSYNC.COLLECTIVE R7, `(.L_x_830) ;  /* 0x0000000007087348 */ /* 0x000fea0003c00000 */
[----:B------:R0:W1:Y:S02]  /*3250*/  SHFL.DOWN P4, R19, R18, R15, R14 ;  /* 0x0800000f12137389 */ /* 0x000064000008000e */
[----:B01----:R-:W-:Y:S05]  /*3260*/  ENDCOLLECTIVE ;  /* 0x000000000000791b */ /* 0x003fea0003800000 */
.L_x_830:
[----:B------:R-:W-:Y:S02]  /*3270*/  IMAD.MOV.U32 R18, RZ, RZ, R24 ;  /* 0x000000ffff127224 */ /* 0x000fe400078e0018 */
[----:B------:R-:W-:-:S07]  /*3280*/  IMAD.MOV.U32 R17, RZ, RZ, R19 ;  /* 0x000000ffff117224 */ /* 0x000fce00078e0013 */
[----:B------:R-:W-:Y:S05]  /*3290*/  WARPSYNC.COLLECTIVE R7, `(.L_x_831) ;  /* 0x0000000007087348 */ /* 0x000fea0003c00000 */
[----:B------:R0:W1:Y:S02]  /*32a0*/  SHFL.DOWN P4, R19, R18, R15, R14 ;  /* 0x0800000f12137389 */ /* 0x000064000008000e */
[----:B01----:R-:W-:Y:S05]  /*32b0*/  ENDCOLLECTIVE ;  /* 0x000000000000791b */ /* 0x003fea0003800000 */
.L_x_831:
[----:B------:R-:W-:Y:S01]  /*32c0*/  IMAD.MOV.U32 R15, RZ, RZ, 0x1 ;  /* 0x00000001ff0f7424 */ /* 0x000fe200078e00ff */
[----:B------:R-:W-:-:S06]  /*32d0*/  MOV R16, R19 ;  /* 0x0000001300107202 */ /* 0x000fcc0000000f00 */
[----:B------:R-:W-:-:S10]  /*32e0*/  DADD R16, R24, R16 ;  /* 0x0000000018107229 */ /* 0x000fd40000000010 */
[----:B------:R-:W-:-:S07]  /*32f0*/  IMAD.MOV.U32 R18, RZ, RZ, R17 ;  /* 0x000000ffff127224 */ /* 0x000fce00078e0011 */
[----:B------:R-:W-:Y:S05]  /*3300*/  WARPSYNC.COLLECTIVE R7, `(.L_x_832) ;  /* 0x0000000007087348 */ /* 0x000fea0003c00000 */
[----:B------:R0:W1:Y:S02]  /*3310*/  SHFL.DOWN P4, R19, R18, R15, R14 ;  /* 0x0800000f12137389 */ /* 0x000064000008000e */
[----:B01----:R-:W-:Y:S05]  /*3320*/  ENDCOLLECTIVE ;  /* 0x000000000000791b */ /* 0x003fea0003800000 */
.L_x_832:
[----:B------:R-:W-:Y:S01]  /*3330*/  MOV R18, R16 ;  /* 0x0000001000127202 */ /* 0x000fe20000000f00 */
[----:B------:R-:W-:-:S07]  /*3340*/  IMAD.MOV.U32 R13, RZ, RZ, R19 ;  /* 0x000000ffff0d7224 */ /* 0x000fce00078e0013 */
[----:B------:R-:W-:Y:S05]  /*3350*/  WARPSYNC.COLLECTIVE R7, `(.L_x_833) ;  /* 0x0000000007087348 */ /* 0x000fea0003c00000 */
[----:B------:R0:W1:Y:S02]  /*3360*/  SHFL.DOWN P4, R19, R18, R15, R14 ;  /* 0x0800000f12137389 */ /* 0x000064000008000e */
[----:B01----:R-:W-:Y:S05]  /*3370*/  ENDCOLLECTIVE ;  /* 0x000000000000791b */ /* 0x003fea0003800000 */
.L_x_833:
[----:B------:R-:W-:Y:S01]  /*3380*/  IMAD.MOV.U32 R12, RZ, RZ, R19 ;  /* 0x000000ffff0c7224 */ /* 0x000fe200078e0013 */
[----:B------:R-:W-:Y:S06]  /*3390*/  BRA `(.L_x_834) ;  /* 0xffffffd800c47947 */ /* 0x000fec000383ffff */
.L_x_765:
[----:B0-----:R-:W-:Y:S01]  /*33a0*/  HFMA2 R14, -RZ, RZ, 0, 1.847743988037109375e-06 ;  /* 0x0000001fff0e7431 */ /* 0x001fe200000001ff */
[----:B------:R-:W-:Y:S01]  /*33b0*/  BSSY B0, `(.L_x_835) ;  /* 0x0000007000007945 */ /* 0x000fe20003800000 */
[----:B------:R-:W-:Y:S02]  /*33c0*/  IMAD.MOV.U32 R18, RZ, RZ, R11 ;  /* 0x000000ffff127224 */ /* 0x000fe400078e000b */
[----:B------:R-:W-:Y:S02]  /*33d0*/  IMAD.MOV.U32 R15, RZ, RZ, 0x10 ;  /* 0x00000010ff0f7424 */ /* 0x000fe400078e00ff */
[----:B------:R-:W-:-:S07]  /*33e0*/  IMAD.MOV.U32 R7, RZ, RZ, -0x1 ;  /* 0xffffffffff077424 */ /* 0x000fce00078e00ff */
[----:B-123--:R-:W-:Y:S05]  /*33f0*/  WARPSYNC.COLLECTIVE R7, `(.L_x_836) ;  /* 0x0000000007087348 */ /* 0x00efea0003c00000 */
[----:B------:R0:W4:Y:S02]  /*3400*/  SHFL.DOWN P4, R19, R18, R15, R14 ;  /* 0x0800000f12137389 */ /* 0x000124000008000e */
[----:B01234-:R-:W-:Y:S05]  /*3410*/  ENDCOLLECTIVE ;  /* 0x000000000000791b */ /* 0x01ffea0003800000 */
.L_x_836:
[----:B------:R-:W-:Y:S05]  /*3420*/  BSYNC B0 ;  /* 0x0000000000007941 */ /* 0x000fea0003800000 */
.L_x_835:
        /* <DEDUP_REMOVED lines=8> */
.L_x_837:
[----:B------:R-:W-:Y:S02]  /*34b0*/  IMAD.MOV.U32 R15, RZ, RZ, 0x8 ;  /* 0x00000008ff0f7424 */ /* 0x000fe400078e00ff */
[----:B------:R-:W-:-:S06]  /*34c0*/  IMAD.MOV.U32 R12, RZ, RZ, R19 ;  /* 0x000000ffff0c7224 */ /* 0x000fcc00078e0013 */
[----:B------:R-:W-:-:S10]  /*34d0*/  DADD R12, R12, R10 ;  /* 0x000000000c0c7229 */ /* 0x000fd4000000000a */
[----:B------:R-:W-:-:S07]  /*34e0*/  MOV R18, R13 ;  /* 0x0000000d00127202 */ /* 0x000fce0000000f00 */
[----:B------:R-:W-:Y:S05]  /*34f0*/  WARPSYNC.COLLECTIVE R7, `(.L_x_838) ;  /* 0x0000000007087348 */ /* 0x000fea0003c00000 */
[----:B------:R0:W1:Y:S02]  /*3500*/  SHFL.DOWN P4, R19, R18, R15, R14 ;  /* 0x0800000f12137389 */ /* 0x000064000008000e */
[----:B01----:R-:W-:Y:S05]  /*3510*/  ENDCOLLECTIVE ;  /* 0x000000000000791b */ /* 0x003fea0003800000 */
.L_x_838:
[----:B------:R-:W-:Y:S02]  /*3520*/  IMAD.MOV.U32 R18, RZ, RZ, R12 ;  /* 0x000000ffff127224 */ /* 0x000fe400078e000c */
[----:B------:R-:W-:-:S07]  /*3530*/  IMAD.MOV.U32 R23, RZ, RZ, R19 ;  /* 0x000000ffff177224 */ /* 0x000fce00078e0013 */
[----:B------:R-:W-:Y:S05]  /*3540*/  WARPSYNC.COLLECTIVE R7, `(.L_x_839) ;  /* 0x0000000007087348 */ /* 0x000fea0003c00000 */
[----:B------:R0:W1:Y:S02]  /*3550*/  SHFL.DOWN P4, R19, R18, R15, R14 ;  /* 0x0800000f12137389 */ /* 0x000064000008000e */
[----:B01----:R-:W-:Y:S05]  /*3560*/  ENDCOLLECTIVE ;  /* 0x000000000000791b */ /* 0x003fea0003800000 */
.L_x_839:
[----:B------:R-:W-:Y:S01]  /*3570*/  IMAD.MOV.U32 R15, RZ, RZ, 0x4 ;  /* 0x00000004ff0f7424 */ /* 0x000fe200078e00ff */
[----:B------:R-:W-:-:S06]  /*3580*/  MOV R22, R19 ;  /* 0x0000001300167202 */ /* 0x000fcc0000000f00 */
[----:B------:R-:W-:-:S10]  /*3590*/  DADD R22, R12, R22 ;  /* 0x000000000c167229 */ /* 0x000fd40000000016 */
[----:B------:R-:W-:-:S07]  /*35a0*/  IMAD.MOV.U32 R18, RZ, RZ, R23 ;  /* 0x000000ffff127224 */ /* 0x000fce00078e0017 */
[----:B------:R-:W-:Y:S05]  /*35b0*/  WARPSYNC.COLLECTIVE R7, `(.L_x_840) ;  /* 0x0000000007087348 */ /* 0x000fea0003c00000 */
[----:B------:R0:W1:Y:S02]  /*35c0*/  SHFL.DOWN P4, R19, R18, R15, R14 ;  /* 0x0800000f12137389 */ /* 0x000064000008000e */
[----:B01----:R-:W-:Y:S05]  /*35d0*/  ENDCOLLECTIVE ;  /* 0x000000000000791b */ /* 0x003fea0003800000 */
.L_x_840:
[----:B------:R-:W-:Y:S01]  /*35e0*/  IMAD.MOV.U32 R18, RZ, RZ, R22 ;  /* 0x000000ffff127224 */ /* 0x000fe200078e0016 */
[----:B------:R-:W-:-:S07]  /*35f0*/  MOV R25, R19 ;  /* 0x0000001300197202 */ /* 0x000fce0000000f00 */
[----:B------:R-:W-:Y:S05]  /*3600*/  WARPSYNC.COLLECTIVE R7, `(.L_x_841) ;  /* 0x0000000007087348 */ /* 0x000fea0003c00000 */
[----:B------:R0:W1:Y:S02]  /*3610*/  SHFL.DOWN P4, R19, R18, R15, R14 ;  /* 0x0800000f12137389 */ /* 0x000064000008000e */
[----:B01----:R-:W-:Y:S05]  /*3620*/  ENDCOLLECTIVE ;  /* 0x000000000000791b */ /* 0x003fea0003800000 */
.L_x_841:
[----:B------:R-:W-:Y:S02]  /*3630*/  IMAD.MOV.U32 R15, RZ, RZ, 0x2 ;  /* 0x00000002ff0f7424 */ /* 0x000fe400078e00ff */
[----:B------:R-:W-:-:S06]  /*3640*/  IMAD.MOV.U32 R24, RZ, RZ, R19 ;  /* 0x000000ffff187224 */ /* 0x000fcc00078e0013 */
[----:B------:R-:W-:-:S10]  /*3650*/  DADD R24, R22, R24 ;  /* 0x0000000016187229 */ /* 0x000fd40000000018 */
[----:B------:R-:W-:-:S07]  /*3660*/  MOV R18, R25 ;  /* 0x0000001900127202 */ /* 0x000fce0000000f00 */
[----:B------:R-:W-:Y:S05]  /*3670*/  WARPSYNC.COLLECTIVE R7, `(.L_x_842) ;  /* 0x0000000007087348 */ /* 0x000fea0003c00000 */
[----:B------:R0:W1:Y:S02]  /*3680*/  SHFL.DOWN P4, R19, R18, R15, R14 ;  /* 0x0800000f12137389 */ /* 0x000064000008000e */
[----:B01----:R-:W-:Y:S05]  /*3690*/  ENDCOLLECTIVE ;  /* 0x000000000000791b */ /* 0x003fea0003800000 */
.L_x_842:
[----:B------:R-:W-:Y:S01]  /*36a0*/  MOV R18, R24 ;  /* 0x0000001800127202 */ /* 0x000fe20000000f00 */
[----:B------:R-:W-:-:S07]  /*36b0*/  IMAD.MOV.U32 R11, RZ, RZ, R19 ;  /* 0x000000ffff0b7224 */ /* 0x000fce00078e0013 */
[----:B------:R-:W-:Y:S05]  /*36c0*/  WARPSYNC.COLLECTIVE R7, `(.L_x_843) ;  /* 0x0000000007087348 */ /* 0x000fea0003c00000 */
[----:B------:R0:W1:Y:S02]  /*36d0*/  SHFL.DOWN P4, R19, R18, R15, R14 ;  /* 0x0800000f12137389 */ /* 0x000064000008000e */
[----:B01----:R-:W-:Y:S05]  /*36e0*/  ENDCOLLECTIVE ;  /* 0x000000000000791b */ /* 0x003fea0003800000 */
.L_x_843:
[----:B------:R-:W-:Y:S01]  /*36f0*/  MOV R15, 0x1 ;  /* 0x00000001000f7802 */ /* 0x000fe20000000f00 */
[----:B------:R-:W-:-:S06]  /*3700*/  IMAD.MOV.U32 R10, RZ, RZ, R19 ;  /* 0x000000ffff0a7224 */ /* 0x000fcc00078e0013 */
[----:B------:R-:W-:-:S10]  /*3710*/  DADD R10, R24, R10 ;  /* 0x00000000180a7229 */ /* 0x000fd4000000000a */
[----:B------:R-:W-:-:S07]  /*3720*/  IMAD.MOV.U32 R18, RZ, RZ, R11 ;  /* 0x000000ffff127224 */ /* 0x000fce00078e000b */
[----:B------:R-:W-:Y:S05]  /*3730*/  WARPSYNC.COLLECTIVE R7, `(.L_x_844) ;  /* 0x0000000007087348 */ /* 0x000fea0003c00000 */
[----:B------:R0:W1:Y:S02]  /*3740*/  SHFL.DOWN P4, R19, R18, R15, R14 ;  /* 0x0800000f12137389 */ /* 0x000064000008000e */
[----:B01----:R-:W-:Y:S05]  /*3750*/  ENDCOLLECTIVE ;  /* 0x000000000000791b */ /* 0x003fea0003800000 */
.L_x_844:
[----:B------:R-:W-:Y:S02]  /*3760*/  IMAD.MOV.U32 R18, RZ, RZ, R10 ;  /* 0x000000ffff127224 */ /* 0x000fe400078e000a */
[----:B------:R-:W-:-:S07]  /*3770*/  IMAD.MOV.U32 R13, RZ, RZ, R19 ;  /* 0x000000ffff0d7224 */ /* 0x000fce00078e0013 */
[----:B------:R-:W-:Y:S05]  /*3780*/  WARPSYNC.COLLECTIVE R7, `(.L_x_845) ;  /* 0x0000000007087348 */ /* 0x000fea0003c00000 */
[----:B------:R0:W1:Y:S02]  /*3790*/  SHFL.DOWN P4, R19, R18, R15, R14 ;  /* 0x0800000f12137389 */ /* 0x000064000008000e */
[----:B01----:R-:W-:Y:S05]  /*37a0*/  ENDCOLLECTIVE ;  /* 0x000000000000791b */ /* 0x003fea0003800000 */
.L_x_845:
[----:B------:R-:W-:Y:S01]  /*37b0*/  MOV R12, R19 ;  /* 0x00000013000c7202 */ /* 0x000fe20000000f00 */
[----:B------:R-:W-:Y:S06]  /*37c0*/  BRA `(.L_x_846) ;  /* 0xffffffd800007947 */ /* 0x000fec000383ffff */
.L_x_767:
[----:B------:R-:W-:Y:S02]  /*37d0*/  HFMA2 R14, -RZ, RZ, 0, 1.847743988037109375e-06 ;  /* 0x0000001fff0e7431 */ /* 0x000fe400000001ff */
[----:B------:R-:W-:Y:S02]  /*37e0*/  IMAD.MOV.U32 R18, RZ, RZ, R21 ;  /* 0x000000ffff127224 */ /* 0x000fe400078e0015 */
[----:B------:R-:W-:Y:S02]  /*37f0*/  IMAD.MOV.U32 R15, RZ, RZ, 0x10 ;  /* 0x00000010ff0f7424 */ /* 0x000fe400078e00ff */
[----:B------:R-:W-:-:S07]  /*3800*/  IMAD.MOV.U32 R7, RZ, RZ, -0x1 ;  /* 0xffffffffff077424 */ /* 0x000fce00078e00ff */
[----:B--23--:R-:W-:Y:S05]  /*3810*/  WARPSYNC.COLLECTIVE R7, `(.L_x_847) ;  /* 0x0000000007087348 */ /* 0x00cfea0003c00000 */
[----:B------:R0:W1:Y:S02]  /*3820*/  SHFL.DOWN P4, R19, R18, R15, R14 ;  /* 0x0800000f12137389 */ /* 0x000064000008000e */
[----:B0123--:R-:W-:Y:S05]  /*3830*/  ENDCOLLECTIVE ;  /* 0x000000000000791b */ /* 0x00ffea0003800000 */
.L_x_847:
[----:B------:R-:W-:Y:S01]  /*3840*/  MOV R18, R20 ;  /* 0x0000001400127202 */ /* 0x000fe20000000f00 */
[----:B------:R-:W-:-:S07]  /*3850*/  IMAD.MOV.U32 R23, RZ, RZ, R19 ;  /* 0x000000ffff177224 */ /* 0x000fce00078e0013 */
[----:B------:R-:W-:Y:S05]  /*3860*/  WARPSYNC.COLLECTIVE R7, `(.L_x_848) ;  /* 0x0000000007087348 */ /* 0x000fea0003c00000 */
[----:B------:R0:W1:Y:S02]  /*3870*/  SHFL.DOWN P4, R19, R18, R15, R14 ;  /* 0x0800000f12137389 */ /* 0x000064000008000e */
[----:B01----:R-:W-:Y:S05]  /*3880*/  ENDCOLLECTIVE ;  /* 0x000000000000791b */ /* 0x003fea0003800000 */
.L_x_848:
[----:B------:R-:W-:Y:S01]  /*3890*/  MOV R15, 0x8 ;  /* 0x00000008000f7802 */ /* 0x000fe20000000f00 */
[----:B------:R-:W-:-:S06]  /*38a0*/  IMAD.MOV.U32 R22, RZ, RZ, R19 ;  /* 0x000000ffff167224 */ /* 0x000fcc00078e0013 */
[----:B------:R-:W-:-:S10]  /*38b0*/  DADD R22, R22, R20 ;  /* 0x0000000016167229 */ /* 0x000fd40000000014 */
[----:B------:R-:W-:-:S07]  /*38c0*/  IMAD.MOV.U32 R18, RZ, RZ, R23 ;  /* 0x000000ffff127224 */ /* 0x000fce00078e0017 */
[----:B------:R-:W-:Y:S05]  /*38d0*/  WARPSYNC.COLLECTIVE R7, `(.L_x_849) ;  /* 0x0000000007087348 */ /* 0x000fea0003c00000 */
[----:B------:R0:W1:Y:S02]  /*38e0*/  SHFL.DOWN P4, R19, R18, R15, R14 ;  /* 0x0800000f12137389 */ /* 0x000064000008000e */
[----:B01----:R-:W-:Y:S05]  /*38f0*/  ENDCOLLECTIVE ;  /* 0x000000000000791b */ /* 0x003fea0003800000 */
.L_x_849:
[----:B------:R-:W-:Y:S02]  /*3900*/  IMAD.MOV.U32 R18, RZ, RZ, R22 ;  /* 0x000000ffff127224 */ /* 0x000fe400078e0016 */
[----:B------:R-:W-:-:S07]  /*3910*/  IMAD.MOV.U32 R25, RZ, RZ, R19 ;  /* 0x000000ffff197224 */ /* 0x000fce00078e0013 */
[----:B------:R-:W-:Y:S05]  /*3920*/  WARPSYNC.COLLECTIVE R7, `(.L_x_850) ;  /* 0x0000000007087348 */ /* 0x000fea0003c00000 */
[----:B------:R0:W1:Y:S02]  /*3930*/  SHFL.DOWN P4, R19, R18, R15, R14 ;  /* 0x0800000f12137389 */ /* 0x000064000008000e */
[----:B01----:R-:W-:Y:S05]  /*3940*/  ENDCOLLECTIVE ;  /* 0x000000000000791b */ /* 0x003fea0003800000 */
.L_x_850:
[----:B------:R-:W-:Y:S01]  /*3950*/  IMAD.MOV.U32 R15, RZ, RZ, 0x4 ;  /* 0x00000004ff0f7424 */ /* 0x000fe200078e00ff */
[----:B------:R-:W-:-:S06]  /*3960*/  MOV R24, R19 ;  /* 0x0000001300187202 */ /* 0x000fcc0000000f00 */
[----:B------:R-:W-:-:S10]  /*3970*/  DADD R24, R22, R24 ;  /* 0x0000000016187229 */ /* 0x000fd40000000018 */
[----:B------:R-:W-:-:S07]  /*3980*/  IMAD.MOV.U32 R18, RZ, RZ, R25 ;  /* 0x000000ffff127224 */ /* 0x000fce00078e0019 */
[----:B------:R-:W-:Y:S05]  /*3990*/  WARPSYNC.COLLECTIVE R7, `(.L_x_851) ;  /* 0x0000000007087348 */ /* 0x000fea0003c00000 */
[----:B------:R0:W1:Y:S02]  /*39a0*/  SHFL.DOWN P4, R19, R18, R15, R14 ;  /* 0x0800000f12137389 */ /* 0x000064000008000e */
[----:B01----:R-:W-:Y:S05]  /*39b0*/  ENDCOLLECTIVE ;  /* 0x000000000000791b */ /* 0x003fea0003800000 */
.L_x_851:
[----:B------:R-:W-:Y:S01]  /*39c0*/  IMAD.MOV.U32 R18, RZ, RZ, R24 ;  /* 0x000000ffff127224 */ /* 0x000fe200078e0018 */
[----:B------:R-:W-:-:S07]  /*39d0*/  MOV R27, R19 ;  /* 0x00000013001b7202 */ /* 0x000fce0000000f00 */
[----:B------:R-:W-:Y:S05]  /*39e0*/  WARPSYNC.COLLECTIVE R7, `(.L_x_852) ;  /* 0x0000000007087348 */ /* 0x000fea0003c00000 */
[----:B------:R0:W1:Y:S02]  /*39f0*/  SHFL.DOWN P4, R19, R18, R15, R14 ;  /* 0x0800000f12137389 */ /* 0x000064000008000e */
[----:B01----:R-:W-:Y:S05]  /*3a00*/  ENDCOLLECTIVE ;  /* 0x000000000000791b */ /* 0x003fea0003800000 */
.L_x_852:
[----:B------:R-:W-:Y:S02]  /*3a10*/  IMAD.MOV.U32 R15, RZ, RZ, 0x2 ;  /* 0x00000002ff0f7424 */ /* 0x000fe400078e00ff */
[----:B------:R-:W-:-:S06]  /*3a20*/  IMAD.MOV.U32 R26, RZ, RZ, R19 ;  /* 0x000000ffff1a7224 */ /* 0x000fcc00078e0013 */
[----:B------:R-:W-:-:S10]  /*3a30*/  DADD R26, R24, R26 ;  /* 0x00000000181a7229 */ /* 0x000fd4000000001a */
[----:B------:R-:W-:-:S07]  /*3a40*/  MOV R18, R27 ;  /* 0x0000001b00127202 */ /* 0x000fce0000000f00 */
[----:B------:R-:W-:Y:S05]  /*3a50*/  WARPSYNC.COLLECTIVE R7, `(.L_x_853) ;  /* 0x0000000007087348 */ /* 0x000fea0003c00000 */
[----:B------:R0:W1:Y:S02]  /*3a60*/  SHFL.DOWN P4, R19, R18, R15, R14 ;  /* 0x0800000f12137389 */ /* 0x000064000008000e */
[----:B01----:R-:W-:Y:S05]  /*3a70*/  ENDCOLLECTIVE ;  /* 0x000000000000791b */ /* 0x003fea0003800000 */
.L_x_853:
[----:B------:R-:W-:Y:S01]  /*3a80*/  MOV R18, R26 ;  /* 0x0000001a00127202 */ /* 0x000fe20000000f00 */
[----:B------:R-:W-:-:S07]  /*3a90*/  IMAD.MOV.U32 R21, RZ, RZ, R19 ;  /* 0x000000ffff157224 */ /* 0x000fce00078e0013 */
[----:B------:R-:W-:Y:S05]  /*3aa0*/  WARPSYNC.COLLECTIVE R7, `(.L_x_854) ;  /* 0x0000000007087348 */ /* 0x000fea0003c00000 */
[----:B------:R0:W1:Y:S02]  /*3ab0*/  SHFL.DOWN P4, R19, R18, R15, R14 ;  /* 0x0800000f12137389 */ /* 0x000064000008000e */
[----:B01----:R-:W-:Y:S05]  /*3ac0*/  ENDCOLLECTIVE ;  /* 0x000000000000791b */ /* 0x003fea0003800000 */
.L_x_854:
[----:B------:R-:W-:Y:S01]  /*3ad0*/  MOV R15, 0x1 ;  /* 0x00000001000f7802 */ /* 0x000fe20000000f00 */
[----:B------:R-:W-:-:S06]  /*3ae0*/  IMAD.MOV.U32 R20, RZ, RZ, R19 ;  /* 0x000000ffff147224 */ /* 0x000fcc00078e0013 */
[----:B------:R-:W-:-:S10]  /*3af0*/  DADD R20, R26, R20 ;  /* 0x000000001a147229 */ /* 0x000fd40000000014 */
[----:B------:R-:W-:-:S07]  /*3b00*/  IMAD.MOV.U32 R18, RZ, RZ, R21 ;  /* 0x000000ffff127224 */ /* 0x000fce00078e0015 */
[----:B------:R-:W-:Y:S05]  /*3b10*/  WARPSYNC.COLLECTIVE R7, `(.L_x_855) ;  /* 0x0000000007087348 */ /* 0x000fea0003c00000 */
[----:B------:R0:W1:Y:S02]  /*3b20*/  SHFL.DOWN P4, R19, R18, R15, R14 ;  /* 0x0800000f12137389 */ /* 0x000064000008000e */
[----:B01----:R-:W-:Y:S05]  /*3b30*/  ENDCOLLECTIVE ;  /* 0x000000000000791b */ /* 0x003fea0003800000 */
.L_x_855:
[----:B------:R-:W-:Y:S02]  /*3b40*/  IMAD.MOV.U32 R18, RZ, RZ, R20 ;  /* 0x000000ffff127224 */ /* 0x000fe400078e0014 */
[----:B------:R-:W-:-:S07]  /*3b50*/  IMAD.MOV.U32 R22, RZ, RZ, R19 ;  /* 0x000000ffff167224 */ /* 0x000fce00078e0013 */
[----:B------:R-:W-:Y:S05]  /*3b60*/  WARPSYNC.COLLECTIVE R7, `(.L_x_856) ;  /* 0x0000000007087348 */ /* 0x000fea0003c00000 */
[----:B------:R0:W1:Y:S02]  /*3b70*/  SHFL.DOWN P4, R19, R18, R15, R14 ;  /* 0x0800000f12137389 */ /* 0x000064000008000e */
[----:B01----:R-:W-:Y:S05]  /*3b80*/  ENDCOLLECTIVE ;  /* 0x000000000000791b */ /* 0x003fea0003800000 */
.L_x_856:
[----:B------:R-:W-:Y:S05]  /*3b90*/  BRA `(.L_x_857) ;  /* 0xffffffd400907947 */ /* 0x000fea000383ffff */
        .weak           $__internal_1_$__cuda_sm20_div_rn_f64_full
        .type           $__internal_1_$__cuda_sm20_div_rn_f64_full,@function
        .size           $__internal_1_$__cuda_sm20_div_rn_f64_full,(.L_x_2774 - $__internal_1_$__cuda_sm20_div_rn_f64_full)
$__internal_1_$__cuda_sm20_div_rn_f64_full:
[C---:B------:R-:W-:Y:S01]  /*3ba0*/  FSETP.GEU.AND P0, PT, |R19|.reuse, 1.469367938527859385e-39, PT ;  /* 0x001000001300780b */ /* 0x040fe20003f0e200 */
[----:B------:R-:W-:Y:S01]  /*3bb0*/  IMAD.MOV.U32 R22, RZ, RZ, 0x1 ;  /* 0x00000001ff167424 */ /* 0x000fe200078e00ff */
[----:B------:R-:W-:Y:S01]  /*3bc0*/  LOP3.LUT R16, R19, 0x800fffff, RZ, 0xc0, !PT ;  /* 0x800fffff13107812 */ /* 0x000fe200078ec0ff */
[----:B------:R-:W-:Y:S01]  /*3bd0*/  IMAD.MOV.U32 R32, RZ, RZ, 0x1ca00000 ;  /* 0x1ca00000ff207424 */ /* 0x000fe200078e00ff */
[C---:B------:R-:W-:Y:S01]  /*3be0*/  FSETP.GEU.AND P2, PT, |R21|.reuse, 1.469367938527859385e-39, PT ;  /* 0x001000001500780b */ /* 0x040fe20003f4e200 */
[----:B------:R-:W-:Y:S01]  /*3bf0*/  BSSY.RECONVERGENT B2, `(.L_x_858) ;  /* 0x0000052000027945 */ /* 0x000fe20003800200 */
[----:B------:R-:W-:Y:S02]  /*3c00*/  LOP3.LUT R17, R16, 0x3ff00000, RZ, 0xfc, !PT ;  /* 0x3ff0000010117812 */ /* 0x000fe400078efcff */
[----:B------:R-:W-:Y:S02]  /*3c10*/  MOV R16, R18 ;  /* 0x0000001200107202 */ /* 0x000fe40000000f00 */
[----:B------:R-:W-:-:S02]  /*3c20*/  LOP3.LUT R7, R21, 0x7ff00000, RZ, 0xc0, !PT ;  /* 0x7ff0000015077812 */ /* 0x000fc400078ec0ff */
[----:B------:R-:W-:Y:S01]  /*3c30*/  LOP3.LUT R34, R19, 0x7ff00000, RZ, 0xc0, !PT ;  /* 0x7ff0000013227812 */ /* 0x000fe200078ec0ff */
[----:B------:R-:W-:-:S03]  /*3c40*/  @!P0 DMUL R16, R18, 8.98846567431157953865e+307 ;  /* 0x7fe0000012108828 */ /* 0x000fc60000000000 */
[----:B------:R-:W-:Y:S02]  /*3c50*/  ISETP.GE.U32.AND P1, PT, R7, R34, PT ;  /* 0x000000220700720c */ /* 0x000fe40003f26070 */
[----:B------:R-:W-:Y:S01]  /*3c60*/  @!P2 LOP3.LUT R24, R19, 0x7ff00000, RZ, 0xc0, !PT ;  /* 0x7ff000001318a812 */ /* 0x000fe200078ec0ff */
[----:B------:R-:W0:Y:S03]  /*3c70*/  MUFU.RCP64H R23, R17 ;  /* 0x0000001100177308 */ /* 0x000e260000001800 */
[----:B------:R-:W-:Y:S02]  /*3c80*/  @!P2 ISETP.GE.U32.AND P3, PT, R7, R24, PT ;  /* 0x000000180700a20c */ /* 0x000fe40003f66070 */
[----:B------:R-:W-:Y:S02]  /*3c90*/  @!P0 LOP3.LUT R34, R17, 0x7ff00000, RZ, 0xc0, !PT ;  /* 0x7ff0000011228812 */ /* 0x000fe400078ec0ff */
[----:B------:R-:W-:-:S04]  /*3ca0*/  @!P2 SEL R25, R32, 0x63400000, !P3 ;  /* 0x634000002019a807 */ /* 0x000fc80005800000 */
[----:B------:R-:W-:-:S04]  /*3cb0*/  @!P2 LOP3.LUT R28, R25, 0x80000000, R21, 0xf8, !PT ;  /* 0x80000000191ca812 */ /* 0x000fc800078ef815 */
[----:B------:R-:W-:Y:S01]  /*3cc0*/  @!P2 LOP3.LUT R29, R28, 0x100000, RZ, 0xfc, !PT ;  /* 0x001000001c1da812 */ /* 0x000fe200078efcff */
[----:B------:R-:W-:Y:S01]  /*3cd0*/  @!P2 IMAD.MOV.U32 R28, RZ, RZ, RZ ;  /* 0x000000ffff1ca224 */ /* 0x000fe200078e00ff */
[----:B0-----:R-:W-:-:S08]  /*3ce0*/  DFMA R26, R22, -R16, 1 ;  /* 0x3ff00000161a742b */ /* 0x001fd00000000810 */
[----:B------:R-:W-:-:S08]  /*3cf0*/  DFMA R26, R26, R26, R26 ;  /* 0x0000001a1a1a722b */ /* 0x000fd0000000001a */
[----:B------:R-:W-:Y:S01]  /*3d00*/  DFMA R26, R22, R26, R22 ;  /* 0x0000001a161a722b */ /* 0x000fe20000000016 */
[----:B------:R-:W-:Y:S02]  /*3d10*/  SEL R23, R32, 0x63400000, !P1 ;  /* 0x6340000020177807 */ /* 0x000fe40004800000 */
[----:B------:R-:W-:Y:S02]  /*3d20*/  MOV R22, R20 ;  /* 0x0000001400167202 */ /* 0x000fe40000000f00 */
[----:B------:R-:W-:-:S03]  /*3d30*/  LOP3.LUT R23, R23, 0x800fffff, R21, 0xf8, !PT ;  /* 0x800fffff17177812 */ /* 0x000fc600078ef815 */
[----:B------:R-:W-:-:S03]  /*3d40*/  DFMA R24, R26, -R16, 1 ;  /* 0x3ff000001a18742b */ /* 0x000fc60000000810 */
[----:B------:R-:W-:-:S05]  /*3d50*/  @!P2 DFMA R22, R22, 2, -R28 ;  /* 0x400000001616a82b */ /* 0x000fca000000081c */
[----:B------:R-:W-:-:S08]  /*3d60*/  DFMA R24, R26, R24, R26 ;  /* 0x000000181a18722b */ /* 0x000fd0000000001a */
[----:B------:R-:W-:-:S08]  /*3d70*/  DMUL R26, R24, R22 ;  /* 0x00000016181a7228 */ /* 0x000fd00000000000 */
[----:B------:R-:W-:-:S08]  /*3d80*/  DFMA R28, R26, -R16, R22 ;  /* 0x800000101a1c722b */ /* 0x000fd00000000016 */
[----:B------:R-:W-:Y:S01]  /*3d90*/  DFMA R28, R24, R28, R26 ;  /* 0x0000001c181c722b */ /* 0x000fe2000000001a */
[----:B------:R-:W-:Y:S01]  /*3da0*/  IMAD.MOV.U32 R27, RZ, RZ, R7 ;  /* 0x000000ffff1b7224 */ /* 0x000fe200078e0007 */
[----:B------:R-:W-:Y:S01]  /*3db0*/  @!P2 LOP3.LUT R27, R23, 0x7ff00000, RZ, 0xc0, !PT ;  /* 0x7ff00000171ba812 */ /* 0x000fe200078ec0ff */
[----:B------:R-:W-:-:S03]  /*3dc0*/  VIADD R25, R34, 0xffffffff ;  /* 0xffffffff22197836 */ /* 0x000fc60000000000 */
[----:B------:R-:W-:-:S04]  /*3dd0*/  IADD3 R24, PT, PT, R27, -0x1, RZ ;  /* 0xffffffff1b187810 */ /* 0x000fc80007ffe0ff */
[----:B------:R-:W-:-:S04]  /*3de0*/  ISETP.GT.U32.AND P0, PT, R24, 0x7feffffe, PT ;  /* 0x7feffffe1800780c */ /* 0x000fc80003f04070 */
[----:B------:R-:W-:-:S13]  /*3df0*/  ISETP.GT.U32.OR P0, PT, R25, 0x7feffffe, P0 ;  /* 0x7feffffe1900780c */ /* 0x000fda0000704470 */
[----:B------:R-:W-:Y:S05]  /*3e00*/  @P0 BRA `(.L_x_859) ;  /* 0x00000000006c0947 */ /* 0x000fea0003800000 */
[----:B------:R-:W-:-:S04]  /*3e10*/  LOP3.LUT R24, R19, 0x7ff00000, RZ, 0xc0, !PT ;  /* 0x7ff0000013187812 */ /* 0x000fc800078ec0ff */
[CC--:B------:R-:W-:Y:S02]  /*3e20*/  VIADDMNMX R20, R7.reuse, -R24.reuse, 0xb9600000, !PT ;  /* 0xb960000007147446 */ /* 0x0c0fe40007800918 */
[----:B------:R-:W-:Y:S02]  /*3e30*/  ISETP.GE.U32.AND P0, PT, R7, R24, PT ;  /* 0x000000180700720c */ /* 0x000fe40003f06070 */
[----:B------:R-:W-:Y:S01]  /*3e40*/  VIMNMX R7, PT, PT, R20, 0x46a00000, PT ;  /* 0x46a0000014077848 */ /* 0x000fe20003fe0100 */
[----:B------:R-:W-:Y:S01]  /*3e50*/  IMAD.MOV.U32 R20, RZ, RZ, RZ ;  /* 0x000000ffff147224 */ /* 0x000fe200078e00ff */
[----:B------:R-:W-:-:S05]  /*3e60*/  SEL R32, R32, 0x63400000, !P0 ;  /* 0x6340000020207807 */ /* 0x000fca0004000000 */
[----:B------:R-:W-:-:S05]  /*3e70*/  IMAD.IADD R7, R7, 0x1, -R32 ;  /* 0x0000000107077824 */ /* 0x000fca00078e0a20 */
[----:B------:R-:W-:-:S06]  /*3e80*/  IADD3 R21, PT, PT, R7, 0x7fe00000, RZ ;  /* 0x7fe0000007157810 */ /* 0x000fcc0007ffe0ff */
        /* <DEDUP_REMOVED lines=9> */
[C---:B------:R-:W-:Y:S01]  /*3f20*/  IADD3 R17, PT, PT, -R7.reuse, RZ, RZ ;  /* 0x000000ff07117210 */ /* 0x040fe20007ffe1ff */
[----:B------:R-:W-:Y:S01]  /*3f30*/  IMAD.MOV.U32 R16, RZ, RZ, RZ ;  /* 0x000000ffff107224 */ /* 0x000fe200078e00ff */
[----:B------:R-:W-:Y:S01]  /*3f40*/  DMUL.RP R20, R28, R20 ;  /* 0x000000141c147228 */ /* 0x000fe20000008000 */
[----:B------:R-:W-:-:S04]  /*3f50*/  IADD3 R7, PT, PT, -R7, -0x43300000, RZ ;  /* 0xbcd0000007077810 */ /* 0x000fc80007ffe1ff */
[----:B------:R-:W-:-:S05]  /*3f60*/  DFMA R16, R24, -R16, R28 ;  /* 0x800000101810722b */ /* 0x000fca000000001c */
[----:B------:R-:W-:-:S05]  /*3f70*/  LOP3.LUT R19, R21, R19, RZ, 0x3c, !PT ;  /* 0x0000001315137212 */ /* 0x000fca00078e3cff */
[----:B------:R-:W-:-:S04]  /*3f80*/  FSETP.NEU.AND P0, PT, |R17|, R7, PT ;  /* 0x000000071100720b */ /* 0x000fc80003f0d200 */
[----:B------:R-:W-:Y:S02]  /*3f90*/  FSEL R24, R20, R24, !P0 ;  /* 0x0000001814187208 */ /* 0x000fe40004000000 */
[----:B------:R-:W-:Y:S01]  /*3fa0*/  FSEL R25, R19, R25, !P0 ;  /* 0x0000001913197208 */ /* 0x000fe20004000000 */
[----:B------:R-:W-:Y:S06]  /*3fb0*/  BRA `(.L_x_860) ;  /* 0x0000000000547947 */ /* 0x000fec0003800000 */
.L_x_859:
[----:B------:R-:W-:-:S14]  /*3fc0*/  DSETP.NAN.AND P0, PT, R20, R20, PT ;  /* 0x000000141400722a */ /* 0x000fdc0003f08000 */
[----:B------:R-:W-:Y:S05]  /*3fd0*/  @P0 BRA `(.L_x_861) ;  /* 0x0000000000440947 */ /* 0x000fea0003800000 */
[----:B------:R-:W-:-:S14]  /*3fe0*/  DSETP.NAN.AND P0, PT, R18, R18, PT ;  /* 0x000000121200722a */ /* 0x000fdc0003f08000 */
[----:B------:R-:W-:Y:S05]  /*3ff0*/  @P0 BRA `(.L_x_862) ;  /* 0x0000000000300947 */ /* 0x000fea0003800000 */
[----:B------:R-:W-:Y:S01]  /*4000*/  ISETP.NE.AND P0, PT, R27, R34, PT ;  /* 0x000000221b00720c */ /* 0x000fe20003f05270 */
[----:B------:R-:W-:Y:S01]  /*4010*/  IMAD.MOV.U32 R24, RZ, RZ, 0x0 ;  /* 0x00000000ff187424 */ /* 0x000fe200078e00ff */
[----:B------:R-:W-:-:S11]  /*4020*/  MOV R25, 0xfff80000 ;  /* 0xfff8000000197802 */ /* 0x000fd60000000f00 */
[----:B------:R-:W-:Y:S05]  /*4030*/  @!P0 BRA `(.L_x_860) ;  /* 0x0000000000348947 */ /* 0x000fea0003800000 */
[----:B------:R-:W-:Y:S02]  /*4040*/  ISETP.NE.AND P0, PT, R27, 0x7ff00000, PT ;  /* 0x7ff000001b00780c */ /* 0x000fe40003f05270 */
[----:B------:R-:W-:Y:S02]  /*4050*/  LOP3.LUT R25, R21, 0x80000000, R19, 0x48, !PT ;  /* 0x8000000015197812 */ /* 0x000fe400078e4813 */
[----:B------:R-:W-:-:S13]  /*4060*/  ISETP.EQ.OR P0, PT, R34, RZ, !P0 ;  /* 0x000000ff2200720c */ /* 0x000fda0004702670 */
[----:B------:R-:W-:Y:S01]  /*4070*/  @P0 LOP3.LUT R7, R25, 0x7ff00000, RZ, 0xfc, !PT ;  /* 0x7ff0000019070812 */ /* 0x000fe200078efcff */
[----:B------:R-:W-:Y:S02]  /*4080*/  @!P0 IMAD.MOV.U32 R24, RZ, RZ, RZ ;  /* 0x000000ffff188224 */ /* 0x000fe400078e00ff */
[----:B------:R-:W-:Y:S01]  /*4090*/  @P0 IMAD.MOV.U32 R24, RZ, RZ, RZ ;  /* 0x000000ffff180224 */ /* 0x000fe200078e00ff */
[----:B------:R-:W-:Y:S01]  /*40a0*/  @P0 MOV R25, R7 ;  /* 0x0000000700190202 */ /* 0x000fe20000000f00 */
[----:B------:R-:W-:Y:S06]  /*40b0*/  BRA `(.L_x_860) ;  /* 0x0000000000147947 */ /* 0x000fec0003800000 */
.L_x_862:
[----:B------:R-:W-:Y:S01]  /*40c0*/  LOP3.LUT R25, R19, 0x80000, RZ, 0xfc, !PT ;  /* 0x0008000013197812 */ /* 0x000fe200078efcff */
[----:B------:R-:W-:Y:S01]  /*40d0*/  IMAD.MOV.U32 R24, RZ, RZ, R18 ;  /* 0x000000ffff187224 */ /* 0x000fe200078e0012 */
[----:B------:R-:W-:Y:S06]  /*40e0*/  BRA `(.L_x_860) ;  /* 0x0000000000087947 */ /* 0x000fec0003800000 */
.L_x_861:
[----:B------:R-:W-:Y:S01]  /*40f0*/  LOP3.LUT R25, R21, 0x80000, RZ, 0xfc, !PT ;  /* 0x0008000015197812 */ /* 0x000fe200078efcff */
[----:B------:R-:W-:-:S07]  /*4100*/  IMAD.MOV.U32 R24, RZ, RZ, R20 ;  /* 0x000000ffff187224 */ /* 0x000fce00078e0014 */
.L_x_860:
[----:B------:R-:W-:Y:S05]  /*4110*/  BSYNC.RECONVERGENT B2 ;  /* 0x0000000000027941 */ /* 0x000fea0003800200 */
.L_x_858:
[----:B------:R-:W-:Y:S01]  /*4120*/  MOV R16, R0 ;  /* 0x0000000000107202 */ /* 0x000fe20000000f00 */
[----:B------:R-:W-:-:S04]  /*4130*/  IMAD.MOV.U32 R17, RZ, RZ, 0x0 ;  /* 0x00000000ff117424 */ /* 0x000fc800078e00ff */
[----:B------:R-:W-:Y:S05]  /*4140*/  RET.REL.NODEC R16 `(_Z30fitPartitionsBatched_OptimizedIjEvPKT_PKiS4_PiPdS6_S5_PxS6_i) ;  /* 0xffffffbc10ac7950 */ /* 0x000fea0003c3ffff */
.L_x_863:
        /* <DEDUP_REMOVED lines=11> */
.L_x_2774:


//--------------------- .text._Z20createPartitionsFastIjEviiPKfiPiS2_S2_S1_ --------------------------
	.section	.text._Z20createPartitionsFastIjEviiPKfiPiS2_S2_S1_,"ax",@progbits
	.align	128
        .global         _Z20createPartitionsFastIjEviiPKfiPiS2_S2_S1_
        .type           _Z20createPartitionsFastIjEviiPKfiPiS2_S2_S1_,@function
        .size           _Z20createPartitionsFastIjEviiPKfiPiS2_S2_S1_,(.L_x_2813 - _Z20createPartitionsFastIjEviiPKfiPiS2_S2_S1_)
        .other          _Z20createPartitionsFastIjEviiPKfiPiS2_S2_S1_,@"STO_CUDA_ENTRY STV_DEFAULT"
_Z20createPartitionsFastIjEviiPKfiPiS2_S2_S1_:
.text._Z20createPartitionsFastIjEviiPKfiPiS2_S2_S1_:
        /* <DEDUP_REMOVED lines=9> */
[----:B------:R-:W0:Y:S07]  /*0090*/  LDCU.64 UR4, c[0x0][0x358] ;  /* 0x00006b00ff0477ac */ /* 0x000e2e0008000a00 */
[----:B------:R-:W1:Y:S01]  /*00a0*/  LDC R14, c[0x0][0x384] ;  /* 0x0000e100ff0e7b82 */ /* 0x000e620000000800 */
[----:B0-----:R0:W5:Y:S04]  /*00b0*/  LDG.E.CONSTANT R8, desc[UR4][R2.64] ;  /* 0x0000000402087981 */ /* 0x001168000c1e9900 */
[----:B------:R0:W5:Y:S04]  /*00c0*/  LDG.E.CONSTANT R0, desc[UR4][R2.64+0x4] ;  /* 0x0000040402007981 */ /* 0x000168000c1e9900 */
[----:B------:R0:W5:Y:S01]  /*00d0*/  LDG.E.CONSTANT R9, desc[UR4][R2.64+0x8] ;  /* 0x0000080402097981 */ /* 0x000162000c1e9900 */
[----:B------:R-:W2:Y:S01]  /*00e0*/  LDCU UR6, c[0x0][0x370] ;  /* 0x00006e00ff0677ac */ /* 0x000ea20008000800 */
[C---:B-1----:R-:W-:Y:S01]  /*00f0*/  LEA.HI R15, R14.reuse, R14, RZ, 0x1 ;  /* 0x0000000e0e0f7211 */ /* 0x042fe200078f08ff */
[----:B------:R-:W-:-:S02]  /*0100*/  IMAD.SHL.U32 R13, R14, 0x8, RZ ;  /* 0x000000080e0d7824 */ /* 0x000fc400078e00ff */
[C---:B------:R-:W-:Y:S01]  /*0110*/  IMAD.SHL.U32 R12, R14.reuse, 0x2, RZ ;  /* 0x000000020e0c7824 */ /* 0x040fe200078e00ff */
[----:B------:R-:W-:Y:S01]  /*0120*/  SHF.R.S32.HI R15, RZ, 0x1, R15 ;  /* 0x00000001ff0f7819 */ /* 0x000fe2000001140f */
[----:B------:R-:W-:Y:S02]  /*0130*/  IMAD.SHL.U32 R14, R14, 0x4, RZ ;  /* 0x000000040e0e7824 */ /* 0x000fe400078e00ff */
[----:B0-2---:R-:W-:-:S07]  /*0140*/  IMAD R11, R11, UR6, RZ ;  /* 0x000000060b0b7c24 */ /* 0x005fce000f8e02ff */
.L_x_869:
[----:B------:R-:W0:Y:S01]  /*0150*/  LDC.64 R2, c[0x0][0x388] ;  /* 0x0000e200ff027b82 */ /* 0x000e220000000a00 */
[----:B------:R-:W1:Y:S07]  /*0160*/  LDCU UR6, c[0x0][0x390] ;  /* 0x00007200ff0677ac */ /* 0x000e6e0008000800 */
[----:B------:R-:W2:Y:S01]  /*0170*/  LDC R4, c[0x0][0x380] ;  /* 0x0000e000ff047b82 */ /* 0x000ea20000000800 */
[----:B0-----:R-:W-:-:S06]  /*0180*/  IMAD.WIDE R2, R10, 0x4, R2 ;  /* 0x000000040a027825 */ /* 0x001fcc00078e0202 */
[----:B------:R-:W3:Y:S01]  /*0190*/  LDG.E.CONSTANT R3, desc[UR4][R2.64] ;  /* 0x0000000402037981 */ /* 0x000ee2000c1e9900 */
[----:B------:R-:W-:Y:S01]  /*01a0*/  IMAD R16, R13, R10, RZ ;  /* 0x0000000a0d107224 */ /* 0x000fe200078e02ff */
[----:B------:R-:W-:Y:S01]  /*01b0*/  BSSY.RECONVERGENT B0, `(.L_x_864) ;  /* 0x000000d000007945 */ /* 0x000fe20003800200 */
[----:B------:R-:W-:Y:S02]  /*01c0*/  IMAD.IADD R10, R11, 0x1, R10 ;  /* 0x000000010b0a7824 */ /* 0x000fe400078e020a */
[----:B------:R-:W-:Y:S01]  /*01d0*/  IMAD.MOV.U32 R19, RZ, RZ, R14 ;  /* 0x000000ffff137224 */ /* 0x000fe200078e000e */
[----:B--2---:R-:W-:Y:S02]  /*01e0*/  VIADDMNMX R17, R16, R13, R4, PT ;  /* 0x0000000d10117246 */ /* 0x004fe40003800104 */
[----:B-1----:R-:W-:Y:S02]  /*01f0*/  ISETP.GE.AND P0, PT, R10, UR6, PT ;  /* 0x000000060a007c0c */ /* 0x002fe4000bf06270 */
[----:B------:R-:W-:-:S02]  /*0200*/  ISETP.GE.AND P1, PT, R16, R17, PT ;  /* 0x000000111000720c */ /* 0x000fc40003f26270 */
[----:B---3-5:R-:W-:-:S13]  /*0210*/  FSETP.GEU.AND P2, PT, R3, R8, PT ;  /* 0x000000080300720b */ /* 0x028fda0003f4e000 */
[----:B------:R-:W-:Y:S05]  /*0220*/  @!P2 BRA `(.L_x_865) ;  /* 0x000000000014a947 */ /* 0x000fea0003800000 */
[----:B------:R-:W-:Y:S02]  /*0230*/  FSETP.GEU.AND P2, PT, R3, R0, PT ;  /* 0x000000000300720b */ /* 0x000fe40003f4e000 */
[----:B------:R-:W-:-:S11]  /*0240*/  MOV R19, R12 ;  /* 0x0000000c00137202 */ /* 0x000fd60000000f00 */
[----:B------:R-:W0:Y:S01]  /*0250*/  @P2 LDC R2, c[0x0][0x384] ;  /* 0x0000e100ff022b82 */ /* 0x000e220000000800 */
[----:B------:R-:W-:-:S04]  /*0260*/  @P2 FSETP.GEU.AND P3, PT, R3, R9, PT ;  /* 0x000000090300220b */ /* 0x000fc80003f6e000 */
[----:B0-----:R-:W-:-:S09]  /*0270*/  @P2 SEL R19, R15, R2, P3 ;  /* 0x000000020f132207 */ /* 0x001fd20001800000 */
.L_x_865:
[----:B------:R-:W-:Y:S05]  /*0280*/  BSYNC.RECONVERGENT B0 ;  /* 0x0000000000007941 */ /* 0x000fea0003800200 */
.L_x_864:
[----:B------:R-:W-:Y:S04]  /*0290*/  BSSY.RECONVERGENT B0, `(.L_x_866) ;  /* 0x0000033000007945 */ /* 0x000fe80003800200 */
[----:B------:R-:W-:Y:S05]  /*02a0*/  @P1 BRA `(.L_x_867) ;  /* 0x0000000000c41947 */ /* 0x000fea0003800000 */
[-C--:B------:R-:W-:Y:S02]  /*02b0*/  IABS R5, R15.reuse ;  /* 0x0000000f00057213 */ /* 0x080fe40000000000 */
[-C--:B------:R-:W-:Y:S02]  /*02c0*/  IABS R20, R4.reuse ;  /* 0x0000000400147213 */ /* 0x080fe40000000000 */
[----:B------:R-:W0:Y:S01]  /*02d0*/  I2F.RP R6, R5 ;  /* 0x0000000500067306 */ /* 0x000e220000209400 */
[----:B------:R-:W-:Y:S02]  /*02e0*/  IABS R21, R15 ;  /* 0x0000000f00157213 */ /* 0x000fe40000000000 */
[----:B------:R-:W-:-:S04]  /*02f0*/  LOP3.LUT R4, R15, R4, RZ, 0x3c, !PT ;  /* 0x000000040f047212 */ /* 0x000fc800078e3cff */
[----:B------:R-:W-:Y:S01]  /*0300*/  ISETP.GE.AND P2, PT, R4, RZ, PT ;  /* 0x000000ff0400720c */ /* 0x000fe20003f46270 */
[----:B0-----:R-:W0:Y:S02]  /*0310*/  MUFU.RCP R6, R6 ;  /* 0x0000000600067308 */ /* 0x001e240000001000 */
[----:B0-----:R-:W-:-:S06]  /*0320*/  VIADD R2, R6, 0xffffffe ;  /* 0x0ffffffe06027836 */ /* 0x001fcc0000000000 */
[----:B------:R0:W1:Y:S02]  /*0330*/  F2I.FTZ.U32.TRUNC.NTZ R3, R2 ;  /* 0x0000000200037305 */ /* 0x000064000021f000 */
[----:B0-----:R-:W-:Y:S02]  /*0340*/  IMAD.MOV.U32 R2, RZ, RZ, RZ ;  /* 0x000000ffff027224 */ /* 0x001fe400078e00ff */
[----:B-1----:R-:W-:-:S04]  /*0350*/  IMAD.MOV R18, RZ, RZ, -R3 ;  /* 0x000000ffff127224 */ /* 0x002fc800078e0a03 */
[----:B------:R-:W-:Y:S02]  /*0360*/  IMAD R7, R18, R5, RZ ;  /* 0x0000000512077224 */ /* 0x000fe400078e02ff */
[----:B------:R-:W-:Y:S02]  /*0370*/  IMAD.MOV.U32 R18, RZ, RZ, R20 ;  /* 0x000000ffff127224 */ /* 0x000fe400078e0014 */
[----:B------:R-:W-:Y:S01]  /*0380*/  IMAD.HI.U32 R3, R3, R7, R2 ;  /* 0x0000000703037227 */ /* 0x000fe200078e0002 */
[----:B------:R-:W-:Y:S02]  /*0390*/  IADD3 R7, PT, PT, RZ, -R21, RZ ;  /* 0x80000015ff077210 */ /* 0x000fe40007ffe0ff */
[----:B------:R-:W0:Y:S03]  /*03a0*/  S2R R21, SR_LTMASK ;  /* 0x0000000000157919 */ /* 0x000e260000003900 */
[----:B------:R-:W-:-:S04]  /*03b0*/  IMAD.HI.U32 R20, R3, R18, RZ ;  /* 0x0000001203147227 */ /* 0x000fc800078e00ff */
[----:B------:R-:W-:Y:S02]  /*03c0*/  IMAD R2, R20, R7, R18 ;  /* 0x0000000714027224 */ /* 0x000fe400078e0212 */
[----:B------:R-:W1:Y:S03]  /*03d0*/  S2R R18, SR_LANEID ;  /* 0x0000000000127919 */ /* 0x000e660000000000 */
[----:B------:R-:W-:-:S13]  /*03e0*/  ISETP.GT.U32.AND P3, PT, R5, R2, PT ;  /* 0x000000020500720c */ /* 0x000fda0003f64070 */
[----:B------:R-:W-:Y:S02]  /*03f0*/  @!P3 IMAD.IADD R2, R2, 0x1, -R5 ;  /* 0x000000010202b824 */ /* 0x000fe400078e0a05 */
[----:B------:R-:W-:Y:S01]  /*0400*/  @!P3 VIADD R20, R20, 0x1 ;  /* 0x000000011414b836 */ /* 0x000fe20000000000 */
[----:B------:R-:W-:Y:S02]  /*0410*/  ISETP.NE.AND P3, PT, R15, RZ, PT ;  /* 0x000000ff0f00720c */ /* 0x000fe40003f65270 */
[----:B------:R-:W-:Y:S02]  /*0420*/  ISETP.GE.U32.AND P1, PT, R2, R5, PT ;  /* 0x000000050200720c */ /* 0x000fe40003f26070 */
[----:B------:R-:W2:Y:S11]  /*0430*/  LDC.64 R2, c[0x0][0x3a8] ;  /* 0x0000ea00ff027b82 */ /* 0x000eb60000000a00 */
[----:B------:R-:W-:-:S05]  /*0440*/  @P1 VIADD R20, R20, 0x1 ;  /* 0x0000000114141836 */ /* 0x000fca0000000000 */
[----:B------:R-:W-:Y:S02]  /*0450*/  @!P2 IADD3 R20, PT, PT, -R20, RZ, RZ ;  /* 0x000000ff1414a210 */ /* 0x000fe40007ffe1ff */
[----:B01----:R-:W-:-:S07]  /*0460*/  @!P3 LOP3.LUT R20, RZ, R15, RZ, 0x33, !PT ;  /* 0x0000000fff14b212 */ /* 0x003fce00078e33ff */
.L_x_868:
[----:B------:R-:W-:Y:S02]  /*0470*/  VOTEU.ANY UR6, UPT, PT ;  /* 0x0000000000067886 */ /* 0x000fe400038e0100 */
[----:B------:R-:W0:Y:S08]  /*0480*/  FLO.U32 R27, UR6 ;  /* 0x00000006001b7d00 */ /* 0x000e3000080e0000 */
[----:B------:R-:W2:Y:S01]  /*0490*/  POPC R25, UR6 ;  /* 0x0000000600197d09 */ /* 0x000ea20008000000 */
[----:B0-----:R-:W-:-:S13]  /*04a0*/  ISETP.EQ.U32.AND P1, PT, R27, R18, PT ;  /* 0x000000121b00720c */ /* 0x001fda0003f22070 */
[----:B--2---:R-:W2:Y:S01]  /*04b0*/  @P1 ATOMG.E.ADD.STRONG.GPU PT, R22, desc[UR4][R2.64], R25 ;  /* 0x80000019021619a8 */ /* 0x004ea200081ef104 */
[----:B------:R-:W-:-:S04]  /*04c0*/  LOP3.LUT R24, R21, UR6, RZ, 0xc0, !PT ;  /* 0x0000000615187c12 */ /* 0x000fc8000f8ec0ff */
[----:B------:R-:W0:Y:S01]  /*04d0*/  POPC R23, R24 ;  /* 0x0000001800177309 */ /* 0x000e220000000000 */
[----:B--2---:R-:W0:Y:S02]  /*04e0*/  SHFL.IDX PT, R22, R22, R27, 0x1f ;  /* 0x00001f1b16167589 */ /* 0x004e2400000e0000 */
[----:B0-----:R-:W-:-:S05]  /*04f0*/  IMAD.IADD R23, R22, 0x1, R23 ;  /* 0x0000000116177824 */ /* 0x001fca00078e0217 */
[----:B------:R-:W-:-:S13]  /*0500*/  ISETP.GE.AND P1, PT, R23, R20, PT ;  /* 0x000000141700720c */ /* 0x000fda0003f26270 */
[----:B------:R-:W0:Y:S08]  /*0510*/  @!P1 LDC.64 R6, c[0x0][0x398] ;  /* 0x0000e600ff069b82 */ /* 0x000e300000000a00 */
[----:B------:R-:W1:Y:S08]  /*0520*/  @!P1 LDC.64 R4, c[0x0][0x3a0] ;  /* 0x0000e800ff049b82 */ /* 0x000e700000000a00 */
[----:B------:R-:W2:Y:S01]  /*0530*/  @!P1 LDC R26, c[0x0][0x380] ;  /* 0x0000e000ff1a9b82 */ /* 0x000ea20000000800 */
[----:B0-----:R-:W-:-:S05]  /*0540*/  @!P1 IMAD.WIDE R6, R23, 0x4, R6 ;  /* 0x0000000417069825 */ /* 0x001fca00078e0206 */
[----:B------:R0:W-:Y:S01]  /*0550*/  @!P1 STG.E desc[UR4][R6.64], R16 ;  /* 0x0000001006009986 */ /* 0x0001e2000c101904 */
[----:B-1----:R-:W-:Y:S01]  /*0560*/  @!P1 IMAD.WIDE R4, R23, 0x4, R4 ;  /* 0x0000000417049825 */ /* 0x002fe200078e0204 */
[----:B--2---:R-:W-:-:S03]  /*0570*/  @!P1 VIADDMNMX R23, R16, R19, R26, PT ;  /* 0x0000001310179246 */ /* 0x004fc6000380011a */
[----:B0-----:R-:W-:Y:S02]  /*0580*/  IMAD.IADD R16, R19, 0x1, R16 ;  /* 0x0000000113107824 */ /* 0x001fe400078e0210 */
[----:B------:R0:W-:Y:S03]  /*0590*/  @!P1 STG.E desc[UR4][R4.64], R23 ;  /* 0x0000001704009986 */ /* 0x0001e6000c101904 */
[----:B------:R-:W-:-:S13]  /*05a0*/  ISETP.GE.AND P1, PT, R16, R17, PT ;  /* 0x000000111000720c */ /* 0x000fda0003f26270 */
[----:B0-----:R-:W-:Y:S05]  /*05b0*/  @!P1 BRA `(.L_x_868) ;  /* 0xfffffffc00ac9947 */ /* 0x001fea000383ffff */
.L_x_867:
[----:B------:R-:W-:Y:S05]  /*05c0*/  BSYNC.RECONVERGENT B0 ;  /* 0x0000000000007941 */ /* 0x000fea0003800200 */
.L_x_866:
[----:B------:R-:W-:Y:S05]  /*05d0*/  @!P0 BRA `(.L_x_869) ;  /* 0xfffffff800dc8947 */ /* 0x000fea000383ffff */
[----:B------:R-:W-:Y:S05]  /*05e0*/  EXIT ;  /* 0x000000000000794d */ /* 0x000fea0003800000 */
.L_x_870:
        /* <DEDUP_REMOVED lines=9> */
.L_x_2813:


//--------------------- .text._Z23analyzeDataVarianceFastIjEvPKT_iiPfi --------------------------
	.section	.text._Z23analyzeDataVarianceFastIjEvPKT_iiPfi,"ax",@progbits
	.align	128
        .global         _Z23analyzeDataVarianceFastIjEvPKT_iiPfi
        .type           _Z23analyzeDataVarianceFastIjEvPKT_iiPfi,@function
        .size           _Z23analyzeDataVarianceFastIjEvPKT_iiPfi,(.L_x_2775 - _Z23analyzeDataVarianceFastIjEvPKT_iiPfi)
        .other          _Z23analyzeDataVarianceFastIjEvPKT_iiPfi,@"STO_CUDA_ENTRY STV_DEFAULT"
_Z23analyzeDataVarianceFastIjEvPKT_iiPfi:
.text._Z23analyzeDataVarianceFastIjEvPKT_iiPfi:
[----:B------:R-:W-:Y:S08]  /*0000*/  LDC R1, c[0x0][0x37c] ;  /* 0x0000df00ff017b82 */ /* 0x000ff00000000800 */
[----:B------:R-:W0:Y:S08]  /*0010*/  S2UR UR4, SR_CTAID.X ;  /* 0x00000000000479c3 */ /* 0x000e300000002500 */
[----:B------:R-:W0:Y:S02]  /*0020*/  LDC R0, c[0x0][0x398] ;  /* 0x0000e600ff007b82 */ /* 0x000e240000000800 */
[----:B0-----:R-:W-:-:S13]  /*0030*/  ISETP.LE.AND P0, PT, R0, UR4, PT ;  /* 0x0000000400007c0c */ /* 0x001fda000bf03270 */
[----:B------:R-:W-:Y:S05]  /*0040*/  @P0 EXIT ;  /* 0x000000000000094d */ /* 0x000fea0003800000 */
[----:B------:R-:W0:Y:S01]  /*0050*/  LDCU UR5, c[0x0][0x360] ;  /* 0x00006c00ff0577ac */ /* 0x000e220008000800 */
[----:B------:R-:W1:Y:S01]  /*0060*/  S2R R4, SR_TID.X ;  /* 0x0000000000047919 */ /* 0x000e620000002100 */
[----:B------:R-:W2:Y:S01]  /*0070*/  LDC R5, c[0x0][0x370] ;  /* 0x0000dc00ff057b82 */ /* 0x000ea20000000800 */
[----:B------:R-:W-:Y:S01]  /*0080*/  IMAD.U32 R26, RZ, RZ, UR4 ;  /* 0x00000004ff1a7e24 */ /* 0x000fe2000f8e00ff */
[----:B------:R-:W3:Y:S06]  /*0090*/  LDCU.64 UR6, c[0x0][0x358] ;  /* 0x00006b00ff0677ac */ /* 0x000eec0008000a00 */
.L_x_880:
[----:B------:R-:W4:Y:S01]  /*00a0*/  LDC.64 R14, c[0x0][0x388] ;  /* 0x0000e200ff0e7b82 */ /* 0x000f220000000a00 */
[----:B------:R-:W-:Y:S02]  /*00b0*/  IMAD.MOV R0, RZ, RZ, -R26 ;  /* 0x000000ffff007224 */ /* 0x000fe400078e0a1a */
[----:B0---4-:R-:W-:-:S05]  /*00c0*/  IMAD R3, R26, R15, R15 ;  /* 0x0000000f1a037224 */ /* 0x011fca00078e020f */
[----:B------:R-:W-:-:S05]  /*00d0*/  VIMNMX R14, PT, PT, R3, R14, PT ;  /* 0x0000000e030e7248 */ /* 0x000fca0003fe0100 */
[----:B------:R-:W-:-:S05]  /*00e0*/  IMAD R0, R15, R0, R14 ;  /* 0x000000000f007224 */ /* 0x000fca00078e020e */
[----:B------:R-:W-:-:S13]  /*00f0*/  ISETP.GE.AND P0, PT, R0, 0x1, PT ;  /* 0x000000010000780c */ /* 0x000fda0003f06270 */
[----:B------:R-:W-:Y:S05]  /*0100*/  @!P0 BRA `(.L_x_871) ;  /* 0x0000000400e08947 */ /* 0x000fea0003800000 */
[----:B-1----:R-:W-:Y:S01]  /*0110*/  IMAD R15, R26, R15, R4 ;  /* 0x0000000f1a0f7224 */ /* 0x002fe200078e0204 */
[----:B------:R-:W-:Y:S01]  /*0120*/  BSSY.RECONVERGENT B0, `(.L_x_872) ;  /* 0x000001e000007945 */ /* 0x000fe20003800200 */
[----:B------:R-:W-:Y:S02]  /*0130*/  CS2R R6, SRZ ;  /* 0x0000000000067805 */ /* 0x000fe4000001ff00 */
[----:B------:R-:W-:Y:S02]  /*0140*/  CS2R R2, SRZ ;  /* 0x0000000000027805 */ /* 0x000fe4000001ff00 */
[----:B------:R-:W-:-:S13]  /*0150*/  ISETP.GE.AND P0, PT, R15, R14, PT ;  /* 0x0000000e0f00720c */ /* 0x000fda0003f06270 */
[----:B------:R-:W-:Y:S05]  /*0160*/  @P0 BRA `(.L_x_873) ;  /* 0x0000000000640947 */ /* 0x000fea0003800000 */
[----:B------:R-:W1:Y:S01]  /*0170*/  LDC.64 R8, c[0x0][0x380] ;  /* 0x0000e000ff087b82 */ /* 0x000e620000000a00 */
[----:B------:R-:W-:Y:S01]  /*0180*/  BSSY.RECONVERGENT B1, `(.L_x_873) ;  /* 0x0000017000017945 */ /* 0x000fe20003800200 */
[----:B------:R-:W-:Y:S02]  /*0190*/  CS2R R16, SRZ ;  /* 0x0000000000107805 */ /* 0x000fe4000001ff00 */
[----:B------:R-:W-:Y:S02]  /*01a0*/  CS2R R18, SRZ ;  /* 0x0000000000127805 */ /* 0x000fe4000001ff00 */
[----:B------:R-:W-:Y:S02]  /*01b0*/  CS2R R10, SRZ ;  /* 0x00000000000a7805 */ /* 0x000fe4000001ff00 */
[----:B------:R-:W-:-:S07]  /*01c0*/  CS2R R12, SRZ ;  /* 0x00000000000c7805 */ /* 0x000fce000001ff00 */
.L_x_874:
[----:B-1----:R-:W-:-:S06]  /*01d0*/  IMAD.WIDE R20, R15, 0x4, R8 ;  /* 0x000000040f147825 */ /* 0x002fcc00078e0208 */
[----:B---3--:R-:W3:Y:S01]  /*01e0*/  LDG.E.CONSTANT R20, desc[UR6][R20.64] ;  /* 0x0000000614147981 */ /* 0x008ee2000c1e9900 */
[----:B0-----:R-:W-:-:S05]  /*01f0*/  VIADD R15, R15, UR5 ;  /* 0x000000050f0f7c36 */ /* 0x001fca0008000000 */
[----:B------:R-:W-:Y:S01]  /*0200*/  ISETP.GE.AND P0, PT, R15, R14, PT ;  /* 0x0000000e0f00720c */ /* 0x000fe20003f06270 */
[----:B---3--:R-:W0:Y:S02]  /*0210*/  I2F.F64.U32 R2, R20 ;  /* 0x0000001400027312 */ /* 0x008e240000201800 */
[C---:B0-----:R-:W-:Y:S02]  /*0220*/  DADD R18, R2.reuse, -R18 ;  /* 0x0000000002127229 */ /* 0x041fe40000000812 */
[----:B------:R-:W-:-:S06]  /*0230*/  DFMA R16, R2, R2, -R16 ;  /* 0x000000020210722b */ /* 0x000fcc0000000810 */
[----:B------:R-:W-:Y:S02]  /*0240*/  DADD R6, R18, R12 ;  /* 0x0000000012067229 */ /* 0x000fe4000000000c */
[----:B------:R-:W-:-:S06]  /*0250*/  DADD R2, R16, R10 ;  /* 0x0000000010027229 */ /* 0x000fcc000000000a */
[----:B------:R-:W-:Y:S02]  /*0260*/  DADD R12, R6, -R12 ;  /* 0x00000000060c7229 */ /* 0x000fe4000000080c */
[----:B------:R-:W-:-:S06]  /*0270*/  DADD R10, R2, -R10 ;  /* 0x00000000020a7229 */ /* 0x000fcc000000080a */
[----:B------:R-:W-:Y:S02]  /*0280*/  DADD R18, -R18, R12 ;  /* 0x0000000012127229 */ /* 0x000fe4000000010c */
[----:B------:R-:W-:Y:S01]  /*0290*/  DADD R16, -R16, R10 ;  /* 0x0000000010107229 */ /* 0x000fe2000000010a */
[----:B------:R-:W-:Y:S02]  /*02a0*/  IMAD.MOV.U32 R12, RZ, RZ, R6 ;  /* 0x000000ffff0c7224 */ /* 0x000fe400078e0006 */
[----:B------:R-:W-:Y:S02]  /*02b0*/  IMAD.MOV.U32 R10, RZ, RZ, R2 ;  /* 0x000000ffff0a7224 */ /* 0x000fe400078e0002 */
[----:B------:R-:W-:Y:S02]  /*02c0*/  IMAD.MOV.U32 R11, RZ, RZ, R3 ;  /* 0x000000ffff0b7224 */ /* 0x000fe400078e0003 */
[----:B------:R-:W-:Y:S01]  /*02d0*/  IMAD.MOV.U32 R13, RZ, RZ, R7 ;  /* 0x000000ffff0d7224 */ /* 0x000fe200078e0007 */
[----:B------:R-:W-:Y:S06]  /*02e0*/  @!P0 BRA `(.L_x_874) ;  /* 0xfffffffc00b88947 */ /* 0x000fec000383ffff */
[----:B------:R-:W-:Y:S05]  /*02f0*/  BSYNC.RECONVERGENT B1 ;  /* 0x0000000000017941 */ /* 0x000fea0003800200 */
.L_x_873:
[----:B0--3--:R-:W-:Y:S05]  /*0300*/  BSYNC.RECONVERGENT B0 ;  /* 0x0000000000007941 */ /* 0x009fea0003800200 */
.L_x_872:
[----:B------:R-:W-:Y:S01]  /*0310*/  SHFL.DOWN PT, R9, R7, 0x10, 0x1f ;  /* 0x0a001f0007097f89 */ /* 0x000fe200000e0000 */
[----:B------:R-:W-:Y:S01]  /*0320*/  LOP3.LUT P0, RZ, R4, 0x1f, RZ, 0xc0, !PT ;  /* 0x0000001f04ff7812 */ /* 0x000fe2000780c0ff */
[----:B------:R-:W-:Y:S02]  /*0330*/  BSSY.RECONVERGENT B0, `(.L_x_871) ;  /* 0x0000055000007945 */ /* 0x000fe40003800200 */
[----:B------:R-:W0:Y:S04]  /*0340*/  SHFL.DOWN PT, R8, R6, 0x10, 0x1f ;  /* 0x0a001f0006087f89 */ /* 0x000e2800000e0000 */
[----:B------:R-:W-:Y:S04]  /*0350*/  SHFL.DOWN PT, R11, R3, 0x10, 0x1f ;  /* 0x0a001f00030b7f89 */ /* 0x000fe800000e0000 */
[----:B------:R-:W1:Y:S01]  /*0360*/  SHFL.DOWN PT, R10, R2, 0x10, 0x1f ;  /* 0x0a001f00020a7f89 */ /* 0x000e6200000e0000 */
[----:B0-----:R-:W-:-:S02]  /*0370*/  DADD R8, R8, R6 ;  /* 0x0000000008087229 */ /* 0x001fc40000000006 */
[----:B-1----:R-:W-:-:S05]  /*0380*/  DADD R12, R10, R2 ;  /* 0x000000000a0c7229 */ /* 0x002fca0000000002 */
[----:B------:R-:W-:Y:S04]  /*0390*/  SHFL.DOWN PT, R11, R9, 0x8, 0x1f ;  /* 0x09001f00090b7f89 */ /* 0x000fe800000e0000 */
[----:B------:R-:W0:Y:S04]  /*03a0*/  SHFL.DOWN PT, R10, R8, 0x8, 0x1f ;  /* 0x09001f00080a7f89 */ /* 0x000e2800000e0000 */
[----:B------:R-:W-:Y:S04]  /*03b0*/  SHFL.DOWN PT, R15, R13, 0x8, 0x1f ;  /* 0x09001f000d0f7f89 */ /* 0x000fe800000e0000 */
[----:B------:R-:W1:Y:S01]  /*03c0*/  SHFL.DOWN PT, R14, R12, 0x8, 0x1f ;  /* 0x09001f000c0e7f89 */ /* 0x000e6200000e0000 */
[----:B0-----:R-:W-:-:S07]  /*03d0*/  DADD R10, R8, R10 ;  /* 0x00000000080a7229 */ /* 0x001fce000000000a */
[----:B------:R-:W-:Y:S01]  /*03e0*/  SHFL.DOWN PT, R7, R11, 0x4, 0x1f ;  /* 0x08801f000b077f89 */ /* 0x000fe200000e0000 */
[----:B-1----:R-:W-:-:S03]  /*03f0*/  DADD R14, R12, R14 ;  /* 0x000000000c0e7229 */ /* 0x002fc6000000000e */
        /* <DEDUP_REMOVED lines=15> */
[----:B0-----:R-:W-:Y:S02]  /*04f0*/  DADD R6, R8, R6 ;  /* 0x0000000008067229 */ /* 0x001fe40000000006 */
[----:B-1----:R-:W-:Y:S01]  /*0500*/  DADD R12, R18, R12 ;  /* 0x00000000120c7229 */ /* 0x002fe2000000000c */
[----:B------:R-:W-:Y:S10]  /*0510*/  @P0 BRA `(.L_x_875) ;  /* 0x0000000000d80947 */ /* 0x000ff40003800000 */
[----:B------:R-:W0:Y:S01]  /*0520*/  I2F.F64.U32 R8, R0 ;  /* 0x0000000000087312 */ /* 0x000e220000201800 */
[----:B------:R-:W-:Y:S01]  /*0530*/  IMAD.MOV.U32 R2, RZ, RZ, 0x1 ;  /* 0x00000001ff027424 */ /* 0x000fe200078e00ff */
[----:B------:R-:W1:Y:S01]  /*0540*/  LDC.64 R16, c[0x0][0x390] ;  /* 0x0000e400ff107b82 */ /* 0x000e620000000a00 */
[----:B------:R-:W-:Y:S01]  /*0550*/  FSETP.GEU.AND P1, PT, |R13|, 6.5827683646048100446e-37, PT ;  /* 0x036000000d00780b */ /* 0x000fe20003f2e200 */
[----:B------:R-:W-:Y:S04]  /*0560*/  BSSY.RECONVERGENT B1, `(.L_x_876) ;  /* 0x0000016000017945 */ /* 0x000fe80003800200 */
[----:B0-----:R-:W0:Y:S02]  /*0570*/  MUFU.RCP64H R3, R9 ;  /* 0x0000000900037308 */ /* 0x001e240000001800 */
[----:B0-----:R-:W-:-:S08]  /*0580*/  DFMA R10, -R8, R2, 1 ;  /* 0x3ff00000080a742b */ /* 0x001fd00000000102 */
[----:B------:R-:W-:-:S08]  /*0590*/  DFMA R10, R10, R10, R10 ;  /* 0x0000000a0a0a722b */ /* 0x000fd0000000000a */
[----:B------:R-:W-:-:S08]  /*05a0*/  DFMA R10, R2, R10, R2 ;  /* 0x0000000a020a722b */ /* 0x000fd00000000002 */
[----:B------:R-:W-:-:S08]  /*05b0*/  DFMA R2, -R8, R10, 1 ;  /* 0x3ff000000802742b */ /* 0x000fd0000000010a */
[----:B------:R-:W-:-:S08]  /*05c0*/  DFMA R2, R10, R2, R10 ;  /* 0x000000020a02722b */ /* 0x000fd0000000000a */
[----:B------:R-:W-:-:S08]  /*05d0*/  DMUL R10, R12, R2 ;  /* 0x000000020c0a7228 */ /* 0x000fd00000000000 */
[----:B------:R-:W-:-:S08]  /*05e0*/  DFMA R14, -R8, R10, R12 ;  /* 0x0000000a080e722b */ /* 0x000fd0000000010c */
[----:B------:R-:W-:Y:S01]  /*05f0*/  DFMA R2, R2, R14, R10 ;  /* 0x0000000e0202722b */ /* 0x000fe2000000000a */
[----:B-1----:R-:W-:-:S09]  /*0600*/  IMAD.WIDE R10, R26, 0x4, R16 ;  /* 0x000000041a0a7825 */ /* 0x002fd200078e0210 */
        /* <DEDUP_REMOVED lines=8> */
[----:B--2---:R-:W-:Y:S05]  /*0690*/  CALL.REL.NOINC `($__internal_2_$__cuda_sm20_div_rn_f64_full) ;  /* 0x0000000000907944 */ /* 0x004fea0003c00000 */
[----:B------:R-:W-:Y:S02]  /*06a0*/  IMAD.MOV.U32 R2, RZ, RZ, R20 ;  /* 0x000000ffff027224 */ /* 0x000fe400078e0014 */
[----:B------:R-:W-:-:S07]  /*06b0*/  IMAD.MOV.U32 R3, RZ, RZ, R21 ;  /* 0x000000ffff037224 */ /* 0x000fce00078e0015 */
.L_x_877:
[----:B------:R-:W-:Y:S05]  /*06c0*/  BSYNC.RECONVERGENT B1 ;  /* 0x0000000000017941 */ /* 0x000fea0003800200 */
.L_x_876:
[----:B------:R-:W0:Y:S01]  /*06d0*/  MUFU.RCP64H R13, R9 ;  /* 0x00000009000d7308 */ /* 0x000e220000001800 */
[----:B------:R-:W-:Y:S01]  /*06e0*/  IMAD.MOV.U32 R12, RZ, RZ, 0x1 ;  /* 0x00000001ff0c7424 */ /* 0x000fe200078e00ff */
[----:B------:R-:W-:Y:S01]  /*06f0*/  FSETP.GEU.AND P1, PT, |R7|, 6.5827683646048100446e-37, PT ;  /* 0x036000000700780b */ /* 0x000fe20003f2e200 */
        /* <DEDUP_REMOVED lines=20> */
.L_x_879:
[----:B------:R-:W-:Y:S05]  /*0840*/  BSYNC.RECONVERGENT B1 ;  /* 0x0000000000017941 */ /* 0x000fea0003800200 */
.L_x_878:
[----:B------:R-:W-:-:S10]  /*0850*/  DFMA R2, -R12, R12, R2 ;  /* 0x0000000c0c02722b */ /* 0x000fd40000000102 */
[----:B------:R-:W0:Y:S02]  /*0860*/  F2F.F32.F64 R3, R2 ;  /* 0x0000000200037310 */ /* 0x000e240000301000 */
[----:B0-----:R0:W-:Y:S02]  /*0870*/  REDG.E.ADD.F32.FTZ.RN.STRONG.GPU desc[UR6][R10.64], R3 ;  /* 0x000000030a0079a6 */ /* 0x0011e4000c12f306 */
.L_x_875:
[----:B------:R-:W-:Y:S05]  /*0880*/  BSYNC.RECONVERGENT B0 ;  /* 0x0000000000007941 */ /* 0x000fea0003800200 */
.L_x_871:
[----:B------:R-:W4:Y:S01]  /*0890*/  LDCU UR4, c[0x0][0x398] ;  /* 0x00007300ff0477ac */ /* 0x000f220008000800 */
[----:B--2---:R-:W-:-:S05]  /*08a0*/  IMAD.IADD R26, R5, 0x1, R26 ;  /* 0x00000001051a7824 */ /* 0x004fca00078e021a */
[----:B----4-:R-:W-:-:S13]  /*08b0*/  ISETP.GE.AND P0, PT, R26, UR4, PT ;  /* 0x000000041a007c0c */ /* 0x010fda000bf06270 */
[----:B------:R-:W-:Y:S05]  /*08c0*/  @!P0 BRA `(.L_x_880) ;  /* 0xfffffff400f48947 */ /* 0x000fea000383ffff */
[----:B0--3--:R-:W-:Y:S05]  /*08d0*/  EXIT ;  /* 0x000000000000794d */ /* 0x009fea0003800000 */
        .weak           $__internal_2_$__cuda_sm20_div_rn_f64_full
        .type           $__internal_2_$__cuda_sm20_div_rn_f64_full,@function
        .size           $__internal_2_$__cuda_sm20_div_rn_f64_full,(.L_x_2775 - $__internal_2_$__cuda_sm20_div_rn_f64_full)
$__internal_2_$__cuda_sm20_div_rn_f64_full:
[C---:B------:R-:W-:Y:S01]  /*08e0*/  FSETP.GEU.AND P0, PT, |R15|.reuse, 1.469367938527859385e-39, PT ;  /* 0x001000000f00780b */ /* 0x040fe20003f0e200 */
[----:B------:R-:W-:Y:S01]  /*08f0*/  IMAD.MOV.U32 R18, RZ, RZ, 0x1 ;  /* 0x00000001ff127424 */ /* 0x000fe200078e00ff */
[----:B------:R-:W-:Y:S01]  /*0900*/  LOP3.LUT R12, R15, 0x800fffff, RZ, 0xc0, !PT ;  /* 0x800fffff0f0c7812 */ /* 0x000fe200078ec0ff */
[----:B------:R-:W-:Y:S01]  /*0910*/  IMAD.MOV.U32 R28, RZ, RZ, 0x1ca00000 ;  /* 0x1ca00000ff1c7424 */ /* 0x000fe200078e00ff */
[C---:B------:R-:W-:Y:S01]  /*0920*/  FSETP.GEU.AND P2, PT, |R17|.reuse, 1.469367938527859385e-39, PT ;  /* 0x001000001100780b */ /* 0x040fe20003f4e200 */
[----:B------:R-:W-:Y:S01]  /*0930*/  BSSY.RECONVERGENT B2, `(.L_x_881) ;  /* 0x0000052000027945 */ /* 0x000fe20003800200 */
[----:B------:R-:W-:Y:S01]  /*0940*/  LOP3.LUT R13, R12, 0x3ff00000, RZ, 0xfc, !PT ;  /* 0x3ff000000c0d7812 */ /* 0x000fe200078efcff */
[----:B------:R-:W-:Y:S01]  /*0950*/  IMAD.MOV.U32 R12, RZ, RZ, R14 ;  /* 0x000000ffff0c7224 */ /* 0x000fe200078e000e */
[----:B------:R-:W-:Y:S02]  /*0960*/  LOP3.LUT R27, R17, 0x7ff00000, RZ, 0xc0, !PT ;  /* 0x7ff00000111b7812 */ /* 0x000fe400078ec0ff */
[----:B------:R-:W-:-:S03]  /*0970*/  LOP3.LUT R29, R15, 0x7ff00000, RZ, 0xc0, !PT ;  /* 0x7ff000000f1d7812 */ /* 0x000fc600078ec0ff */
[----:B------:R-:W-:Y:S01]  /*0980*/  @!P0 DMUL R12, R14, 8.98846567431157953865e+307 ;  /* 0x7fe000000e0c8828 */ /* 0x000fe20000000000 */
[----:B------:R-:W-:-:S03]  /*0990*/  ISETP.GE.U32.AND P1, PT, R27, R29, PT ;  /* 0x0000001d1b00720c */ /* 0x000fc60003f26070 */
[----:B------:R-:W-:Y:S02]  /*09a0*/  @!P2 LOP3.LUT R20, R15, 0x7ff00000, RZ, 0xc0, !PT ;  /* 0x7ff000000f14a812 */ /* 0x000fe400078ec0ff */
[----:B------:R-:W0:Y:S02]  /*09b0*/  MUFU.RCP64H R19, R13 ;  /* 0x0000000d00137308 */ /* 0x000e240000001800 */
        /* <DEDUP_REMOVED lines=9> */
[----:B------:R-:W-:Y:S01]  /*0a50*/  SEL R19, R28, 0x63400000, !P1 ;  /* 0x634000001c137807 */ /* 0x000fe20004800000 */
[----:B------:R-:W-:-:S03]  /*0a60*/  IMAD.MOV.U32 R18, RZ, RZ, R16 ;  /* 0x000000ffff127224 */ /* 0x000fc600078e0010 */
        /* <DEDUP_REMOVED lines=8> */
[----:B------:R-:W-:-:S05]  /*0af0*/  @!P2 LOP3.LUT R22, R19, 0x7ff00000, RZ, 0xc0, !PT ;  /* 0x7ff000001316a812 */ /* 0x000fca00078ec0ff */
[----:B------:R-:W-:-:S05]  /*0b00*/  VIADD R20, R22, 0xffffffff ;  /* 0xffffffff16147836 */ /* 0x000fca0000000000 */
[----:B------:R-:W-:Y:S01]  /*0b10*/  ISETP.GT.U32.AND P0, PT, R20, 0x7feffffe, PT ;  /* 0x7feffffe1400780c */ /* 0x000fe20003f04070 */
[----:B------:R-:W-:-:S05]  /*0b20*/  VIADD R20, R29, 0xffffffff ;  /* 0xffffffff1d147836 */ /* 0x000fca0000000000 */
[----:B------:R-:W-:-:S13]  /*0b30*/  ISETP.GT.U32.OR P0, PT, R20, 0x7feffffe, P0 ;  /* 0x7feffffe1400780c */ /* 0x000fda0000704470 */
[----:B------:R-:W-:Y:S05]  /*0b40*/  @P0 BRA `(.L_x_882) ;  /* 0x00000000006c0947 */ /* 0x000fea0003800000 */
        /* <DEDUP_REMOVED lines=19> */
[----:B------:R-:W-:-:S06]  /*0c80*/  IMAD.MOV.U32 R12, RZ, RZ, RZ ;  /* 0x000000ffff0c7224 */ /* 0x000fcc00078e00ff */
[----:B------:R-:W-:-:S03]  /*0c90*/  DFMA R12, R20, -R12, R24 ;  /* 0x8000000c140c722b */ /* 0x000fc60000000018 */
[----:B------:R-:W-:-:S03]  /*0ca0*/  LOP3.LUT R15, R17, R15, RZ, 0x3c, !PT ;  /* 0x0000000f110f7212 */ /* 0x000fc600078e3cff */
[----:B------:R-:W-:-:S04]  /*0cb0*/  IADD3 R12, PT, PT, -R22, -0x43300000, RZ ;  /* 0xbcd00000160c7810 */ /* 0x000fc80007ffe1ff */
[----:B------:R-:W-:-:S04]  /*0cc0*/  FSETP.NEU.AND P0, PT, |R13|, R12, PT ;  /* 0x0000000c0d00720b */ /* 0x000fc80003f0d200 */
[----:B------:R-:W-:Y:S02]  /*0cd0*/  FSEL R20, R16, R20, !P0 ;  /* 0x0000001410147208 */ /* 0x000fe40004000000 */
[----:B------:R-:W-:Y:S01]  /*0ce0*/  FSEL R21, R15, R21, !P0 ;  /* 0x000000150f157208 */ /* 0x000fe20004000000 */
[----:B------:R-:W-:Y:S06]  /*0cf0*/  BRA `(.L_x_883) ;  /* 0x0000000000547947 */ /* 0x000fec0003800000 */
.L_x_882:
        /* <DEDUP_REMOVED lines=16> */
.L_x_885:
[----:B------:R-:W-:Y:S01]  /*0e00*/  LOP3.LUT R21, R15, 0x80000, RZ, 0xfc, !PT ;  /* 0x000800000f157812 */ /* 0x000fe200078efcff */
[----:B------:R-:W-:Y:S01]  /*0e10*/  IMAD.MOV.U32 R20, RZ, RZ, R14 ;  /* 0x000000ffff147224 */ /* 0x000fe200078e000e */
[----:B------:R-:W-:Y:S06]  /*0e20*/  BRA `(.L_x_883) ;  /* 0x0000000000087947 */ /* 0x000fec0003800000 */
.L_x_884:
[----:B------:R-:W-:Y:S01]  /*0e30*/  LOP3.LUT R21, R17, 0x80000, RZ, 0xfc, !PT ;  /* 0x0008000011157812 */ /* 0x000fe200078efcff */
[----:B------:R-:W-:-:S07]  /*0e40*/  IMAD.MOV.U32 R20, RZ, RZ, R16 ;  /* 0x000000ffff147224 */ /* 0x000fce00078e0010 */
.L_x_883:
[----:B------:R-:W-:Y:S05]  /*0e50*/  BSYNC.RECONVERGENT B2 ;  /* 0x0000000000027941 */ /* 0x000fea0003800200 */
.L_x_881:
[----:B------:R-:W-:Y:S02]  /*0e60*/  IMAD.MOV.U32 R12, RZ, RZ, R0 ;  /* 0x000000ffff0c7224 */ /* 0x000fe400078e0000 */
[----:B------:R-:W-:-:S04]  /*0e70*/  IMAD.MOV.U32 R13, RZ, RZ, 0x0 ;  /* 0x00000000ff0d7424 */ /* 0x000fc800078e00ff */
[----:B------:R-:W-:Y:S05]  /*0e80*/  RET.REL.NODEC R12 `(_Z23analyzeDataVarianceFastIjEvPKT_iiPfi) ;  /* 0xfffffff00c5c7950 */ /* 0x000fea0003c3ffff */
.L_x_886:
        /* <DEDUP_REMOVED lines=15> */
.L_x_2775:


//--------------------- .text._Z24directRandomAccessKernelIyEvPKiS1_S1_PKdS1_PKlPKjS1_PT_ii --------------------------
	.section	.text._Z24directRandomAccessKernelIyEvPKiS1_S1_PKdS1_PKlPKjS1_PT_ii,"ax",@progbits
	.align	128
        .global         _Z24directRandomAccessKernelIyEvPKiS1_S1_PKdS1_PKlPKjS1_PT_ii
        .type           _Z24directRandomAccessKernelIyEvPKiS1_S1_PKdS1_PKlPKjS1_PT_ii,@function
        .size           _Z24directRandomAccessKernelIyEvPKiS1_S1_PKdS1_PKlPKjS1_PT_ii,(.L_x_2815 - _Z24directRandomAccessKernelIyEvPKiS1_S1_PKdS1_PKlPKjS1_PT_ii)
        .other          _Z24directRandomAccessKernelIyEvPKiS1_S1_PKdS1_PKlPKjS1_PT_ii,@"STO_CUDA_ENTRY STV_DEFAULT"
_Z24directRandomAccessKernelIyEvPKiS1_S1_PKdS1_PKlPKjS1_PT_ii:
.text._Z24directRandomAccessKernelIyEvPKiS1_S1_PKdS1_PKlPKjS1_PT_ii:
        /* <DEDUP_REMOVED lines=21> */
.L_x_890:
        /* <DEDUP_REMOVED lines=18> */
.L_x_888:
        /* <DEDUP_REMOVED lines=68> */
.L_x_891:
[----:B-----5:R-:W0:Y:S02]  /*06b0*/  LDC.64 R2, c[0x0][0x3c0] ;  /* 0x0000f000ff027b82 */ /* 0x020e240000000a00 */
[----:B0-----:R-:W-:-:S05]  /*06c0*/  IMAD.WIDE R2, R0, 0x8, R2 ;  /* 0x0000000800027825 */ /* 0x001fca00078e0202 */
[----:B------:R-:W-:Y:S01]  /*06d0*/  STG.E.64 desc[UR6][R2.64], RZ ;  /* 0x000000ff02007986 */ /* 0x000fe2000c101b06 */
[----:B------:R-:W-:Y:S05]  /*06e0*/  EXIT ;  /* 0x000000000000794d */ /* 0x000fea0003800000 */
.L_x_889:
[----:B------:R-:W-:Y:S05]  /*06f0*/  BSYNC.RECONVERGENT B0 ;  /* 0x0000000000007941 */ /* 0x000fea0003800200 */
.L_x_887:
        /* <DEDUP_REMOVED lines=42> */
[----:B------:R-:W-:Y:S01]  /*09a0*/  SHF.L.U32 R2, R9, R2, RZ ;  /* 0x0000000209027219 */ /* 0x000fe200000006ff */
[----:B------:R-:W-:Y:S01]  /*09b0*/  IMAD.MOV.U32 R12, RZ, RZ, RZ ;  /* 0x000000ffff0c7224 */ /* 0x000fe200078e00ff */
[-C--:B--2---:R-:W-:Y:S02]  /*09c0*/  @!P0 SHF.R.U32.HI R3, RZ, R11.reuse, R4 ;  /* 0x0000000bff038219 */ /* 0x084fe40000011604 */
[----:B---3--:R-:W-:-:S04]  /*09d0*/  @P0 SHF.R.W.U32 R3, R4, R11, R7 ;  /* 0x0000000b04030219 */ /* 0x008fc80000001e07 */
[----:B------:R-:W-:Y:S01]  /*09e0*/  LOP3.LUT R13, R3, R2, RZ, 0x30, !PT ;  /* 0x00000002030d7212 */ /* 0x000fe200078e30ff */
[----:B------:R-:W-:Y:S06]  /*09f0*/  BRA `(.L_x_896) ;  /* 0x0000000000787947 */ /* 0x000fec0003800000 */
.L_x_895:
[----:B------:R-:W0:Y:S01]  /*0a00*/  LDC.64 R4, c[0x0][0x3b0] ;  /* 0x0000ec00ff047b82 */ /* 0x000e220000000a00 */
[----:B------:R-:W-:Y:S02]  /*0a10*/  SHF.R.S32.HI R3, RZ, 0x1f, R8 ;  /* 0x0000001fff037819 */ /* 0x000fe40000011408 */
[----:B------:R-:W-:Y:S01]  /*0a20*/  CS2R R12, SRZ ;  /* 0x00000000000c7805 */ /* 0x000fe2000001ff00 */
[----:B------:R-:W-:Y:S01]  /*0a30*/  IMAD.MOV.U32 R9, RZ, RZ, RZ ;  /* 0x000000ffff097224 */ /* 0x000fe200078e00ff */
[----:B------:R-:W-:-:S05]  /*0a40*/  LEA.HI R3, P0, R3, R6, RZ, 0x5 ;  /* 0x0000000603037211 */ /* 0x000fca00078128ff */
[----:B------:R-:W-:-:S05]  /*0a50*/  IMAD.X R8, RZ, RZ, R8, P0 ;  /* 0x000000ffff087224 */ /* 0x000fca00000e0608 */
[----:B------:R-:W-:-:S05]  /*0a60*/  SHF.R.S64 R3, R3, 0x5, R8 ;  /* 0x0000000503037819 */ /* 0x000fca0000001008 */
[----:B------:R-:W-:-:S07]  /*0a70*/  IMAD R8, R3, -0x20, R6 ;  /* 0xffffffe003087824 */ /* 0x000fce00078e0206 */
.L_x_897:
        /* <DEDUP_REMOVED lines=14> */
[CC--:B------:R-:W-:Y:S02]  /*0b60*/  SHF.L.U64.HI R6, R8.reuse, R9.reuse, RZ ;  /* 0x0000000908067219 */ /* 0x0c0fe400000102ff */
[----:B------:R-:W-:Y:S01]  /*0b70*/  SHF.L.U32 R8, R8, R9, RZ ;  /* 0x0000000908087219 */ /* 0x000fe200000006ff */
[----:B------:R-:W-:Y:S01]  /*0b80*/  IMAD.IADD R9, R10, 0x1, R9 ;  /* 0x000000010a097824 */ /* 0x000fe200078e0209 */
[----:B------:R-:W-:Y:S02]  /*0b90*/  LOP3.LUT R12, R6, R12, RZ, 0xfc, !PT ;  /* 0x0000000c060c7212 */ /* 0x000fe400078efcff */
[----:B------:R-:W-:Y:S01]  /*0ba0*/  LOP3.LUT R13, R8, R13, RZ, 0xfc, !PT ;  /* 0x0000000d080d7212 */ /* 0x000fe200078efcff */
[----:B------:R-:W-:Y:S01]  /*0bb0*/  IMAD.MOV.U32 R8, RZ, RZ, RZ ;  /* 0x000000ffff087224 */ /* 0x000fe200078e00ff */
[----:B------:R-:W-:-:S13]  /*0bc0*/  ISETP.GE.AND P0, PT, R9, 0x40, PT ;  /* 0x000000400900780c */ /* 0x000fda0003f06270 */
[----:B------:R-:W-:Y:S05]  /*0bd0*/  @!P0 BRA P1, `(.L_x_897) ;  /* 0xfffffffc00a88947 */ /* 0x000fea000083ffff */
.L_x_896:
[----:B------:R-:W-:Y:S05]  /*0be0*/  BSYNC.RECONVERGENT B0 ;  /* 0x0000000000007941 */ /* 0x000fea0003800200 */
.L_x_894:
[----:B------:R-:W0:Y:S02]  /*0bf0*/  LDC.64 R2, c[0x0][0x3c0] ;  /* 0x0000f000ff027b82 */ /* 0x000e240000000a00 */
[----:B0-----:R-:W-:-:S04]  /*0c00*/  IMAD.WIDE R4, R0, 0x8, R2 ;  /* 0x0000000800047825 */ /* 0x001fc800078e0202 */
[----:B------:R-:W-:Y:S02]  /*0c10*/  IMAD.MOV.U32 R2, RZ, RZ, R13 ;  /* 0x000000ffff027224 */ /* 0x000fe400078e000d */
[----:B------:R-:W-:-:S05]  /*0c20*/  IMAD.MOV.U32 R3, RZ, RZ, R12 ;  /* 0x000000ffff037224 */ /* 0x000fca00078e000c */
[----:B------:R-:W-:Y:S01]  /*0c30*/  STG.E.64 desc[UR6][R4.64], R2 ;  /* 0x0000000204007986 */ /* 0x000fe2000c101b06 */
[----:B------:R-:W-:Y:S05]  /*0c40*/  EXIT ;  /* 0x000000000000794d */ /* 0x000fea0003800000 */
.L_x_893:
[----:B------:R-:W0:Y:S02]  /*0c50*/  LDC.64 R2, c[0x0][0x3c0] ;  /* 0x0000f000ff027b82 */ /* 0x000e240000000a00 */
[----:B0-----:R-:W-:-:S05]  /*0c60*/  IMAD.WIDE R2, R0, 0x8, R2 ;  /* 0x0000000800027825 */ /* 0x001fca00078e0202 */
[----:B------:R-:W-:Y:S01]  /*0c70*/  STG.E.64 desc[UR6][R2.64], RZ ;  /* 0x000000ff02007986 */ /* 0x000fe2000c101b06 */
[----:B------:R-:W-:Y:S05]  /*0c80*/  EXIT ;  /* 0x000000000000794d */ /* 0x000fea0003800000 */
.L_x_892:
        /* <DEDUP_REMOVED lines=13> */
[----:B--2---:R-:W-:Y:S01]  /*0d60*/  DFMA R4, R8, R10, R4 ;  /* 0x0000000a0804722b */ /* 0x004fe20000000004 */
[----:B------:R-:W-:-:S07]  /*0d70*/  IMAD.MOV.U32 R8, RZ, RZ, RZ ;  /* 0x000000ffff087224 */ /* 0x000fce00078e00ff */
        /* <DEDUP_REMOVED lines=14> */
[----:B------:R-:W-:Y:S02]  /*0e60*/  @P0 IADD3.X R3, PT, PT, R8, 0x1, RZ, P1, !PT ;  /* 0x0000000108030810 */ /* 0x000fe40000ffe4ff */
        /* <DEDUP_REMOVED lines=16> */
[----:B------:R-:W-:-:S04]  /*0f70*/  @P1 LOP3.LUT R8, R8, R13, R3, 0xf8, !PT ;  /* 0x0000000d08081212 */ /* 0x000fc800078ef803 */
[----:B------:R-:W-:Y:S01]  /*0f80*/  SHF.R.S32.HI R3, RZ, 0x1f, R8 ;  /* 0x0000001fff037819 */ /* 0x000fe20000011408 */
[----:B------:R-:W-:Y:S06]  /*0f90*/  BRA `(.L_x_899) ;  /* 0x0000000000f47947 */ /* 0x000fec0003800000 */
.L_x_900:
        /* <DEDUP_REMOVED lines=42> */
.L_x_902:
[----:B------:R-:W-:-:S05]  /*1240*/  IMAD.MOV.U32 R6, RZ, RZ, -0x1 ;  /* 0xffffffffff067424 */ /* 0x000fca00078e00ff */
[----:B------:R-:W-:-:S04]  /*1250*/  SHF.L.U32 R3, R6, R15, RZ ;  /* 0x0000000f06037219 */ /* 0x000fc800000006ff */
[----:B-----5:R-:W-:-:S04]  /*1260*/  LOP3.LUT R3, R13, R3, RZ, 0x30, !PT ;  /* 0x000000030d037212 */ /* 0x020fc800078e30ff */
[CC--:B------:R-:W-:Y:S02]  /*1270*/  SHF.L.U32 R8, R3.reuse, R14.reuse, RZ ;  /* 0x0000000e03087219 */ /* 0x0c0fe400000006ff */
[----:B------:R-:W-:Y:S02]  /*1280*/  SHF.L.U64.HI R3, R3, R14, RZ ;  /* 0x0000000e03037219 */ /* 0x000fe400000102ff */
[----:B------:R-:W-:-:S07]  /*1290*/  LOP3.LUT R8, R8, R9, RZ, 0xfc, !PT ;  /* 0x0000000908087212 */ /* 0x000fce00078efcff */
.L_x_903:
[----:B------:R-:W-:Y:S05]  /*12a0*/  BSYNC.RECONVERGENT B1 ;  /* 0x0000000000017941 */ /* 0x000fea0003800200 */
.L_x_901:
        /* <DEDUP_REMOVED lines=12> */
.L_x_899:
[----:B------:R-:W-:Y:S05]  /*1370*/  BSYNC.RECONVERGENT B0 ;  /* 0x0000000000007941 */ /* 0x000fea0003800200 */
.L_x_898:
[----:B------:R-:W-:Y:S01]  /*1380*/  DSETP.MIN.AND P0, P1, R4, 1.84467440737095516160e+19, PT ;  /* 0x43f000000400742a */ /* 0x000fe20003900000 */
[----:B------:R-:W-:Y:S02]  /*1390*/  IMAD.MOV.U32 R2, RZ, RZ, R5 ;  /* 0x000000ffff027224 */ /* 0x000fe400078e0005 */
[----:B------:R-:W-:-:S03]  /*13a0*/  IMAD.MOV.U32 R6, RZ, RZ, 0x80000 ;  /* 0x00080000ff067424 */ /* 0x000fc600078e00ff */
[----:B------:R-:W-:Y:S01]  /*13b0*/  FSEL R7, R2, 480, P0 ;  /* 0x43f0000002077808 */ /* 0x000fe20000000000 */
[----:B------:R-:W-:Y:S01]  /*13c0*/  IMAD.MOV.U32 R2, RZ, RZ, RZ ;  /* 0x000000ffff027224 */ /* 0x000fe200078e00ff */
[----:B------:R-:W-:-:S06]  /*13d0*/  SEL R4, R4, RZ, P0 ;  /* 0x000000ff04047207 */ /* 0x000fcc0000000000 */
[----:B------:R-:W-:-:S05]  /*13e0*/  @P1 LOP3.LUT R7, R6, 0x43f00000, RZ, 0xfc, !PT ;  /* 0x43f0000006071812 */ /* 0x000fca00078efcff */
[----:B------:R-:W-:-:S04]  /*13f0*/  IMAD.MOV.U32 R5, RZ, RZ, R7 ;  /* 0x000000ffff057224 */ /* 0x000fc800078e0007 */
[----:B------:R-:W-:Y:S02]  /*1400*/  IMAD.MOV.U32 R7, RZ, RZ, R5 ;  /* 0x000000ffff077224 */ /* 0x000fe400078e0005 */
[----:B------:R-:W-:-:S06]  /*1410*/  DSETP.MAX.AND P0, P1, RZ, R4, PT ;  /* 0x00000004ff00722a */ /* 0x000fcc000390f000 */
[C---:B------:R-:W-:Y:S02]  /*1420*/  FSEL R9, R2.reuse, R7, P0 ;  /* 0x0000000702097208 */ /* 0x040fe40000000000 */
[----:B------:R-:W-:-:S06]  /*1430*/  SEL R4, R2, R4, P0 ;  /* 0x0000000402047207 */ /* 0x000fcc0000000000 */
[----:B------:R-:W-:Y:S02]  /*1440*/  @P1 LOP3.LUT R9, R7, 0x80000, RZ, 0xfc, !PT ;  /* 0x0008000007091812 */ /* 0x000fe400078efcff */
[----:B------:R-:W0:Y:S03]  /*1450*/  LDC.64 R6, c[0x0][0x3c0] ;  /* 0x0000f000ff067b82 */ /* 0x000e260000000a00 */
[----:B------:R-:W-:-:S06]  /*1460*/  IMAD.MOV.U32 R5, RZ, RZ, R9 ;  /* 0x000000ffff057224 */ /* 0x000fcc00078e0009 */
[----:B------:R-:W-:-:S10]  /*1470*/  DADD R4, R4, 0.5 ;  /* 0x3fe0000004047429 */ /* 0x000fd40000000000 */
[----:B------:R-:W1:Y:S01]  /*1480*/  F2I.U64.F64.TRUNC R4, R4 ;  /* 0x0000000400047311 */ /* 0x000e62000030d800 */
[----:B0-----:R-:W-:Y:S01]  /*1490*/  IMAD.WIDE R6, R0, 0x8, R6 ;  /* 0x0000000800067825 */ /* 0x001fe200078e0206 */
[----:B-1----:R-:W-:-:S05]  /*14a0*/  IADD3 R8, P0, PT, R4, R8, RZ ;  /* 0x0000000804087210 */ /* 0x002fca0007f1e0ff */
[----:B------:R-:W-:-:S05]  /*14b0*/  IMAD.X R9, R5, 0x1, R3, P0 ;  /* 0x0000000105097824 */ /* 0x000fca00000e0603 */
[----:B------:R-:W-:Y:S01]  /*14c0*/  STG.E.64 desc[UR6][R6.64], R8 ;  /* 0x0000000806007986 */ /* 0x000fe2000c101b06 */
[----:B------:R-:W-:Y:S05]  /*14d0*/  EXIT ;  /* 0x000000000000794d */ /* 0x000fea0003800000 */
.L_x_904:
        /* <DEDUP_REMOVED lines=10> */
.L_x_2815:


//--------------------- .text._Z39decompressFullFile_WorkStealingAdvancedIyEvPK14CompressedDataIT_EPS1_iPi --------------------------
	.section	.text._Z39decompressFullFile_WorkStealingAdvancedIyEvPK14CompressedDataIT_EPS1_iPi,"ax",@progbits
	.align	128
        .global         _Z39decompressFullFile_WorkStealingAdvancedIyEvPK14CompressedDataIT_EPS1_iPi
        .type           _Z39decompressFullFile_WorkStealingAdvancedIyEvPK14CompressedDataIT_EPS1_iPi,@function
        .size           _Z39decompressFullFile_WorkStealingAdvancedIyEvPK14CompressedDataIT_EPS1_iPi,(.L_x_2816 - _Z39decompressFullFile_WorkStealingAdvancedIyEvPK14CompressedDataIT_EPS1_iPi)
        .other          _Z39decompressFullFile_WorkStealingAdvancedIyEvPK14CompressedDataIT_EPS1_iPi,@"STO_CUDA_ENTRY STV_DEFAULT"
_Z39decompressFullFile_WorkStealingAdvancedIyEvPK14CompressedDataIT_EPS1_iPi:
.text._Z39decompressFullFile_WorkStealingAdvancedIyEvPK14CompressedDataIT_EPS1_iPi:
        /* <DEDUP_REMOVED lines=17> */
.L_x_963:
        /* <DEDUP_REMOVED lines=12> */
.L_x_908:
        /* <DEDUP_REMOVED lines=26> */
.L_x_907:
[----:B------:R-:W-:Y:S05]  /*0370*/  BSYNC.RECONVERGENT B0 ;  /* 0x0000000000007941 */ /* 0x000fea0003800200 */
.L_x_906:
[----:B------:R-:W-:Y:S02]  /*0380*/  ISETP.GE.AND P0, PT, R20, 0x8, PT ;  /* 0x000000081400780c */ /* 0x000fe40003f06270 */
[C---:B------:R-:W-:Y:S01]  /*0390*/  ISETP.LT.U32.AND P1, PT, R22.reuse, 0x7, PT ;  /* 0x000000071600780c */ /* 0x040fe20003f21070 */
[----:B------:R-:W-:-:S12]  /*03a0*/  VIADD R22, R22, 0x1 ;  /* 0x0000000116167836 */ /* 0x000fd80000000000 */
[----:B------:R-:W-:Y:S05]  /*03b0*/  @!P0 BRA P1, `(.L_x_908) ;  /* 0xfffffffc00848947 */ /* 0x000fea000083ffff */
.L_x_905:
        /* <DEDUP_REMOVED lines=38> */
.L_x_913:
[----:B------:R-:W-:-:S05]  /*0620*/  IMAD.IADD R21, R25, 0x1, R22 ;  /* 0x0000000119157824 */ /* 0x000fca00078e0216 */
[----:B0-----:R-:W-:-:S13]  /*0630*/  ISETP.GE.AND P0, PT, R21, UR7, PT ;  /* 0x0000000715007c0c */ /* 0x001fda000bf06270 */
[----:B--2---:R-:W-:Y:S05]  /*0640*/  @P0 BRA `(.L_x_910) ;  /* 0x0000001000080947 */ /* 0x004fea0003800000 */
[----:B------:R-:W-:Y:S01]  /*0650*/  IMAD.MOV.U32 R14, RZ, RZ, 0x8 ;  /* 0x00000008ff0e7424 */ /* 0x000fe200078e00ff */
[----:B------:R-:W0:Y:S03]  /*0660*/  LDC.64 R18, c[0x0][0x388] ;  /* 0x0000e200ff127b82 */ /* 0x000e260000000a00 */
[----:B------:R-:W-:-:S06]  /*0670*/  IMAD.WIDE R14, R21, R14, UR10 ;  /* 0x0000000a150e7e25 */ /* 0x000fcc000f8e020e */
[----:B------:R-:W2:Y:S01]  /*0680*/  LD.E.64 R14, desc[UR12][R14.64] ;  /* 0x0000000c0e0e7980 */ /* 0x000ea2000c101b00 */
[----:B------:R-:W-:-:S05]  /*0690*/  VIADD R22, R22, 0x20 ;  /* 0x0000002016167836 */ /* 0x000fca0000000000 */
[----:B------:R-:W-:Y:S01]  /*06a0*/  ISETP.GE.AND P0, PT, R22, R23, PT ;  /* 0x000000171600720c */ /* 0x000fe20003f06270 */
[----:B0-----:R-:W-:-:S05]  /*06b0*/  IMAD.WIDE R18, R21, 0x8, R18 ;  /* 0x0000000815127825 */ /* 0x001fca00078e0212 */
[----:B--2---:R2:W-:Y:S07]  /*06c0*/  STG.E.64 desc[UR12][R18.64], R14 ;  /* 0x0000000e12007986 */ /* 0x0045ee000c101b0c */
[----:B------:R-:W-:Y:S05]  /*06d0*/  @!P0 BRA `(.L_x_913) ;  /* 0xfffffffc00d08947 */ /* 0x000fea000383ffff */
[----:B------:R-:W-:Y:S05]  /*06e0*/  BRA `(.L_x_910) ;  /* 0x0000000c00e07947 */ /* 0x000fea0003800000 */
.L_x_912:
[----:B------:R-:W-:-:S04]  /*06f0*/  UISETP.NE.U32.AND UP0, UPT, UR8, URZ, UPT ;  /* 0x000000ff0800728c */ /* 0x000fc8000bf05070 */
[----:B------:R-:W-:-:S09]  /*0700*/  UISETP.NE.AND.EX UP0, UPT, UR9, URZ, UPT, UP0 ;  /* 0x000000ff0900728c */ /* 0x000fd2000bf05300 */
[----:B------:R-:W-:Y:S05]  /*0710*/  BRA.U !UP0, `(.L_x_914) ;  /* 0x0000000508407547 */ /* 0x000fea000b800000 */
[----:B------:R-:W-:-:S04]  /*0720*/  LEA R18, P0, R27, R2, 0x3 ;  /* 0x000000021b127211 */ /* 0x000fc800078018ff */
[----:B------:R-:W-:-:S09]  /*0730*/  LEA.HI.X R19, R27, R3, R16, 0x3, P0 ;  /* 0x000000031b137211 */ /* 0x000fd200000f1c10 */
.L_x_920:
        /* <DEDUP_REMOVED lines=8> */
[----:B------:R2:W-:Y:S01]  /*07c0*/  @!P0 STG.E.64 desc[UR12][R20.64], RZ ;  /* 0x000000ff14008986 */ /* 0x0005e2000c101b0c */
        /* <DEDUP_REMOVED lines=8> */
[----:B------:R-:W-:Y:S01]  /*0850*/  CS2R R26, SRZ ;  /* 0x00000000001a7805 */ /* 0x000fe2000001ff00 */
[----:B------:R-:W-:Y:S01]  /*0860*/  IMAD.MOV.U32 R24, RZ, RZ, RZ ;  /* 0x000000ffff187224 */ /* 0x000fe200078e00ff */
[----:B------:R-:W-:-:S05]  /*0870*/  LEA.HI R29, P0, R29, R30, RZ, 0x5 ;  /* 0x0000001e1d1d7211 */ /* 0x000fca00078128ff */
[----:B------:R-:W-:-:S05]  /*0880*/  IMAD.X R20, RZ, RZ, R31, P0 ;  /* 0x000000ffff147224 */ /* 0x000fca00000e061f */
[----:B------:R-:W-:-:S05]  /*0890*/  SHF.R.S64 R29, R29, 0x5, R20 ;  /* 0x000000051d1d7819 */ /* 0x000fca0000001014 */
[----:B------:R-:W-:-:S07]  /*08a0*/  IMAD R20, R29, -0x20, R30 ;  /* 0xffffffe01d147824 */ /* 0x000fce00078e021e */
.L_x_918:
        /* <DEDUP_REMOVED lines=18> */
[----:B------:R-:W-:Y:S01]  /*09d0*/  LOP3.LUT R27, R20, R27, RZ, 0xfc, !PT ;  /* 0x0000001b141b7212 */ /* 0x000fe200078efcff */
[----:B------:R-:W-:Y:S01]  /*09e0*/  IMAD.MOV.U32 R20, RZ, RZ, RZ ;  /* 0x000000ffff147224 */ /* 0x000fe200078e00ff */
[----:B------:R-:W-:Y:S02]  /*09f0*/  LOP3.LUT R26, R33, R26, RZ, 0xfc, !PT ;  /* 0x0000001a211a7212 */ /* 0x000fe400078efcff */
[----:B------:R-:W-:-:S13]  /*0a00*/  ISETP.GE.AND P0, PT, R24, 0x40, PT ;  /* 0x000000401800780c */ /* 0x000fda0003f06270 */
[----:B------:R-:W-:Y:S05]  /*0a10*/  @!P0 BRA P1, `(.L_x_918) ;  /* 0xfffffffc00a48947 */ /* 0x000fea000083ffff */
[----:B01----:R-:W-:Y:S05]  /*0a20*/  BSYNC.RECONVERGENT B1 ;  /* 0x0000000000017941 */ /* 0x003fea0003800200 */
.L_x_917:
[----:B------:R-:W-:Y:S05]  /*0a30*/  BRA `(.L_x_919) ;  /* 0x00000000005c7947 */ /* 0x000fea0003800000 */
.L_x_916:
        /* <DEDUP_REMOVED lines=18> */
[----:B------:R-:W-:Y:S01]  /*0b60*/  SHF.L.U32 R21, R24, R21, RZ ;  /* 0x0000001518157219 */ /* 0x000fe200000006ff */
[----:B------:R-:W-:Y:S01]  /*0b70*/  IMAD.MOV.U32 R27, RZ, RZ, RZ ;  /* 0x000000ffff1b7224 */ /* 0x000fe200078e00ff */
[-C--:B--2---:R-:W-:Y:S02]  /*0b80*/  @P0 SHF.R.W.U32 R26, R30, R20.reuse, R33 ;  /* 0x000000141e1a0219 */ /* 0x084fe40000001e21 */
[----:B------:R-:W-:-:S04]  /*0b90*/  @!P0 SHF.R.U32.HI R26, RZ, R20, R30 ;  /* 0x00000014ff1a8219 */ /* 0x000fc8000001161e */
[----:B------:R-:W-:-:S07]  /*0ba0*/  LOP3.LUT R26, R26, R21, RZ, 0x30, !PT ;  /* 0x000000151a1a7212 */ /* 0x000fce00078e30ff */
.L_x_919:
[----:B------:R-:W2:Y:S02]  /*0bb0*/  LDC.64 R20, c[0x0][0x388] ;  /* 0x0000e200ff147b82 */ /* 0x000ea40000000a00 */
[----:B--2---:R-:W-:-:S05]  /*0bc0*/  IMAD.WIDE R20, R16, 0x8, R20 ;  /* 0x0000000810147825 */ /* 0x004fca00078e0214 */
[----:B------:R3:W-:Y:S02]  /*0bd0*/  STG.E.64 desc[UR12][R20.64], R26 ;  /* 0x0000001a14007986 */ /* 0x0007e4000c101b0c */
.L_x_915:
[----:B------:R-:W-:-:S05]  /*0be0*/  VIADD R22, R22, 0x20 ;  /* 0x0000002016167836 */ /* 0x000fca0000000000 */
[----:B------:R-:W-:-:S13]  /*0bf0*/  ISETP.GE.AND P0, PT, R22, R23, PT ;  /* 0x000000171600720c */ /* 0x000fda0003f06270 */
[----:B------:R-:W-:Y:S05]  /*0c00*/  @!P0 BRA `(.L_x_920) ;  /* 0xfffffff800cc8947 */ /* 0x000fea000383ffff */
[----:B------:R-:W-:Y:S05]  /*0c10*/  BRA `(.L_x_910) ;  /* 0x0000000800947947 */ /* 0x000fea0003800000 */
.L_x_914:
[----:B------:R-:W2:Y:S08]  /*0c20*/  LDC R16, c[0x0][0x390] ;  /* 0x0000e400ff107b82 */ /* 0x000eb00000000800 */
[----:B------:R-:W3:Y:S02]  /*0c30*/  LDC.64 R18, c[0x0][0x388] ;  /* 0x0000e200ff127b82 */ /* 0x000ee40000000a00 */
.L_x_921:
[----:B------:R-:W-:-:S05]  /*0c40*/  IMAD.IADD R15, R25, 0x1, R22 ;  /* 0x00000001190f7824 */ /* 0x000fca00078e0216 */
[----:B--2---:R-:W-:-:S13]  /*0c50*/  ISETP.GE.AND P0, PT, R15, R16, PT ;  /* 0x000000100f00720c */ /* 0x004fda0003f06270 */
[----:B------:R-:W-:Y:S05]  /*0c60*/  @P0 BRA `(.L_x_910) ;  /* 0x0000000800800947 */ /* 0x000fea0003800000 */
[----:B---3--:R-:W-:-:S04]  /*0c70*/  IMAD.WIDE R14, R15, 0x8, R18 ;  /* 0x000000080f0e7825 */ /* 0x008fc800078e0212 */
[----:B------:R-:W-:Y:S01]  /*0c80*/  VIADD R22, R22, 0x20 ;  /* 0x0000002016167836 */ /* 0x000fe20000000000 */
[----:B------:R4:W-:Y:S04]  /*0c90*/  STG.E.64 desc[UR12][R14.64], RZ ;  /* 0x000000ff0e007986 */ /* 0x0009e8000c101b0c */
[----:B------:R-:W-:-:S13]  /*0ca0*/  ISETP.GE.AND P0, PT, R22, R23, PT ;  /* 0x000000171600720c */ /* 0x000fda0003f06270 */
[----:B----4-:R-:W-:Y:S05]  /*0cb0*/  @!P0 BRA `(.L_x_921) ;  /* 0xfffffffc00e08947 */ /* 0x010fea000383ffff */
[----:B------:R-:W-:Y:S05]  /*0cc0*/  BRA `(.L_x_910) ;  /* 0x0000000800687947 */ /* 0x000fea0003800000 */
.L_x_911:
        /* <DEDUP_REMOVED lines=10> */
.L_x_929:
[----:B------:R-:W-:-:S05]  /*0d70*/  IMAD.IADD R26, R25, 0x1, R22 ;  /* 0x00000001191a7824 */ /* 0x000fca00078e0216 */
[----:B-1----:R-:W-:-:S13]  /*0d80*/  ISETP.GE.AND P0, PT, R26, UR14, PT ;  /* 0x0000000e1a007c0c */ /* 0x002fda000bf06270 */
[----:B---3--:R-:W-:Y:S05]  /*0d90*/  @P0 BRA `(.L_x_923) ;  /* 0x0000000800200947 */ /* 0x008fea0003800000 */
[----:B------:R-:W-:Y:S01]  /*0da0*/  ISETP.NE.U32.AND P0, PT, RZ, UR10, PT ;  /* 0x0000000aff007c0c */ /* 0x000fe2000bf05070 */
[----:B------:R-:W-:-:S03]  /*0db0*/  IMAD.MOV.U32 R31, RZ, RZ, 0x8 ;  /* 0x00000008ff1f7424 */ /* 0x000fc600078e00ff */
[----:B------:R-:W-:-:S13]  /*0dc0*/  ISETP.NE.AND.EX P0, PT, RZ, UR11, PT, P0 ;  /* 0x0000000bff007c0c */ /* 0x000fda000bf05300 */
[----:B------:R-:W-:-:S06]  /*0dd0*/  @P0 IMAD.WIDE R30, R26, R31, UR10 ;  /* 0x0000000a1a1e0e25 */ /* 0x000fcc000f8e021f */
[----:B------:R-:W5:Y:S01]  /*0de0*/  @P0 LD.E.64 R30, desc[UR12][R30.64] ;  /* 0x0000000c1e1e0980 */ /* 0x000f62000c101b00 */
[----:B--2---:R-:W1:Y:S01]  /*0df0*/  I2F.F64.U32 R20, R22 ;  /* 0x0000001600147312 */ /* 0x004e620000201800 */
[----:B------:R-:W-:Y:S01]  /*0e00*/  ISETP.NE.AND P1, PT, R24, 0x2, PT ;  /* 0x000000021800780c */ /* 0x000fe20003f25270 */
[----:B------:R-:W-:Y:S01]  /*0e10*/  IMAD.MOV.U32 R29, RZ, RZ, RZ ;  /* 0x000000ffff1d7224 */ /* 0x000fe200078e00ff */
[----:B-1---5:R-:W-:Y:S02]  /*0e20*/  DFMA R32, R18, R20, R16 ;  /* 0x000000141220722b */ /* 0x022fe40000000010 */
        /* <DEDUP_REMOVED lines=10> */
[----:B------:R-:W-:Y:S01]  /*0ed0*/  IMAD.MOV.U32 R32, RZ, RZ, 0x80000 ;  /* 0x00080000ff207424 */ /* 0x000fe200078e00ff */
[----:B------:R-:W-:-:S03]  /*0ee0*/  SEL R20, R20, R29, P1 ;  /* 0x0000001d14147207 */ /* 0x000fc60000800000 */
[----:B------:R-:W-:Y:S02]  /*0ef0*/  IMAD.MOV.U32 R21, RZ, RZ, R33 ;  /* 0x000000ffff157224 */ /* 0x000fe400078e0021 */
[----:B------:R-:W-:Y:S02]  /*0f00*/  IMAD.MOV.U32 R33, RZ, RZ, 0x3fe00000 ;  /* 0x3fe00000ff217424 */ /* 0x000fe400078e00ff */
[----:B------:R-:W-:Y:S02]  /*0f10*/  IMAD.MOV.U32 R29, RZ, RZ, R21 ;  /* 0x000000ffff1d7224 */ /* 0x000fe400078e0015 */
[----:B------:R-:W-:-:S06]  /*0f20*/  DSETP.MIN.AND P1, P2, R20, 1.84467440737095516160e+19, PT ;  /* 0x43f000001400742a */ /* 0x000fcc0003a20000 */
[----:B------:R-:W-:Y:S02]  /*0f30*/  FSEL R29, R29, 480, P1 ;  /* 0x43f000001d1d7808 */ /* 0x000fe40000800000 */
[----:B------:R-:W-:-:S06]  /*0f40*/  SEL R20, R20, RZ, P1 ;  /* 0x000000ff14147207 */ /* 0x000fcc0000800000 */
[----:B------:R-:W-:Y:S01]  /*0f50*/  @P2 LOP3.LUT R29, R32, 0x43f00000, RZ, 0xfc, !PT ;  /* 0x43f00000201d2812 */ /* 0x000fe200078efcff */
[----:B------:R-:W-:-:S04]  /*0f60*/  IMAD.MOV.U32 R32, RZ, RZ, RZ ;  /* 0x000000ffff207224 */ /* 0x000fc800078e00ff */
[----:B------:R-:W-:-:S05]  /*0f70*/  IMAD.MOV.U32 R21, RZ, RZ, R29 ;  /* 0x000000ffff157224 */ /* 0x000fca00078e001d */
[----:B------:R-:W-:-:S06]  /*0f80*/  LOP3.LUT R33, R33, 0x80000000, R21, 0xb8, !PT ;  /* 0x8000000021217812 */ /* 0x000fcc00078eb815 */
[----:B------:R-:W-:Y:S01]  /*0f90*/  DADD.RZ R20, R20, R32 ;  /* 0x0000000014147229 */ /* 0x000fe2000000c020 */
[----:B------:R-:W-:Y:S10]  /*0fa0*/  @P0 BRA `(.L_x_924) ;  /* 0x0000000400780947 */ /* 0x000ff40003800000 */
[----:B------:R-:W-:Y:S01]  /*0fb0*/  UISETP.NE.U32.AND UP0, UPT, UR8, URZ, UPT ;  /* 0x000000ff0800728c */ /* 0x000fe2000bf05070 */
[----:B------:R-:W-:-:S03]  /*0fc0*/  CS2R R30, SRZ ;  /* 0x00000000001e7805 */ /* 0x000fc6000001ff00 */
[----:B------:R-:W-:-:S09]  /*0fd0*/  UISETP.NE.AND.EX UP0, UPT, UR9, URZ, UPT, UP0 ;  /* 0x000000ff0900728c */ /* 0x000fd2000bf05300 */
[----:B------:R-:W-:Y:S05]  /*0fe0*/  BRA.U !UP0, `(.L_x_924) ;  /* 0x0000000508687547 */ /* 0x000fea000b800000 */
[----:B------:R-:W-:-:S05]  /*0ff0*/  IMAD.WIDE R32, R27, 0x4, R4 ;  /* 0x000000041b207825 */ /* 0x000fca00078e0204 */
[----:B------:R-:W2:Y:S02]  /*1000*/  LD.E R29, desc[UR12][R32.64] ;  /* 0x0000000c201d7980 */ /* 0x000ea4000c101900 */
[----:B--2---:R-:W-:-:S13]  /*1010*/  ISETP.GE.AND P0, PT, R29, 0x1, PT ;  /* 0x000000011d00780c */ /* 0x004fda0003f06270 */
[----:B------:R-:W-:Y:S05]  /*1020*/  @!P0 BRA `(.L_x_924) ;  /* 0x0000000400588947 */ /* 0x000fea0003800000 */
[----:B------:R-:W-:-:S06]  /*1030*/  IMAD.WIDE R30, R27, 0x8, R2 ;  /* 0x000000081b1e7825 */ /* 0x000fcc00078e0202 */
        /* <DEDUP_REMOVED lines=8> */
[----:B------:R-:W-:Y:S02]  /*10c0*/  IADD3.X R30, PT, PT, R35, 0x1, RZ, P0, !PT ;  /* 0x00000001231e7810 */ /* 0x000fe400007fe4ff */
        /* <DEDUP_REMOVED lines=18> */
.L_x_925:
        /* <DEDUP_REMOVED lines=39> */
.L_x_927:
[----:B------:R-:W-:-:S05]  /*1460*/  IMAD.MOV.U32 R30, RZ, RZ, -0x1 ;  /* 0xffffffffff1e7424 */ /* 0x000fca00078e00ff */
[----:B------:R-:W-:-:S04]  /*1470*/  SHF.L.U32 R37, R30, R37, RZ ;  /* 0x000000251e257219 */ /* 0x000fc800000006ff */
[----:B-----5:R-:W-:-:S04]  /*1480*/  LOP3.LUT R37, R33, R37, RZ, 0x30, !PT ;  /* 0x0000002521257212 */ /* 0x020fc800078e30ff */
[CC--:B------:R-:W-:Y:S02]  /*1490*/  SHF.L.U32 R30, R37.reuse, R38.reuse, RZ ;  /* 0x00000026251e7219 */ /* 0x0c0fe400000006ff */
[----:B------:R-:W-:Y:S02]  /*14a0*/  SHF.L.U64.HI R31, R37, R38, RZ ;  /* 0x00000026251f7219 */ /* 0x000fe400000102ff */
[----:B------:R-:W-:-:S07]  /*14b0*/  LOP3.LUT R30, R30, R39, RZ, 0xfc, !PT ;  /* 0x000000271e1e7212 */ /* 0x000fce00078efcff */
.L_x_928:
[----:B0-----:R-:W-:Y:S05]  /*14c0*/  BSYNC.RECONVERGENT B2 ;  /* 0x0000000000027941 */ /* 0x001fea0003800200 */
.L_x_926:
        /* <DEDUP_REMOVED lines=12> */
.L_x_924:
[----:B------:R-:W1:Y:S01]  /*1590*/  LDC.64 R34, c[0x0][0x388] ;  /* 0x0000e200ff227b82 */ /* 0x000e620000000a00 */
[----:B------:R-:W2:Y:S01]  /*15a0*/  F2I.U64.F64.TRUNC R20, R20 ;  /* 0x0000001400147311 */ /* 0x000ea2000030d800 */
[----:B------:R-:W-:Y:S01]  /*15b0*/  VIADD R22, R22, 0x20 ;  /* 0x0000002016167836 */ /* 0x000fe20000000000 */
[----:B--2---:R-:W-:-:S05]  /*15c0*/  IADD3 R32, P0, PT, R20, R30, RZ ;  /* 0x0000001e14207210 */ /* 0x004fca0007f1e0ff */
[----:B------:R-:W-:Y:S01]  /*15d0*/  IMAD.X R33, R21, 0x1, R31, P0 ;  /* 0x0000000115217824 */ /* 0x000fe200000e061f */
[----:B------:R-:W-:Y:S01]  /*15e0*/  ISETP.GE.AND P0, PT, R22, R23, PT ;  /* 0x000000171600720c */ /* 0x000fe20003f06270 */
[----:B-1----:R-:W-:-:S05]  /*15f0*/  IMAD.WIDE R30, R26, 0x8, R34 ;  /* 0x000000081a1e7825 */ /* 0x002fca00078e0222 */
[----:B------:R3:W-:Y:S07]  /*1600*/  STG.E.64 desc[UR12][R30.64], R32 ;  /* 0x000000201e007986 */ /* 0x0007ee000c101b0c */
[----:B------:R-:W-:Y:S05]  /*1610*/  @!P0 BRA `(.L_x_929) ;  /* 0xfffffff400d48947 */ /* 0x000fea000383ffff */
.L_x_923:
[----:B0-----:R-:W-:Y:S05]  /*1620*/  BSYNC.RECONVERGENT B1 ;  /* 0x0000000000017941 */ /* 0x001fea0003800200 */
.L_x_922:
[----:B------:R-:W0:Y:S01]  /*1630*/  S2UR UR6, SR_CgaCtaId ;  /* 0x00000000000679c3 */ /* 0x000e220000008800 */
[----:B------:R-:W-:Y:S02]  /*1640*/  UMOV UR5, 0x400 ;  /* 0x0000040000057882 */ /* 0x000fe40000000000 */
[----:B0-----:R-:W-:-:S09]  /*1650*/  ULEA UR5, UR6, UR5, 0x18 ;  /* 0x0000000506057291 */ /* 0x001fd2000f8ec0ff */
[----:B-----5:R-:W4:Y:S03]  /*1660*/  LDS R17, [UR5+0x20] ;  /* 0x00002005ff117984 */ /* 0x020f260008000800 */
.L_x_910:
[----:B01----:R-:W-:Y:S05]  /*1670*/  BSYNC.RECONVERGENT B0 ;  /* 0x0000000000007941 */ /* 0x003fea0003800200 */
.L_x_909:
[----:B----4-:R-:W-:Y:S01]  /*1680*/  ISETP.GE.AND P0, PT, R17, 0x1, PT ;  /* 0x000000011100780c */ /* 0x010fe20003f06270 */
[----:B------:R-:W-:-:S12]  /*1690*/  BSSY.RECONVERGENT B1, `(.L_x_930) ;  /* 0x000013e000017945 */ /* 0x000fd80003800200 */
[----:B------:R-:W-:Y:S05]  /*16a0*/  @!P0 BRA `(.L_x_931) ;  /* 0x0000001000f08947 */ /* 0x000fea0003800000 */
[----:B------:R-:W-:Y:S02]  /*16b0*/  IMAD.MOV.U32 R29, RZ, RZ, RZ ;  /* 0x000000ffff1d7224 */ /* 0x000fe400078e00ff */
[----:B---3--:R-:W-:-:S07]  /*16c0*/  IMAD.MOV.U32 R30, RZ, RZ, RZ ;  /* 0x000000ffff1e7224 */ /* 0x008fce00078e00ff */
.L_x_962:
[----:B012--5:R-:W0:Y:S01]  /*16d0*/  S2R R15, SR_CgaCtaId ;  /* 0x00000000000f7919 */ /* 0x027e220000008800 */
[----:B------:R-:W-:Y:S01]  /*16e0*/  MOV R14, 0x400 ;  /* 0x00000400000e7802 */ /* 0x000fe20000000f00 */
[----:B------:R-:W-:Y:S01]  /*16f0*/  BSSY.RECONVERGENT B0, `(.L_x_932) ;  /* 0x000012f000007945 */ /* 0x000fe20003800200 */
[----:B------:R-:W-:Y:S02]  /*1700*/  ISETP.GE.U32.AND P0, PT, R28, 0x20, PT ;  /* 0x000000201c00780c */ /* 0x000fe40003f06070 */
[----:B0-----:R-:W-:Y:S02]  /*1710*/  LEA R31, R15, R14, 0x18 ;  /* 0x0000000e0f1f7211 */ /* 0x001fe400078ec0ff */
        /* <DEDUP_REMOVED lines=27> */
.L_x_938:
[----:B0-----:R-:W0:Y:S01]  /*18d0*/  LDCU UR4, c[0x0][0x390] ;  /* 0x00007200ff0477ac */ /* 0x001e220008000800 */
[----:B------:R-:W-:-:S05]  /*18e0*/  IMAD.IADD R21, R32, 0x1, R36 ;  /* 0x0000000120157824 */ /* 0x000fca00078e0224 */
[----:B0-----:R-:W-:-:S13]  /*18f0*/  ISETP.GE.AND P0, PT, R21, UR4, PT ;  /* 0x0000000415007c0c */ /* 0x001fda000bf06270 */
[----:B------:R-:W-:Y:S05]  /*1900*/  @P0 BRA `(.L_x_937) ;  /* 0x0000000000240947 */ /* 0x000fea0003800000 */
        /* <DEDUP_REMOVED lines=9> */
.L_x_937:
[----:B------:R-:W-:Y:S05]  /*19a0*/  BSYNC.RECONVERGENT B2 ;  /* 0x0000000000027941 */ /* 0x000fea0003800200 */
.L_x_936:
[----:B------:R-:W-:Y:S05]  /*19b0*/  BRA `(.L_x_933) ;  /* 0x0000001000087947 */ /* 0x000fea0003800000 */
.L_x_935:
[----:B------:R-:W-:-:S04]  /*19c0*/  UISETP.NE.U32.AND UP0, UPT, UR8, URZ, UPT ;  /* 0x000000ff0800728c */ /* 0x000fc8000bf05070 */
[----:B------:R-:W-:-:S09]  /*19d0*/  UISETP.NE.AND.EX UP0, UPT, UR9, URZ, UPT, UP0 ;  /* 0x000000ff0900728c */ /* 0x000fd2000bf05300 */
[----:B------:R-:W-:Y:S05]  /*19e0*/  BRA.U !UP0, `(.L_x_939) ;  /* 0x0000000508547547 */ /* 0x000fea000b800000 */
[----:B------:R-:W-:Y:S01]  /*19f0*/  BSSY.RECONVERGENT B2, `(.L_x_940) ;  /* 0x0000053000027945 */ /* 0x000fe20003800200 */
.L_x_949:
        /* <DEDUP_REMOVED lines=10> */
[----:B------:R0:W-:Y:S01]  /*1aa0*/  @!P0 STG.E.64 desc[UR12][R20.64], RZ ;  /* 0x000000ff14008986 */ /* 0x0001e2000c101b0c */
        /* <DEDUP_REMOVED lines=15> */
.L_x_947:
        /* <DEDUP_REMOVED lines=23> */
[----:B------:R-:W-:Y:S05]  /*1d10*/  BSYNC.RECONVERGENT B5 ;  /* 0x0000000000057941 */ /* 0x000fea0003800200 */
.L_x_946:
[----:B------:R-:W-:Y:S05]  /*1d20*/  BRA `(.L_x_948) ;  /* 0x00000000005c7947 */ /* 0x000fea0003800000 */
.L_x_945:
        /* <DEDUP_REMOVED lines=20> */
[----:B------:R-:W-:Y:S01]  /*1e70*/  @!P0 SHF.R.U32.HI R20, RZ, R21, R18 ;  /* 0x00000015ff148219 */ /* 0x000fe20000011612 */
[----:B------:R-:W-:-:S03]  /*1e80*/  IMAD.MOV.U32 R21, RZ, RZ, RZ ;  /* 0x000000ffff157224 */ /* 0x000fc600078e00ff */
[----:B------:R-:W-:-:S07]  /*1e90*/  LOP3.LUT R20, R20, R15, RZ, 0x30, !PT ;  /* 0x0000000f14147212 */ /* 0x000fce00078e30ff */
.L_x_948:
[----:B------:R-:W-:Y:S05]  /*1ea0*/  BSYNC.RECONVERGENT B4 ;  /* 0x0000000000047941 */ /* 0x000fea0003800200 */
.L_x_944:
[----:B------:R-:W0:Y:S02]  /*1eb0*/  LDC.64 R18, c[0x0][0x388] ;  /* 0x0000e200ff127b82 */ /* 0x000e240000000a00 */
[----:B0-----:R-:W-:-:S05]  /*1ec0*/  IMAD.WIDE R18, R14, 0x8, R18 ;  /* 0x000000080e127825 */ /* 0x001fca00078e0212 */
[----:B------:R1:W-:Y:S02]  /*1ed0*/  STG.E.64 desc[UR12][R18.64], R20 ;  /* 0x0000001412007986 */ /* 0x0003e4000c101b0c */
.L_x_943:
[----:B------:R-:W-:Y:S05]  /*1ee0*/  BSYNC.RECONVERGENT B3 ;  /* 0x0000000000037941 */ /* 0x000fea0003800200 */
.L_x_942:
[----:B------:R-:W-:-:S05]  /*1ef0*/  VIADD R36, R36, 0x20 ;  /* 0x0000002024247836 */ /* 0x000fca0000000000 */
[----:B------:R-:W-:-:S13]  /*1f00*/  ISETP.GE.AND P0, PT, R36, R33, PT ;  /* 0x000000212400720c */ /* 0x000fda0003f06270 */
[----:B------:R-:W-:Y:S05]  /*1f10*/  @!P0 BRA `(.L_x_949) ;  /* 0xfffffff800b88947 */ /* 0x000fea000383ffff */
.L_x_941:
[----:B------:R-:W-:Y:S05]  /*1f20*/  BSYNC.RECONVERGENT B2 ;  /* 0x0000000000027941 */ /* 0x000fea0003800200 */
.L_x_940:
[----:B------:R-:W-:Y:S05]  /*1f30*/  BRA `(.L_x_933) ;  /* 0x0000000800a87947 */ /* 0x000fea0003800000 */
.L_x_939:
[----:B------:R-:W0:Y:S01]  /*1f40*/  LDC R16, c[0x0][0x390] ;  /* 0x0000e400ff107b82 */ /* 0x000e220000000800 */
[----:B------:R-:W-:Y:S01]  /*1f50*/  BSSY.RECONVERGENT B2, `(.L_x_950) ;  /* 0x000000a000027945 */ /* 0x000fe20003800200 */
.L_x_952:
[----:B------:R-:W-:-:S05]  /*1f60*/  IMAD.IADD R19, R32, 0x1, R36 ;  /* 0x0000000120137824 */ /* 0x000fca00078e0224 */
[----:B0-----:R-:W-:-:S13]  /*1f70*/  ISETP.GE.AND P0, PT, R19, R16, PT ;  /* 0x000000101300720c */ /* 0x001fda0003f06270 */
[----:B-1----:R-:W-:Y:S05]  /*1f80*/  @P0 BRA `(.L_x_951) ;  /* 0x0000000000180947 */ /* 0x002fea0003800000 */
[----:B------:R-:W0:Y:S01]  /*1f90*/  LDC.64 R14, c[0x0][0x388] ;  /* 0x0000e200ff0e7b82 */ /* 0x000e220000000a00 */
[----:B------:R-:W-:-:S05]  /*1fa0*/  VIADD R36, R36, 0x20 ;  /* 0x0000002024247836 */ /* 0x000fca0000000000 */
[----:B------:R-:W-:Y:S01]  /*1fb0*/  ISETP.GE.AND P0, PT, R36, R33, PT ;  /* 0x000000212400720c */ /* 0x000fe20003f06270 */
[----:B0-----:R-:W-:-:S05]  /*1fc0*/  IMAD.WIDE R14, R19, 0x8, R14 ;  /* 0x00000008130e7825 */ /* 0x001fca00078e020e */
[----:B------:R1:W-:Y:S07]  /*1fd0*/  STG.E.64 desc[UR12][R14.64], RZ ;  /* 0x000000ff0e007986 */ /* 0x0003ee000c101b0c */
[----:B------:R-:W-:Y:S05]  /*1fe0*/  @!P0 BRA `(.L_x_952) ;  /* 0xfffffffc00dc8947 */ /* 0x000fea000383ffff */
.L_x_951:
[----:B------:R-:W-:Y:S05]  /*1ff0*/  BSYNC.RECONVERGENT B2 ;  /* 0x0000000000027941 */ /* 0x000fea0003800200 */
.L_x_950:
[----:B------:R-:W-:Y:S05]  /*2000*/  BRA `(.L_x_933) ;  /* 0x0000000800747947 */ /* 0x000fea0003800000 */
.L_x_934:
        /* <DEDUP_REMOVED lines=10> */
.L_x_961:
[----:B-1----:R-:W1:Y:S01]  /*20b0*/  LDCU UR4, c[0x0][0x390] ;  /* 0x00007200ff0477ac */ /* 0x002e620008000800 */
[----:B------:R-:W-:-:S05]  /*20c0*/  IMAD.IADD R35, R32, 0x1, R36 ;  /* 0x0000000120237824 */ /* 0x000fca00078e0224 */
[----:B-1----:R-:W-:-:S13]  /*20d0*/  ISETP.GE.AND P0, PT, R35, UR4, PT ;  /* 0x0000000423007c0c */ /* 0x002fda000bf06270 */
[----:B------:R-:W-:Y:S05]  /*20e0*/  @P0 BRA `(.L_x_954) ;  /* 0x0000000800280947 */ /* 0x000fea0003800000 */
[----:B------:R-:W-:Y:S01]  /*20f0*/  ISETP.NE.U32.AND P0, PT, RZ, UR10, PT ;  /* 0x0000000aff007c0c */ /* 0x000fe2000bf05070 */
[----:B0-----:R-:W-:-:S03]  /*2100*/  IMAD.MOV.U32 R20, RZ, RZ, 0x8 ;  /* 0x00000008ff147424 */ /* 0x001fc600078e00ff */
[----:B------:R-:W-:-:S13]  /*2110*/  ISETP.NE.AND.EX P0, PT, RZ, UR11, PT, P0 ;  /* 0x0000000bff007c0c */ /* 0x000fda000bf05300 */
[----:B------:R-:W-:-:S06]  /*2120*/  @P0 IMAD.WIDE R20, R35, R20, UR10 ;  /* 0x0000000a23140e25 */ /* 0x000fcc000f8e0214 */
[----:B------:R-:W5:Y:S01]  /*2130*/  @P0 LD.E.64 R20, desc[UR12][R20.64] ;  /* 0x0000000c14140980 */ /* 0x000f62000c101b00 */
[----:B------:R-:W0:Y:S01]  /*2140*/  I2F.F64.U32 R22, R36 ;  /* 0x0000002400167312 */ /* 0x000e220000201800 */
[----:B------:R-:W-:Y:S01]  /*2150*/  ISETP.NE.AND P1, PT, R34, 0x2, PT ;  /* 0x000000022200780c */ /* 0x000fe20003f25270 */
[----:B0----5:R-:W-:Y:S02]  /*2160*/  DFMA R24, R18, R22, R16 ;  /* 0x000000161218722b */ /* 0x021fe40000000010 */
[----:B------:R-:W-:-:S08]  /*2170*/  DMUL R26, R22, R14 ;  /* 0x0000000e161a7228 */ /* 0x000fd00000000000 */
[----:B------:R-:W-:-:S10]  /*2180*/  DFMA R26, R22, R26, R24 ;  /* 0x0000001a161a722b */ /* 0x000fd40000000018 */
[----:B------:R-:W-:Y:S01]  /*2190*/  FSEL R22, R26, R24, !P1 ;  /* 0x000000181a167208 */ /* 0x000fe20004800000 */
[----:B------:R-:W-:Y:S01]  /*21a0*/  IMAD.MOV.U32 R24, RZ, RZ, RZ ;  /* 0x000000ffff187224 */ /* 0x000fe200078e00ff */
[----:B------:R-:W-:-:S03]  /*21b0*/  FSEL R23, R27, R25, !P1 ;  /* 0x000000191b177208 */ /* 0x000fc60004800000 */
[----:B------:R-:W-:Y:S02]  /*21c0*/  IMAD.MOV.U32 R25, RZ, RZ, R22 ;  /* 0x000000ffff197224 */ /* 0x000fe400078e0016 */
[----:B------:R-:W-:Y:S01]  /*21d0*/  IMAD.MOV.U32 R27, RZ, RZ, R23 ;  /* 0x000000ffff1b7224 */ /* 0x000fe200078e0017 */
[----:B------:R-:W-:Y:S01]  /*21e0*/  DSETP.MAX.AND P1, P2, RZ, R22, PT ;  /* 0x00000016ff00722a */ /* 0x000fe20003a2f000 */
[----:B------:R-:W-:-:S05]  /*21f0*/  IMAD.MOV.U32 R22, RZ, RZ, RZ ;  /* 0x000000ffff167224 */ /* 0x000fca00078e00ff */
[----:B------:R-:W-:Y:S02]  /*2200*/  FSEL R37, R24, R27, P1 ;  /* 0x0000001b18257208 */ /* 0x000fe40000800000 */
[----:B------:R-:W-:Y:S01]  /*2210*/  SEL R22, R22, R25, P1 ;  /* 0x0000001916167207 */ /* 0x000fe20000800000 */
[----:B------:R-:W-:-:S05]  /*2220*/  IMAD.MOV.U32 R25, RZ, RZ, 0x80000 ;  /* 0x00080000ff197424 */ /* 0x000fca00078e00ff */
[----:B------:R-:W-:-:S05]  /*2230*/  @P2 LOP3.LUT R37, R27, 0x80000, RZ, 0xfc, !PT ;  /* 0x000800001b252812 */ /* 0x000fca00078efcff */
[----:B------:R-:W-:-:S04]  /*2240*/  IMAD.MOV.U32 R23, RZ, RZ, R37 ;  /* 0x000000ffff177224 */ /* 0x000fc800078e0025 */
[----:B------:R-:W-:Y:S02]  /*2250*/  IMAD.MOV.U32 R24, RZ, RZ, R23 ;  /* 0x000000ffff187224 */ /* 0x000fe400078e0017 */
[----:B------:R-:W-:-:S06]  /*2260*/  DSETP.MIN.AND P1, P2, R22, 1.84467440737095516160e+19, PT ;  /* 0x43f000001600742a */ /* 0x000fcc0003a20000 */
[----:B------:R-:W-:Y:S01]  /*2270*/  FSEL R27, R24, 480, P1 ;  /* 0x43f00000181b7808 */ /* 0x000fe20000800000 */
[----:B------:R-:W-:Y:S01]  /*2280*/  IMAD.MOV.U32 R24, RZ, RZ, RZ ;  /* 0x000000ffff187224 */ /* 0x000fe200078e00ff */
[----:B------:R-:W-:-:S06]  /*2290*/  SEL R22, R22, RZ, P1 ;  /* 0x000000ff16167207 */ /* 0x000fcc0000800000 */
[----:B------:R-:W-:Y:S01]  /*22a0*/  @P2 LOP3.LUT R27, R25, 0x43f00000, RZ, 0xfc, !PT ;  /* 0x43f00000191b2812 */ /* 0x000fe200078efcff */
[----:B------:R-:W-:-:S04]  /*22b0*/  IMAD.MOV.U32 R25, RZ, RZ, 0x3fe00000 ;  /* 0x3fe00000ff197424 */ /* 0x000fc800078e00ff */
[----:B------:R-:W-:-:S05]  /*22c0*/  IMAD.MOV.U32 R23, RZ, RZ, R27 ;  /* 0x000000ffff177224 */ /* 0x000fca00078e001b */
[----:B------:R-:W-:-:S06]  /*22d0*/  LOP3.LUT R25, R25, 0x80000000, R23, 0xb8, !PT ;  /* 0x8000000019197812 */ /* 0x000fcc00078eb817 */
[----:B------:R-:W-:Y:S01]  /*22e0*/  DADD.RZ R22, R22, R24 ;  /* 0x0000000016167229 */ /* 0x000fe2000000c018 */
[----:B------:R-:W-:Y:S10]  /*22f0*/  @P0 BRA `(.L_x_955) ;  /* 0x0000000400800947 */ /* 0x000ff40003800000 */
[----:B------:R-:W-:Y:S01]  /*2300*/  UISETP.NE.U32.AND UP0, UPT, UR8, URZ, UPT ;  /* 0x000000ff0800728c */ /* 0x000fe2000bf05070 */
[----:B------:R-:W-:Y:S01]  /*2310*/  BSSY.RECONVERGENT B3, `(.L_x_955) ;  /* 0x000005e000037945 */ /* 0x000fe20003800200 */
[----:B------:R-:W-:Y:S02]  /*2320*/  CS2R R20, SRZ ;  /* 0x0000000000147805 */ /* 0x000fe4000001ff00 */
[----:B------:R-:W-:-:S09]  /*2330*/  UISETP.NE.AND.EX UP0, UPT, UR9, URZ, UPT, UP0 ;  /* 0x000000ff0900728c */ /* 0x000fd2000bf05300 */
[----:B------:R-:W-:Y:S05]  /*2340*/  BRA.U !UP0, `(.L_x_956) ;  /* 0x0000000508687547 */ /* 0x000fea000b800000 */
[----:B------:R-:W-:-:S05]  /*2350*/  IMAD.WIDE R24, R31, 0x4, R4 ;  /* 0x000000041f187825 */ /* 0x000fca00078e0204 */
        /* <DEDUP_REMOVED lines=31> */
.L_x_957:
        /* <DEDUP_REMOVED lines=39> */
.L_x_959:
[----:B------:R-:W-:-:S05]  /*27c0*/  IMAD.MOV.U32 R20, RZ, RZ, -0x1 ;  /* 0xffffffffff147424 */ /* 0x000fca00078e00ff */
[----:B------:R-:W-:-:S04]  /*27d0*/  SHF.L.U32 R39, R20, R39, RZ ;  /* 0x0000002714277219 */ /* 0x000fc800000006ff */
[----:B-----5:R-:W-:-:S04]  /*27e0*/  LOP3.LUT R39, R25, R39, RZ, 0x30, !PT ;  /* 0x0000002719277212 */ /* 0x020fc800078e30ff */
[CC--:B------:R-:W-:Y:S02]  /*27f0*/  SHF.L.U32 R20, R39.reuse, R40.reuse, RZ ;  /* 0x0000002827147219 */ /* 0x0c0fe400000006ff */
[----:B------:R-:W-:Y:S02]  /*2800*/  SHF.L.U64.HI R21, R39, R40, RZ ;  /* 0x0000002827157219 */ /* 0x000fe400000102ff */
[----:B------:R-:W-:-:S07]  /*2810*/  LOP3.LUT R20, R20, R41, RZ, 0xfc, !PT ;  /* 0x0000002914147212 */ /* 0x000fce00078efcff */
.L_x_960:
[----:B------:R-:W-:Y:S05]  /*2820*/  BSYNC.RECONVERGENT B4 ;  /* 0x0000000000047941 */ /* 0x000fea0003800200 */
.L_x_958:
        /* <DEDUP_REMOVED lines=12> */
.L_x_956:
[----:B------:R-:W-:Y:S05]  /*28f0*/  BSYNC.RECONVERGENT B3 ;  /* 0x0000000000037941 */ /* 0x000fea0003800200 */
.L_x_955:
[----:B------:R-:W0:Y:S01]  /*2900*/  LDC.64 R24, c[0x0][0x388] ;  /* 0x0000e200ff187b82 */ /* 0x000e220000000a00 */
[----:B------:R-:W1:Y:S01]  /*2910*/  F2I.U64.F64.TRUNC R22, R22 ;  /* 0x0000001600167311 */ /* 0x000e62000030d800 */
[----:B------:R-:W-:Y:S01]  /*2920*/  VIADD R36, R36, 0x20 ;  /* 0x0000002024247836 */ /* 0x000fe20000000000 */
[----:B-1----:R-:W-:-:S05]  /*2930*/  IADD3 R20, P0, PT, R22, R20, RZ ;  /* 0x0000001416147210 */ /* 0x002fca0007f1e0ff */
[----:B------:R-:W-:Y:S01]  /*2940*/  IMAD.X R21, R23, 0x1, R21, P0 ;  /* 0x0000000117157824 */ /* 0x000fe200000e0615 */
[----:B------:R-:W-:Y:S01]  /*2950*/  ISETP.GE.AND P0, PT, R36, R33, PT ;  /* 0x000000212400720c */ /* 0x000fe20003f06270 */
[----:B0-----:R-:W-:-:S05]  /*2960*/  IMAD.WIDE R24, R35, 0x8, R24 ;  /* 0x0000000823187825 */ /* 0x001fca00078e0218 */
[----:B------:R1:W-:Y:S07]  /*2970*/  STG.E.64 desc[UR12][R24.64], R20 ;  /* 0x0000001418007986 */ /* 0x0003ee000c101b0c */
[----:B------:R-:W-:Y:S05]  /*2980*/  @!P0 BRA `(.L_x_961) ;  /* 0xfffffff400c88947 */ /* 0x000fea000383ffff */
.L_x_954:
[----:B------:R-:W-:Y:S05]  /*2990*/  BSYNC.RECONVERGENT B2 ;  /* 0x0000000000027941 */ /* 0x000fea0003800200 */
.L_x_953:
[----:B------:R-:W2:Y:S01]  /*29a0*/  S2UR UR5, SR_CgaCtaId ;  /* 0x00000000000579c3 */ /* 0x000ea20000008800 */
[----:B------:R-:W-:Y:S02]  /*29b0*/  UMOV UR4, 0x400 ;  /* 0x0000040000047882 */ /* 0x000fe40000000000 */
[----:B--2---:R-:W-:-:S09]  /*29c0*/  ULEA UR4, UR5, UR4, 0x18 ;  /* 0x0000000405047291 */ /* 0x004fd2000f8ec0ff */
[----:B-----5:R-:W2:Y:S03]  /*29d0*/  LDS R17, [UR4+0x20] ;  /* 0x00002004ff117984 */ /* 0x020ea60008000800 */
.L_x_933:
[----:B------:R-:W-:Y:S05]  /*29e0*/  BSYNC.RECONVERGENT B0 ;  /* 0x0000000000007941 */ /* 0x000fea0003800200 */
.L_x_932:
        /* <DEDUP_REMOVED lines=8> */
.L_x_931:
[----:B------:R-:W-:Y:S05]  /*2a70*/  BSYNC.RECONVERGENT B1 ;  /* 0x0000000000017941 */ /* 0x000fea0003800200 */
.L_x_930:
[----:B------:R-:W-:Y:S06]  /*2a80*/  BAR.SYNC.DEFER_BLOCKING 0x0 ;  /* 0x0000000000007b1d */ /* 0x000fec0000010000 */
[----:B------:R-:W-:Y:S05]  /*2a90*/  BRA `(.L_x_963) ;  /* 0xffffffd4009c7947 */ /* 0x000fea000383ffff */
.L_x_964:
        /* <DEDUP_REMOVED lines=14> */
.L_x_2816:


//--------------------- .text._Z31decompressFullFile_WorkStealingIyEvPK14CompressedDataIT_EPS1_iPi --------------------------
	.section	.text._Z31decompressFullFile_WorkStealingIyEvPK14CompressedDataIT_EPS1_iPi,"ax",@progbits
	.align	128
        .global         _Z31decompressFullFile_WorkStealingIyEvPK14CompressedDataIT_EPS1_iPi
        .type           _Z31decompressFullFile_WorkStealingIyEvPK14CompressedDataIT_EPS1_iPi,@function
        .size           _Z31decompressFullFile_WorkStealingIyEvPK14CompressedDataIT_EPS1_iPi,(.L_x_2817 - _Z31decompressFullFile_WorkStealingIyEvPK14CompressedDataIT_EPS1_iPi)
        .other          _Z31decompressFullFile_WorkStealingIyEvPK14CompressedDataIT_EPS1_iPi,@"STO_CUDA_ENTRY STV_DEFAULT"
_Z31decompressFullFile_WorkStealingIyEvPK14CompressedDataIT_EPS1_iPi:
.text._Z31decompressFullFile_WorkStealingIyEvPK14CompressedDataIT_EPS1_iPi:
        /* <DEDUP_REMOVED lines=19> */
.L_x_1001:
        /* <DEDUP_REMOVED lines=8> */
.L_x_967:
        /* <DEDUP_REMOVED lines=43> */
.L_x_966:
[----:B------:R-:W-:-:S13]  /*0460*/  ISETP.GE.AND P0, PT, R30, 0x4, PT ;  /* 0x000000041e00780c */ /* 0x000fda0003f06270 */
[----:B------:R-:W-:Y:S05]  /*0470*/  @!P0 BRA `(.L_x_967) ;  /* 0xfffffffc004c8947 */ /* 0x000fea000383ffff */
.L_x_965:
        /* <DEDUP_REMOVED lines=11> */
.L_x_1000:
        /* <DEDUP_REMOVED lines=38> */
.L_x_983:
        /* <DEDUP_REMOVED lines=13> */
.L_x_975:
[----:B------:R-:W2:Y:S01]  /*0860*/  LDS.64 R38, [R7+0x18] ;  /* 0x0000180007267984 */ /* 0x000ea20000000a00 */
[----:B-1----:R-:W-:Y:S02]  /*0870*/  DMUL R34, R26, R36 ;  /* 0x000000241a227228 */ /* 0x002fe40000000000 */
[----:B--2---:R-:W-:-:S08]  /*0880*/  DMUL R38, R36, R38 ;  /* 0x0000002624267228 */ /* 0x004fd00000000000 */
[----:B------:R-:W-:-:S08]  /*0890*/  DMUL R38, R36, R38 ;  /* 0x0000002624267228 */ /* 0x000fd00000000000 */
[----:B------:R-:W-:-:S08]  /*08a0*/  DMUL R38, R36, R38 ;  /* 0x0000002624267228 */ /* 0x000fd00000000000 */
[----:B------:R-:W-:-:S08]  /*08b0*/  DFMA R34, R36, R34, R38 ;  /* 0x000000222422722b */ /* 0x000fd00000000026 */
[----:B------:R-:W-:-:S11]  /*08c0*/  DADD R32, R32, R34 ;  /* 0x0000000020207229 */ /* 0x000fd60000000022 */
.L_x_976:
[----:B------:R-:W-:Y:S05]  /*08d0*/  BSYNC.RECONVERGENT B2 ;  /* 0x0000000000027941 */ /* 0x000fea0003800200 */
.L_x_974:
[----:B------:R-:W-:-:S04]  /*08e0*/  ISETP.NE.U32.AND P1, PT, R10, RZ, PT ;  /* 0x000000ff0a00720c */ /* 0x000fc80003f25070 */
[----:B------:R-:W-:-:S13]  /*08f0*/  ISETP.NE.AND.EX P1, PT, R11, RZ, PT, P1 ;  /* 0x000000ff0b00720c */ /* 0x000fda0003f25310 */
[----:B------:R-:W-:-:S06]  /*0900*/  @P1 IMAD.WIDE R34, R41, 0x8, R10 ;  /* 0x0000000829221825 */ /* 0x000fcc00078e020a */
[----:B------:R-:W5:Y:S01]  /*0910*/  @P1 LD.E.64 R34, desc[UR6][R34.64] ;  /* 0x0000000622221980 */ /* 0x000f62000c101b00 */
[----:B------:R-:W-:Y:S01]  /*0920*/  DSETP.MAX.AND P2, P3, RZ, R32, PT ;  /* 0x00000020ff00722a */ /* 0x000fe20003b4f000 */
[----:B------:R-:W-:Y:S02]  /*0930*/  IMAD.MOV.U32 R39, RZ, RZ, R33 ;  /* 0x000000ffff277224 */ /* 0x000fe400078e0021 */
[----:B------:R-:W-:Y:S02]  /*0940*/  IMAD.MOV.U32 R36, RZ, RZ, RZ ;  /* 0x000000ffff247224 */ /* 0x000fe400078e00ff */
[----:B------:R-:W-:Y:S02]  /*0950*/  IMAD.MOV.U32 R37, RZ, RZ, R32 ;  /* 0x000000ffff257224 */ /* 0x000fe400078e0020 */
[----:B------:R-:W-:Y:S01]  /*0960*/  IMAD.MOV.U32 R32, RZ, RZ, RZ ;  /* 0x000000ffff207224 */ /* 0x000fe200078e00ff */
[----:B------:R-:W-:Y:S01]  /*0970*/  FSEL R45, R36, R39, P2 ;  /* 0x00000027242d7208 */ /* 0x000fe20001000000 */
[----:B------:R-:W-:-:S03]  /*0980*/  IMAD.MOV.U32 R38, RZ, RZ, 0x80000 ;  /* 0x00080000ff267424 */ /* 0x000fc600078e00ff */
[----:B------:R-:W-:Y:S02]  /*0990*/  SEL R32, R32, R37, P2 ;  /* 0x0000002520207207 */ /* 0x000fe40001000000 */
[----:B------:R-:W-:-:S05]  /*09a0*/  @P3 LOP3.LUT R45, R39, 0x80000, RZ, 0xfc, !PT ;  /* 0x00080000272d3812 */ /* 0x000fca00078efcff */
[----:B------:R-:W-:-:S04]  /*09b0*/  IMAD.MOV.U32 R33, RZ, RZ, R45 ;  /* 0x000000ffff217224 */ /* 0x000fc800078e002d */
[----:B------:R-:W-:Y:S02]  /*09c0*/  IMAD.MOV.U32 R36, RZ, RZ, R33 ;  /* 0x000000ffff247224 */ /* 0x000fe400078e0021 */
[----:B------:R-:W-:Y:S01]  /*09d0*/  DSETP.MIN.AND P2, P3, R32, 1.84467440737095516160e+19, PT ;  /* 0x43f000002000742a */ /* 0x000fe20003b40000 */
[----:B------:R-:W-:-:S05]  /*09e0*/  IMAD.MOV.U32 R33, RZ, RZ, 0x3fe00000 ;  /* 0x3fe00000ff217424 */ /* 0x000fca00078e00ff */
[----:B------:R-:W-:Y:S02]  /*09f0*/  FSEL R37, R36, 480, P2 ;  /* 0x43f0000024257808 */ /* 0x000fe40001000000 */
[----:B------:R-:W-:Y:S01]  /*0a00*/  SEL R36, R32, RZ, P2 ;  /* 0x000000ff20247207 */ /* 0x000fe20001000000 */
[----:B------:R-:W-:-:S05]  /*0a10*/  IMAD.MOV.U32 R32, RZ, RZ, RZ ;  /* 0x000000ffff207224 */ /* 0x000fca00078e00ff */
[----:B------:R-:W-:-:S04]  /*0a20*/  @P3 LOP3.LUT R37, R38, 0x43f00000, RZ, 0xfc, !PT ;  /* 0x43f0000026253812 */ /* 0x000fc800078efcff */
[----:B------:R-:W-:-:S06]  /*0a30*/  LOP3.LUT R33, R33, 0x80000000, R37, 0xb8, !PT ;  /* 0x8000000021217812 */ /* 0x000fcc00078eb825 */
[----:B------:R-:W-:Y:S01]  /*0a40*/  DADD.RZ R32, R36, R32 ;  /* 0x0000000024207229 */ /* 0x000fe2000000c020 */
[----:B------:R-:W-:Y:S10]  /*0a50*/  @P1 BRA `(.L_x_977) ;  /* 0x00000004008c1947 */ /* 0x000ff40003800000 */
[----:B------:R-:W-:Y:S01]  /*0a60*/  BSSY.RECONVERGENT B2, `(.L_x_977) ;  /* 0x0000062000027945 */ /* 0x000fe20003800200 */
[----:B-----5:R-:W-:-:S03]  /*0a70*/  CS2R R34, SRZ ;  /* 0x0000000000227805 */ /* 0x020fc6000001ff00 */
[----:B------:R-:W-:Y:S05]  /*0a80*/  @!P0 BRA `(.L_x_978) ;  /* 0x00000004007c8947 */ /* 0x000fea0003800000 */
[----:B------:R-:W-:-:S13]  /*0a90*/  ISETP.GT.U32.AND P1, PT, R6, 0x20, PT ;  /* 0x000000200600780c */ /* 0x000fda0003f24070 */
[----:B------:R-:W-:Y:S05]  /*0aa0*/  @P1 BRA `(.L_x_979) ;  /* 0x0000000000681947 */ /* 0x000fea0003800000 */
[----:B------:R-:W-:Y:S01]  /*0ab0*/  SHF.R.S32.HI R37, RZ, 0x1f, R43 ;  /* 0x0000001fff257819 */ /* 0x000fe2000001142b */
[----:B------:R-:W-:Y:S01]  /*0ac0*/  IMAD.WIDE.U32 R34, R6, R43, R8 ;  /* 0x0000002b06227225 */ /* 0x000fe200078e0008 */
[----:B------:R-:W-:-:S03]  /*0ad0*/  IADD3 R36, P1, PT, RZ, RZ, RZ ;  /* 0x000000ffff247210 */ /* 0x000fc60007f3e0ff */
[----:B------:R-:W-:-:S04]  /*0ae0*/  IMAD R37, R37, R6, RZ ;  /* 0x0000000625257224 */ /* 0x000fc800078e02ff */
[----:B------:R-:W-:-:S05]  /*0af0*/  IMAD.IADD R35, R35, 0x1, R37 ;  /* 0x0000000123237824 */ /* 0x000fca00078e0225 */
[----:B------:R-:W-:-:S04]  /*0b00*/  SHF.L.U64.HI R35, R34, 0x1b, R35 ;  /* 0x0000001b22237819 */ /* 0x000fc80000010223 */
[C---:B------:R-:W-:Y:S02]  /*0b10*/  IADD3.X R39, PT, PT, R35.reuse, 0x1, RZ, P1, !PT ;  /* 0x0000000123277810 */ /* 0x040fe40000ffe4ff */
        /* <DEDUP_REMOVED lines=16> */
[----:B------:R-:W-:-:S04]  /*0c20*/  LOP3.LUT R34, R40, R35, R34, 0xf8, !PT ;  /* 0x0000002328227212 */ /* 0x000fc800078ef822 */
[----:B------:R-:W-:Y:S01]  /*0c30*/  SHF.R.S32.HI R35, RZ, 0x1f, R34 ;  /* 0x0000001fff237819 */ /* 0x000fe20000011422 */
[----:B------:R-:W-:Y:S06]  /*0c40*/  BRA `(.L_x_978) ;  /* 0x00000004000c7947 */ /* 0x000fec0003800000 */
.L_x_979:
[----:B------:R-:W-:Y:S01]  /*0c50*/  SHF.R.S32.HI R35, RZ, 0x1f, R43 ;  /* 0x0000001fff237819 */ /* 0x000fe2000001142b */
[----:B------:R-:W-:-:S04]  /*0c60*/  IMAD.WIDE.U32 R36, R6, R43, R8 ;  /* 0x0000002b06247225 */ /* 0x000fc800078e0008 */
[----:B------:R-:W-:-:S04]  /*0c70*/  IMAD R35, R35, R6, RZ ;  /* 0x0000000623237224 */ /* 0x000fc800078e02ff */
[----:B------:R-:W-:-:S05]  /*0c80*/  IMAD.IADD R35, R37, 0x1, R35 ;  /* 0x0000000125237824 */ /* 0x000fca00078e0223 */
[----:B------:R-:W-:-:S04]  /*0c90*/  SHF.L.U64.HI R37, R36, 0x1b, R35 ;  /* 0x0000001b24257819 */ /* 0x000fc80000010223 */
[----:B------:R-:W-:-:S04]  /*0ca0*/  SHF.R.S64 R39, RZ, 0x1e, R37 ;  /* 0x0000001eff277819 */ /* 0x000fc80000001025 */
[----:B------:R-:W-:-:S04]  /*0cb0*/  IADD3 R38, P1, PT, R12, R39, RZ ;  /* 0x000000270c267210 */ /* 0x000fc80007f3e0ff */
[----:B------:R-:W-:Y:S02]  /*0cc0*/  LEA.HI.X.SX32 R39, R37, R13, 0x2, P1 ;  /* 0x0000000d25277211 */ /* 0x000fe400008f16ff */
[----:B------:R-:W-:-:S03]  /*0cd0*/  IADD3 R40, P1, PT, RZ, RZ, RZ ;  /* 0x000000ffff287210 */ /* 0x000fc60007f3e0ff */
[----:B------:R2:W5:Y:S01]  /*0ce0*/  LDG.E.CONSTANT R38, desc[UR6][R38.64] ;  /* 0x0000000626267981 */ /* 0x000562000c1e9900 */
[----:B------:R-:W-:-:S04]  /*0cf0*/  IADD3.X R35, PT, PT, R37, 0x1, RZ, P1, !PT ;  /* 0x0000000125237810 */ /* 0x000fc80000ffe4ff */
[----:B------:R-:W-:-:S04]  /*0d00*/  SHF.R.S64 R45, R40, 0x1e, R35 ;  /* 0x0000001e282d7819 */ /* 0x000fc80000001023 */
[----:B------:R-:W-:-:S04]  /*0d10*/  IADD3 R34, P2, PT, R12, R45, RZ ;  /* 0x0000002d0c227210 */ /* 0x000fc80007f5e0ff */
[----:B------:R-:W-:-:S05]  /*0d20*/  LEA.HI.X.SX32 R35, R35, R13, 0x2, P2 ;  /* 0x0000000d23237211 */ /* 0x000fca00010f16ff */
        /* <DEDUP_REMOVED lines=9> */
[CC--:B-----5:R-:W-:Y:S02]  /*0dc0*/  SHF.L.U64.HI R35, R34.reuse, R45.reuse, RZ ;  /* 0x0000002d22237219 */ /* 0x0e0fe400000102ff */
[----:B------:R-:W-:Y:S02]  /*0dd0*/  SHF.L.U32 R34, R34, R45, RZ ;  /* 0x0000002d22227219 */ /* 0x000fe400000006ff */
        /* <DEDUP_REMOVED lines=21> */
.L_x_981:
        /* <DEDUP_REMOVED lines=8> */
.L_x_982:
[----:B------:R-:W-:Y:S05]  /*0fb0*/  BSYNC.RECONVERGENT B3 ;  /* 0x0000000000037941 */ /* 0x000fea0003800200 */
.L_x_980:
[----:B------:R-:W-:-:S13]  /*0fc0*/  ISETP.GT.U32.AND P1, PT, R6, 0x3f, PT ;  /* 0x0000003f0600780c */ /* 0x000fda0003f24070 */
[----:B------:R-:W-:Y:S05]  /*0fd0*/  @P1 BRA `(.L_x_978) ;  /* 0x0000000000281947 */ /* 0x000fea0003800000 */
[----:B------:R-:W-:Y:S02]  /*0fe0*/  VIADD R38, R6, 0xffffffff ;  /* 0xffffffff06267836 */ /* 0x000fe40000000000 */
[----:B------:R-:W-:-:S03]  /*0ff0*/  IMAD.MOV.U32 R39, RZ, RZ, -0x1 ;  /* 0xffffffffff277424 */ /* 0x000fc600078e00ff */
[----:B------:R-:W-:-:S04]  /*1000*/  SHF.R.U64 R36, R34, R38, R35 ;  /* 0x0000002622247219 */ /* 0x000fc80000001223 */
[----:B------:R-:W-:Y:S02]  /*1010*/  IADD3 R37, P1, PT, RZ, -R36, RZ ;  /* 0x80000024ff257210 */ /* 0x000fe40007f3e0ff */
[----:B------:R-:W-:-:S04]  /*1020*/  SHF.L.U32 R36, R39, R6, RZ ;  /* 0x0000000627247219 */ /* 0x000fc800000006ff */
[----:B------:R-:W-:Y:S02]  /*1030*/  LOP3.LUT R34, R34, R36, R37, 0xf8, !PT ;  /* 0x0000002422227212 */ /* 0x000fe400078ef825 */
[----:B------:R-:W-:Y:S02]  /*1040*/  SHF.R.U32.HI R37, RZ, R38, R35 ;  /* 0x00000026ff257219 */ /* 0x000fe40000011623 */
[----:B------:R-:W-:-:S03]  /*1050*/  SHF.L.U64.HI R36, R39, R6, 0xffffffff ;  /* 0xffffffff27247419 */ /* 0x000fc60000010206 */
[----:B------:R-:W-:-:S05]  /*1060*/  IMAD.X R37, RZ, RZ, ~R37, P1 ;  /* 0x000000ffff257224 */ /* 0x000fca00008e0e25 */
[----:B------:R-:W-:-:S07]  /*1070*/  LOP3.LUT R35, R35, R36, R37, 0xf8, !PT ;  /* 0x0000002423237212 */ /* 0x000fce00078ef825 */
.L_x_978:
[----:B------:R-:W-:Y:S05]  /*1080*/  BSYNC.RECONVERGENT B2 ;  /* 0x0000000000027941 */ /* 0x000fea0003800200 */
.L_x_977:
[----:B------:R-:W2:Y:S01]  /*1090*/  LDC.64 R36, c[0x0][0x388] ;  /* 0x0000e200ff247b82 */ /* 0x000ea20000000a00 */
[----:B------:R-:W3:Y:S01]  /*10a0*/  F2I.U64.F64.TRUNC R32, R32 ;  /* 0x0000002000207311 */ /* 0x000ee2000030d800 */
[----:B------:R-:W-:Y:S01]  /*10b0*/  VIADD R43, R43, UR8 ;  /* 0x000000082b2b7c36 */ /* 0x000fe20008000000 */
[----:B---3-5:R-:W-:-:S05]  /*10c0*/  IADD3 R34, P1, PT, R32, R34, RZ ;  /* 0x0000002220227210 */ /* 0x028fca0007f3e0ff */
[----:B------:R-:W-:Y:S01]  /*10d0*/  IMAD.X R35, R33, 0x1, R35, P1 ;  /* 0x0000000121237824 */ /* 0x000fe200008e0623 */
[----:B------:R-:W-:Y:S01]  /*10e0*/  ISETP.GE.AND P1, PT, R43, R5, PT ;  /* 0x000000052b00720c */ /* 0x000fe20003f26270 */
[----:B--2---:R-:W-:-:S04]  /*10f0*/  IMAD.WIDE R36, R41, 0x8, R36 ;  /* 0x0000000829247825 */ /* 0x004fc800078e0224 */
[----:B------:R-:W-:Y:S01]  /*1100*/  VIADD R41, R41, UR8 ;  /* 0x0000000829297c36 */ /* 0x000fe20008000000 */
[----:B------:R4:W-:Y:S07]  /*1110*/  STG.E.64 desc[UR6][R36.64], R34 ;  /* 0x0000002224007986 */ /* 0x0009ee000c101b06 */
[----:B------:R-:W-:Y:S05]  /*1120*/  @!P1 BRA `(.L_x_983) ;  /* 0xfffffff400989947 */ /* 0x000fea000383ffff */
.L_x_973:
[----:B------:R-:W-:Y:S05]  /*1130*/  BSYNC.RECONVERGENT B0 ;  /* 0x0000000000007941 */ /* 0x000fea0003800200 */
.L_x_972:
[----:B------:R-:W-:Y:S05]  /*1140*/  BRA `(.L_x_984) ;  /* 0x0000000800147947 */ /* 0x000fea0003800000 */
.L_x_971:
[----:B------:R-:W-:-:S04]  /*1150*/  ISETP.NE.U32.AND P0, PT, R10, RZ, PT ;  /* 0x000000ff0a00720c */ /* 0x000fc80003f05070 */
[----:B------:R-:W-:-:S13]  /*1160*/  ISETP.NE.AND.EX P0, PT, R11, RZ, PT, P0 ;  /* 0x000000ff0b00720c */ /* 0x000fda0003f05300 */
[----:B------:R-:W-:Y:S05]  /*1170*/  @!P0 BRA `(.L_x_985) ;  /* 0x0000000000488947 */ /* 0x000fea0003800000 */
[----:B------:R-:W-:Y:S01]  /*1180*/  ISETP.GE.AND P0, PT, R2, R5, PT ;  /* 0x000000050200720c */ /* 0x000fe20003f06270 */
[----:B------:R-:W-:-:S12]  /*1190*/  BSSY.RECONVERGENT B0, `(.L_x_986) ;  /* 0x000000f000007945 */ /* 0x000fd80003800200 */
[----:B------:R-:W-:Y:S05]  /*11a0*/  @P0 BRA `(.L_x_987) ;  /* 0x0000000000340947 */ /* 0x000fea0003800000 */
[----:B------:R-:W-:-:S07]  /*11b0*/  IMAD.MOV.U32 R4, RZ, RZ, R2 ;  /* 0x000000ffff047224 */ /* 0x000fce00078e0002 */
.L_x_988:
[----:B0-----:R-:W0:Y:S01]  /*11c0*/  LDCU UR4, c[0x0][0x390] ;  /* 0x00007200ff0477ac */ /* 0x001e220008000800 */
[----:B-1----:R-:W-:-:S05]  /*11d0*/  IMAD.IADD R27, R41, 0x1, R4 ;  /* 0x00000001291b7824 */ /* 0x002fca00078e0204 */
[----:B0-----:R-:W-:-:S13]  /*11e0*/  ISETP.GE.AND P0, PT, R27, UR4, PT ;  /* 0x000000041b007c0c */ /* 0x001fda000bf06270 */
[----:B------:R-:W-:Y:S05]  /*11f0*/  @P0 BRA `(.L_x_987) ;  /* 0x0000000000200947 */ /* 0x000fea0003800000 */
[----:B------:R-:W-:Y:S01]  /*1200*/  IMAD.WIDE R6, R27, 0x8, R10 ;  /* 0x000000081b067825 */ /* 0x000fe200078e020a */
[----:B------:R-:W0:Y:S05]  /*1210*/  LDC.64 R8, c[0x0][0x388] ;  /* 0x0000e200ff087b82 */ /* 0x000e2a0000000a00 */
[----:B------:R-:W2:Y:S01]  /*1220*/  LD.E.64 R6, desc[UR6][R6.64] ;  /* 0x0000000606067980 */ /* 0x000ea2000c101b00 */
[----:B------:R-:W-:-:S05]  /*1230*/  VIADD R4, R4, UR8 ;  /* 0x0000000804047c36 */ /* 0x000fca0008000000 */
[----:B------:R-:W-:Y:S01]  /*1240*/  ISETP.GE.AND P0, PT, R4, R5, PT ;  /* 0x000000050400720c */ /* 0x000fe20003f06270 */
[----:B0-----:R-:W-:-:S05]  /*1250*/  IMAD.WIDE R8, R27, 0x8, R8 ;  /* 0x000000081b087825 */ /* 0x001fca00078e0208 */
[----:B--2---:R0:W-:Y:S07]  /*1260*/  STG.E.64 desc[UR6][R8.64], R6 ;  /* 0x0000000608007986 */ /* 0x0041ee000c101b06 */
[----:B------:R-:W-:Y:S05]  /*1270*/  @!P0 BRA `(.L_x_988) ;  /* 0xfffffffc00d08947 */ /* 0x000fea000383ffff */
.L_x_987:
[----:B------:R-:W-:Y:S05]  /*1280*/  BSYNC.RECONVERGENT B0 ;  /* 0x0000000000007941 */ /* 0x000fea0003800200 */
.L_x_986:
[----:B------:R-:W-:Y:S05]  /*1290*/  BRA `(.L_x_984) ;  /* 0x0000000400c07947 */ /* 0x000fea0003800000 */
.L_x_985:
        /* <DEDUP_REMOVED lines=9> */
.L_x_992:
[----:B------:R-:W-:-:S05]  /*1330*/  IMAD.IADD R9, R41, 0x1, R4 ;  /* 0x0000000129097824 */ /* 0x000fca00078e0204 */
[----:B0-----:R-:W-:-:S13]  /*1340*/  ISETP.GE.AND P0, PT, R9, R8, PT ;  /* 0x000000080900720c */ /* 0x001fda0003f06270 */
[----:B--2---:R-:W-:Y:S05]  /*1350*/  @P0 BRA `(.L_x_991) ;  /* 0x0000000000180947 */ /* 0x004fea0003800000 */
[----:B------:R-:W0:Y:S01]  /*1360*/  LDC.64 R6, c[0x0][0x388] ;  /* 0x0000e200ff067b82 */ /* 0x000e220000000a00 */
[----:B------:R-:W-:-:S05]  /*1370*/  VIADD R4, R4, UR8 ;  /* 0x0000000804047c36 */ /* 0x000fca0008000000 */
[----:B------:R-:W-:Y:S01]  /*1380*/  ISETP.GE.AND P0, PT, R4, R5, PT ;  /* 0x000000050400720c */ /* 0x000fe20003f06270 */
[----:B0-----:R-:W-:-:S05]  /*1390*/  IMAD.WIDE R6, R9, 0x8, R6 ;  /* 0x0000000809067825 */ /* 0x001fca00078e0206 */
[----:B------:R2:W-:Y:S07]  /*13a0*/  STG.E.64 desc[UR6][R6.64], RZ ;  /* 0x000000ff06007986 */ /* 0x0005ee000c101b06 */
[----:B------:R-:W-:Y:S05]  /*13b0*/  @!P0 BRA `(.L_x_992) ;  /* 0xfffffffc00dc8947 */ /* 0x000fea000383ffff */
.L_x_991:
[----:B------:R-:W-:Y:S05]  /*13c0*/  BSYNC.RECONVERGENT B0 ;  /* 0x0000000000007941 */ /* 0x000fea0003800200 */
.L_x_990:
[----:B------:R-:W-:Y:S05]  /*13d0*/  BRA `(.L_x_984) ;  /* 0x0000000400707947 */ /* 0x000fea0003800000 */
.L_x_989:
[----:B------:R-:W-:-:S13]  /*13e0*/  ISETP.GE.AND P0, PT, R2, R5, PT ;  /* 0x000000050200720c */ /* 0x000fda0003f06270 */
[----:B------:R-:W-:Y:S05]  /*13f0*/  @P0 BRA `(.L_x_984) ;  /* 0x0000000400680947 */ /* 0x000fea0003800000 */
[----:B------:R-:W-:-:S13]  /*1400*/  ISETP.GE.U32.AND P0, PT, R6, 0x21, PT ;  /* 0x000000210600780c */ /* 0x000fda0003f06070 */
[----:B------:R-:W-:Y:S05]  /*1410*/  @!P0 BRA `(.L_x_993) ;  /* 0x0000000000c88947 */ /* 0x000fea0003800000 */
[----:B------:R-:W-:Y:S01]  /*1420*/  BSSY.RECONVERGENT B0, `(.L_x_994) ;  /* 0x0000030000007945 */ /* 0x000fe20003800200 */
[----:B------:R-:W-:-:S07]  /*1430*/  IMAD.MOV.U32 R4, RZ, RZ, R2 ;  /* 0x000000ffff047224 */ /* 0x000fce00078e0002 */
.L_x_998:
        /* <DEDUP_REMOVED lines=10> */
[----:B------:R-:W-:-:S03]  /*14e0*/  IMAD.MOV.U32 R33, RZ, RZ, R6 ;  /* 0x000000ffff217224 */ /* 0x000fc600078e0006 */
[----:B------:R-:W-:-:S04]  /*14f0*/  SHF.R.S32.HI R31, RZ, 0x1f, R28 ;  /* 0x0000001fff1f7819 */ /* 0x000fc8000001141c */
[----:B------:R-:W-:-:S05]  /*1500*/  LEA.HI R31, P0, R31, R26, RZ, 0x5 ;  /* 0x0000001a1f1f7211 */ /* 0x000fca00078128ff */
[----:B------:R-:W-:-:S05]  /*1510*/  IMAD.X R28, RZ, RZ, R28, P0 ;  /* 0x000000ffff1c7224 */ /* 0x000fca00000e061c */
[----:B------:R-:W-:Y:S02]  /*1520*/  SHF.R.S64 R31, R31, 0x5, R28 ;  /* 0x000000051f1f7819 */ /* 0x000fe4000000101c */
[----:B------:R-:W-:-:S03]  /*1530*/  CS2R R28, SRZ ;  /* 0x00000000001c7805 */ /* 0x000fc6000001ff00 */
[----:B------:R-:W-:-:S07]  /*1540*/  IMAD R30, R31, -0x20, R26 ;  /* 0xffffffe01f1e7824 */ /* 0x000fce00078e021a */
.L_x_997:
        /* <DEDUP_REMOVED lines=15> */
[CC--:B------:R-:W-:Y:S02]  /*1640*/  SHF.L.U64.HI R26, R35.reuse, R32.reuse, RZ ;  /* 0x00000020231a7219 */ /* 0x0c0fe400000102ff */
[----:B------:R-:W-:Y:S01]  /*1650*/  SHF.L.U32 R35, R35, R32, RZ ;  /* 0x0000002023237219 */ /* 0x000fe200000006ff */
[----:B------:R-:W-:Y:S01]  /*1660*/  IMAD.IADD R32, R34, 0x1, R32 ;  /* 0x0000000122207824 */ /* 0x000fe200078e0220 */
[----:B------:R-:W-:Y:S02]  /*1670*/  LOP3.LUT R29, R26, R29, RZ, 0xfc, !PT ;  /* 0x0000001d1a1d7212 */ /* 0x000fe400078efcff */
[----:B------:R-:W-:Y:S02]  /*1680*/  LOP3.LUT R28, R35, R28, RZ, 0xfc, !PT ;  /* 0x0000001c231c7212 */ /* 0x000fe400078efcff */
[----:B------:R-:W-:-:S13]  /*1690*/  ISETP.GE.AND P0, PT, R32, 0x40, PT ;  /* 0x000000402000780c */ /* 0x000fda0003f06270 */
[----:B------:R-:W-:Y:S05]  /*16a0*/  @!P0 BRA P1, `(.L_x_997) ;  /* 0xfffffffc00a88947 */ /* 0x000fea000083ffff */
[----:B------:R-:W-:Y:S05]  /*16b0*/  BSYNC.RECONVERGENT B2 ;  /* 0x0000000000027941 */ /* 0x000fea0003800200 */
.L_x_996:
[----:B------:R-:W0:Y:S01]  /*16c0*/  LDC.64 R26, c[0x0][0x388] ;  /* 0x0000e200ff1a7b82 */ /* 0x000e220000000a00 */
[----:B------:R-:W-:-:S05]  /*16d0*/  VIADD R4, R4, UR8 ;  /* 0x0000000804047c36 */ /* 0x000fca0008000000 */
[----:B------:R-:W-:Y:S01]  /*16e0*/  ISETP.GE.AND P0, PT, R4, R5, PT ;  /* 0x000000050400720c */ /* 0x000fe20003f06270 */
[----:B0-----:R-:W-:-:S05]  /*16f0*/  IMAD.WIDE R26, R7, 0x8, R26 ;  /* 0x00000008071a7825 */ /* 0x001fca00078e021a */
[----:B------:R0:W-:Y:S07]  /*1700*/  STG.E.64 desc[UR6][R26.64], R28 ;  /* 0x0000001c1a007986 */ /* 0x0001ee000c101b06 */
[----:B------:R-:W-:Y:S05]  /*1710*/  @!P0 BRA `(.L_x_998) ;  /* 0xfffffffc00488947 */ /* 0x000fea000383ffff */
.L_x_995:
[----:B------:R-:W-:Y:S05]  /*1720*/  BSYNC.RECONVERGENT B0 ;  /* 0x0000000000007941 */ /* 0x000fea0003800200 */
.L_x_994:
[----:B------:R-:W-:Y:S05]  /*1730*/  BRA `(.L_x_984) ;  /* 0x0000000000987947 */ /* 0x000fea0003800000 */
.L_x_993:
[----:B-1----:R-:W-:Y:S02]  /*1740*/  IMAD.MOV.U32 R27, RZ, RZ, -0x1 ;  /* 0xffffffffff1b7424 */ /* 0x002fe400078e00ff */
[----:B------:R-:W-:-:S03]  /*1750*/  IMAD.MOV.U32 R7, RZ, RZ, R2 ;  /* 0x000000ffff077224 */ /* 0x000fc600078e0002 */
[----:B------:R-:W-:-:S07]  /*1760*/  SHF.L.U32 R4, R27, R6, RZ ;  /* 0x000000061b047219 */ /* 0x000fce00000006ff */
.L_x_999:
[----:B------:R-:W0:Y:S01]  /*1770*/  LDCU UR4, c[0x0][0x390] ;  /* 0x00007200ff0477ac */ /* 0x000e220008000800 */
        /* <DEDUP_REMOVED lines=16> */
[C---:B------:R-:W-:Y:S02]  /*1880*/  @P0 IADD3.X R27, PT, PT, R35.reuse, 0x1, RZ, P1, !PT ;  /* 0x00000001231b0810 */ /* 0x040fe40000ffe4ff */
[----:B------:R-:W-:Y:S02]  /*1890*/  IADD3 R30, P1, PT, R12, R31, RZ ;  /* 0x0000001f0c1e7210 */ /* 0x000fe40007f3e0ff */
[----:B------:R-:W-:Y:S02]  /*18a0*/  @P0 SHF.R.S64 R33, R26, 0x1e, R27 ;  /* 0x0000001e1a210819 */ /* 0x000fe4000000101b */
[----:B------:R-:W-:Y:S02]  /*18b0*/  LEA.HI.X.SX32 R31, R35, R13, 0x2, P1 ;  /* 0x0000000d231f7211 */ /* 0x000fe400008f16ff */
[----:B------:R-:W-:-:S03]  /*18c0*/  @P0 IADD3 R32, P2, PT, R12, R33, RZ ;  /* 0x000000210c200210 */ /* 0x000fc60007f5e0ff */
[----:B------:R-:W2:Y:S01]  /*18d0*/  LD.E R30, desc[UR6][R30.64] ;  /* 0x000000061e1e7980 */ /* 0x000ea2000c101900 */
[----:B------:R-:W-:Y:S02]  /*18e0*/  @P0 LEA.HI.X.SX32 R33, R27, R13, 0x2, P2 ;  /* 0x0000000d1b210211 */ /* 0x000fe400010f16ff */
[----:B------:R-:W0:Y:S04]  /*18f0*/  LDC.64 R26, c[0x0][0x388] ;  /* 0x0000e200ff1a7b82 */ /* 0x000e280000000a00 */
[----:B------:R-:W2:Y:S01]  /*1900*/  @P0 LD.E R33, desc[UR6][R32.64] ;  /* 0x0000000620210980 */ /* 0x000ea2000c101900 */
[----:B------:R-:W-:Y:S02]  /*1910*/  VIADD R7, R7, UR8 ;  /* 0x0000000807077c36 */ /* 0x000fe40008000000 */
[----:B0-----:R-:W-:-:S04]  /*1920*/  IMAD.WIDE R26, R29, 0x8, R26 ;  /* 0x000000081d1a7825 */ /* 0x001fc800078e021a */
[----:B------:R-:W-:Y:S01]  /*1930*/  IMAD.MOV.U32 R29, RZ, RZ, RZ ;  /* 0x000000ffff1d7224 */ /* 0x000fe200078e00ff */
[-C--:B--2---:R-:W-:Y:S02]  /*1940*/  @P0 SHF.R.W.U32 R35, R30, R37.reuse, R33 ;  /* 0x000000251e230219 */ /* 0x084fe40000001e21 */
[----:B------:R-:W-:-:S04]  /*1950*/  @!P0 SHF.R.U32.HI R35, RZ, R37, R30 ;  /* 0x00000025ff238219 */ /* 0x000fc8000001161e */
[----:B------:R-:W-:-:S05]  /*1960*/  LOP3.LUT R28, R35, R4, RZ, 0x30, !PT ;  /* 0x00000004231c7212 */ /* 0x000fca00078e30ff */
[----:B------:R0:W-:Y:S01]  /*1970*/  STG.E.64 desc[UR6][R26.64], R28 ;  /* 0x0000001c1a007986 */ /* 0x0001e2000c101b06 */
[----:B------:R-:W-:-:S13]  /*1980*/  ISETP.GE.AND P0, PT, R7, R5, PT ;  /* 0x000000050700720c */ /* 0x000fda0003f06270 */
[----:B0-----:R-:W-:Y:S05]  /*1990*/  @!P0 BRA `(.L_x_999) ;  /* 0xfffffffc00748947 */ /* 0x001fea000383ffff */
.L_x_984:
[----:B------:R-:W-:Y:S05]  /*19a0*/  WARPSYNC.ALL ;  /* 0x0000000000007948 */ /* 0x000fea0003800000 */
[----:B------:R-:W5:Y:S01]  /*19b0*/  S2UR UR5, SR_CgaCtaId ;  /* 0x00000000000579c3 */ /* 0x000f620000008800 */
[----:B------:R-:W-:Y:S02]  /*19c0*/  UMOV UR4, 0x400 ;  /* 0x0000040000047882 */ /* 0x000fe40000000000 */
[----:B-----5:R-:W-:-:S09]  /*19d0*/  ULEA UR4, UR5, UR4, 0x18 ;  /* 0x0000000405047291 */ /* 0x020fd2000f8ec0ff */
[----:B0-2---:R-:W0:Y:S03]  /*19e0*/  LDS R28, [UR4+0x10] ;  /* 0x00001004ff1c7984 */ /* 0x005e260008000800 */
.L_x_970:
[----:B------:R-:W-:Y:S05]  /*19f0*/  BSYNC.RECONVERGENT B1 ;  /* 0x0000000000017941 */ /* 0x000fea0003800200 */
.L_x_969:
[----:B------:R-:W-:-:S05]  /*1a00*/  VIADD R3, R3, 0x1 ;  /* 0x0000000103037836 */ /* 0x000fca0000000000 */
[----:B0-----:R-:W-:-:S13]  /*1a10*/  ISETP.GE.AND P0, PT, R3, R28, PT ;  /* 0x0000001c0300720c */ /* 0x001fda0003f06270 */
[----:B------:R-:W-:Y:S05]  /*1a20*/  @!P0 BRA `(.L_x_1000) ;  /* 0xffffffe800c08947 */ /* 0x000fea000383ffff */
.L_x_968:
[----:B------:R-:W-:Y:S05]  /*1a30*/  WARPSYNC.ALL ;  /* 0x0000000000007948 */ /* 0x000fea0003800000 */
[----:B------:R-:W-:Y:S06]  /*1a40*/  BAR.SYNC.DEFER_BLOCKING 0x0 ;  /* 0x0000000000007b1d */ /* 0x000fec0000010000 */
[----:B------:R-:W-:Y:S05]  /*1a50*/  BRA `(.L_x_1001) ;  /* 0xffffffe400b47947 */ /* 0x000fea000383ffff */
.L_x_1002:
        /* <DEDUP_REMOVED lines=10> */
.L_x_2817:


//--------------------- .text._Z40decompressFullFile_OnTheFly_Optimized_V2IyEvPK14CompressedDataIT_EPS1_i --------------------------
	.section	.text._Z40decompressFullFile_OnTheFly_Optimized_V2IyEvPK14CompressedDataIT_EPS1_i,"ax",@progbits
	.align	128
        .global         _Z40decompressFullFile_OnTheFly_Optimized_V2IyEvPK14CompressedDataIT_EPS1_i
        .type           _Z40decompressFullFile_OnTheFly_Optimized_V2IyEvPK14CompressedDataIT_EPS1_i,@function
        .size           _Z40decompressFullFile_OnTheFly_Optimized_V2IyEvPK14CompressedDataIT_EPS1_i,(.L_x_2818 - _Z40decompressFullFile_OnTheFly_Optimized_V2IyEvPK14CompressedDataIT_EPS1_i)
        .other          _Z40decompressFullFile_OnTheFly_Optimized_V2IyEvPK14CompressedDataIT_EPS1_i,@"STO_CUDA_ENTRY STV_DEFAULT"
_Z40decompressFullFile_OnTheFly_Optimized_V2IyEvPK14CompressedDataIT_EPS1_i:
.text._Z40decompressFullFile_OnTheFly_Optimized_V2IyEvPK14CompressedDataIT_EPS1_i:
        /* <DEDUP_REMOVED lines=42> */
.L_x_1004:
[----:B------:R-:W-:Y:S05]  /*02a0*/  BSYNC.RECONVERGENT B0 ;  /* 0x0000000000007941 */ /* 0x000fea0003800200 */
.L_x_1003:
        /* <DEDUP_REMOVED lines=8> */
.L_x_1020:
[----:B-1----:R-:W1:Y:S01]  /*0330*/  S2R R5, SR_CgaCtaId ;  /* 0x0000000000057919 */ /* 0x002e620000008800 */
[----:B------:R-:W-:Y:S01]  /*0340*/  MOV R0, 0x400 ;  /* 0x0000040000007802 */ /* 0x000fe20000000f00 */
[----:B------:R-:W2:Y:S01]  /*0350*/  LDCU UR5, c[0x0][0x390] ;  /* 0x00007200ff0577ac */ /* 0x000ea20008000800 */
        /* <DEDUP_REMOVED lines=9> */
[----:B-1----:R-:W2:Y:S01]  /*03f0*/  LDG.E.64 R8, desc[UR6][R10.64+0x40] ;  /* 0x000040060a087981 */ /* 0x002ea2000c1e1b00 */
[----:B------:R-:W-:Y:S01]  /*0400*/  BSSY.RECONVERGENT B1, `(.L_x_1008) ;  /* 0x0000049000017945 */ /* 0x000fe20003800200 */
[----:B--2---:R-:W-:-:S04]  /*0410*/  ISETP.NE.U32.AND P0, PT, R8, RZ, PT ;  /* 0x000000ff0800720c */ /* 0x004fc80003f05070 */
[----:B------:R-:W-:-:S13]  /*0420*/  ISETP.NE.AND.EX P0, PT, R9, RZ, PT, P0 ;  /* 0x000000ff0900720c */ /* 0x000fda0003f05300 */
[----:B------:R-:W-:Y:S05]  /*0430*/  @!P0 BRA `(.L_x_1009) ;  /* 0x00000000000c8947 */ /* 0x000fea0003800000 */
[----:B------:R-:W-:-:S06]  /*0440*/  IMAD.WIDE R8, R4, 0x8, R8 ;  /* 0x0000000804087825 */ /* 0x000fcc00078e0208 */
[----:B------:R-:W5:Y:S01]  /*0450*/  LD.E.64 R8, desc[UR6][R8.64] ;  /* 0x0000000608087980 */ /* 0x000f62000c101b00 */
[----:B------:R-:W-:Y:S05]  /*0460*/  BRA `(.L_x_1010) ;  /* 0x0000000400087947 */ /* 0x000fea0003800000 */
.L_x_1009:
[----:B------:R-:W-:Y:S02]  /*0470*/  ISETP.GE.AND P0, PT, R6, 0x1, PT ;  /* 0x000000010600780c */ /* 0x000fe40003f06270 */
[----:B------:R-:W-:-:S11]  /*0480*/  CS2R R8, SRZ ;  /* 0x0000000000087805 */ /* 0x000fd6000001ff00 */
        /* <DEDUP_REMOVED lines=30> */
[-C--:B--2---:R-:W-:Y:S02]  /*0670*/  @!P0 SHF.R.U32.HI R8, RZ, R9.reuse, R12 ;  /* 0x00000009ff088219 */ /* 0x084fe4000001160c */
[----:B---3--:R-:W-:Y:S01]  /*0680*/  @P0 SHF.R.W.U32 R8, R12, R9, R11 ;  /* 0x000000090c080219 */ /* 0x008fe20000001e0b */
[----:B------:R-:W-:-:S03]  /*0690*/  IMAD.MOV.U32 R9, RZ, RZ, RZ ;  /* 0x000000ffff097224 */ /* 0x000fc600078e00ff */
[----:B------:R-:W-:Y:S01]  /*06a0*/  LOP3.LUT R8, R8, R5, RZ, 0x30, !PT ;  /* 0x0000000508087212 */ /* 0x000fe200078e30ff */
[----:B------:R-:W-:Y:S06]  /*06b0*/  BRA `(.L_x_1010) ;  /* 0x0000000000747947 */ /* 0x000fec0003800000 */
.L_x_1011:
[----:B------:R-:W-:Y:S02]  /*06c0*/  SHF.R.S32.HI R5, RZ, 0x1f, R7 ;  /* 0x0000001fff057819 */ /* 0x000fe40000011407 */
[----:B------:R-:W-:Y:S02]  /*06d0*/  CS2R R8, SRZ ;  /* 0x0000000000087805 */ /* 0x000fe4000001ff00 */
[----:B------:R-:W-:-:S05]  /*06e0*/  LEA.HI R5, P0, R5, R12, RZ, 0x5 ;  /* 0x0000000c05057211 */ /* 0x000fca00078128ff */
[----:B------:R-:W-:Y:S02]  /*06f0*/  IMAD.X R0, RZ, RZ, R7, P0 ;  /* 0x000000ffff007224 */ /* 0x000fe400000e0607 */
[----:B------:R-:W-:-:S03]  /*0700*/  IMAD.MOV.U32 R7, RZ, RZ, RZ ;  /* 0x000000ffff077224 */ /* 0x000fc600078e00ff */
[----:B------:R-:W-:-:S05]  /*0710*/  SHF.R.S64 R5, R5, 0x5, R0 ;  /* 0x0000000505057819 */ /* 0x000fca0000001000 */
[----:B------:R-:W-:-:S07]  /*0720*/  IMAD R0, R5, -0x20, R12 ;  /* 0xffffffe005007824 */ /* 0x000fce00078e020c */
.L_x_1012:
        /* <DEDUP_REMOVED lines=22> */
.L_x_1010:
[----:B0-----:R-:W-:Y:S05]  /*0890*/  BSYNC.RECONVERGENT B1 ;  /* 0x0000000000017941 */ /* 0x001fea0003800200 */
.L_x_1008:
[----:B------:R-:W-:Y:S05]  /*08a0*/  BRA `(.L_x_1013) ;  /* 0x0000000400d87947 */ /* 0x000fea0003800000 */
.L_x_1007:
        /* <DEDUP_REMOVED lines=9> */
[----:B------:R-:W5:Y:S01]  /*0940*/  LD.E.64 R8, desc[UR6][R8.64] ;  /* 0x0000000608087980 */ /* 0x000f62000c101b00 */
[----:B------:R-:W-:Y:S05]  /*0950*/  BRA `(.L_x_1015) ;  /* 0x00000004008c7947 */ /* 0x000fea0003800000 */
.L_x_1014:
[----:B------:R-:W1:Y:S01]  /*0960*/  LDS R2, [R0+0x8] ;  /* 0x0000080000027984 */ /* 0x000e620000000800 */
[----:B------:R-:W-:Y:S02]  /*0970*/  CS2R R8, SRZ ;  /* 0x0000000000087805 */ /* 0x000fe4000001ff00 */
        /* <DEDUP_REMOVED lines=26> */
[----:B------:R-:W-:-:S05]  /*0b20*/  LEA.HI.X.SX32 R11, R15, R11, 0x2, P1 ;  /* 0x0000000b0f0b7211 */ /* 0x000fca00008f16ff */
        /* <DEDUP_REMOVED lines=9> */
[----:B------:R-:W-:-:S04]  /*0bc0*/  @P0 LOP3.LUT R8, R8, R9, R5, 0xf8, !PT ;  /* 0x0000000908080212 */ /* 0x000fc800078ef805 */
[----:B------:R-:W-:Y:S01]  /*0bd0*/  SHF.R.S32.HI R9, RZ, 0x1f, R8 ;  /* 0x0000001fff097819 */ /* 0x000fe20000011408 */
[----:B------:R-:W-:Y:S06]  /*0be0*/  BRA `(.L_x_1015) ;  /* 0x0000000000e87947 */ /* 0x000fec0003800000 */
.L_x_1016:
        /* <DEDUP_REMOVED lines=39> */
.L_x_1018:
[----:B------:R-:W-:-:S05]  /*0e60*/  IMAD.MOV.U32 R5, RZ, RZ, -0x1 ;  /* 0xffffffffff057424 */ /* 0x000fca00078e00ff */
[----:B------:R-:W-:-:S04]  /*0e70*/  SHF.L.U32 R5, R5, R16, RZ ;  /* 0x0000001005057219 */ /* 0x000fc800000006ff */
[----:B-----5:R-:W-:-:S04]  /*0e80*/  LOP3.LUT R5, R15, R5, RZ, 0x30, !PT ;  /* 0x000000050f057212 */ /* 0x020fc800078e30ff */
[CC--:B------:R-:W-:Y:S02]  /*0e90*/  SHF.L.U32 R8, R5.reuse, R12.reuse, RZ ;  /* 0x0000000c05087219 */ /* 0x0c0fe400000006ff */
[----:B------:R-:W-:Y:S02]  /*0ea0*/  SHF.L.U64.HI R9, R5, R12, RZ ;  /* 0x0000000c05097219 */ /* 0x000fe400000102ff */
[----:B------:R-:W-:-:S07]  /*0eb0*/  LOP3.LUT R8, R8, R17, RZ, 0xfc, !PT ;  /* 0x0000001108087212 */ /* 0x000fce00078efcff */
.L_x_1019:
[----:B0-----:R-:W-:Y:S05]  /*0ec0*/  BSYNC.RECONVERGENT B1 ;  /* 0x0000000000017941 */ /* 0x001fea0003800200 */
.L_x_1017:
        /* <DEDUP_REMOVED lines=12> */
.L_x_1015:
[----:B------:R-:W-:Y:S01]  /*0f90*/  IMAD.MOV.U32 R11, RZ, RZ, 0x3fe00000 ;  /* 0x3fe00000ff0b7424 */ /* 0x000fe200078e00ff */
[----:B------:R1:W2:Y:S01]  /*0fa0*/  LDS R2, [R0+0xc] ;  /* 0x00000c0000027984 */ /* 0x0002a20000000800 */
[----:B------:R-:W-:-:S03]  /*0fb0*/  IMAD.MOV.U32 R10, RZ, RZ, RZ ;  /* 0x000000ffff0a7224 */ /* 0x000fc600078e00ff */
[----:B------:R-:W-:-:S06]  /*0fc0*/  LOP3.LUT R11, R11, 0x80000000, R7, 0xb8, !PT ;  /* 0x800000000b0b7812 */ /* 0x000fcc00078eb807 */
[----:B------:R-:W-:-:S10]  /*0fd0*/  DADD.RZ R6, R6, R10 ;  /* 0x0000000006067229 */ /* 0x000fd4000000c00a */
[----:B------:R-:W3:Y:S02]  /*0fe0*/  F2I.U64.F64.TRUNC R6, R6 ;  /* 0x0000000600067311 */ /* 0x000ee4000030d800 */
[----:B---3-5:R-:W-:-:S05]  /*0ff0*/  IADD3 R8, P0, PT, R6, R8, RZ ;  /* 0x0000000806087210 */ /* 0x028fca0007f1e0ff */
[----:B-12---:R-:W-:-:S08]  /*1000*/  IMAD.X R9, R7, 0x1, R9, P0 ;  /* 0x0000000107097824 */ /* 0x006fd000000e0609 */
.L_x_1013:
[----:B------:R-:W1:Y:S02]  /*1010*/  LDC.64 R6, c[0x0][0x388] ;  /* 0x0000e200ff067b82 */ /* 0x000e640000000a00 */
[----:B-1----:R-:W-:-:S05]  /*1020*/  IMAD.WIDE R4, R4, 0x8, R6 ;  /* 0x0000000804047825 */ /* 0x002fca00078e0206 */
[----:B-----5:R1:W-:Y:S02]  /*1030*/  STG.E.64 desc[UR6][R4.64], R8 ;  /* 0x0000000804007986 */ /* 0x0203e4000c101b06 */
.L_x_1006:
[----:B0-----:R-:W-:Y:S05]  /*1040*/  BSYNC.RECONVERGENT B0 ;  /* 0x0000000000007941 */ /* 0x001fea0003800200 */
.L_x_1005:
[----:B------:R-:W-:-:S05]  /*1050*/  VIADD R3, R3, UR4 ;  /* 0x0000000403037c36 */ /* 0x000fca0008000000 */
[----:B------:R-:W-:-:S13]  /*1060*/  ISETP.GE.AND P0, PT, R3, R2, PT ;  /* 0x000000020300720c */ /* 0x000fda0003f06270 */
[----:B------:R-:W-:Y:S05]  /*1070*/  @!P0 BRA `(.L_x_1020) ;  /* 0xfffffff000ac8947 */ /* 0x000fea000383ffff */
[----:B------:R-:W-:Y:S05]  /*1080*/  EXIT ;  /* 0x000000000000794d */ /* 0x000fea0003800000 */
.L_x_1021:
        /* <DEDUP_REMOVED lines=15> */
.L_x_2818:


//--------------------- .text._Z21decompressFullFileFixIyEvPK14CompressedDataIT_EPS1_ii --------------------------
	.section	.text._Z21decompressFullFileFixIyEvPK14CompressedDataIT_EPS1_ii,"ax",@progbits
	.align	128
        .global         _Z21decompressFullFileFixIyEvPK14CompressedDataIT_EPS1_ii
        .type           _Z21decompressFullFileFixIyEvPK14CompressedDataIT_EPS1_ii,@function
        .size           _Z21decompressFullFileFixIyEvPK14CompressedDataIT_EPS1_ii,(.L_x_2819 - _Z21decompressFullFileFixIyEvPK14CompressedDataIT_EPS1_ii)
        .other          _Z21decompressFullFileFixIyEvPK14CompressedDataIT_EPS1_ii,@"STO_CUDA_ENTRY STV_DEFAULT"
_Z21decompressFullFileFixIyEvPK14CompressedDataIT_EPS1_ii:
.text._Z21decompressFullFileFixIyEvPK14CompressedDataIT_EPS1_ii:
        /* <DEDUP_REMOVED lines=25> */
[----:B0-----:R1:W5:Y:S04]  /*0190*/  LDG.E.64.CONSTANT R4, desc[UR4][R12.64+0x10] ;  /* 0x000010040c047981 */ /* 0x001368000c1e9b00 */
[----:B------:R1:W5:Y:S04]  /*01a0*/  LDG.E.64.CONSTANT R6, desc[UR4][R12.64+0x18] ;  /* 0x000018040c067981 */ /* 0x000368000c1e9b00 */
[----:B------:R1:W5:Y:S04]  /*01b0*/  LDG.E.64.CONSTANT R8, desc[UR4][R12.64+0x20] ;  /* 0x000020040c087981 */ /* 0x000368000c1e9b00 */
[----:B------:R1:W5:Y:S02]  /*01c0*/  LDG.E.64.CONSTANT R10, desc[UR4][R12.64+0x28] ;  /* 0x000028040c0a7981 */ /* 0x000364000c1e9b00 */
.L_x_1041:
[----:B0-----:R-:W0:Y:S01]  /*01d0*/  LDC R0, c[0x0][0x394] ;  /* 0x0000e500ff007b82 */ /* 0x001e220000000800 */
[----:B------:R-:W-:Y:S01]  /*01e0*/  BSSY.RECONVERGENT B0, `(.L_x_1022) ;  /* 0x0000102000007945 */ /* 0x000fe20003800200 */
[----:B0-23--:R-:W-:-:S04]  /*01f0*/  IABS R15, R0 ;  /* 0x00000000000f7213 */ /* 0x00dfc80000000000 */
[----:B------:R-:W0:Y:S08]  /*0200*/  I2F.RP R14, R15 ;  /* 0x0000000f000e7306 */ /* 0x000e300000209400 */
[----:B0-----:R-:W1:Y:S02]  /*0210*/  MUFU.RCP R14, R14 ;  /* 0x0000000e000e7308 */ /* 0x001e640000001000 */
        /* <DEDUP_REMOVED lines=50> */
.L_x_1027:
[----:B------:R-:W-:Y:S05]  /*0540*/  BSYNC.RECONVERGENT B1 ;  /* 0x0000000000017941 */ /* 0x000fea0003800200 */
.L_x_1026:
[----:B------:R2:W-:Y:S02]  /*0550*/  STS [R27+0x20], R13 ;  /* 0x0000200d1b007388 */ /* 0x0005e40000000800 */
.L_x_1025:
[----:B------:R-:W-:Y:S05]  /*0560*/  WARPSYNC.ALL ;  /* 0x0000000000007948 */ /* 0x000fea0003800000 */
[----:B------:R-:W-:Y:S06]  /*0570*/  BAR.SYNC.DEFER_BLOCKING 0x0 ;  /* 0x0000000000007b1d */ /* 0x000fec0000010000 */
.L_x_1024:
[----:B------:R-:W3:Y:S04]  /*0580*/  LDS.64 R24, [R27] ;  /* 0x000000001b187984 */ /* 0x000ee80000000a00 */
[----:B--2---:R2:W4:Y:S01]  /*0590*/  LDS.64 R12, [R27+0x18] ;  /* 0x000018001b0c7984 */ /* 0x0045220000000a00 */
[----:B---3--:R-:W-:-:S13]  /*05a0*/  ISETP.NE.AND P0, PT, R24, 0x4, PT ;  /* 0x000000041800780c */ /* 0x008fda0003f05270 */
[----:B--2-4-:R-:W-:Y:S05]  /*05b0*/  @P0 BRA `(.L_x_1028) ;  /* 0x00000004004c0947 */ /* 0x014fea0003800000 */
[----:B0-----:R-:W0:Y:S02]  /*05c0*/  LDC.64 R14, c[0x0][0x380] ;  /* 0x0000e000ff0e7b82 */ /* 0x001e240000000a00 */
[----:B0-----:R-:W2:Y:S02]  /*05d0*/  LDG.E.64.CONSTANT R14, desc[UR4][R14.64+0x40] ;  /* 0x000040040e0e7981 */ /* 0x001ea4000c1e9b00 */
[----:B--2---:R-:W-:-:S04]  /*05e0*/  ISETP.NE.U32.AND P0, PT, R14, RZ, PT ;  /* 0x000000ff0e00720c */ /* 0x004fc80003f05070 */
[----:B------:R-:W-:-:S13]  /*05f0*/  ISETP.NE.AND.EX P0, PT, R15, RZ, PT, P0 ;  /* 0x000000ff0f00720c */ /* 0x000fda0003f05300 */
[----:B------:R-:W-:Y:S05]  /*0600*/  @!P0 BRA `(.L_x_1029) ;  /* 0x0000000000188947 */ /* 0x000fea0003800000 */
[C---:B------:R-:W-:Y:S01]  /*0610*/  IMAD.WIDE R14, R23.reuse, 0x8, R14 ;  /* 0x00000008170e7825 */ /* 0x040fe200078e020e */
[----:B------:R-:W0:Y:S05]  /*0620*/  LDC.64 R12, c[0x0][0x388] ;  /* 0x0000e200ff0c7b82 */ /* 0x000e2a0000000a00 */
[----:B------:R-:W2:Y:S01]  /*0630*/  LD.E.64 R14, desc[UR4][R14.64] ;  /* 0x000000040e0e7980 */ /* 0x000ea2000c101b00 */
[----:B0-----:R-:W-:-:S05]  /*0640*/  IMAD.WIDE R12, R23, 0x8, R12 ;  /* 0x00000008170c7825 */ /* 0x001fca00078e020c */
[----:B--2---:R2:W-:Y:S01]  /*0650*/  STG.E.64 desc[UR4][R12.64], R14 ;  /* 0x0000000e0c007986 */ /* 0x0045e2000c101b04 */
[----:B------:R-:W-:Y:S05]  /*0660*/  BRA `(.L_x_1023) ;  /* 0x0000000800e47947 */ /* 0x000fea0003800000 */
.L_x_1029:
[----:B-----5:R-:W-:-:S04]  /*0670*/  ISETP.NE.U32.AND P0, PT, R2, RZ, PT ;  /* 0x000000ff0200720c */ /* 0x020fc80003f05070 */
[----:B------:R-:W-:-:S04]  /*0680*/  ISETP.NE.AND.EX P0, PT, R3, RZ, PT, P0 ;  /* 0x000000ff0300720c */ /* 0x000fc80003f05300 */
[----:B------:R-:W-:-:S13]  /*0690*/  ISETP.LT.OR P0, PT, R25, 0x1, !P0 ;  /* 0x000000011900780c */ /* 0x000fda0004701670 */
[----:B------:R-:W-:Y:S05]  /*06a0*/  @P0 BRA `(.L_x_1030) ;  /* 0x0000000400000947 */ /* 0x000fea0003800000 */
[C---:B------:R-:W-:Y:S01]  /*06b0*/  ISETP.GT.U32.AND P0, PT, R25.reuse, 0x20, PT ;  /* 0x000000201900780c */ /* 0x040fe20003f04070 */
[----:B------:R-:W-:Y:S01]  /*06c0*/  IMAD.WIDE.U32 R12, R0, R25, R12 ;  /* 0x00000019000c7225 */ /* 0x000fe200078e000c */
[----:B------:R-:W-:Y:S01]  /*06d0*/  SHF.R.S32.HI R14, RZ, 0x1f, R0 ;  /* 0x0000001fff0e7819 */ /* 0x000fe20000011400 */
[----:B------:R-:W-:Y:S04]  /*06e0*/  BSSY.RECONVERGENT B1, `(.L_x_1031) ;  /* 0x0000038000017945 */ /* 0x000fe80003800200 */
        /* <DEDUP_REMOVED lines=10> */
[----:B-1----:R-:W-:-:S04]  /*0790*/  @P0 IADD3 R17, P1, PT, RZ, RZ, RZ ;  /* 0x000000ffff110210 */ /* 0x002fc80007f3e0ff */
        /* <DEDUP_REMOVED lines=8> */
[----:B------:R-:W-:Y:S02]  /*0820*/  IMAD.MOV.U32 R18, RZ, RZ, -0x1 ;  /* 0xffffffffff127424 */ /* 0x000fe400078e00ff */
[----:B------:R-:W-:-:S03]  /*0830*/  IMAD.MOV.U32 R15, RZ, RZ, RZ ;  /* 0x000000ffff0f7224 */ /* 0x000fc600078e00ff */
[----:B------:R-:W-:Y:S02]  /*0840*/  SHF.L.U32 R25, R18, R25, RZ ;  /* 0x0000001912197219 */ /* 0x000fe400000006ff */
[-C--:B--2---:R-:W-:Y:S02]  /*0850*/  @!P0 SHF.R.U32.HI R14, RZ, R0.reuse, R13 ;  /* 0x00000000ff0e8219 */ /* 0x084fe4000001160d */
[----:B---3--:R-:W-:-:S04]  /*0860*/  @P0 SHF.R.W.U32 R14, R13, R0, R16 ;  /* 0x000000000d0e0219 */ /* 0x008fc80000001e10 */
[----:B------:R-:W-:Y:S01]  /*0870*/  LOP3.LUT R14, R14, R25, RZ, 0x30, !PT ;  /* 0x000000190e0e7212 */ /* 0x000fe200078e30ff */
[----:B------:R-:W-:Y:S06]  /*0880*/  BRA `(.L_x_1033) ;  /* 0x0000000000747947 */ /* 0x000fec0003800000 */
.L_x_1032:
[----:B------:R-:W-:Y:S01]  /*0890*/  SHF.R.S32.HI R13, RZ, 0x1f, R14 ;  /* 0x0000001fff0d7819 */ /* 0x000fe2000001140e */
[----:B------:R-:W-:-:S03]  /*08a0*/  IMAD.MOV.U32 R0, RZ, RZ, RZ ;  /* 0x000000ffff007224 */ /* 0x000fc600078e00ff */
[----:B------:R-:W-:-:S05]  /*08b0*/  LEA.HI R13, P0, R13, R12, RZ, 0x5 ;  /* 0x0000000c0d0d7211 */ /* 0x000fca00078128ff */
[----:B------:R-:W-:-:S05]  /*08c0*/  IMAD.X R14, RZ, RZ, R14, P0 ;  /* 0x000000ffff0e7224 */ /* 0x000fca00000e060e */
[----:B-1----:R-:W-:Y:S02]  /*08d0*/  SHF.R.S64 R17, R13, 0x5, R14 ;  /* 0x000000050d117819 */ /* 0x002fe4000000100e */
[----:B------:R-:W-:-:S03]  /*08e0*/  CS2R R14, SRZ ;  /* 0x00000000000e7805 */ /* 0x000fc6000001ff00 */
[----:B------:R-:W-:-:S07]  /*08f0*/  IMAD R16, R17, -0x20, R12 ;  /* 0xffffffe011107824 */ /* 0x000fce00078e020c */
.L_x_1034:
        /* <DEDUP_REMOVED lines=22> */
.L_x_1033:
[----:B------:R-:W-:Y:S05]  /*0a60*/  BSYNC.RECONVERGENT B1 ;  /* 0x0000000000017941 */ /* 0x000fea0003800200 */
.L_x_1031:
[----:B------:R-:W0:Y:S02]  /*0a70*/  LDC.64 R12, c[0x0][0x388] ;  /* 0x0000e200ff0c7b82 */ /* 0x000e240000000a00 */
[----:B0-----:R-:W-:-:S05]  /*0a80*/  IMAD.WIDE R12, R23, 0x8, R12 ;  /* 0x00000008170c7825 */ /* 0x001fca00078e020c */
[----:B------:R3:W-:Y:S01]  /*0a90*/  STG.E.64 desc[UR4][R12.64], R14 ;  /* 0x0000000e0c007986 */ /* 0x0007e2000c101b04 */
[----:B------:R-:W-:Y:S05]  /*0aa0*/  BRA `(.L_x_1023) ;  /* 0x0000000400d47947 */ /* 0x000fea0003800000 */
.L_x_1030:
[----:B------:R-:W0:Y:S02]  /*0ab0*/  LDC.64 R12, c[0x0][0x388] ;  /* 0x0000e200ff0c7b82 */ /* 0x000e240000000a00 */
[----:B0-----:R-:W-:-:S05]  /*0ac0*/  IMAD.WIDE R12, R23, 0x8, R12 ;  /* 0x00000008170c7825 */ /* 0x001fca00078e020c */
[----:B------:R4:W-:Y:S01]  /*0ad0*/  STG.E.64 desc[UR4][R12.64], RZ ;  /* 0x000000ff0c007986 */ /* 0x0009e2000c101b04 */
[----:B------:R-:W-:Y:S05]  /*0ae0*/  BRA `(.L_x_1023) ;  /* 0x0000000400c47947 */ /* 0x000fea0003800000 */
.L_x_1028:
[----:B0-----:R-:W0:Y:S01]  /*0af0*/  LDC.64 R14, c[0x0][0x380] ;  /* 0x0000e000ff0e7b82 */ /* 0x001e220000000a00 */
        /* <DEDUP_REMOVED lines=8> */
[----:B------:R-:W-:-:S06]  /*0b80*/  IMAD.WIDE R14, R23, 0x8, R14 ;  /* 0x00000008170e7825 */ /* 0x000fcc00078e020e */
[----:B------:R-:W5:Y:S01]  /*0b90*/  LD.E.64 R14, desc[UR4][R14.64] ;  /* 0x000000040e0e7980 */ /* 0x000f62000c101b00 */
[----:B------:R-:W-:Y:S05]  /*0ba0*/  BRA `(.L_x_1036) ;  /* 0x00000004006c7947 */ /* 0x000fea0003800000 */
.L_x_1035:
[----:B-----5:R-:W-:Y:S02]  /*0bb0*/  ISETP.NE.U32.AND P0, PT, R2, RZ, PT ;  /* 0x000000ff0200720c */ /* 0x020fe40003f05070 */
[----:B------:R-:W-:Y:S02]  /*0bc0*/  CS2R R14, SRZ ;  /* 0x00000000000e7805 */ /* 0x000fe4000001ff00 */
        /* <DEDUP_REMOVED lines=31> */
.L_x_1037:
        /* <DEDUP_REMOVED lines=39> */
.L_x_1039:
[----:B------:R-:W-:-:S05]  /*1030*/  IMAD.MOV.U32 R13, RZ, RZ, -0x1 ;  /* 0xffffffffff0d7424 */ /* 0x000fca00078e00ff */
[----:B------:R-:W-:-:S04]  /*1040*/  SHF.L.U32 R20, R13, R20, RZ ;  /* 0x000000140d147219 */ /* 0x000fc800000006ff */
[----:B-----5:R-:W-:-:S04]  /*1050*/  LOP3.LUT R20, R18, R20, RZ, 0x30, !PT ;  /* 0x0000001412147212 */ /* 0x020fc800078e30ff */
[CC--:B------:R-:W-:Y:S02]  /*1060*/  SHF.L.U32 R14, R20.reuse, R21.reuse, RZ ;  /* 0x00000015140e7219 */ /* 0x0c0fe400000006ff */
[----:B------:R-:W-:Y:S02]  /*1070*/  SHF.L.U64.HI R15, R20, R21, RZ ;  /* 0x00000015140f7219 */ /* 0x000fe400000102ff */
[----:B------:R-:W-:-:S07]  /*1080*/  LOP3.LUT R14, R14, R27, RZ, 0xfc, !PT ;  /* 0x0000001b0e0e7212 */ /* 0x000fce00078efcff */
.L_x_1040:
[----:B------:R-:W-:Y:S05]  /*1090*/  BSYNC.RECONVERGENT B1 ;  /* 0x0000000000017941 */ /* 0x000fea0003800200 */
.L_x_1038:
        /* <DEDUP_REMOVED lines=12> */
.L_x_1036:
[----:B------:R-:W-:Y:S02]  /*1160*/  IMAD.MOV.U32 R13, RZ, RZ, 0x3fe00000 ;  /* 0x3fe00000ff0d7424 */ /* 0x000fe400078e00ff */
[----:B------:R-:W-:-:S03]  /*1170*/  IMAD.MOV.U32 R12, RZ, RZ, RZ ;  /* 0x000000ffff0c7224 */ /* 0x000fc600078e00ff */
[----:B------:R-:W-:-:S06]  /*1180*/  LOP3.LUT R13, R13, 0x80000000, R17, 0xb8, !PT ;  /* 0x800000000d0d7812 */ /* 0x000fcc00078eb811 */
[----:B------:R-:W-:Y:S01]  /*1190*/  DADD.RZ R12, R16, R12 ;  /* 0x00000000100c7229 */ /* 0x000fe2000000c00c */
[----:B------:R-:W0:Y:S09]  /*11a0*/  LDC.64 R16, c[0x0][0x388] ;  /* 0x0000e200ff107b82 */ /* 0x000e320000000a00 */
[----:B------:R-:W1:Y:S02]  /*11b0*/  F2I.U64.F64.TRUNC R12, R12 ;  /* 0x0000000c000c7311 */ /* 0x000e64000030d800 */
[----:B-1---5:R-:W-:Y:S01]  /*11c0*/  IADD3 R14, P0, PT, R12, R14, RZ ;  /* 0x0000000e0c0e7210 */ /* 0x022fe20007f1e0ff */
[----:B0-----:R-:W-:-:S04]  /*11d0*/  IMAD.WIDE R16, R23, 0x8, R16 ;  /* 0x0000000817107825 */ /* 0x001fc800078e0210 */
[----:B------:R-:W-:-:S05]  /*11e0*/  IMAD.X R15, R13, 0x1, R15, P0 ;  /* 0x000000010d0f7824 */ /* 0x000fca00000e060f */
[----:B------:R0:W-:Y:S03]  /*11f0*/  STG.E.64 desc[UR4][R16.64], R14 ;  /* 0x0000000e10007986 */ /* 0x0001e6000c101b04 */
.L_x_1023:
[----:B------:R-:W-:Y:S05]  /*1200*/  BSYNC.RECONVERGENT B0 ;  /* 0x0000000000007941 */ /* 0x000fea0003800200 */
.L_x_1022:
[----:B------:R-:W1:Y:S01]  /*1210*/  LDC R0, c[0x0][0x370] ;  /* 0x0000dc00ff007b82 */ /* 0x000e620000000800 */
[----:B------:R-:W4:Y:S01]  /*1220*/  LDCU UR7, c[0x0][0x390] ;  /* 0x00007200ff0777ac */ /* 0x000f220008000800 */
[----:B-1----:R-:W-:-:S05]  /*1230*/  IMAD R23, R0, UR6, R23 ;  /* 0x0000000600177c24 */ /* 0x002fca000f8e0217 */
[----:B----4-:R-:W-:-:S13]  /*1240*/  ISETP.GE.AND P0, PT, R23, UR7, PT ;  /* 0x0000000717007c0c */ /* 0x010fda000bf06270 */
[----:B------:R-:W-:Y:S05]  /*1250*/  @!P0 BRA `(.L_x_1041) ;  /* 0xffffffec00dc8947 */ /* 0x000fea000383ffff */
[----:B------:R-:W-:Y:S05]  /*1260*/  EXIT ;  /* 0x000000000000794d */ /* 0x000fea0003800000 */
.L_x_1042:
        /* <DEDUP_REMOVED lines=9> */
.L_x_2819:


//--------------------- .text._Z28decompressFullFile_BitPackedIyEvPK14CompressedDataIT_EPS1_i --------------------------
	.section	.text._Z28decompressFullFile_BitPackedIyEvPK14CompressedDataIT_EPS1_i,"ax",@progbits
	.align	128
        .global         _Z28decompressFullFile_BitPackedIyEvPK14CompressedDataIT_EPS1_i
        .type           _Z28decompressFullFile_BitPackedIyEvPK14CompressedDataIT_EPS1_i,@function
        .size           _Z28decompressFullFile_BitPackedIyEvPK14CompressedDataIT_EPS1_i,(.L_x_2820 - _Z28decompressFullFile_BitPackedIyEvPK14CompressedDataIT_EPS1_i)
        .other          _Z28decompressFullFile_BitPackedIyEvPK14CompressedDataIT_EPS1_i,@"STO_CUDA_ENTRY STV_DEFAULT"
_Z28decompressFullFile_BitPackedIyEvPK14CompressedDataIT_EPS1_i:
.text._Z28decompressFullFile_BitPackedIyEvPK14CompressedDataIT_EPS1_i:
        /* <DEDUP_REMOVED lines=26> */
.L_x_1059:
[----:B-----5:R-:W-:Y:S01]  /*01a0*/  ISETP.GE.AND P0, PT, R28, 0x1, PT ;  /* 0x000000011c00780c */ /* 0x020fe20003f06270 */
[----:B------:R-:W-:-:S12]  /*01b0*/  BSSY.RECONVERGENT B0, `(.L_x_1043) ;  /* 0x00000e1000007945 */ /* 0x000fd80003800200 */
[----:B0-234-:R-:W-:Y:S05]  /*01c0*/  @!P0 BRA `(.L_x_1044) ;  /* 0x0000000000408947 */ /* 0x01dfea0003800000 */
[----:B------:R-:W-:Y:S02]  /*01d0*/  VIADD R3, R28, 0xffffffff ;  /* 0xffffffff1c037836 */ /* 0x000fe40000000000 */
[----:B------:R-:W-:-:S07]  /*01e0*/  IMAD.MOV.U32 R0, RZ, RZ, RZ ;  /* 0x000000ffff007224 */ /* 0x000fce00078e00ff */
.L_x_1046:
        /* <DEDUP_REMOVED lines=14> */
.L_x_1044:
[----:B0-----:R-:W0:Y:S02]  /*02d0*/  LDC.64 R18, c[0x0][0x388] ;  /* 0x0000e200ff127b82 */ /* 0x001e240000000a00 */
[----:B0-----:R-:W-:-:S05]  /*02e0*/  IMAD.WIDE R18, R2, 0x8, R18 ;  /* 0x0000000802127825 */ /* 0x001fca00078e0212 */
[----:B------:R0:W-:Y:S01]  /*02f0*/  STG.E.64 desc[UR4][R18.64], RZ ;  /* 0x000000ff12007986 */ /* 0x0001e2000c101b04 */
[----:B------:R-:W-:Y:S05]  /*0300*/  BRA `(.L_x_1047) ;  /* 0x0000000c002c7947 */ /* 0x000fea0003800000 */
.L_x_1045:
        /* <DEDUP_REMOVED lines=35> */
[----:B------:R-:W-:Y:S02]  /*0540*/  IMAD.MOV.U32 R26, RZ, RZ, -0x1 ;  /* 0xffffffffff1a7424 */ /* 0x000fe400078e00ff */
[----:B------:R-:W-:-:S03]  /*0550*/  IMAD.MOV.U32 R25, RZ, RZ, RZ ;  /* 0x000000ffff197224 */ /* 0x000fc600078e00ff */
[----:B------:R-:W-:Y:S01]  /*0560*/  SHF.L.U32 R3, R26, R3, RZ ;  /* 0x000000031a037219 */ /* 0x000fe200000006ff */
[----:B0-----:R-:W-:Y:S01]  /*0570*/  IMAD.WIDE R20, R2, 0x8, R20 ;  /* 0x0000000802147825 */ /* 0x001fe200078e0214 */
[-C--:B--2---:R-:W-:Y:S02]  /*0580*/  @!P0 SHF.R.U32.HI R24, RZ, R0.reuse, R23 ;  /* 0x00000000ff188219 */ /* 0x084fe40000011617 */
[----:B---3--:R-:W-:-:S04]  /*0590*/  @P0 SHF.R.W.U32 R24, R23, R0, R18 ;  /* 0x0000000017180219 */ /* 0x008fc80000001e12 */
[----:B------:R-:W-:-:S05]  /*05a0*/  LOP3.LUT R24, R24, R3, RZ, 0x30, !PT ;  /* 0x0000000318187212 */ /* 0x000fca00078e30ff */
[----:B------:R2:W-:Y:S01]  /*05b0*/  STG.E.64 desc[UR4][R20.64], R24 ;  /* 0x0000001814007986 */ /* 0x0005e2000c101b04 */
[----:B------:R-:W-:Y:S05]  /*05c0*/  BRA `(.L_x_1047) ;  /* 0x00000008007c7947 */ /* 0x000fea0003800000 */
.L_x_1050:
[----:B------:R-:W-:Y:S01]  /*05d0*/  SHF.R.S32.HI R19, RZ, 0x1f, R21 ;  /* 0x0000001fff137819 */ /* 0x000fe20000011415 */
[----:B------:R-:W-:Y:S03]  /*05e0*/  BSSY.RECONVERGENT B1, `(.L_x_1051) ;  /* 0x000001d000017945 */ /* 0x000fe60003800200 */
[----:B------:R-:W-:-:S05]  /*05f0*/  LEA.HI R19, P0, R19, R18, RZ, 0x5 ;  /* 0x0000001213137211 */ /* 0x000fca00078128ff */
[----:B------:R-:W-:Y:S01]  /*0600*/  IMAD.X R0, RZ, RZ, R21, P0 ;  /* 0x000000ffff007224 */ /* 0x000fe200000e0615 */
[----:B------:R-:W-:-:S04]  /*0610*/  CS2R R20, SRZ ;  /* 0x0000000000147805 */ /* 0x000fc8000001ff00 */
[----:B------:R-:W-:Y:S01]  /*0620*/  SHF.R.S64 R23, R19, 0x5, R0 ;  /* 0x0000000513177819 */ /* 0x000fe20000001000 */
[----:B------:R-:W-:-:S04]  /*0630*/  IMAD.MOV.U32 R0, RZ, RZ, RZ ;  /* 0x000000ffff007224 */ /* 0x000fc800078e00ff */
[----:B------:R-:W-:-:S07]  /*0640*/  IMAD R24, R23, -0x20, R18 ;  /* 0xffffffe017187824 */ /* 0x000fce00078e0212 */
.L_x_1052:
        /* <DEDUP_REMOVED lines=22> */
[----:B-1----:R-:W-:Y:S05]  /*07b0*/  BSYNC.RECONVERGENT B1 ;  /* 0x0000000000017941 */ /* 0x002fea0003800200 */
.L_x_1051:
[----:B------:R-:W0:Y:S02]  /*07c0*/  LDC.64 R18, c[0x0][0x388] ;  /* 0x0000e200ff127b82 */ /* 0x000e240000000a00 */
[----:B0-----:R-:W-:-:S05]  /*07d0*/  IMAD.WIDE R18, R2, 0x8, R18 ;  /* 0x0000000802127825 */ /* 0x001fca00078e0212 */
[----:B------:R3:W-:Y:S01]  /*07e0*/  STG.E.64 desc[UR4][R18.64], R20 ;  /* 0x0000001412007986 */ /* 0x0007e2000c101b04 */
[----:B------:R-:W-:Y:S05]  /*07f0*/  BRA `(.L_x_1047) ;  /* 0x0000000400f07947 */ /* 0x000fea0003800000 */
.L_x_1049:
[----:B------:R-:W0:Y:S02]  /*0800*/  LDC.64 R18, c[0x0][0x388] ;  /* 0x0000e200ff127b82 */ /* 0x000e240000000a00 */
[----:B0-----:R-:W-:-:S05]  /*0810*/  IMAD.WIDE R18, R2, 0x8, R18 ;  /* 0x0000000802127825 */ /* 0x001fca00078e0212 */
[----:B------:R4:W-:Y:S01]  /*0820*/  STG.E.64 desc[UR4][R18.64], RZ ;  /* 0x000000ff12007986 */ /* 0x0009e2000c101b04 */
[----:B------:R-:W-:Y:S05]  /*0830*/  BRA `(.L_x_1047) ;  /* 0x0000000400e07947 */ /* 0x000fea0003800000 */
.L_x_1048:
        /* <DEDUP_REMOVED lines=12> */
[----:B-----5:R-:W-:-:S02]  /*0900*/  ISETP.GE.AND P0, PT, R3, 0x1, PT ;  /* 0x000000010300780c */ /* 0x020fc40003f06270 */
[----:B------:R-:W-:-:S11]  /*0910*/  CS2R R24, SRZ ;  /* 0x0000000000187805 */ /* 0x000fd6000001ff00 */
        /* <DEDUP_REMOVED lines=30> */
.L_x_1055:
        /* <DEDUP_REMOVED lines=39> */
.L_x_1057:
[----:B------:R-:W-:-:S05]  /*0d70*/  IMAD.MOV.U32 R19, RZ, RZ, -0x1 ;  /* 0xffffffffff137424 */ /* 0x000fca00078e00ff */
[----:B------:R-:W-:-:S04]  /*0d80*/  SHF.L.U32 R19, R19, R26, RZ ;  /* 0x0000001a13137219 */ /* 0x000fc800000006ff */
[----:B-----5:R-:W-:-:S04]  /*0d90*/  LOP3.LUT R18, R18, R19, RZ, 0x30, !PT ;  /* 0x0000001312127212 */ /* 0x020fc800078e30ff */
[CC--:B------:R-:W-:Y:S02]  /*0da0*/  SHF.L.U32 R0, R18.reuse, R27.reuse, RZ ;  /* 0x0000001b12007219 */ /* 0x0c0fe400000006ff */
[----:B------:R-:W-:Y:S02]  /*0db0*/  SHF.L.U64.HI R24, R18, R27, RZ ;  /* 0x0000001b12187219 */ /* 0x000fe400000102ff */
[----:B------:R-:W-:-:S07]  /*0dc0*/  LOP3.LUT R25, R0, R25, RZ, 0xfc, !PT ;  /* 0x0000001900197212 */ /* 0x000fce00078efcff */
.L_x_1058:
[----:B-1----:R-:W-:Y:S05]  /*0dd0*/  BSYNC.RECONVERGENT B2 ;  /* 0x0000000000027941 */ /* 0x002fea0003800200 */
.L_x_1056:
        /* <DEDUP_REMOVED lines=12> */
.L_x_1054:
[----:B-1----:R-:W-:Y:S05]  /*0ea0*/  BSYNC.RECONVERGENT B1 ;  /* 0x0000000000017941 */ /* 0x002fea0003800200 */
.L_x_1053:
[----:B------:R-:W-:Y:S01]  /*0eb0*/  DSETP.MAX.AND P0, P1, RZ, R22, PT ;  /* 0x00000016ff00722a */ /* 0x000fe2000390f000 */
[----:B------:R-:W-:Y:S02]  /*0ec0*/  IMAD.MOV.U32 R3, RZ, RZ, R23 ;  /* 0x000000ffff037224 */ /* 0x000fe400078e0017 */
[----:B------:R-:W-:Y:S02]  /*0ed0*/  IMAD.MOV.U32 R0, RZ, RZ, RZ ;  /* 0x000000ffff007224 */ /* 0x000fe400078e00ff */
[----:B------:R-:W-:Y:S02]  /*0ee0*/  IMAD.MOV.U32 R18, RZ, RZ, RZ ;  /* 0x000000ffff127224 */ /* 0x000fe400078e00ff */
[----:B------:R-:W-:Y:S01]  /*0ef0*/  IMAD.MOV.U32 R21, RZ, RZ, 0x3fe00000 ;  /* 0x3fe00000ff157424 */ /* 0x000fe200078e00ff */
[----:B------:R-:W-:Y:S01]  /*0f00*/  FSEL R19, R0, R3, P0 ;  /* 0x0000000300137208 */ /* 0x000fe20000000000 */
[----:B------:R-:W-:Y:S01]  /*0f10*/  IMAD.MOV.U32 R20, RZ, RZ, RZ ;  /* 0x000000ffff147224 */ /* 0x000fe200078e00ff */
[----:B------:R-:W-:-:S04]  /*0f20*/  SEL R18, R18, R22, P0 ;  /* 0x0000001612127207 */ /* 0x000fc80000000000 */
[----:B------:R-:W-:-:S04]  /*0f30*/  @P1 LOP3.LUT R19, R3, 0x80000, RZ, 0xfc, !PT ;  /* 0x0008000003131812 */ /* 0x000fc800078efcff */
[----:B------:R-:W-:-:S06]  /*0f40*/  LOP3.LUT R21, R21, 0x80000000, R19, 0xb8, !PT ;  /* 0x8000000015157812 */ /* 0x000fcc00078eb813 */
[----:B------:R-:W-:Y:S01]  /*0f50*/  DADD.RZ R20, R18, R20 ;  /* 0x0000000012147229 */ /* 0x000fe2000000c014 */
[----:B------:R-:W0:Y:S09]  /*0f60*/  LDC.64 R18, c[0x0][0x388] ;  /* 0x0000e200ff127b82 */ /* 0x000e320000000a00 */
[----:B------:R-:W1:Y:S02]  /*0f70*/  F2I.U64.F64.TRUNC R20, R20 ;  /* 0x0000001400147311 */ /* 0x000e64000030d800 */
[----:B-1----:R-:W-:Y:S01]  /*0f80*/  IADD3 R22, P0, PT, R20, R25, RZ ;  /* 0x0000001914167210 */ /* 0x002fe20007f1e0ff */
[----:B0-----:R-:W-:-:S04]  /*0f90*/  IMAD.WIDE R18, R2, 0x8, R18 ;  /* 0x0000000802127825 */ /* 0x001fc800078e0212 */
[----:B------:R-:W-:-:S05]  /*0fa0*/  IMAD.X R23, R21, 0x1, R24, P0 ;  /* 0x0000000115177824 */ /* 0x000fca00000e0618 */
[----:B------:R0:W-:Y:S03]  /*0fb0*/  STG.E.64 desc[UR4][R18.64], R22 ;  /* 0x0000001612007986 */ /* 0x0001e6000c101b04 */
.L_x_1047:
[----:B-1----:R-:W-:Y:S05]  /*0fc0*/  BSYNC.RECONVERGENT B0 ;  /* 0x0000000000007941 */ /* 0x002fea0003800200 */
.L_x_1043:
[----:B------:R-:W1:Y:S01]  /*0fd0*/  LDCU UR7, c[0x0][0x390] ;  /* 0x00007200ff0777ac */ /* 0x000e620008000800 */
[----:B------:R-:W-:-:S05]  /*0fe0*/  IMAD R2, R29, UR6, R2 ;  /* 0x000000061d027c24 */ /* 0x000fca000f8e0202 */
[----:B-1----:R-:W-:-:S13]  /*0ff0*/  ISETP.GE.AND P0, PT, R2, UR7, PT ;  /* 0x0000000702007c0c */ /* 0x002fda000bf06270 */
[----:B------:R-:W-:Y:S05]  /*1000*/  @!P0 BRA `(.L_x_1059) ;  /* 0xfffffff000648947 */ /* 0x000fea000383ffff */
[----:B------:R-:W-:Y:S05]  /*1010*/  EXIT ;  /* 0x000000000000794d */ /* 0x000fea0003800000 */
.L_x_1060:
        /* <DEDUP_REMOVED lines=14> */
.L_x_2820:


//--------------------- .text._Z30decompressFullFile_PreUnpackedIyEvPK14CompressedDataIT_EPS1_i --------------------------
	.section	.text._Z30decompressFullFile_PreUnpackedIyEvPK14CompressedDataIT_EPS1_i,"ax",@progbits
	.align	128
        .global         _Z30decompressFullFile_PreUnpackedIyEvPK14CompressedDataIT_EPS1_i
        .type           _Z30decompressFullFile_PreUnpackedIyEvPK14CompressedDataIT_EPS1_i,@function
        .size           _Z30decompressFullFile_PreUnpackedIyEvPK14CompressedDataIT_EPS1_i,(.L_x_2821 - _Z30decompressFullFile_PreUnpackedIyEvPK14CompressedDataIT_EPS1_i)
        .other          _Z30decompressFullFile_PreUnpackedIyEvPK14CompressedDataIT_EPS1_i,@"STO_CUDA_ENTRY STV_DEFAULT"
_Z30decompressFullFile_PreUnpackedIyEvPK14CompressedDataIT_EPS1_i:
.text._Z30decompressFullFile_PreUnpackedIyEvPK14CompressedDataIT_EPS1_i:
        /* <DEDUP_REMOVED lines=26> */
.L_x_1067:
[----:B------:R-:W-:Y:S01]  /*01a0*/  ISETP.GE.AND P0, PT, R26, 0x1, PT ;  /* 0x000000011a00780c */ /* 0x000fe20003f06270 */
[----:B------:R-:W-:-:S12]  /*01b0*/  BSSY.RECONVERGENT B0, `(.L_x_1061) ;  /* 0x0000044000007945 */ /* 0x000fd80003800200 */
[----:B012---:R-:W-:Y:S05]  /*01c0*/  @!P0 BRA `(.L_x_1062) ;  /* 0x0000000000508947 */ /* 0x007fea0003800000 */
[----:B------:R-:W-:Y:S01]  /*01d0*/  IMAD.MOV.U32 R12, RZ, RZ, RZ ;  /* 0x000000ffff0c7224 */ /* 0x000fe200078e00ff */
[----:B------:R-:W-:-:S07]  /*01e0*/  MOV R13, R24 ;  /* 0x00000018000d7202 */ /* 0x000fce0000000f00 */
.L_x_1064:
        /* <DEDUP_REMOVED lines=18> */
.L_x_1062:
[----:B------:R-:W0:Y:S02]  /*0310*/  LDC.64 R12, c[0x0][0x388] ;  /* 0x0000e200ff0c7b82 */ /* 0x000e240000000a00 */
[----:B0-----:R-:W-:-:S05]  /*0320*/  IMAD.WIDE R12, R25, 0x8, R12 ;  /* 0x00000008190c7825 */ /* 0x001fca00078e020c */
[----:B------:R2:W-:Y:S01]  /*0330*/  STG.E.64 desc[UR4][R12.64], RZ ;  /* 0x000000ff0c007986 */ /* 0x0005e2000c101b04 */
[----:B------:R-:W-:Y:S05]  /*0340*/  BRA `(.L_x_1065) ;  /* 0x0000000000a87947 */ /* 0x000fea0003800000 */
.L_x_1063:
[----:B------:R-:W-:-:S06]  /*0350*/  IMAD.WIDE.U32 R12, R29, 0x4, R8 ;  /* 0x000000041d0c7825 */ /* 0x000fcc00078e0008 */
[----:B------:R-:W2:Y:S02]  /*0360*/  LDG.E.CONSTANT R12, desc[UR4][R12.64] ;  /* 0x000000040c0c7981 */ /* 0x000ea4000c1e9900 */
[----:B--2---:R-:W-:-:S13]  /*0370*/  ISETP.NE.AND P0, PT, R12, 0x4, PT ;  /* 0x000000040c00780c */ /* 0x004fda0003f05270 */
[----:B------:R-:W-:Y:S05]  /*0380*/  @P0 BRA `(.L_x_1066) ;  /* 0x0000000000180947 */ /* 0x000fea0003800000 */
[C---:B------:R-:W-:Y:S01]  /*0390*/  IMAD.WIDE R12, R25.reuse, 0x8, R10 ;  /* 0x00000008190c7825 */ /* 0x040fe200078e020a */
[----:B------:R-:W0:Y:S05]  /*03a0*/  LDC.64 R14, c[0x0][0x388] ;  /* 0x0000e200ff0e7b82 */ /* 0x000e2a0000000a00 */
[----:B------:R-:W2:Y:S01]  /*03b0*/  LDG.E.64.CONSTANT R12, desc[UR4][R12.64] ;  /* 0x000000040c0c7981 */ /* 0x000ea2000c1e9b00 */
[----:B0-----:R-:W-:-:S05]  /*03c0*/  IMAD.WIDE R14, R25, 0x8, R14 ;  /* 0x00000008190e7825 */ /* 0x001fca00078e020e */
[----:B--2---:R0:W-:Y:S01]  /*03d0*/  STG.E.64 desc[UR4][R14.64], R12 ;  /* 0x0000000c0e007986 */ /* 0x0041e2000c101b04 */
[----:B------:R-:W-:Y:S05]  /*03e0*/  BRA `(.L_x_1065) ;  /* 0x0000000000807947 */ /* 0x000fea0003800000 */
.L_x_1066:
[----:B------:R-:W-:Y:S01]  /*03f0*/  IMAD.SHL.U32 R29, R29, 0x4, RZ ;  /* 0x000000041d1d7824 */ /* 0x000fe200078e00ff */
[----:B------:R-:W-:-:S03]  /*0400*/  ISETP.NE.AND P0, PT, R12, 0x2, PT ;  /* 0x000000020c00780c */ /* 0x000fc60003f05270 */
[----:B------:R-:W-:-:S05]  /*0410*/  IMAD.WIDE.U32 R28, R29, 0x8, R6 ;  /* 0x000000081d1c7825 */ /* 0x000fca00078e0006 */
[----:B------:R-:W2:Y:S04]  /*0420*/  LDG.E.64.CONSTANT R12, desc[UR4][R28.64] ;  /* 0x000000041c0c7981 */ /* 0x000ea8000c1e9b00 */
[----:B------:R-:W2:Y:S04]  /*0430*/  LDG.E.64.CONSTANT R14, desc[UR4][R28.64+0x8] ;  /* 0x000008041c0e7981 */ /* 0x000ea8000c1e9b00 */
[----:B------:R-:W3:Y:S01]  /*0440*/  @!P0 LDG.E.64.CONSTANT R16, desc[UR4][R28.64+0x10] ;  /* 0x000010041c108981 */ /* 0x000ee2000c1e9b00 */
[----:B------:R-:W-:-:S06]  /*0450*/  IMAD.WIDE R18, R25, 0x8, R10 ;  /* 0x0000000819127825 */ /* 0x000fcc00078e020a */
[----:B------:R-:W4:Y:S01]  /*0460*/  LDG.E.64.CONSTANT R18, desc[UR4][R18.64] ;  /* 0x0000000412127981 */ /* 0x000f22000c1e9b00 */
[----:B------:R-:W-:-:S04]  /*0470*/  IADD3 R27, PT, PT, R25, -R20, RZ ;  /* 0x80000014191b7210 */ /* 0x000fc80007ffe0ff */
[----:B------:R-:W2:Y:S01]  /*0480*/  I2F.F64 R20, R27 ;  /* 0x0000001b00147312 */ /* 0x000ea20000201c00 */
[----:B------:R-:W-:-:S07]  /*0490*/  @!P0 IMAD R22, R27, R27, RZ ;  /* 0x0000001b1b168224 */ /* 0x000fce00078e02ff */
[----:B------:R-:W3:Y:S01]  /*04a0*/  @!P0 I2F.F64.U32 R22, R22 ;  /* 0x0000001600168312 */ /* 0x000ee20000201800 */
[----:B--2---:R-:W-:Y:S01]  /*04b0*/  DFMA R12, R14, R20, R12 ;  /* 0x000000140e0c722b */ /* 0x004fe2000000000c */
[----:B------:R-:W-:-:S07]  /*04c0*/  IMAD.MOV.U32 R14, RZ, RZ, RZ ;  /* 0x000000ffff0e7224 */ /* 0x000fce00078e00ff */
[----:B---3--:R-:W-:-:S08]  /*04d0*/  @!P0 DFMA R12, R16, R22, R12 ;  /* 0x00000016100c822b */ /* 0x008fd0000000000c */
[----:B------:R-:W-:Y:S02]  /*04e0*/  DSETP.MAX.AND P0, P1, RZ, R12, PT ;  /* 0x0000000cff00722a */ /* 0x000fe4000390f000 */
[----:B------:R-:W-:Y:S02]  /*04f0*/  IMAD.MOV.U32 R15, RZ, RZ, R12 ;  /* 0x000000ffff0f7224 */ /* 0x000fe400078e000c */
[----:B------:R-:W-:Y:S01]  /*0500*/  HFMA2 R12, -RZ, RZ, 0, 0 ;  /* 0x00000000ff0c7431 */ /* 0x000fe200000001ff */
[----:B------:R-:W-:-:S04]  /*0510*/  MOV R17, R13 ;  /* 0x0000000d00117202 */ /* 0x000fc80000000f00 */
[----:B------:R-:W-:Y:S02]  /*0520*/  FSEL R21, R14, R17, P0 ;  /* 0x000000110e157208 */ /* 0x000fe40000000000 */
[----:B------:R-:W-:Y:S01]  /*0530*/  SEL R12, R12, R15, P0 ;  /* 0x0000000f0c0c7207 */ /* 0x000fe20000000000 */
[----:B------:R-:W-:Y:S02]  /*0540*/  IMAD.MOV.U32 R15, RZ, RZ, 0x3fe00000 ;  /* 0x3fe00000ff0f7424 */ /* 0x000fe400078e00ff */
[----:B------:R-:W-:Y:S02]  /*0550*/  @P1 LOP3.LUT R21, R17, 0x80000, RZ, 0xfc, !PT ;  /* 0x0008000011151812 */ /* 0x000fe400078efcff */
[----:B------:R-:W0:Y:S02]  /*0560*/  LDC.64 R16, c[0x0][0x388] ;  /* 0x0000e200ff107b82 */ /* 0x000e240000000a00 */
[----:B------:R-:W-:-:S04]  /*0570*/  MOV R13, R21 ;  /* 0x00000015000d7202 */ /* 0x000fc80000000f00 */
[----:B------:R-:W-:-:S06]  /*0580*/  LOP3.LUT R15, R15, 0x80000000, R13, 0xb8, !PT ;  /* 0x800000000f0f7812 */ /* 0x000fcc00078eb80d */
[----:B------:R-:W-:-:S10]  /*0590*/  DADD.RZ R12, R12, R14 ;  /* 0x000000000c0c7229 */ /* 0x000fd4000000c00e */
[----:B------:R-:W4:Y:S01]  /*05a0*/  F2I.U64.F64.TRUNC R12, R12 ;  /* 0x0000000c000c7311 */ /* 0x000f22000030d800 */
[----:B0-----:R-:W-:Y:S01]  /*05b0*/  IMAD.WIDE R16, R25, 0x8, R16 ;  /* 0x0000000819107825 */ /* 0x001fe200078e0210 */
[----:B----4-:R-:W-:-:S05]  /*05c0*/  IADD3 R14, P0, PT, R18, R12, RZ ;  /* 0x0000000c120e7210 */ /* 0x010fca0007f1e0ff */
[----:B------:R-:W-:-:S05]  /*05d0*/  IMAD.X R15, R19, 0x1, R13, P0 ;  /* 0x00000001130f7824 */ /* 0x000fca00000e060d */
[----:B------:R1:W-:Y:S03]  /*05e0*/  STG.E.64 desc[UR4][R16.64], R14 ;  /* 0x0000000e10007986 */ /* 0x0003e6000c101b04 */
.L_x_1065:
[----:B------:R-:W-:Y:S05]  /*05f0*/  BSYNC.RECONVERGENT B0 ;  /* 0x0000000000007941 */ /* 0x000fea0003800200 */
.L_x_1061:
[----:B------:R-:W3:Y:S01]  /*0600*/  LDCU UR6, c[0x0][0x390] ;  /* 0x00007200ff0677ac */ /* 0x000ee20008000800 */
[----:B------:R-:W-:-:S04]  /*0610*/  IADD3 R25, PT, PT, R0, R25, RZ ;  /* 0x0000001900197210 */ /* 0x000fc80007ffe0ff */
[----:B---3--:R-:W-:-:S13]  /*0620*/  ISETP.GE.AND P0, PT, R25, UR6, PT ;  /* 0x0000000619007c0c */ /* 0x008fda000bf06270 */
[----:B------:R-:W-:Y:S05]  /*0630*/  @!P0 BRA `(.L_x_1067) ;  /* 0xfffffff800d88947 */ /* 0x000fea000383ffff */
[----:B------:R-:W-:Y:S05]  /*0640*/  EXIT ;  /* 0x000000000000794d */ /* 0x000fea0003800000 */
.L_x_1068:
        /* <DEDUP_REMOVED lines=11> */
.L_x_2821:


//--------------------- .text._Z29randomAccessPreUnpackedKernelIyEvPKiS1_S1_PKdPKxS1_PT_ii --------------------------
	.section	.text._Z29randomAccessPreUnpackedKernelIyEvPKiS1_S1_PKdPKxS1_PT_ii,"ax",@progbits
	.align	128
        .global         _Z29randomAccessPreUnpackedKernelIyEvPKiS1_S1_PKdPKxS1_PT_ii
        .type           _Z29randomAccessPreUnpackedKernelIyEvPKiS1_S1_PKdPKxS1_PT_ii,@function
        .size           _Z29randomAccessPreUnpackedKernelIyEvPKiS1_S1_PKdPKxS1_PT_ii,(.L_x_2822 - _Z29randomAccessPreUnpackedKernelIyEvPKiS1_S1_PKdPKxS1_PT_ii)
        .other          _Z29randomAccessPreUnpackedKernelIyEvPKiS1_S1_PKdPKxS1_PT_ii,@"STO_CUDA_ENTRY STV_DEFAULT"
_Z29randomAccessPreUnpackedKernelIyEvPKiS1_S1_PKdPKxS1_PT_ii:
.text._Z29randomAccessPreUnpackedKernelIyEvPKiS1_S1_PKdPKxS1_PT_ii:
        /* <DEDUP_REMOVED lines=21> */
.L_x_1072:
[----:B------:R-:W-:Y:S02]  /*0150*/  IMAD.MOV.U32 R13, RZ, RZ, R3 ;  /* 0x000000ffff0d7224 */ /* 0x000fe400078e0003 */
[----:B------:R-:W-:-:S05]  /*0160*/  IMAD.MOV.U32 R12, RZ, RZ, R4 ;  /* 0x000000ffff0c7224 */ /* 0x000fca00078e0004 */
[----:B------:R-:W-:-:S04]  /*0170*/  IADD3 R3, PT, PT, R12, R13, RZ ;  /* 0x0000000d0c037210 */ /* 0x000fc80007ffe0ff */
        /* <DEDUP_REMOVED lines=11> */
[-C--:B------:R-:W-:Y:S02]  /*0230*/  ISETP.GT.AND P0, PT, R12, R13.reuse, PT ;  /* 0x0000000d0c00720c */ /* 0x080fe40003f04270 */
[----:B------:R-:W-:-:S11]  /*0240*/  MOV R3, R13 ;  /* 0x0000000d00037202 */ /* 0x000fd60000000f00 */
[----:B------:R-:W-:Y:S05]  /*0250*/  @!P0 BRA `(.L_x_1072) ;  /* 0xfffffffc00bc8947 */ /* 0x000fea000383ffff */
[----:B------:R-:W-:Y:S05]  /*0260*/  BRA `(.L_x_1073) ;  /* 0x0000000400107947 */ /* 0x000fea0003800000 */
.L_x_1070:
        /* <DEDUP_REMOVED lines=33> */
[----:B------:R-:W-:Y:S01]  /*0480*/  HFMA2 R3, -RZ, RZ, 0, 1.78813934326171875e-07 ;  /* 0x00000003ff037431 */ /* 0x000fe200000001ff */
        /* <DEDUP_REMOVED lines=30> */
[----:B------:R-:W-:Y:S02]  /*0670*/  MOV R3, 0x7 ;  /* 0x0000000700037802 */ /* 0x000fe40000000f00 */
[C---:B--2---:R-:W-:Y:S02]  /*0680*/  ISETP.GE.AND P1, PT, R2.reuse, R5, PT ;  /* 0x000000050200720c */ /* 0x044fe40003f26270 */
[----:B---3--:R-:W-:-:S13]  /*0690*/  ISETP.GE.AND P0, PT, R2, R7, PT ;  /* 0x000000070200720c */ /* 0x008fda0003f06270 */
[----:B------:R-:W-:Y:S05]  /*06a0*/  @!P0 BRA P1, `(.L_x_1071) ;  /* 0x0000000000108947 */ /* 0x000fea0000800000 */
.L_x_1073:
[----:B-----5:R-:W0:Y:S02]  /*06b0*/  LDC.64 R2, c[0x0][0x3b0] ;  /* 0x0000ec00ff027b82 */ /* 0x020e240000000a00 */
[----:B0-----:R-:W-:-:S05]  /*06c0*/  IMAD.WIDE R2, R0, 0x8, R2 ;  /* 0x0000000800027825 */ /* 0x001fca00078e0202 */
[----:B------:R-:W-:Y:S01]  /*06d0*/  STG.E.64 desc[UR6][R2.64], RZ ;  /* 0x000000ff02007986 */ /* 0x000fe2000c101b06 */
[----:B------:R-:W-:Y:S05]  /*06e0*/  EXIT ;  /* 0x000000000000794d */ /* 0x000fea0003800000 */
.L_x_1071:
[----:B------:R-:W-:Y:S05]  /*06f0*/  BSYNC.RECONVERGENT B0 ;  /* 0x0000000000007941 */ /* 0x000fea0003800200 */
.L_x_1069:
[----:B------:R-:W0:Y:S02]  /*0700*/  LDC.64 R4, c[0x0][0x390] ;  /* 0x0000e400ff047b82 */ /* 0x000e240000000a00 */
[----:B0-----:R-:W-:-:S05]  /*0710*/  IMAD.WIDE.U32 R4, R3, 0x4, R4 ;  /* 0x0000000403047825 */ /* 0x001fca00078e0004 */
[----:B------:R-:W2:Y:S02]  /*0720*/  LDG.E.CONSTANT R10, desc[UR6][R4.64] ;  /* 0x00000006040a7981 */ /* 0x000ea4000c1e9900 */
[----:B--2---:R-:W-:-:S13]  /*0730*/  ISETP.NE.AND P0, PT, R10, 0x4, PT ;  /* 0x000000040a00780c */ /* 0x004fda0003f05270 */
[----:B------:R-:W0:Y:S08]  /*0740*/  @!P0 LDC.64 R6, c[0x0][0x3a0] ;  /* 0x0000e800ff068b82 */ /* 0x000e300000000a00 */
[----:B------:R-:W1:Y:S01]  /*0750*/  @!P0 LDC.64 R8, c[0x0][0x3b0] ;  /* 0x0000ec00ff088b82 */ /* 0x000e620000000a00 */
[----:B0-----:R-:W-:-:S06]  /*0760*/  @!P0 IMAD.WIDE R6, R2, 0x8, R6 ;  /* 0x0000000802068825 */ /* 0x001fcc00078e0206 */
[----:B------:R-:W2:Y:S01]  /*0770*/  @!P0 LDG.E.64.CONSTANT R6, desc[UR6][R6.64] ;  /* 0x0000000606068981 */ /* 0x000ea2000c1e9b00 */
[----:B-1----:R-:W-:-:S05]  /*0780*/  @!P0 IMAD.WIDE R8, R0, 0x8, R8 ;  /* 0x0000000800088825 */ /* 0x002fca00078e0208 */
[----:B--2---:R0:W-:Y:S01]  /*0790*/  @!P0 STG.E.64 desc[UR6][R8.64], R6 ;  /* 0x0000000608008986 */ /* 0x0041e2000c101b06 */
[----:B------:R-:W-:Y:S05]  /*07a0*/  @!P0 EXIT ;  /* 0x000000000000894d */ /* 0x000fea0003800000 */
[----:B0-----:R-:W0:Y:S08]  /*07b0*/  LDC.64 R6, c[0x0][0x380] ;  /* 0x0000e000ff067b82 */ /* 0x001e300000000a00 */
[----:B------:R-:W1:Y:S01]  /*07c0*/  LDC.64 R4, c[0x0][0x398] ;  /* 0x0000e600ff047b82 */ /* 0x000e620000000a00 */
[----:B0-----:R-:W-:-:S06]  /*07d0*/  IMAD.WIDE.U32 R6, R3, 0x4, R6 ;  /* 0x0000000403067825 */ /* 0x001fcc00078e0006 */
[----:B------:R-:W2:Y:S01]  /*07e0*/  LDG.E.CONSTANT R7, desc[UR6][R6.64] ;  /* 0x0000000606077981 */ /* 0x000ea2000c1e9900 */
[----:B------:R-:W-:Y:S01]  /*07f0*/  IMAD.SHL.U32 R15, R3, 0x4, RZ ;  /* 0x00000004030f7824 */ /* 0x000fe200078e00ff */
[----:B------:R-:W-:-:S03]  /*0800*/  ISETP.NE.AND P0, PT, R10, 0x2, PT ;  /* 0x000000020a00780c */ /* 0x000fc60003f05270 */
[----:B-1----:R-:W-:Y:S02]  /*0810*/  IMAD.WIDE.U32 R14, R15, 0x8, R4 ;  /* 0x000000080f0e7825 */ /* 0x002fe400078e0004 */
[----:B------:R-:W0:Y:S03]  /*0820*/  LDC.64 R4, c[0x0][0x3a0] ;  /* 0x0000e800ff047b82 */ /* 0x000e260000000a00 */
[----:B------:R-:W3:Y:S04]  /*0830*/  LDG.E.64.CONSTANT R8, desc[UR6][R14.64] ;  /* 0x000000060e087981 */ /* 0x000ee8000c1e9b00 */
[----:B------:R-:W3:Y:S04]  /*0840*/  LDG.E.64.CONSTANT R10, desc[UR6][R14.64+0x8] ;  /* 0x000008060e0a7981 */ /* 0x000ee8000c1e9b00 */
[----:B------:R-:W4:Y:S01]  /*0850*/  @!P0 LDG.E.64.CONSTANT R12, desc[UR6][R14.64+0x10] ;  /* 0x000010060e0c8981 */ /* 0x000f22000c1e9b00 */
[----:B0-----:R-:W-:-:S06]  /*0860*/  IMAD.WIDE R4, R2, 0x8, R4 ;  /* 0x0000000802047825 */ /* 0x001fcc00078e0204 */
[----:B------:R-:W5:Y:S01]  /*0870*/  LDG.E.64.CONSTANT R4, desc[UR6][R4.64] ;  /* 0x0000000604047981 */ /* 0x000f62000c1e9b00 */
[----:B--2---:R-:W-:-:S04]  /*0880*/  IMAD.IADD R16, R2, 0x1, -R7 ;  /* 0x0000000102107824 */ /* 0x004fc800078e0a07 */
[----:B------:R-:W3:Y:S01]  /*0890*/  I2F.F64 R2, R16 ;  /* 0x0000001000027312 */ /* 0x000ee20000201c00 */
[----:B------:R-:W-:-:S07]  /*08a0*/  @!P0 IMAD R6, R16, R16, RZ ;  /* 0x0000001010068224 */ /* 0x000fce00078e02ff */
[----:B------:R-:W4:Y:S01]  /*08b0*/  @!P0 I2F.F64.U32 R6, R6 ;  /* 0x0000000600068312 */ /* 0x000f220000201800 */
[----:B---3--:R-:W-:-:S08]  /*08c0*/  DFMA R2, R10, R2, R8 ;  /* 0x000000020a02722b */ /* 0x008fd00000000008 */
[----:B----4-:R-:W-:Y:S01]  /*08d0*/  @!P0 DFMA R2, R12, R6, R2 ;  /* 0x000000060c02822b */ /* 0x010fe20000000002 */
[----:B------:R-:W-:-:S07]  /*08e0*/  IMAD.MOV.U32 R7, RZ, RZ, RZ ;  /* 0x000000ffff077224 */ /* 0x000fce00078e00ff */
[----:B------:R-:W-:Y:S02]  /*08f0*/  DSETP.MAX.AND P0, P1, RZ, R2, PT ;  /* 0x00000002ff00722a */ /* 0x000fe4000390f000 */
[----:B------:R-:W-:-:S04]  /*0900*/  MOV R8, R3 ;  /* 0x0000000300087202 */ /* 0x000fc80000000f00 */
[----:B------:R-:W-:Y:S01]  /*0910*/  FSEL R9, R7, R8, P0 ;  /* 0x0000000807097208 */ /* 0x000fe20000000000 */
[----:B------:R-:W-:Y:S02]  /*0920*/  IMAD.MOV.U32 R7, RZ, RZ, R2 ;  /* 0x000000ffff077224 */ /* 0x000fe400078e0002 */
[----:B------:R-:W-:-:S05]  /*0930*/  IMAD.MOV.U32 R2, RZ, RZ, RZ ;  /* 0x000000ffff027224 */ /* 0x000fca00078e00ff */
[----:B------:R-:W-:Y:S02]  /*0940*/  @P1 LOP3.LUT R9, R8, 0x80000, RZ, 0xfc, !PT ;  /* 0x0008000008091812 */ /* 0x000fe400078efcff */
[----:B------:R-:W-:Y:S02]  /*0950*/  SEL R2, R2, R7, P0 ;  /* 0x0000000702027207 */ /* 0x000fe40000000000 */
[----:B------:R-:W-:Y:S01]  /*0960*/  MOV R7, 0x80000 ;  /* 0x0008000000077802 */ /* 0x000fe20000000f00 */
[----:B------:R-:W-:-:S04]  /*0970*/  IMAD.MOV.U32 R3, RZ, RZ, R9 ;  /* 0x000000ffff037224 */ /* 0x000fc800078e0009 */
[----:B------:R-:W-:Y:S02]  /*0980*/  IMAD.MOV.U32 R6, RZ, RZ, R3 ;  /* 0x000000ffff067224 */ /* 0x000fe400078e0003 */
[----:B------:R-:W-:-:S06]  /*0990*/  DSETP.MIN.AND P0, P1, R2, 1.84467440737095516160e+19, PT ;  /* 0x43f000000200742a */ /* 0x000fcc0003900000 */
[----:B------:R-:W-:Y:S01]  /*09a0*/  FSEL R9, R6, 480, P0 ;  /* 0x43f0000006097808 */ /* 0x000fe20000000000 */
[----:B------:R-:W-:Y:S01]  /*09b0*/  HFMA2 R6, -RZ, RZ, 0, 0 ;  /* 0x00000000ff067431 */ /* 0x000fe200000001ff */
[----:B------:R-:W-:-:S06]  /*09c0*/  SEL R2, R2, RZ, P0 ;  /* 0x000000ff02027207 */ /* 0x000fcc0000000000 */
[----:B------:R-:W-:Y:S01]  /*09d0*/  @P1 LOP3.LUT R9, R7, 0x43f00000, RZ, 0xfc, !PT ;  /* 0x43f0000007091812 */ /* 0x000fe200078efcff */
[----:B------:R-:W-:-:S04]  /*09e0*/  IMAD.MOV.U32 R7, RZ, RZ, 0x3fe00000 ;  /* 0x3fe00000ff077424 */ /* 0x000fc800078e00ff */
[----:B------:R-:W-:-:S05]  /*09f0*/  IMAD.MOV.U32 R3, RZ, RZ, R9 ;  /* 0x000000ffff037224 */ /* 0x000fca00078e0009 */
[----:B------:R-:W-:-:S06]  /*0a00*/  LOP3.LUT R7, R7, 0x80000000, R3, 0xb8, !PT ;  /* 0x8000000007077812 */ /* 0x000fcc00078eb803 */
[----:B------:R-:W-:Y:S01]  /*0a10*/  DADD.RZ R2, R2, R6 ;  /* 0x0000000002027229 */ /* 0x000fe2000000c006 */
[----:B------:R-:W0:Y:S09]  /*0a20*/  LDC.64 R6, c[0x0][0x3b0] ;  /* 0x0000ec00ff067b82 */ /* 0x000e320000000a00 */
[----:B------:R-:W5:Y:S02]  /*0a30*/  F2I.U64.F64.TRUNC R2, R2 ;  /* 0x0000000200027311 */ /* 0x000f64000030d800 */
[----:B-----5:R-:W-:Y:S01]  /*0a40*/  IADD3 R4, P0, PT, R4, R2, RZ ;  /* 0x0000000204047210 */ /* 0x020fe20007f1e0ff */
[----:B0-----:R-:W-:-:S04]  /*0a50*/  IMAD.WIDE R6, R0, 0x8, R6 ;  /* 0x0000000800067825 */ /* 0x001fc800078e0206 */
[----:B------:R-:W-:-:S05]  /*0a60*/  IMAD.X R5, R5, 0x1, R3, P0 ;  /* 0x0000000105057824 */ /* 0x000fca00000e0603 */
[----:B------:R-:W-:Y:S01]  /*0a70*/  STG.E.64 desc[UR6][R6.64], R4 ;  /* 0x0000000406007986 */ /* 0x000fe2000c101b06 */
[----:B------:R-:W-:Y:S05]  /*0a80*/  EXIT ;  /* 0x000000000000794d */ /* 0x000fea0003800000 */
.L_x_1074:
        /* <DEDUP_REMOVED lines=15> */
.L_x_2822:


//--------------------- .text._Z34randomAccessFixedPreUnpackedKernelIyEvPKiPKdPKxS1_PT_ii --------------------------
	.section	.text._Z34randomAccessFixedPreUnpackedKernelIyEvPKiPKdPKxS1_PT_ii,"ax",@progbits
	.align	128
        .global         _Z34randomAccessFixedPreUnpackedKernelIyEvPKiPKdPKxS1_PT_ii
        .type           _Z34randomAccessFixedPreUnpackedKernelIyEvPKiPKdPKxS1_PT_ii,@function
        .size           _Z34randomAccessFixedPreUnpackedKernelIyEvPKiPKdPKxS1_PT_ii,(.L_x_2823 - _Z34randomAccessFixedPreUnpackedKernelIyEvPKiPKdPKxS1_PT_ii)
        .other          _Z34randomAccessFixedPreUnpackedKernelIyEvPKiPKdPKxS1_PT_ii,@"STO_CUDA_ENTRY STV_DEFAULT"
_Z34randomAccessFixedPreUnpackedKernelIyEvPKiPKdPKxS1_PT_ii:
.text._Z34randomAccessFixedPreUnpackedKernelIyEvPKiPKdPKxS1_PT_ii:
[----:B------:R-:W-:Y:S01]  /*0000*/  LDC R1, c[0x0][0x37c] ;  /* 0x0000df00ff017b82 */ /* 0x000fe20000000800 */
[----:B------:R-:W0:Y:S07]  /*0010*/  S2R R7, SR_TID.X ;  /* 0x0000000000077919 */ /* 0x000e2e0000002100 */
[----:B------:R-:W0:Y:S01]  /*0020*/  S2UR UR4, SR_CTAID.X ;  /* 0x00000000000479c3 */ /* 0x000e220000002500 */
[----:B------:R-:W1:Y:S07]  /*0030*/  LDCU UR6, c[0x0][0x3a8] ;  /* 0x00007500ff0677ac */ /* 0x000e6e0008000800 */
[----:B------:R-:W0:Y:S08]  /*0040*/  LDC R20, c[0x0][0x360] ;  /* 0x0000d800ff147b82 */ /* 0x000e300000000800 */
[----:B------:R-:W2:Y:S01]  /*0050*/  LDC.64 R4, c[0x0][0x398] ;  /* 0x0000e600ff047b82 */ /* 0x000ea20000000a00 */
[----:B0-----:R-:W-:Y:S01]  /*0060*/  IMAD R20, R20, UR4, R7 ;  /* 0x0000000414147c24 */ /* 0x001fe2000f8e0207 */
[----:B------:R-:W0:Y:S03]  /*0070*/  LDCU.64 UR4, c[0x0][0x358] ;  /* 0x00006b00ff0477ac */ /* 0x000e260008000a00 */
[----:B------:R-:W-:-:S04]  /*0080*/  IMAD.SHL.U32 R20, R20, 0x4, RZ ;  /* 0x0000000414147824 */ /* 0x000fc800078e00ff */
[C---:B--2---:R-:W-:Y:S01]  /*0090*/  IMAD.WIDE R4, R20.reuse, 0x4, R4 ;  /* 0x0000000414047825 */ /* 0x044fe200078e0204 */
[C---:B-1----:R-:W-:Y:S02]  /*00a0*/  ISETP.GE.AND P0, PT, R20.reuse, UR6, PT ;  /* 0x0000000614007c0c */ /* 0x042fe4000bf06270 */
[C---:B------:R-:W-:Y:S01]  /*00b0*/  IADD3 R6, PT, PT, R20.reuse, 0x2, RZ ;  /* 0x0000000214067810 */ /* 0x040fe20007ffe0ff */
[C---:B------:R-:W-:Y:S02]  /*00c0*/  VIADD R0, R20.reuse, 0x1 ;  /* 0x0000000114007836 */ /* 0x040fe40000000000 */
[----:B------:R-:W-:Y:S01]  /*00d0*/  VIADD R7, R20, 0x3 ;  /* 0x0000000314077836 */ /* 0x000fe20000000000 */
[----:B------:R-:W-:-:S04]  /*00e0*/  ISETP.GE.AND P1, PT, R6, UR6, PT ;  /* 0x0000000606007c0c */ /* 0x000fc8000bf26270 */
[----:B------:R-:W-:-:S03]  /*00f0*/  ISETP.GE.AND P2, PT, R7, UR6, PT ;  /* 0x0000000607007c0c */ /* 0x000fc6000bf46270 */
[----:B0-----:R0:W5:Y:S01]  /*0100*/  @!P0 LDG.E.CONSTANT R17, desc[UR4][R4.64] ;  /* 0x0000000404118981 */ /* 0x001162000c1e9900 */
        /* <DEDUP_REMOVED lines=14> */
[----:B0-----:R-:W-:-:S06]  /*01f0*/  IADD3 R7, PT, PT, R8, 0xffffffe, RZ ;  /* 0x0ffffffe08077810 */ /* 0x001fcc0007ffe0ff */
[----:B------:R-:W0:Y:S02]  /*0200*/  F2I.FTZ.U32.TRUNC.NTZ R7, R7 ;  /* 0x0000000700077305 */ /* 0x000e24000021f000 */
[----:B0-----:R-:W-:-:S04]  /*0210*/  IMAD.MOV R6, RZ, RZ, -R7 ;  /* 0x000000ffff067224 */ /* 0x001fc800078e0a07 */
[----:B------:R-:W-:Y:S02]  /*0220*/  IMAD R9, R6, R5, RZ ;  /* 0x0000000506097224 */ /* 0x000fe400078e02ff */
[----:B------:R-:W-:-:S04]  /*0230*/  IMAD.MOV.U32 R6, RZ, RZ, RZ ;  /* 0x000000ffff067224 */ /* 0x000fc800078e00ff */
[----:B------:R-:W-:Y:S01]  /*0240*/  IMAD.HI.U32 R6, R7, R9, R6 ;  /* 0x0000000907067227 */ /* 0x000fe200078e0006 */
[----:B------:R-:W-:-:S04]  /*0250*/  LOP3.LUT R7, R17, R4, RZ, 0x3c, !PT ;  /* 0x0000000411077212 */ /* 0x000fc800078e3cff */
[----:B------:R-:W-:Y:S01]  /*0260*/  ISETP.GE.AND P2, PT, R7, RZ, PT ;  /* 0x000000ff0700720c */ /* 0x000fe20003f46270 */
[----:B------:R-:W-:Y:S01]  /*0270*/  IMAD.HI.U32 R9, R6, R10, RZ ;  /* 0x0000000a06097227 */ /* 0x000fe200078e00ff */
[----:B------:R-:W-:-:S04]  /*0280*/  LOP3.LUT R7, RZ, R4, RZ, 0x33, !PT ;  /* 0x00000004ff077212 */ /* 0x000fc800078e33ff */
[----:B------:R-:W-:-:S05]  /*0290*/  IADD3 R8, PT, PT, -R9, RZ, RZ ;  /* 0x000000ff09087210 */ /* 0x000fca0007ffe1ff */
        /* <DEDUP_REMOVED lines=19> */
[----:B------:R-:W-:-:S06]  /*03d0*/  IMAD.WIDE R10, R17, 0x8, R14 ;  /* 0x00000008110a7825 */ /* 0x000fcc00078e020e */
[----:B------:R-:W5:Y:S01]  /*03e0*/  LDG.E.64.CONSTANT R10, desc[UR4][R10.64] ;  /* 0x000000040a0a7981 */ /* 0x000f62000c1e9b00 */
[----:B------:R-:W-:Y:S05]  /*03f0*/  BRA `(.L_x_1077) ;  /* 0x00000000004c7947 */ /* 0x000fea0003800000 */
.L_x_1076:
        /* <DEDUP_REMOVED lines=10> */
[----:B------:R-:W4:Y:S01]  /*04a0*/  LDG.E.64.CONSTANT R16, desc[UR4][R16.64] ;  /* 0x0000000410107981 */ /* 0x000f22000c1e9b00 */
[----:B------:R-:W2:Y:S01]  /*04b0*/  I2F.F64 R24, R28 ;  /* 0x0000001c00187312 */ /* 0x000ea20000201c00 */
[----:B------:R-:W-:-:S07]  /*04c0*/  @!P1 IMAD R18, R28, R28, RZ ;  /* 0x0000001c1c129224 */ /* 0x000fce00078e02ff */
[----:B------:R-:W3:Y:S01]  /*04d0*/  @!P1 I2F.F64.U32 R18, R18 ;  /* 0x0000001200129312 */ /* 0x000ee20000201800 */
[----:B--2---:R-:W-:-:S08]  /*04e0*/  DFMA R8, R10, R24, R8 ;  /* 0x000000180a08722b */ /* 0x004fd00000000008 */
[----:B---3--:R-:W-:-:S10]  /*04f0*/  @!P1 DFMA R8, R22, R18, R8 ;  /* 0x000000121608922b */ /* 0x008fd40000000008 */
[----:B------:R-:W4:Y:S02]  /*0500*/  F2I.S64.F64 R8, R8 ;  /* 0x0000000800087311 */ /* 0x000f240000301900 */
[----:B----4-:R-:W-:-:S05]  /*0510*/  IADD3 R10, P1, PT, R16, R8, RZ ;  /* 0x00000008100a7210 */ /* 0x010fca0007f3e0ff */
[----:B------:R-:W-:-:S08]  /*0520*/  IMAD.X R11, R17, 0x1, R9, P1 ;  /* 0x00000001110b7824 */ /* 0x000fd000008e0609 */
.L_x_1077:
[----:B------:R-:W-:Y:S05]  /*0530*/  BSYNC.RECONVERGENT B0 ;  /* 0x0000000000007941 */ /* 0x000fea0003800200 */
.L_x_1075:
[----:B------:R-:W0:Y:S01]  /*0540*/  LDC.64 R16, c[0x0][0x3a0] ;  /* 0x0000e800ff107b82 */ /* 0x000e220000000a00 */
[----:B------:R-:W-:Y:S01]  /*0550*/  ISETP.NE.AND P1, PT, R0, 0x1, PT ;  /* 0x000000010000780c */ /* 0x000fe20003f25270 */
[----:B0-----:R-:W-:-:S05]  /*0560*/  IMAD.WIDE R16, R20, 0x8, R16 ;  /* 0x0000000814107825 */ /* 0x001fca00078e0210 */
[----:B-----5:R0:W-:Y:S07]  /*0570*/  STG.E.64 desc[UR4][R16.64], R10 ;  /* 0x0000000a10007986 */ /* 0x0201ee000c101b04 */
[----:B------:R-:W-:Y:S05]  /*0580*/  @!P1 EXIT ;  /* 0x000000000000994d */ /* 0x000fea0003800000 */
[----:B0-----:R-:W-:-:S05]  /*0590*/  IABS R10, R21 ;  /* 0x00000015000a7213 */ /* 0x001fca0000000000 */
[----:B------:R-:W-:-:S05]  /*05a0*/  IMAD.HI.U32 R8, R6, R10, RZ ;  /* 0x0000000a06087227 */ /* 0x000fca00078e00ff */
        /* <DEDUP_REMOVED lines=17> */
[----:B------:R-:W-:Y:S02]  /*06c0*/  SHF.L.U32 R9, R25, 0x2, RZ ;  /* 0x0000000219097819 */ /* 0x000fe400000006ff */
[----:B------:R-:W-:-:S03]  /*06d0*/  ISETP.NE.AND P1, PT, R8, 0x2, PT ;  /* 0x000000020800780c */ /* 0x000fc60003f25270 */
[----:B0-----:R-:W-:-:S05]  /*06e0*/  IMAD.WIDE R26, R9, 0x8, R26 ;  /* 0x00000008091a7825 */ /* 0x001fca00078e021a */
[----:B------:R-:W2:Y:S05]  /*06f0*/  LDG.E.128 R8, desc[UR4][R26.64] ;  /* 0x000000041a087981 */ /* 0x000eaa000c1e1d00 */
[----:B------:R-:W3:Y:S01]  /*0700*/  @!P1 LDG.E.64.CONSTANT R22, desc[UR4][R26.64+0x10] ;  /* 0x000010041a169981 */ /* 0x000ee2000c1e9b00 */
[----:B------:R-:W-:-:S06]  /*0710*/  IMAD.WIDE R18, R21, 0x8, R14 ;  /* 0x0000000815127825 */ /* 0x000fcc00078e020e */
[----:B------:R-:W4:Y:S01]  /*0720*/  LDG.E.64.CONSTANT R18, desc[UR4][R18.64] ;  /* 0x0000000412127981 */ /* 0x000f22000c1e9b00 */
[----:B------:R-:W-:-:S04]  /*0730*/  IMAD.MOV R25, RZ, RZ, -R25 ;  /* 0x000000ffff197224 */ /* 0x000fc800078e0a19 */
[----:B------:R-:W-:-:S04]  /*0740*/  IMAD R28, R4, R25, R21 ;  /* 0x00000019041c7224 */ /* 0x000fc800078e0215 */
[----:B------:R-:W2:Y:S01]  /*0750*/  I2F.F64 R24, R28 ;  /* 0x0000001c00187312 */ /* 0x000ea20000201c00 */
[----:B------:R-:W-:-:S07]  /*0760*/  @!P1 IMAD R20, R28, R28, RZ ;  /* 0x0000001c1c149224 */ /* 0x000fce00078e02ff */
[----:B------:R-:W3:Y:S01]  /*0770*/  @!P1 I2F.F64.U32 R20, R20 ;  /* 0x0000001400149312 */ /* 0x000ee20000201800 */
[----:B--2---:R-:W-:-:S08]  /*0780*/  DFMA R8, R10, R24, R8 ;  /* 0x000000180a08722b */ /* 0x004fd00000000008 */
[----:B---3--:R-:W-:-:S10]  /*0790*/  @!P1 DFMA R8, R22, R20, R8 ;  /* 0x000000141608922b */ /* 0x008fd40000000008 */
[----:B------:R-:W4:Y:S02]  /*07a0*/  F2I.S64.F64 R8, R8 ;  /* 0x0000000800087311 */ /* 0x000f240000301900 */
[----:B----4-:R-:W-:-:S04]  /*07b0*/  IADD3 R8, P1, PT, R8, R18, RZ ;  /* 0x0000001208087210 */ /* 0x010fc80007f3e0ff */
[----:B------:R-:W-:Y:S01]  /*07c0*/  IADD3.X R9, PT, PT, R9, R19, RZ, P1, !PT ;  /* 0x0000001309097210 */ /* 0x000fe20000ffe4ff */
[----:B------:R-:W-:Y:S08]  /*07d0*/  BRA `(.L_x_1080) ;  /* 0x0000000000087947 */ /* 0x000ff00003800000 */
.L_x_1079:
[----:B------:R-:W-:-:S06]  /*07e0*/  IMAD.WIDE R8, R21, 0x8, R14 ;  /* 0x0000000815087825 */ /* 0x000fcc00078e020e */
[----:B------:R-:W5:Y:S02]  /*07f0*/  LDG.E.64.CONSTANT R8, desc[UR4][R8.64] ;  /* 0x0000000408087981 */ /* 0x000f64000c1e9b00 */
.L_x_1080:
[----:B------:R-:W-:Y:S05]  /*0800*/  BSYNC.RECONVERGENT B0 ;  /* 0x0000000000007941 */ /* 0x000fea0003800200 */
.L_x_1078:
[----:B------:R-:W-:Y:S01]  /*0810*/  ISETP.NE.AND P1, PT, R0, 0x2, PT ;  /* 0x000000020000780c */ /* 0x000fe20003f25270 */
[----:B-----5:R0:W-:-:S12]  /*0820*/  STG.E.64 desc[UR4][R16.64+0x8], R8 ;  /* 0x0000080810007986 */ /* 0x0201d8000c101b04 */
        /* <DEDUP_REMOVED lines=38> */
.L_x_1082:
[----:B------:R-:W-:-:S06]  /*0a90*/  IMAD.WIDE R8, R2, 0x8, R14 ;  /* 0x0000000802087825 */ /* 0x000fcc00078e020e */
[----:B------:R-:W5:Y:S02]  /*0aa0*/  LDG.E.64.CONSTANT R8, desc[UR4][R8.64] ;  /* 0x0000000408087981 */ /* 0x000f64000c1e9b00 */
.L_x_1083:
[----:B------:R-:W-:Y:S05]  /*0ab0*/  BSYNC.RECONVERGENT B0 ;  /* 0x0000000000007941 */ /* 0x000fea0003800200 */
.L_x_1081:
[----:B------:R-:W-:Y:S01]  /*0ac0*/  ISETP.NE.AND P1, PT, R0, 0x3, PT ;  /* 0x000000030000780c */ /* 0x000fe20003f25270 */
[----:B-----5:R0:W-:-:S12]  /*0ad0*/  STG.E.64 desc[UR4][R16.64+0x10], R8 ;  /* 0x0000100810007986 */ /* 0x0201d8000c101b04 */
[----:B------:R-:W-:Y:S05]  /*0ae0*/  @!P1 EXIT ;  /* 0x000000000000994d */ /* 0x000fea0003800000 */
[----:B------:R-:W-:-:S05]  /*0af0*/  IABS R0, R3 ;  /* 0x0000000300007213 */ /* 0x000fca0000000000 */
[----:B------:R-:W-:-:S04]  /*0b00*/  IMAD.HI.U32 R6, R6, R0, RZ ;  /* 0x0000000006067227 */ /* 0x000fc800078e00ff */
[----:B------:R-:W-:-:S04]  /*0b10*/  IMAD.MOV R2, RZ, RZ, -R6 ;  /* 0x000000ffff027224 */ /* 0x000fc800078e0a06 */
[----:B------:R-:W-:-:S05]  /*0b20*/  IMAD R0, R5, R2, R0 ;  /* 0x0000000205007224 */ /* 0x000fca00078e0200 */
[----:B------:R-:W-:-:S13]  /*0b30*/  ISETP.GT.U32.AND P2, PT, R5, R0, PT ;  /* 0x000000000500720c */ /* 0x000fda0003f44070 */
[----:B------:R-:W-:Y:S01]  /*0b40*/  @!P2 IADD3 R0, PT, PT, R0, -R5, RZ ;  /* 0x800000050000a210 */ /* 0x000fe20007ffe0ff */
[----:B------:R-:W-:-:S03]  /*0b50*/  @!P2 VIADD R6, R6, 0x1 ;  /* 0x000000010606a836 */ /* 0x000fc60000000000 */
[----:B------:R-:W-:Y:S02]  /*0b60*/  ISETP.GE.U32.AND P1, PT, R0, R5, PT ;  /* 0x000000050000720c */ /* 0x000fe40003f26070 */
[----:B------:R-:W-:-:S04]  /*0b70*/  LOP3.LUT R0, R3, R4, RZ, 0x3c, !PT ;  /* 0x0000000403007212 */ /* 0x000fc800078e3cff */
[----:B------:R-:W-:-:S07]  /*0b80*/  ISETP.GE.AND P3, PT, R0, RZ, PT ;  /* 0x000000ff0000720c */ /* 0x000fce0003f66270 */
[----:B------:R-:W-:-:S06]  /*0b90*/  @P1 IADD3 R6, PT, PT, R6, 0x1, RZ ;  /* 0x0000000106061810 */ /* 0x000fcc0007ffe0ff */
        /* <DEDUP_REMOVED lines=26> */
.L_x_1085:
[----:B------:R-:W-:-:S05]  /*0d40*/  IMAD.WIDE R14, R3, 0x8, R14 ;  /* 0x00000008030e7825 */ /* 0x000fca00078e020e */
[----:B------:R1:W5:Y:S02]  /*0d50*/  LDG.E.64.CONSTANT R2, desc[UR4][R14.64] ;  /* 0x000000040e027981 */ /* 0x000364000c1e9b00 */
.L_x_1086:
[----:B------:R-:W-:Y:S05]  /*0d60*/  BSYNC.RECONVERGENT B0 ;  /* 0x0000000000007941 */ /* 0x000fea0003800200 */
.L_x_1084:
[----:B-----5:R-:W-:Y:S01]  /*0d70*/  STG.E.64 desc[UR4][R16.64+0x18], R2 ;  /* 0x0000180210007986 */ /* 0x020fe2000c101b04 */
[----:B------:R-:W-:Y:S05]  /*0d80*/  EXIT ;  /* 0x000000000000794d */ /* 0x000fea0003800000 */
.L_x_1087:
        /* <DEDUP_REMOVED lines=15> */
.L_x_2823:


//--------------------- .text._Z21unpackAllDeltasKernelIyEvPKiS1_S1_S1_PKlPKjPxii --------------------------
	.section	.text._Z21unpackAllDeltasKernelIyEvPKiS1_S1_S1_PKlPKjPxii,"ax",@progbits
	.align	128
        .global         _Z21unpackAllDeltasKernelIyEvPKiS1_S1_S1_PKlPKjPxii
        .type           _Z21unpackAllDeltasKernelIyEvPKiS1_S1_S1_PKlPKjPxii,@function
        .size           _Z21unpackAllDeltasKernelIyEvPKiS1_S1_S1_PKlPKjPxii,(.L_x_2824 - _Z21unpackAllDeltasKernelIyEvPKiS1_S1_S1_PKlPKjPxii)
        .other          _Z21unpackAllDeltasKernelIyEvPKiS1_S1_S1_PKlPKjPxii,@"STO_CUDA_ENTRY STV_DEFAULT"
_Z21unpackAllDeltasKernelIyEvPKiS1_S1_S1_PKlPKjPxii:
.text._Z21unpackAllDeltasKernelIyEvPKiS1_S1_S1_PKlPKjPxii:
        /* <DEDUP_REMOVED lines=14> */
.L_x_1107:
        /* <DEDUP_REMOVED lines=31> */
.L_x_1093:
        /* <DEDUP_REMOVED lines=21> */
.L_x_1092:
[----:B------:R-:W-:Y:S02]  /*0420*/  IMAD.MOV.U32 R8, RZ, RZ, R4 ;  /* 0x000000ffff087224 */ /* 0x000fe400078e0004 */
[----:B------:R-:W-:-:S07]  /*0430*/  IMAD.MOV.U32 R9, RZ, RZ, R5 ;  /* 0x000000ffff097224 */ /* 0x000fce00078e0005 */
.L_x_1091:
[----:B---3--:R-:W-:Y:S05]  /*0440*/  BSYNC.RELIABLE B1 ;  /* 0x0000000000017941 */ /* 0x008fea0003800100 */
.L_x_1090:
[----:B------:R-:W-:-:S13]  /*0450*/  ISETP.NE.AND P0, PT, R13, -0x1, PT ;  /* 0xffffffff0d00780c */ /* 0x000fda0003f05270 */
[----:B------:R-:W-:Y:S05]  /*0460*/  @P0 BRA `(.L_x_1094) ;  /* 0x0000000000100947 */ /* 0x000fea0003800000 */
.L_x_1089:
[----:B------:R-:W0:Y:S02]  /*0470*/  LDC.64 R4, c[0x0][0x3b0] ;  /* 0x0000ec00ff047b82 */ /* 0x000e240000000a00 */
[----:B0-----:R-:W-:-:S05]  /*0480*/  IMAD.WIDE R4, R0, 0x8, R4 ;  /* 0x0000000800047825 */ /* 0x001fca00078e0204 */
[----:B--2---:R0:W-:Y:S01]  /*0490*/  STG.E.64 desc[UR14][R4.64], RZ ;  /* 0x000000ff04007986 */ /* 0x0041e2000c101b0e */
[----:B------:R-:W-:Y:S05]  /*04a0*/  BRA `(.L_x_1095) ;  /* 0x0000000800c87947 */ /* 0x000fea0003800000 */
.L_x_1094:
        /* <DEDUP_REMOVED lines=15> */
[----:B-----5:R-:W-:Y:S01]  /*05a0*/  ISETP.GE.AND P0, PT, R2, 0x1, PT ;  /* 0x000000010200780c */ /* 0x020fe20003f06270 */
[----:B------:R-:W-:Y:S01]  /*05b0*/  BSSY.RECONVERGENT B2, `(.L_x_1098) ;  /* 0x0000040000027945 */ /* 0x000fe20003800200 */
        /* <DEDUP_REMOVED lines=33> */
.L_x_1100:
[----:B------:R-:W0:Y:S01]  /*07d0*/  LDC.64 R4, c[0x0][0x3a8] ;  /* 0x0000ea00ff047b82 */ /* 0x000e220000000a00 */
[----:B------:R-:W-:Y:S01]  /*07e0*/  SHF.R.S32.HI R7, RZ, 0x1f, R10 ;  /* 0x0000001fff077819 */ /* 0x000fe2000001140a */
[----:B------:R-:W-:-:S03]  /*07f0*/  IMAD.MOV.U32 R12, RZ, RZ, RZ ;  /* 0x000000ffff0c7224 */ /* 0x000fc600078e00ff */
[----:B------:R-:W-:-:S05]  /*0800*/  LEA.HI R7, P0, R7, R8, RZ, 0x5 ;  /* 0x0000000807077211 */ /* 0x000fca00078128ff */
[----:B------:R-:W-:-:S05]  /*0810*/  IMAD.X R10, RZ, RZ, R10, P0 ;  /* 0x000000ffff0a7224 */ /* 0x000fca00000e060a */
[----:B------:R-:W-:Y:S02]  /*0820*/  SHF.R.S64 R11, R7, 0x5, R10 ;  /* 0x00000005070b7819 */ /* 0x000fe4000000100a */
[----:B------:R-:W-:-:S03]  /*0830*/  CS2R R6, SRZ ;  /* 0x0000000000067805 */ /* 0x000fc6000001ff00 */
[----:B------:R-:W-:-:S07]  /*0840*/  IMAD R10, R11, -0x20, R8 ;  /* 0xffffffe00b0a7824 */ /* 0x000fce00078e0208 */
.L_x_1101:
        /* <DEDUP_REMOVED lines=15> */
[CC--:B------:R-:W-:Y:S02]  /*0940*/  SHF.L.U64.HI R8, R15.reuse, R12.reuse, RZ ;  /* 0x0000000c0f087219 */ /* 0x0c0fe400000102ff */
[----:B------:R-:W-:Y:S01]  /*0950*/  SHF.L.U32 R15, R15, R12, RZ ;  /* 0x0000000c0f0f7219 */ /* 0x000fe200000006ff */
[----:B------:R-:W-:Y:S01]  /*0960*/  IMAD.IADD R12, R13, 0x1, R12 ;  /* 0x000000010d0c7824 */ /* 0x000fe200078e020c */
[----:B------:R-:W-:Y:S02]  /*0970*/  LOP3.LUT R7, R8, R7, RZ, 0xfc, !PT ;  /* 0x0000000708077212 */ /* 0x000fe400078efcff */
[----:B------:R-:W-:Y:S02]  /*0980*/  LOP3.LUT R6, R15, R6, RZ, 0xfc, !PT ;  /* 0x000000060f067212 */ /* 0x000fe400078efcff */
[----:B------:R-:W-:-:S13]  /*0990*/  ISETP.GE.AND P0, PT, R12, 0x40, PT ;  /* 0x000000400c00780c */ /* 0x000fda0003f06270 */
[----:B------:R-:W-:Y:S05]  /*09a0*/  @!P0 BRA P1, `(.L_x_1101) ;  /* 0xfffffffc00a88947 */ /* 0x000fea000083ffff */
.L_x_1099:
[----:B------:R-:W-:Y:S05]  /*09b0*/  BSYNC.RECONVERGENT B2 ;  /* 0x0000000000027941 */ /* 0x000fea0003800200 */
.L_x_1098:
[----:B------:R-:W-:Y:S05]  /*09c0*/  BRA `(.L_x_1102) ;  /* 0x0000000400707947 */ /* 0x000fea0003800000 */
.L_x_1097:
        /* <DEDUP_REMOVED lines=34> */
.L_x_1103:
        /* <DEDUP_REMOVED lines=39> */
.L_x_1105:
[----:B------:R-:W-:-:S05]  /*0e60*/  IMAD.MOV.U32 R5, RZ, RZ, -0x1 ;  /* 0xffffffffff057424 */ /* 0x000fca00078e00ff */
[----:B------:R-:W-:-:S04]  /*0e70*/  SHF.L.U32 R4, R5, R14, RZ ;  /* 0x0000000e05047219 */ /* 0x000fc800000006ff */
[----:B-----5:R-:W-:-:S04]  /*0e80*/  LOP3.LUT R4, R12, R4, RZ, 0x30, !PT ;  /* 0x000000040c047212 */ /* 0x020fc800078e30ff */
[CC--:B------:R-:W-:Y:S02]  /*0e90*/  SHF.L.U32 R6, R4.reuse, R9.reuse, RZ ;  /* 0x0000000904067219 */ /* 0x0c0fe400000006ff */
[----:B------:R-:W-:Y:S02]  /*0ea0*/  SHF.L.U64.HI R7, R4, R9, RZ ;  /* 0x0000000904077219 */ /* 0x000fe400000102ff */
[----:B------:R-:W-:-:S07]  /*0eb0*/  LOP3.LUT R6, R6, R11, RZ, 0xfc, !PT ;  /* 0x0000000b06067212 */ /* 0x000fce00078efcff */
.L_x_1106:
[----:B------:R-:W-:Y:S05]  /*0ec0*/  BSYNC.RECONVERGENT B2 ;  /* 0x0000000000027941 */ /* 0x000fea0003800200 */
.L_x_1104:
        /* <DEDUP_REMOVED lines=12> */
.L_x_1102:
[----:B------:R-:W-:Y:S05]  /*0f90*/  BSYNC.RECONVERGENT B1 ;  /* 0x0000000000017941 */ /* 0x000fea0003800200 */
.L_x_1096:
[----:B------:R-:W0:Y:S02]  /*0fa0*/  LDC.64 R4, c[0x0][0x3b0] ;  /* 0x0000ec00ff047b82 */ /* 0x000e240000000a00 */
[----:B0-----:R-:W-:-:S05]  /*0fb0*/  IMAD.WIDE R4, R0, 0x8, R4 ;  /* 0x0000000800047825 */ /* 0x001fca00078e0204 */
[----:B------:R1:W-:Y:S02]  /*0fc0*/  STG.E.64 desc[UR14][R4.64], R6 ;  /* 0x0000000604007986 */ /* 0x0003e4000c101b0e */
.L_x_1095:
[----:B---3--:R-:W-:Y:S05]  /*0fd0*/  BSYNC.RECONVERGENT B0 ;  /* 0x0000000000007941 */ /* 0x008fea0003800200 */
.L_x_1088:
[----:B------:R-:W2:Y:S01]  /*0fe0*/  LDCU UR5, c[0x0][0x3bc] ;  /* 0x00007780ff0577ac */ /* 0x000ea20008000800 */
[----:B------:R-:W-:-:S05]  /*0ff0*/  IMAD.IADD R0, R3, 0x1, R0 ;  /* 0x0000000103007824 */ /* 0x000fca00078e0200 */
[----:B--2---:R-:W-:-:S13]  /*1000*/  ISETP.GE.AND P0, PT, R0, UR5, PT ;  /* 0x0000000500007c0c */ /* 0x004fda000bf06270 */
[----:B------:R-:W-:Y:S05]  /*1010*/  @!P0 BRA `(.L_x_1107) ;  /* 0xfffffff000308947 */ /* 0x000fea000383ffff */
[----:B------:R-:W-:Y:S05]  /*1020*/  EXIT ;  /* 0x000000000000794d */ /* 0x000fea0003800000 */
.L_x_1108:
        /* <DEDUP_REMOVED lines=13> */
.L_x_2824:


//--------------------- .text._Z32randomAccessFixedPartitionKernelIyEvPKiS1_PKdS1_PKlPKjS1_PT_ii --------------------------
	.section	.text._Z32randomAccessFixedPartitionKernelIyEvPKiS1_PKdS1_PKlPKjS1_PT_ii,"ax",@progbits
	.align	128
        .global         _Z32randomAccessFixedPartitionKernelIyEvPKiS1_PKdS1_PKlPKjS1_PT_ii
        .type           _Z32randomAccessFixedPartitionKernelIyEvPKiS1_PKdS1_PKlPKjS1_PT_ii,@function
        .size           _Z32randomAccessFixedPartitionKernelIyEvPKiS1_PKdS1_PKlPKjS1_PT_ii,(.L_x_2825 - _Z32randomAccessFixedPartitionKernelIyEvPKiS1_PKdS1_PKlPKjS1_PT_ii)
        .other          _Z32randomAccessFixedPartitionKernelIyEvPKiS1_PKdS1_PKlPKjS1_PT_ii,@"STO_CUDA_ENTRY STV_DEFAULT"
_Z32randomAccessFixedPartitionKernelIyEvPKiS1_PKdS1_PKlPKjS1_PT_ii:
.text._Z32randomAccessFixedPartitionKernelIyEvPKiS1_PKdS1_PKlPKjS1_PT_ii:
        /* <DEDUP_REMOVED lines=83> */
.L_x_1112:
        /* <DEDUP_REMOVED lines=8> */
.L_x_1114:
        /* <DEDUP_REMOVED lines=22> */
.L_x_1113:
[----:B------:R-:W-:Y:S05]  /*0710*/  BSYNC.RECONVERGENT B0 ;  /* 0x0000000000007941 */ /* 0x000fea0003800200 */
.L_x_1111:
[----:B------:R-:W0:Y:S01]  /*0720*/  LDC.64 R2, c[0x0][0x3b8] ;  /* 0x0000ee00ff027b82 */ /* 0x000e220000000a00 */
[----:B------:R-:W-:Y:S02]  /*0730*/  IMAD.MOV.U32 R4, RZ, RZ, R13 ;  /* 0x000000ffff047224 */ /* 0x000fe400078e000d */
[----:B------:R-:W-:Y:S02]  /*0740*/  IMAD.MOV.U32 R5, RZ, RZ, R12 ;  /* 0x000000ffff057224 */ /* 0x000fe400078e000c */
[----:B0-----:R-:W-:-:S05]  /*0750*/  IMAD.WIDE R2, R0, 0x8, R2 ;  /* 0x0000000800027825 */ /* 0x001fca00078e0202 */
[----:B------:R-:W-:Y:S01]  /*0760*/  STG.E.64 desc[UR4][R2.64], R4 ;  /* 0x0000000402007986 */ /* 0x000fe2000c101b04 */
[----:B------:R-:W-:Y:S05]  /*0770*/  EXIT ;  /* 0x000000000000794d */ /* 0x000fea0003800000 */
.L_x_1110:
[----:B------:R-:W0:Y:S02]  /*0780*/  LDC.64 R2, c[0x0][0x3b8] ;  /* 0x0000ee00ff027b82 */ /* 0x000e240000000a00 */
[----:B0-----:R-:W-:-:S05]  /*0790*/  IMAD.WIDE R2, R0, 0x8, R2 ;  /* 0x0000000800027825 */ /* 0x001fca00078e0202 */
[----:B------:R-:W-:Y:S01]  /*07a0*/  STG.E.64 desc[UR4][R2.64], RZ ;  /* 0x000000ff02007986 */ /* 0x000fe2000c101b04 */
[----:B------:R-:W-:Y:S05]  /*07b0*/  EXIT ;  /* 0x000000000000794d */ /* 0x000fea0003800000 */
.L_x_1109:
        /* <DEDUP_REMOVED lines=46> */
.L_x_1117:
        /* <DEDUP_REMOVED lines=40> */
.L_x_1119:
[----:B------:R-:W-:-:S05]  /*0d20*/  IMAD.MOV.U32 R4, RZ, RZ, -0x1 ;  /* 0xffffffffff047424 */ /* 0x000fca00078e00ff */
[----:B------:R-:W-:-:S04]  /*0d30*/  SHF.L.U32 R3, R4, R13, RZ ;  /* 0x0000000d04037219 */ /* 0x000fc800000006ff */
[----:B-----5:R-:W-:-:S04]  /*0d40*/  LOP3.LUT R3, R15, R3, RZ, 0x30, !PT ;  /* 0x000000030f037212 */ /* 0x020fc800078e30ff */
[CC--:B------:R-:W-:Y:S02]  /*0d50*/  SHF.L.U32 R8, R3.reuse, R16.reuse, RZ ;  /* 0x0000001003087219 */ /* 0x0c0fe400000006ff */
[----:B------:R-:W-:Y:S02]  /*0d60*/  SHF.L.U64.HI R3, R3, R16, RZ ;  /* 0x0000001003037219 */ /* 0x000fe400000102ff */
[----:B------:R-:W-:-:S07]  /*0d70*/  LOP3.LUT R8, R8, R5, RZ, 0xfc, !PT ;  /* 0x0000000508087212 */ /* 0x000fce00078efcff */
.L_x_1120:
[----:B------:R-:W-:Y:S05]  /*0d80*/  BSYNC.RECONVERGENT B1 ;  /* 0x0000000000017941 */ /* 0x000fea0003800200 */
.L_x_1118:
        /* <DEDUP_REMOVED lines=12> */
.L_x_1116:
[----:B------:R-:W-:Y:S05]  /*0e50*/  BSYNC.RECONVERGENT B0 ;  /* 0x0000000000007941 */ /* 0x000fea0003800200 */
.L_x_1115:
[----:B------:R-:W-:Y:S01]  /*0e60*/  DSETP.MAX.AND P0, P1, RZ, R6, PT ;  /* 0x00000006ff00722a */ /* 0x000fe2000390f000 */
[----:B------:R-:W-:Y:S02]  /*0e70*/  IMAD.MOV.U32 R5, RZ, RZ, R7 ;  /* 0x000000ffff057224 */ /* 0x000fe400078e0007 */
[----:B------:R-:W-:Y:S02]  /*0e80*/  IMAD.MOV.U32 R2, RZ, RZ, RZ ;  /* 0x000000ffff027224 */ /* 0x000fe400078e00ff */
[----:B------:R-:W-:Y:S02]  /*0e90*/  IMAD.MOV.U32 R4, RZ, RZ, RZ ;  /* 0x000000ffff047224 */ /* 0x000fe400078e00ff */
[----:B------:R-:W-:Y:S01]  /*0ea0*/  IMAD.MOV.U32 R7, RZ, RZ, 0x3fe00000 ;  /* 0x3fe00000ff077424 */ /* 0x000fe200078e00ff */
[----:B------:R-:W-:Y:S02]  /*0eb0*/  FSEL R9, R2, R5, P0 ;  /* 0x0000000502097208 */ /* 0x000fe40000000000 */
[----:B------:R-:W-:Y:S01]  /*0ec0*/  SEL R4, R4, R6, P0 ;  /* 0x0000000604047207 */ /* 0x000fe20000000000 */
[----:B------:R-:W-:-:S03]  /*0ed0*/  IMAD.MOV.U32 R6, RZ, RZ, RZ ;  /* 0x000000ffff067224 */ /* 0x000fc600078e00ff */
[----:B------:R-:W-:-:S05]  /*0ee0*/  @P1 LOP3.LUT R9, R5, 0x80000, RZ, 0xfc, !PT ;  /* 0x0008000005091812 */ /* 0x000fca00078efcff */
[----:B------:R-:W-:-:S05]  /*0ef0*/  IMAD.MOV.U32 R5, RZ, RZ, R9 ;  /* 0x000000ffff057224 */ /* 0x000fca00078e0009 */
[----:B------:R-:W-:-:S06]  /*0f00*/  LOP3.LUT R7, R7, 0x80000000, R5, 0xb8, !PT ;  /* 0x8000000007077812 */ /* 0x000fcc00078eb805 */
[----:B------:R-:W-:Y:S01]  /*0f10*/  DADD.RZ R4, R4, R6 ;  /* 0x0000000004047229 */ /* 0x000fe2000000c006 */
[----:B------:R-:W0:Y:S09]  /*0f20*/  LDC.64 R6, c[0x0][0x3b8] ;  /* 0x0000ee00ff067b82 */ /* 0x000e320000000a00 */
[----:B------:R-:W1:Y:S02]  /*0f30*/  F2I.U64.F64.TRUNC R4, R4 ;  /* 0x0000000400047311 */ /* 0x000e64000030d800 */
[----:B-1----:R-:W-:Y:S01]  /*0f40*/  IADD3 R8, P0, PT, R4, R8, RZ ;  /* 0x0000000804087210 */ /* 0x002fe20007f1e0ff */
[----:B0-----:R-:W-:-:S04]  /*0f50*/  IMAD.WIDE R6, R0, 0x8, R6 ;  /* 0x0000000800067825 */ /* 0x001fc800078e0206 */
[----:B------:R-:W-:-:S05]  /*0f60*/  IMAD.X R9, R5, 0x1, R3, P0 ;  /* 0x0000000105097824 */ /* 0x000fca00000e0603 */
[----:B------:R-:W-:Y:S01]  /*0f70*/  STG.E.64 desc[UR4][R6.64], R8 ;  /* 0x0000000806007986 */ /* 0x000fe2000c101b04 */
[----:B------:R-:W-:Y:S05]  /*0f80*/  EXIT ;  /* 0x000000000000794d */ /* 0x000fea0003800000 */
.L_x_1121:
        /* <DEDUP_REMOVED lines=15> */
.L_x_2825:


//--------------------- .text._Z25decompressOptimizedKernelIyEvPK14CompressedDataIT_EPS1_PKii --------------------------
	.section	.text._Z25decompressOptimizedKernelIyEvPK14CompressedDataIT_EPS1_PKii,"ax",@progbits
	.align	128
        .global         _Z25decompressOptimizedKernelIyEvPK14CompressedDataIT_EPS1_PKii
        .type           _Z25decompressOptimizedKernelIyEvPK14CompressedDataIT_EPS1_PKii,@function
        .size           _Z25decompressOptimizedKernelIyEvPK14CompressedDataIT_EPS1_PKii,(.L_x_2826 - _Z25decompressOptimizedKernelIyEvPK14CompressedDataIT_EPS1_PKii)
        .other          _Z25decompressOptimizedKernelIyEvPK14CompressedDataIT_EPS1_PKii,@"STO_CUDA_ENTRY STV_DEFAULT"
_Z25decompressOptimizedKernelIyEvPK14CompressedDataIT_EPS1_PKii:
.text._Z25decompressOptimizedKernelIyEvPK14CompressedDataIT_EPS1_PKii:
        /* <DEDUP_REMOVED lines=20> */
.L_x_1122:
[----:B------:R-:W0:Y:S02]  /*0140*/  LDC.64 R2, c[0x0][0x388] ;  /* 0x0000e200ff027b82 */ /* 0x000e240000000a00 */
[----:B0-----:R-:W-:-:S05]  /*0150*/  IMAD.WIDE R2, R0, 0x8, R2 ;  /* 0x0000000800027825 */ /* 0x001fca00078e0202 */
[----:B------:R-:W-:Y:S01]  /*0160*/  STG.E.64 desc[UR4][R2.64], RZ ;  /* 0x000000ff02007986 */ /* 0x000fe2000c101b04 */
[----:B------:R-:W-:Y:S05]  /*0170*/  EXIT ;  /* 0x000000000000794d */ /* 0x000fea0003800000 */
.L_x_1123:
[----:B------:R-:W-:-:S13]  /*0180*/  ISETP.GE.AND P0, PT, R10, 0x1, PT ;  /* 0x000000010a00780c */ /* 0x000fda0003f06270 */
[----:B------:R-:W-:Y:S05]  /*0190*/  @!P0 BRA `(.L_x_1124) ;  /* 0x0000000000508947 */ /* 0x000fea0003800000 */
[----:B------:R0:W5:Y:S04]  /*01a0*/  LDG.E.64 R2, desc[UR4][R8.64] ;  /* 0x0000000408027981 */ /* 0x000168000c1e1b00 */
[----:B------:R0:W5:Y:S01]  /*01b0*/  LDG.E.64 R6, desc[UR4][R8.64+0x8] ;  /* 0x0000080408067981 */ /* 0x000162000c1e1b00 */
[----:B------:R-:W-:Y:S01]  /*01c0*/  BSSY.RECONVERGENT B0, `(.L_x_1125) ;  /* 0x0000016000007945 */ /* 0x000fe20003800200 */
[----:B------:R-:W-:Y:S02]  /*01d0*/  VIADD R10, R10, 0xffffffff ;  /* 0xffffffff0a0a7836 */ /* 0x000fe40000000000 */
[----:B------:R-:W-:-:S07]  /*01e0*/  IMAD.MOV.U32 R5, RZ, RZ, RZ ;  /* 0x000000ffff057224 */ /* 0x000fce00078e00ff */
.L_x_1127:
[----:B0-----:R-:W-:-:S04]  /*01f0*/  IMAD.MOV.U32 R8, RZ, RZ, R10 ;  /* 0x000000ffff087224 */ /* 0x001fc800078e000a */
[----:B------:R-:W-:-:S05]  /*0200*/  IMAD.IADD R9, R5, 0x1, R8 ;  /* 0x0000000105097824 */ /* 0x000fca00078e0208 */
        /* <DEDUP_REMOVED lines=13> */
.L_x_1124:
[----:B------:R-:W0:Y:S02]  /*02e0*/  LDC.64 R2, c[0x0][0x388] ;  /* 0x0000e200ff027b82 */ /* 0x000e240000000a00 */
[----:B0-----:R-:W-:-:S05]  /*02f0*/  IMAD.WIDE R2, R0, 0x8, R2 ;  /* 0x0000000800027825 */ /* 0x001fca00078e0202 */
[----:B------:R-:W-:Y:S01]  /*0300*/  STG.E.64 desc[UR4][R2.64], RZ ;  /* 0x000000ff02007986 */ /* 0x000fe2000c101b04 */
[----:B------:R-:W-:Y:S05]  /*0310*/  EXIT ;  /* 0x000000000000794d */ /* 0x000fea0003800000 */
.L_x_1126:
[----:B------:R-:W-:Y:S05]  /*0320*/  BSYNC.RECONVERGENT B0 ;  /* 0x0000000000007941 */ /* 0x000fea0003800200 */
.L_x_1125:
        /* <DEDUP_REMOVED lines=14> */
[----:B------:R-:W2:Y:S01]  /*0410*/  LDG.E.64 R10, desc[UR4][R6.64+0x40] ;  /* 0x00004004060a7981 */ /* 0x000ea2000c1e1b00 */
[----:B------:R-:W-:Y:S01]  /*0420*/  BSSY.RECONVERGENT B1, `(.L_x_1130) ;  /* 0x0000048000017945 */ /* 0x000fe20003800200 */
[----:B--2---:R-:W-:-:S04]  /*0430*/  ISETP.NE.U32.AND P0, PT, R10, RZ, PT ;  /* 0x000000ff0a00720c */ /* 0x004fc80003f05070 */
[----:B------:R-:W-:-:S13]  /*0440*/  ISETP.NE.AND.EX P0, PT, R11, RZ, PT, P0 ;  /* 0x000000ff0b00720c */ /* 0x000fda0003f05300 */
[----:B------:R-:W-:Y:S05]  /*0450*/  @!P0 BRA `(.L_x_1131) ;  /* 0x00000000000c8947 */ /* 0x000fea0003800000 */
[----:B------:R-:W-:-:S06]  /*0460*/  IMAD.WIDE R10, R4, 0x8, R10 ;  /* 0x00000008040a7825 */ /* 0x000fcc00078e020a */
[----:B------:R-:W5:Y:S01]  /*0470*/  LDG.E.64.CONSTANT R10, desc[UR4][R10.64] ;  /* 0x000000040a0a7981 */ /* 0x000f62000c1e9b00 */
[----:B------:R-:W-:Y:S05]  /*0480*/  BRA `(.L_x_1132) ;  /* 0x0000000400047947 */ /* 0x000fea0003800000 */
.L_x_1131:
[----:B-----5:R-:W-:Y:S02]  /*0490*/  ISETP.GE.AND P0, PT, R5, 0x1, PT ;  /* 0x000000010500780c */ /* 0x020fe40003f06270 */
[----:B------:R-:W-:-:S11]  /*04a0*/  CS2R R10, SRZ ;  /* 0x00000000000a7805 */ /* 0x000fd6000001ff00 */
        /* <DEDUP_REMOVED lines=28> */
[----:B------:R-:W-:Y:S01]  /*0670*/  SHF.L.U32 R5, R4, R5, RZ ;  /* 0x0000000504057219 */ /* 0x000fe200000006ff */
[----:B------:R-:W-:Y:S01]  /*0680*/  IMAD.MOV.U32 R11, RZ, RZ, RZ ;  /* 0x000000ffff0b7224 */ /* 0x000fe200078e00ff */
[-C--:B--2---:R-:W-:Y:S02]  /*0690*/  @!P0 SHF.R.U32.HI R10, RZ, R8.reuse, R2 ;  /* 0x00000008ff0a8219 */ /* 0x084fe40000011602 */
[----:B---3--:R-:W-:-:S04]  /*06a0*/  @P0 SHF.R.W.U32 R10, R2, R8, R7 ;  /* 0x00000008020a0219 */ /* 0x008fc80000001e07 */
[----:B------:R-:W-:Y:S01]  /*06b0*/  LOP3.LUT R10, R10, R5, RZ, 0x30, !PT ;  /* 0x000000050a0a7212 */ /* 0x000fe200078e30ff */
[----:B------:R-:W-:Y:S06]  /*06c0*/  BRA `(.L_x_1132) ;  /* 0x0000000000747947 */ /* 0x000fec0003800000 */
.L_x_1133:
[----:B------:R-:W-:Y:S01]  /*06d0*/  SHF.R.S32.HI R3, RZ, 0x1f, R4 ;  /* 0x0000001fff037819 */ /* 0x000fe20000011404 */
[----:B------:R-:W-:Y:S01]  /*06e0*/  IMAD.MOV.U32 R8, RZ, RZ, RZ ;  /* 0x000000ffff087224 */ /* 0x000fe200078e00ff */
[----:B------:R-:W-:Y:S02]  /*06f0*/  CS2R R10, SRZ ;  /* 0x00000000000a7805 */ /* 0x000fe4000001ff00 */
[----:B------:R-:W-:-:S05]  /*0700*/  LEA.HI R3, P0, R3, R2, RZ, 0x5 ;  /* 0x0000000203037211 */ /* 0x000fca00078128ff */
[----:B------:R-:W-:-:S05]  /*0710*/  IMAD.X R4, RZ, RZ, R4, P0 ;  /* 0x000000ffff047224 */ /* 0x000fca00000e0604 */
[----:B------:R-:W-:-:S05]  /*0720*/  SHF.R.S64 R9, R3, 0x5, R4 ;  /* 0x0000000503097819 */ /* 0x000fca0000001004 */
[----:B------:R-:W-:-:S07]  /*0730*/  IMAD R4, R9, -0x20, R2 ;  /* 0xffffffe009047824 */ /* 0x000fce00078e0202 */
.L_x_1134:
        /* <DEDUP_REMOVED lines=22> */
.L_x_1132:
[----:B------:R-:W-:Y:S05]  /*08a0*/  BSYNC.RECONVERGENT B1 ;  /* 0x0000000000017941 */ /* 0x000fea0003800200 */
.L_x_1130:
[----:B------:R-:W-:Y:S05]  /*08b0*/  BRA `(.L_x_1135) ;  /* 0x0000000400fc7947 */ /* 0x000fea0003800000 */
.L_x_1129:
        /* <DEDUP_REMOVED lines=10> */
[----:B------:R-:W-:-:S06]  /*0960*/  @P0 IMAD.WIDE R10, R4, 0x8, R10 ;  /* 0x00000008040a0825 */ /* 0x000fcc00078e020a */
[----:B------:R-:W5:Y:S01]  /*0970*/  @P0 LDG.E.64.CONSTANT R10, desc[UR4][R10.64] ;  /* 0x000000040a0a0981 */ /* 0x000f62000c1e9b00 */
[----:B------:R-:W2:Y:S01]  /*0980*/  I2F.F64 R20, R8 ;  /* 0x0000000800147312 */ /* 0x000ea20000201c00 */
[----:B------:R-:W-:-:S07]  /*0990*/  @!P1 IMAD R22, R8, R8, RZ ;  /* 0x0000000808169224 */ /* 0x000fce00078e02ff */
[----:B------:R-:W3:Y:S01]  /*09a0*/  @!P1 I2F.F64.U32 R22, R22 ;  /* 0x0000001600169312 */ /* 0x000ee20000201800 */
[----:B--2---:R-:W-:-:S08]  /*09b0*/  DFMA R12, R12, R20, R16 ;  /* 0x000000140c0c722b */ /* 0x004fd00000000010 */
[----:B---3--:R-:W-:Y:S01]  /*09c0*/  @!P1 DFMA R12, R14, R22, R12 ;  /* 0x000000160e0c922b */ /* 0x008fe2000000000c */
[----:B------:R-:W-:Y:S10]  /*09d0*/  @P0 BRA `(.L_x_1136) ;  /* 0x00000004007c0947 */ /* 0x000ff40003800000 */
[----:B-----5:R-:W-:Y:S01]  /*09e0*/  ISETP.GE.AND P0, PT, R5, 0x1, PT ;  /* 0x000000010500780c */ /* 0x020fe20003f06270 */
[----:B------:R-:W-:Y:S01]  /*09f0*/  BSSY.RECONVERGENT B1, `(.L_x_1136) ;  /* 0x000005d000017945 */ /* 0x000fe20003800200 */
[----:B------:R-:W-:-:S11]  /*0a00*/  CS2R R10, SRZ ;  /* 0x00000000000a7805 */ /* 0x000fd6000001ff00 */
        /* <DEDUP_REMOVED lines=33> */
.L_x_1138:
        /* <DEDUP_REMOVED lines=39> */
.L_x_1140:
[----:B------:R-:W-:-:S05]  /*0e90*/  IMAD.MOV.U32 R3, RZ, RZ, -0x1 ;  /* 0xffffffffff037424 */ /* 0x000fca00078e00ff */
[----:B------:R-:W-:-:S04]  /*0ea0*/  SHF.L.U32 R2, R3, R4, RZ ;  /* 0x0000000403027219 */ /* 0x000fc800000006ff */
[----:B-----5:R-:W-:-:S04]  /*0eb0*/  LOP3.LUT R2, R16, R2, RZ, 0x30, !PT ;  /* 0x0000000210027212 */ /* 0x020fc800078e30ff */
[CC--:B------:R-:W-:Y:S02]  /*0ec0*/  SHF.L.U32 R10, R2.reuse, R15.reuse, RZ ;  /* 0x0000000f020a7219 */ /* 0x0c0fe400000006ff */
[----:B------:R-:W-:Y:S02]  /*0ed0*/  SHF.L.U64.HI R11, R2, R15, RZ ;  /* 0x0000000f020b7219 */ /* 0x000fe400000102ff */
[----:B------:R-:W-:-:S07]  /*0ee0*/  LOP3.LUT R10, R10, R17, RZ, 0xfc, !PT ;  /* 0x000000110a0a7212 */ /* 0x000fce00078efcff */
.L_x_1141:
[----:B------:R-:W-:Y:S05]  /*0ef0*/  BSYNC.RECONVERGENT B2 ;  /* 0x0000000000027941 */ /* 0x000fea0003800200 */
.L_x_1139:
        /* <DEDUP_REMOVED lines=12> */
.L_x_1137:
[----:B------:R-:W-:Y:S05]  /*0fc0*/  BSYNC.RECONVERGENT B1 ;  /* 0x0000000000017941 */ /* 0x000fea0003800200 */
.L_x_1136:
[----:B------:R-:W-:Y:S01]  /*0fd0*/  DSETP.MAX.AND P0, P1, RZ, R12, PT ;  /* 0x0000000cff00722a */ /* 0x000fe2000390f000 */
[----:B-----5:R-:W-:Y:S02]  /*0fe0*/  IMAD.MOV.U32 R3, RZ, RZ, R13 ;  /* 0x000000ffff037224 */ /* 0x020fe400078e000d */
[----:B------:R-:W-:Y:S02]  /*0ff0*/  IMAD.MOV.U32 R2, RZ, RZ, RZ ;  /* 0x000000ffff027224 */ /* 0x000fe400078e00ff */
[----:B------:R-:W-:Y:S02]  /*1000*/  IMAD.MOV.U32 R5, RZ, RZ, 0x3fe00000 ;  /* 0x3fe00000ff057424 */ /* 0x000fe400078e00ff */
[----:B------:R-:W-:Y:S01]  /*1010*/  IMAD.MOV.U32 R4, RZ, RZ, RZ ;  /* 0x000000ffff047224 */ /* 0x000fe200078e00ff */
[C---:B------:R-:W-:Y:S02]  /*1020*/  FSEL R7, R2.reuse, R3, P0 ;  /* 0x0000000302077208 */ /* 0x040fe40000000000 */
[----:B------:R-:W-:-:S04]  /*1030*/  SEL R2, R2, R12, P0 ;  /* 0x0000000c02027207 */ /* 0x000fc80000000000 */
[----:B------:R-:W-:-:S05]  /*1040*/  @P1 LOP3.LUT R7, R3, 0x80000, RZ, 0xfc, !PT ;  /* 0x0008000003071812 */ /* 0x000fca00078efcff */
[----:B------:R-:W-:-:S05]  /*1050*/  IMAD.MOV.U32 R3, RZ, RZ, R7 ;  /* 0x000000ffff037224 */ /* 0x000fca00078e0007 */
[----:B------:R-:W-:-:S06]  /*1060*/  LOP3.LUT R5, R5, 0x80000000, R3, 0xb8, !PT ;  /* 0x8000000005057812 */ /* 0x000fcc00078eb803 */
[----:B------:R-:W-:-:S10]  /*1070*/  DADD.RZ R2, R2, R4 ;  /* 0x0000000002027229 */ /* 0x000fd4000000c004 */
[----:B------:R-:W0:Y:S02]  /*1080*/  F2I.U64.F64.TRUNC R2, R2 ;  /* 0x0000000200027311 */ /* 0x000e24000030d800 */
[----:B0-----:R-:W-:-:S05]  /*1090*/  IADD3 R10, P0, PT, R2, R10, RZ ;  /* 0x0000000a020a7210 */ /* 0x001fca0007f1e0ff */
[----:B------:R-:W-:-:S08]  /*10a0*/  IMAD.X R11, R3, 0x1, R11, P0 ;  /* 0x00000001030b7824 */ /* 0x000fd000000e060b */
.L_x_1135:
[----:B------:R-:W-:Y:S05]  /*10b0*/  BSYNC.RECONVERGENT B0 ;  /* 0x0000000000007941 */ /* 0x000fea0003800200 */
.L_x_1128:
[----:B-----5:R-:W0:Y:S02]  /*10c0*/  LDC.64 R2, c[0x0][0x388] ;  /* 0x0000e200ff027b82 */ /* 0x020e240000000a00 */
[----:B0-----:R-:W-:-:S05]  /*10d0*/  IMAD.WIDE R2, R0, 0x8, R2 ;  /* 0x0000000800027825 */ /* 0x001fca00078e0202 */
[----:B------:R-:W-:Y:S01]  /*10e0*/  STG.E.64 desc[UR4][R2.64], R10 ;  /* 0x0000000a02007986 */ /* 0x000fe2000c101b04 */
[----:B------:R-:W-:Y:S05]  /*10f0*/  EXIT ;  /* 0x000000000000794d */ /* 0x000fea0003800000 */
.L_x_1142:
        /* <DEDUP_REMOVED lines=16> */
.L_x_2826:


//--------------------- .text._Z25packDeltasKernelOptimizedIyEvPKT_PKiS4_S4_PKdS4_PKliPj --------------------------
	.section	.text._Z25packDeltasKernelOptimizedIyEvPKT_PKiS4_S4_PKdS4_PKliPj,"ax",@progbits
	.align	128
        .global         _Z25packDeltasKernelOptimizedIyEvPKT_PKiS4_S4_PKdS4_PKliPj
        .type           _Z25packDeltasKernelOptimizedIyEvPKT_PKiS4_S4_PKdS4_PKliPj,@function
        .size           _Z25packDeltasKernelOptimizedIyEvPKT_PKiS4_S4_PKdS4_PKliPj,(.L_x_2827 - _Z25packDeltasKernelOptimizedIyEvPKT_PKiS4_S4_PKdS4_PKliPj)
        .other          _Z25packDeltasKernelOptimizedIyEvPKT_PKiS4_S4_PKdS4_PKliPj,@"STO_CUDA_ENTRY STV_DEFAULT"
_Z25packDeltasKernelOptimizedIyEvPKT_PKiS4_S4_PKdS4_PKliPj:
.text._Z25packDeltasKernelOptimizedIyEvPKT_PKiS4_S4_PKdS4_PKliPj:
        /* <DEDUP_REMOVED lines=20> */
.L_x_1156:
        /* <DEDUP_REMOVED lines=21> */
.L_x_1148:
        /* <DEDUP_REMOVED lines=21> */
.L_x_1146:
[----:B------:R-:W-:Y:S02]  /*03e0*/  IMAD.MOV.U32 R15, RZ, RZ, R2 ;  /* 0x000000ffff0f7224 */ /* 0x000fe400078e0002 */
[----:B------:R-:W-:-:S07]  /*03f0*/  IMAD.MOV.U32 R9, RZ, RZ, R3 ;  /* 0x000000ffff097224 */ /* 0x000fce00078e0003 */
.L_x_1145:
[----:B-12---:R-:W-:Y:S05]  /*0400*/  BSYNC.RELIABLE B0 ;  /* 0x0000000000007941 */ /* 0x006fea0003800100 */
.L_x_1144:
        /* <DEDUP_REMOVED lines=22> */
[----:B0-----:R-:W-:-:S06]  /*0570*/  IMAD.WIDE R8, R7, 0x8, R8 ;  /* 0x0000000807087825 */ /* 0x001fcc00078e0208 */
[----:B------:R-:W5:Y:S01]  /*0580*/  LDG.E.64 R8, desc[UR4][R8.64] ;  /* 0x0000000408087981 */ /* 0x000f62000c1e1b00 */
[----:B------:R-:W-:-:S04]  /*0590*/  SHF.R.S32.HI R15, RZ, 0x1f, R11 ;  /* 0x0000001fff0f7819 */ /* 0x000fc8000001140b */
[----:B------:R-:W-:-:S04]  /*05a0*/  LEA.HI R15, P0, R15, R10, RZ, 0x5 ;  /* 0x0000000a0f0f7211 */ /* 0x000fc800078128ff */
[----:B------:R-:W-:Y:S01]  /*05b0*/  LOP3.LUT R13, R15, 0xffffffe0, RZ, 0xc0, !PT ;  /* 0xffffffe00f0d7812 */ /* 0x000fe200078ec0ff */
[----:B------:R-:W-:-:S04]  /*05c0*/  IMAD.X R12, RZ, RZ, R11, P0 ;  /* 0x000000ffff0c7224 */ /* 0x000fc800000e060b */
[----:B------:R-:W-:Y:S01]  /*05d0*/  IMAD.IADD R13, R10, 0x1, -R13 ;  /* 0x000000010a0d7824 */ /* 0x000fe200078e0a0d */
[----:B-1----:R-:W-:-:S07]  /*05e0*/  SHF.R.U64 R15, R15, 0x5, R12 ;  /* 0x000000050f0f7819 */ /* 0x002fce000000120c */
.L_x_1152:
        /* <DEDUP_REMOVED lines=18> */
.L_x_1151:
[----:B------:R-:W-:Y:S05]  /*0710*/  BSYNC.RECONVERGENT B2 ;  /* 0x0000000000027941 */ /* 0x000fea0003800200 */
.L_x_1150:
[----:B------:R-:W-:Y:S05]  /*0720*/  BRA `(.L_x_1147) ;  /* 0x0000000400b87947 */ /* 0x000fea0003800000 */
.L_x_1149:
        /* <DEDUP_REMOVED lines=9> */
[----:B------:R-:W4:Y:S01]  /*07c0*/  LDG.E.64 R8, desc[UR4][R8.64] ;  /* 0x0000000408087981 */ /* 0x000f22000c1e1b00 */
        /* <DEDUP_REMOVED lines=9> */
[----:B------:R-:W-:-:S10]  /*0860*/  DADD.RZ R10, R10, R14 ;  /* 0x000000000a0a7229 */ /* 0x000fd4000000c00e */
[----:B------:R-:W4:Y:S02]  /*0870*/  F2I.U64.F64.TRUNC R10, R10 ;  /* 0x0000000a000a7311 */ /* 0x000f24000030d800 */
[----:B----4-:R-:W-:-:S04]  /*0880*/  ISETP.GE.U32.AND P0, PT, R8, R10, PT ;  /* 0x0000000a0800720c */ /* 0x010fc80003f06070 */
[----:B------:R-:W-:-:S13]  /*0890*/  ISETP.GE.U32.AND.EX P0, PT, R9, R11, PT, P0 ;  /* 0x0000000b0900720c */ /* 0x000fda0003f06100 */
[CC--:B------:R-:W-:Y:S02]  /*08a0*/  @P0 IADD3 R12, P1, PT, -R10.reuse, R8.reuse, RZ ;  /* 0x000000080a0c0210 */ /* 0x0c0fe40007f3e1ff */
[----:B------:R-:W-:Y:S02]  /*08b0*/  @!P0 IADD3 R8, P3, PT, R10, -R8, RZ ;  /* 0x800000080a088210 */ /* 0x000fe40007f7e0ff */
[----:B------:R-:W-:Y:S01]  /*08c0*/  @P0 ISETP.GT.U32.AND P2, PT, R12, -0x1, PT ;  /* 0xffffffff0c00080c */ /* 0x000fe20003f44070 */
[----:B------:R-:W-:Y:S01]  /*08d0*/  @P0 IMAD.X R13, R9, 0x1, ~R11, P1 ;  /* 0x00000001090d0824 */ /* 0x000fe200008e0e0b */
[----:B------:R-:W-:Y:S01]  /*08e0*/  @!P0 ISETP.GT.U32.AND P1, PT, R8, -0x1, PT ;  /* 0xffffffff0800880c */ /* 0x000fe20003f24070 */
[----:B------:R-:W-:Y:S01]  /*08f0*/  @!P0 IMAD.X R9, R11, 0x1, ~R9, P3 ;  /* 0x000000010b098824 */ /* 0x000fe200018e0e09 */
[----:B------:R-:W-:Y:S02]  /*0900*/  @!P0 IADD3 R14, P3, PT, RZ, -R8, RZ ;  /* 0x80000008ff0e8210 */ /* 0x000fe40007f7e0ff */
[----:B------:R-:W-:-:S02]  /*0910*/  @P0 ISETP.GT.AND.EX P2, PT, R13, -0x1, PT, P2 ;  /* 0xffffffff0d00080c */ /* 0x000fc40003f44320 */
[----:B------:R-:W-:Y:S01]  /*0920*/  @!P0 ISETP.GT.AND.EX P1, PT, R9, -0x1, PT, P1 ;  /* 0xffffffff0900880c */ /* 0x000fe20003f24310 */
[----:B------:R-:W-:Y:S01]  /*0930*/  @!P0 IMAD.X R10, RZ, RZ, ~R9, P3 ;  /* 0x000000ffff0a8224 */ /* 0x000fe200018e0e09 */
[----:B------:R-:W-:Y:S02]  /*0940*/  @P0 SEL R8, R12, 0xffffffff, P2 ;  /* 0xffffffff0c080807 */ /* 0x000fe40001000000 */
[----:B------:R-:W-:Y:S02]  /*0950*/  @P0 SEL R9, R13, 0x7fffffff, P2 ;  /* 0x7fffffff0d090807 */ /* 0x000fe40001000000 */
[----:B------:R-:W-:Y:S02]  /*0960*/  @!P0 SEL R8, R14, RZ, P1 ;  /* 0x000000ff0e088207 */ /* 0x000fe40000800000 */
[----:B------:R-:W-:Y:S01]  /*0970*/  @!P0 SEL R9, R10, 0x80000000, P1 ;  /* 0x800000000a098807 */ /* 0x000fe20000800000 */
[----:B------:R-:W-:Y:S06]  /*0980*/  @!P4 BRA `(.L_x_1147) ;  /* 0x000000040020c947 */ /* 0x000fec0003800000 */
        /* <DEDUP_REMOVED lines=24> */
.L_x_1154:
        /* <DEDUP_REMOVED lines=15> */
.L_x_1153:
        /* <DEDUP_REMOVED lines=16> */
.L_x_1155:
        /* <DEDUP_REMOVED lines=17> */
.L_x_1147:
[----:B-12---:R-:W-:Y:S05]  /*0e10*/  BSYNC.RECONVERGENT B1 ;  /* 0x0000000000017941 */ /* 0x006fea0003800200 */
.L_x_1143:
[----:B------:R-:W-:-:S05]  /*0e20*/  IMAD.IADD R7, R0, 0x1, R7 ;  /* 0x0000000100077824 */ /* 0x000fca00078e0207 */
[----:B------:R-:W-:-:S13]  /*0e30*/  ISETP.GE.AND P0, PT, R7, R6, PT ;  /* 0x000000060700720c */ /* 0x000fda0003f06270 */
[----:B------:R-:W-:Y:S05]  /*0e40*/  @!P0 BRA `(.L_x_1156) ;  /* 0xfffffff000bc8947 */ /* 0x000fea000383ffff */
[----:B------:R-:W-:Y:S05]  /*0e50*/  EXIT ;  /* 0x000000000000794d */ /* 0x000fea0003800000 */
.L_x_1157:
        /* <DEDUP_REMOVED lines=10> */
.L_x_2827:


//--------------------- .text._Z24wprocessPartitionsKernelIyEvPKT_PiS3_S3_PdS3_PxiPl --------------------------
	.section	.text._Z24wprocessPartitionsKernelIyEvPKT_PiS3_S3_PdS3_PxiPl,"ax",@progbits
	.align	128
        .global         _Z24wprocessPartitionsKernelIyEvPKT_PiS3_S3_PdS3_PxiPl
        .type           _Z24wprocessPartitionsKernelIyEvPKT_PiS3_S3_PdS3_PxiPl,@function
        .size           _Z24wprocessPartitionsKernelIyEvPKT_PiS3_S3_PdS3_PxiPl,(.L_x_2776 - _Z24wprocessPartitionsKernelIyEvPKT_PiS3_S3_PdS3_PxiPl)
        .other          _Z24wprocessPartitionsKernelIyEvPKT_PiS3_S3_PdS3_PxiPl,@"STO_CUDA_ENTRY STV_DEFAULT"
_Z24wprocessPartitionsKernelIyEvPKT_PiS3_S3_PdS3_PxiPl:
.text._Z24wprocessPartitionsKernelIyEvPKT_PiS3_S3_PdS3_PxiPl:
        /* <DEDUP_REMOVED lines=23> */
[----:B------:R-:W0:Y:S01]  /*0170*/  S2R R0, SR_TID.X ;  /* 0x0000000000007919 */ /* 0x000e220000002100 */
[----:B------:R-:W1:Y:S01]  /*0180*/  LDC R27, c[0x0][0x360] ;  /* 0x0000d800ff1b7b82 */ /* 0x000e620000000800 */
[----:B------:R-:W-:Y:S01]  /*0190*/  BSSY.RECONVERGENT B0, `(.L_x_1158) ;  /* 0x0000011000007945 */ /* 0x000fe20003800200 */
[----:B------:R-:W-:Y:S02]  /*01a0*/  PRMT R7, RZ, 0x7610, R7 ;  /* 0x00007610ff077816 */ /* 0x000fe40000000007 */
[----:B0-----:R-:W-:-:S13]  /*01b0*/  ISETP.GE.U32.AND P0, PT, R0, UR12, PT ;  /* 0x0000000c00007c0c */ /* 0x001fda000bf06070 */
[----:B------:R-:W-:Y:S05]  /*01c0*/  @P0 BRA `(.L_x_1159) ;  /* 0x0000000000340947 */ /* 0x000fea0003800000 */
[----:B------:R-:W0:Y:S01]  /*01d0*/  LDC.64 R4, c[0x0][0x380] ;  /* 0x0000e000ff047b82 */ /* 0x000e220000000a00 */
[----:B------:R-:W-:-:S07]  /*01e0*/  IMAD.MOV.U32 R6, RZ, RZ, R0 ;  /* 0x000000ffff067224 */ /* 0x000fce00078e0000 */
.L_x_1160:
[----:B------:R-:W-:-:S04]  /*01f0*/  VIADD R3, R6, UR18 ;  /* 0x0000001206037c36 */ /* 0x000fc80008000000 */
[----:B0-----:R-:W-:-:S06]  /*0200*/  IMAD.WIDE R2, R3, 0x8, R4 ;  /* 0x0000000803027825 */ /* 0x001fcc00078e0204 */
[----:B------:R-:W2:Y:S01]  /*0210*/  LDG.E.64 R2, desc[UR16][R2.64] ;  /* 0x0000001002027981 */ /* 0x000ea2000c1e1b00 */
[----:B------:R-:W-:Y:S01]  /*0220*/  IMAD.MOV.U32 R7, RZ, RZ, 0x1 ;  /* 0x00000001ff077424 */ /* 0x000fe200078e00ff */
[----:B--2---:R-:W-:-:S04]  /*0230*/  ISETP.GE.U32.AND P0, PT, R2, 0x1, PT ;  /* 0x000000010200780c */ /* 0x004fc80003f06070 */
[----:B------:R-:W-:-:S13]  /*0240*/  ISETP.GE.U32.AND.EX P0, PT, R3, 0x200000, PT, P0 ;  /* 0x002000000300780c */ /* 0x000fda0003f06100 */
[----:B------:R-:W-:Y:S05]  /*0250*/  @P0 BRA `(.L_x_1159) ;  /* 0x0000000000100947 */ /* 0x000fea0003800000 */
[----:B-1----:R-:W-:-:S05]  /*0260*/  IMAD.IADD R6, R27, 0x1, R6 ;  /* 0x000000011b067824 */ /* 0x002fca00078e0206 */
[----:B------:R-:W-:-:S13]  /*0270*/  ISETP.GE.AND P0, PT, R6, UR12, PT ;  /* 0x0000000c06007c0c */ /* 0x000fda000bf06270 */
[----:B------:R-:W-:Y:S05]  /*0280*/  @!P0 BRA `(.L_x_1160) ;  /* 0xfffffffc00d88947 */ /* 0x000fea000383ffff */
[----:B------:R-:W-:-:S07]  /*0290*/  PRMT R7, RZ, 0x7610, R7 ;  /* 0x00007610ff077816 */ /* 0x000fce0000000007 */
.L_x_1159:
[----:B------:R-:W-:Y:S05]  /*02a0*/  BSYNC.RECONVERGENT B0 ;  /* 0x0000000000007941 */ /* 0x000fea0003800200 */
.L_x_1158:
[----:B------:R-:W0:Y:S01]  /*02b0*/  S2R R3, SR_CgaCtaId ;  /* 0x0000000000037919 */ /* 0x000e220000008800 */
[----:B------:R-:W-:Y:S02]  /*02c0*/  MOV R2, 0x400 ;  /* 0x0000040000027802 */ /* 0x000fe40000000f00 */
[----:B-1----:R-:W-:-:S03]  /*02d0*/  ISETP.GE.U32.AND P0, PT, R27, 0x2, PT ;  /* 0x000000021b00780c */ /* 0x002fc60003f06070 */
[----:B------:R-:W-:-:S05]  /*02e0*/  VIADD R2, R2, 0x10 ;  /* 0x0000001002027836 */ /* 0x000fca0000000000 */
[----:B0-----:R-:W-:-:S05]  /*02f0*/  LEA R2, R3, R2, 0x18 ;  /* 0x0000000203027211 */ /* 0x001fca00078ec0ff */
[----:B------:R-:W-:-:S04]  /*0300*/  IMAD R3, R27, 0x20, R2 ;  /* 0x000000201b037824 */ /* 0x000fc800078e0202 */
[----:B------:R-:W-:-:S04]  /*0310*/  IMAD R5, R27, 0x8, R3 ;  /* 0x000000081b057824 */ /* 0x000fc800078e0203 */
[----:B------:R-:W-:-:S05]  /*0320*/  IMAD.IADD R4, R5, 0x1, R0 ;  /* 0x0000000105047824 */ /* 0x000fca00078e0200 */
[----:B------:R0:W-:Y:S01]  /*0330*/  STS.U8 [R4], R7 ;  /* 0x0000000704007388 */ /* 0x0001e20000000000 */
[----:B------:R-:W-:Y:S06]  /*0340*/  BAR.SYNC.DEFER_BLOCKING 0x0 ;  /* 0x0000000000007b1d */ /* 0x000fec0000010000 */
[----:B------:R-:W-:Y:S05]  /*0350*/  @!P0 BRA `(.L_x_1161) ;  /* 0x0000000000408947 */ /* 0x000fea0003800000 */
[----:B------:R-:W-:-:S15]  /*0360*/  R2UR UR4, R27 ;  /* 0x000000001b0472ca */ /* 0x000fde00000e0000 */
.L_x_1164:
        /* <DEDUP_REMOVED lines=8> */
[----:B0-----:R-:W-:-:S05]  /*03f0*/  SEL R7, RZ, 0x1, !P0 ;  /* 0x00000001ff077807 */ /* 0x001fca0004000000 */
[----:B------:R1:W-:Y:S04]  /*0400*/  STS.U8 [R4], R7 ;  /* 0x0000000704007388 */ /* 0x0003e80000000000 */
.L_x_1163:
[----:B------:R-:W-:Y:S05]  /*0410*/  BSYNC.RECONVERGENT B0 ;  /* 0x0000000000007941 */ /* 0x000fea0003800200 */
.L_x_1162:
[----:B------:R-:W-:Y:S01]  /*0420*/  BAR.SYNC.DEFER_BLOCKING 0x0 ;  /* 0x0000000000007b1d */ /* 0x000fe20000010000 */
[----:B------:R-:W-:-:S05]  /*0430*/  UISETP.GT.U32.AND UP0, UPT, UR4, 0x3, UPT ;  /* 0x000000030400788c */ /* 0x000fca000bf04070 */
[----:B------:R-:W-:-:S04]  /*0440*/  UMOV UR4, UR5 ;  /* 0x0000000500047c82 */ /* 0x000fc80008000000 */
[----:B------:R-:W-:Y:S05]  /*0450*/  BRA.U UP0, `(.L_x_1164) ;  /* 0xfffffffd00c47547 */ /* 0x000fea000b83ffff */
.L_x_1161:
        /* <DEDUP_REMOVED lines=13> */
[----:B01----:R-:W-:Y:S02]  /*0530*/  IMAD.U32 R7, RZ, RZ, UR7 ;  /* 0x00000007ff077e24 */ /* 0x003fe4000f8e00ff */
[----:B------:R-:W-:Y:S01]  /*0540*/  IMAD.MOV.U32 R13, RZ, RZ, 0x40 ;  /* 0x00000040ff0d7424 */ /* 0x000fe200078e00ff */
[----:B------:R-:W-:Y:S01]  /*0550*/  USHF.L.U32 UR13, UR19, 0x2, URZ ;  /* 0x00000002130d7899 */ /* 0x000fe200080006ff */
[----:B------:R-:W-:Y:S02]  /*0560*/  IMAD.U32 R8, RZ, RZ, UR8 ;  /* 0x00000008ff087e24 */ /* 0x000fe4000f8e00ff */
[----:B------:R-:W-:Y:S01]  /*0570*/  IMAD.U32 R9, RZ, RZ, UR9 ;  /* 0x00000009ff097e24 */ /* 0x000fe2000f8e00ff */
[----:B--2---:R-:W-:-:S02]  /*0580*/  UIMAD.WIDE.U32 UR4, UR19, 0x4, UR4 ;  /* 0x00000004130478a5 */ /* 0x004fc4000f8e0004 */
[----:B---3--:R-:W-:-:S04]  /*0590*/  UIMAD.WIDE.U32 UR10, UR13, 0x8, UR10 ;  /* 0x000000080d0a78a5 */ /* 0x008fc8000f8e000a */
[----:B------:R-:W-:Y:S02]  /*05a0*/  IMAD.U32 R4, RZ, RZ, UR4 ;  /* 0x00000004ff047e24 */ /* 0x000fe4000f8e00ff */
        /* <DEDUP_REMOVED lines=10> */
.L_x_1166:
[----:B------:R-:W-:Y:S05]  /*0650*/  BSYNC.RECONVERGENT B0 ;  /* 0x0000000000007941 */ /* 0x000fea0003800200 */
.L_x_1165:
[----:B------:R-:W-:Y:S01]  /*0660*/  BAR.SYNC.DEFER_BLOCKING 0x0 ;  /* 0x0000000000007b1d */ /* 0x000fe20000010000 */
[----:B------:R-:W-:-:S13]  /*0670*/  ISETP.NE.AND P0, PT, R10, RZ, PT ;  /* 0x000000ff0a00720c */ /* 0x000fda0003f05270 */
[----:B------:R-:W-:Y:S05]  /*0680*/  @P0 BRA `(.L_x_1167) ;  /* 0x0000001000140947 */ /* 0x000fea0003800000 */
[C---:B------:R-:W-:Y:S01]  /*0690*/  ISETP.GE.U32.AND P0, PT, R0.reuse, UR12, PT ;  /* 0x0000000c00007c0c */ /* 0x040fe2000bf06070 */
[----:B012---:R-:W-:Y:S01]  /*06a0*/  IMAD R4, R0, 0x8, R2 ;  /* 0x0000000800047824 */ /* 0x007fe200078e0202 */
[----:B------:R-:W-:Y:S01]  /*06b0*/  BSSY.RECONVERGENT B0, `(.L_x_1168) ;  /* 0x000001b000007945 */ /* 0x000fe20003800200 */
[----:B------:R-:W-:Y:S02]  /*06c0*/  CS2R R6, SRZ ;  /* 0x0000000000067805 */ /* 0x000fe4000001ff00 */
[----:B------:R-:W-:Y:S01]  /*06d0*/  CS2R R8, SRZ ;  /* 0x0000000000087805 */ /* 0x000fe2000001ff00 */
[C---:B------:R-:W-:Y:S01]  /*06e0*/  IMAD R2, R27.reuse, 0x8, R4 ;  /* 0x000000081b027824 */ /* 0x040fe200078e0204 */
[----:B------:R-:W-:Y:S02]  /*06f0*/  CS2R R10, SRZ ;  /* 0x00000000000a7805 */ /* 0x000fe4000001ff00 */
        /* <DEDUP_REMOVED lines=10> */
.L_x_1170:
[----:B------:R-:W-:-:S04]  /*07a0*/  VIADD R23, R20, UR18 ;  /* 0x0000001214177c36 */ /* 0x000fc80008000000 */
[----:B0-----:R-:W-:-:S05]  /*07b0*/  IMAD.WIDE R22, R23, 0x8, R14 ;  /* 0x0000000817167825 */ /* 0x001fca00078e020e */
[----:B------:R-:W2:Y:S01]  /*07c0*/  LDG.E.64 R18, desc[UR16][R22.64] ;  /* 0x0000001016127981 */ /* 0x000ea2000c1e1b00 */
[----:B------:R0:W1:Y:S02]  /*07d0*/  I2F.F64 R16, R20 ;  /* 0x0000001400107312 */ /* 0x0000640000201c00 */
[----:B0-----:R-:W-:-:S05]  /*07e0*/  IMAD.IADD R20, R27, 0x1, R20 ;  /* 0x000000011b147824 */ /* 0x001fca00078e0214 */
[----:B------:R-:W-:Y:S01]  /*07f0*/  ISETP.GE.AND P0, PT, R20, UR12, PT ;  /* 0x0000000c14007c0c */ /* 0x000fe2000bf06270 */
[C---:B-1----:R-:W-:Y:S02]  /*0800*/  DADD R6, R16.reuse, R6 ;  /* 0x0000000010067229 */ /* 0x042fe40000000006 */
[C---:B------:R-:W-:Y:S01]  /*0810*/  DFMA R10, R16.reuse, R16, R10 ;  /* 0x00000010100a722b */ /* 0x040fe2000000000a */
[----:B--2---:R-:W0:Y:S02]  /*0820*/  I2F.F64.U64 R18, R18 ;  /* 0x0000001200127312 */ /* 0x004e240000301800 */
[----:B0-----:R-:W-:Y:S02]  /*0830*/  DFMA R12, R16, R18, R12 ;  /* 0x00000012100c722b */ /* 0x001fe4000000000c */
[----:B------:R-:W-:-:S05]  /*0840*/  DADD R8, R18, R8 ;  /* 0x0000000012087229 */ /* 0x000fca0000000008 */
[----:B------:R-:W-:Y:S06]  /*0850*/  @!P0 BRA `(.L_x_1170) ;  /* 0xfffffffc00d08947 */ /* 0x000fec000383ffff */
.L_x_1169:
[----:B------:R-:W-:Y:S05]  /*0860*/  BSYNC.RECONVERGENT B0 ;  /* 0x0000000000007941 */ /* 0x000fea0003800200 */
.L_x_1168:
        /* <DEDUP_REMOVED lines=8> */
.L_x_1174:
[----:B------:R-:W-:Y:S01]  /*08f0*/  SHF.R.U32.HI R7, RZ, 0x1, R6 ;  /* 0x00000001ff077819 */ /* 0x000fe20000011606 */
[----:B------:R-:W-:Y:S03]  /*0900*/  BSSY.RECONVERGENT B0, `(.L_x_1172) ;  /* 0x0000017000007945 */ /* 0x000fe60003800200 */
[----:B------:R-:W-:-:S13]  /*0910*/  ISETP.GE.U32.AND P0, PT, R0, R7, PT ;  /* 0x000000070000720c */ /* 0x000fda0003f06070 */
[----:B0-----:R-:W-:Y:S05]  /*0920*/  @P0 BRA `(.L_x_1173) ;  /* 0x0000000000500947 */ /* 0x001fea0003800000 */
[----:B------:R-:W-:Y:S01]  /*0930*/  IMAD R16, R7, 0x8, R4 ;  /* 0x0000000807107824 */ /* 0x000fe200078e0204 */
[----:B------:R-:W-:Y:S03]  /*0940*/  LDS.64 R10, [R4] ;  /* 0x00000000040a7984 */ /* 0x000fe60000000a00 */
[C---:B------:R-:W-:Y:S01]  /*0950*/  IMAD R18, R27.reuse, 0x8, R16 ;  /* 0x000000081b127824 */ /* 0x040fe200078e0210 */
[----:B------:R0:W1:Y:S03]  /*0960*/  LDS.64 R8, [R16] ;  /* 0x0000000010087984 */ /* 0x0000660000000a00 */
[----:B------:R-:W-:-:S04]  /*0970*/  IMAD R20, R27, 0x8, R18 ;  /* 0x000000081b147824 */ /* 0x000fc800078e0212 */
[----:B0-----:R-:W-:Y:S01]  /*0980*/  IMAD R16, R27, 0x8, R20 ;  /* 0x000000081b107824 */ /* 0x001fe200078e0214 */
[----:B-1----:R-:W-:-:S07]  /*0990*/  DADD R8, R8, R10 ;  /* 0x0000000008087229 */ /* 0x002fce000000000a */
        /* <DEDUP_REMOVED lines=13> */
.L_x_1173:
[----:B------:R-:W-:Y:S05]  /*0a70*/  BSYNC.RECONVERGENT B0 ;  /* 0x0000000000007941 */ /* 0x000fea0003800200 */
.L_x_1172:
[----:B------:R-:W-:Y:S01]  /*0a80*/  BAR.SYNC.DEFER_BLOCKING 0x0 ;  /* 0x0000000000007b1d */ /* 0x000fe20000010000 */
[----:B------:R-:W-:Y:S01]  /*0a90*/  ISETP.GT.U32.AND P0, PT, R6, 0x3, PT ;  /* 0x000000030600780c */ /* 0x000fe20003f04070 */
[----:B------:R-:W-:-:S12]  /*0aa0*/  IMAD.MOV.U32 R6, RZ, RZ, R7 ;  /* 0x000000ffff067224 */ /* 0x000fd800078e0007 */
[----:B------:R-:W-:Y:S05]  /*0ab0*/  @P0 BRA `(.L_x_1174) ;  /* 0xfffffffc008c0947 */ /* 0x000fea000383ffff */
.L_x_1171:
        /* <DEDUP_REMOVED lines=37> */
[----:B------:R-:W-:-:S07]  /*0d10*/  MOV R2, 0xd30 ;  /* 0x00000d3000027802 */ /* 0x000fce0000000f00 */
[----:B------:R-:W-:Y:S05]  /*0d20*/  CALL.REL.NOINC `($__internal_3_$__cuda_sm20_div_rn_f64_full) ;  /* 0x00000008009c7944 */ /* 0x000fea0003c00000 */
[----:B------:R-:W-:Y:S02]  /*0d30*/  IMAD.MOV.U32 R6, RZ, RZ, R20 ;  /* 0x000000ffff067224 */ /* 0x000fe400078e0014 */
[----:B------:R-:W-:-:S07]  /*0d40*/  IMAD.MOV.U32 R7, RZ, RZ, R21 ;  /* 0x000000ffff077224 */ /* 0x000fce00078e0015 */
.L_x_1178:
        /* <DEDUP_REMOVED lines=8> */
.L_x_1177:
[----:B------:R-:W-:Y:S01]  /*0dd0*/  IMAD R16, R27, -0x8, R2 ;  /* 0xfffffff81b107824 */ /* 0x000fe200078e0202 */
[----:B------:R-:W-:Y:S01]  /*0de0*/  STS.64 [UR4+0x8], RZ ;  /* 0x000008ffff007988 */ /* 0x000fe20008000a04 */
[----:B------:R-:W-:-:S04]  /*0df0*/  CS2R R12, SRZ ;  /* 0x00000000000c7805 */ /* 0x000fc8000001ff00 */
[----:B------:R-:W0:Y:S03]  /*0e00*/  LDS.64 R16, [R16] ;  /* 0x0000000010107984 */ /* 0x000e260000000a00 */
.L_x_1179:
[----:B-1----:R-:W1:Y:S01]  /*0e10*/  MUFU.RCP64H R7, R15 ;  /* 0x0000000f00077308 */ /* 0x002e620000001800 */
[----:B------:R-:W-:Y:S01]  /*0e20*/  IMAD.MOV.U32 R6, RZ, RZ, 0x1 ;  /* 0x00000001ff067424 */ /* 0x000fe200078e00ff */
[----:B0-----:R-:W-:Y:S01]  /*0e30*/  FSETP.GEU.AND P1, PT, |R17|, 6.5827683646048100446e-37, PT ;  /* 0x036000001100780b */ /* 0x001fe20003f2e200 */
[----:B------:R-:W-:Y:S04]  /*0e40*/  BSSY.RECONVERGENT B1, `(.L_x_1180) ;  /* 0x0000014000017945 */ /* 0x000fe80003800200 */
[----:B-1----:R-:W-:-:S08]  /*0e50*/  DFMA R8, -R14, R6, 1 ;  /* 0x3ff000000e08742b */ /* 0x002fd00000000106 */
        /* <DEDUP_REMOVED lines=15> */
[----:B------:R-:W-:Y:S05]  /*0f50*/  CALL.REL.NOINC `($__internal_3_$__cuda_sm20_div_rn_f64_full) ;  /* 0x0000000800107944 */ /* 0x000fea0003c00000 */
[----:B------:R-:W-:Y:S02]  /*0f60*/  IMAD.MOV.U32 R6, RZ, RZ, R20 ;  /* 0x000000ffff067224 */ /* 0x000fe400078e0014 */
[----:B------:R-:W-:-:S07]  /*0f70*/  IMAD.MOV.U32 R7, RZ, RZ, R21 ;  /* 0x000000ffff077224 */ /* 0x000fce00078e0015 */
.L_x_1181:
[----:B------:R-:W-:Y:S05]  /*0f80*/  BSYNC.RECONVERGENT B1 ;  /* 0x0000000000017941 */ /* 0x000fea0003800200 */
.L_x_1180:
        /* <DEDUP_REMOVED lines=19> */
.L_x_1176:
[----:B------:R-:W-:Y:S05]  /*10c0*/  BSYNC.RECONVERGENT B0 ;  /* 0x0000000000007941 */ /* 0x000fea0003800200 */
.L_x_1175:
        /* <DEDUP_REMOVED lines=9> */
[----:B------:R-:W-:Y:S01]  /*1160*/  ISETP.GE.U32.AND P0, PT, R0, UR12, PT ;  /* 0x0000000c00007c0c */ /* 0x000fe2000bf06070 */
        /* <DEDUP_REMOVED lines=10> */
.L_x_1184:
[----:B------:R-:W-:-:S04]  /*1210*/  VIADD R5, R14, UR18 ;  /* 0x000000120e057c36 */ /* 0x000fc80008000000 */
[----:B-1----:R-:W-:-:S06]  /*1220*/  IMAD.WIDE R4, R5, 0x8, R6 ;  /* 0x0000000805047825 */ /* 0x002fcc00078e0206 */
[----:B------:R-:W2:Y:S01]  /*1230*/  LDG.E.64 R4, desc[UR16][R4.64] ;  /* 0x0000001004047981 */ /* 0x000ea2000c1e1b00 */
[----:B------:R1:W3:Y:S01]  /*1240*/  I2F.F64 R16, R14 ;  /* 0x0000000e00107312 */ /* 0x0002e20000201c00 */
[----:B------:R-:W-:Y:S02]  /*1250*/  IMAD.MOV.U32 R19, RZ, RZ, 0x3fe00000 ;  /* 0x3fe00000ff137424 */ /* 0x000fe400078e00ff */
[----:B------:R-:W-:Y:S02]  /*1260*/  IMAD.MOV.U32 R18, RZ, RZ, RZ ;  /* 0x000000ffff127224 */ /* 0x000fe400078e00ff */
[----:B-1----:R-:W-:Y:S01]  /*1270*/  IMAD.IADD R14, R27, 0x1, R14 ;  /* 0x000000011b0e7824 */ /* 0x002fe200078e020e */
[----:B---3--:R-:W-:-:S10]  /*1280*/  DFMA R16, R10, R16, R8 ;  /* 0x000000100a10722b */ /* 0x008fd40000000008 */
[----:B------:R-:W-:-:S06]  /*1290*/  LOP3.LUT R19, R19, 0x80000000, R17, 0xb8, !PT ;  /* 0x8000000013137812 */ /* 0x000fcc00078eb811 */
[----:B------:R-:W-:-:S10]  /*12a0*/  DADD.RZ R16, R16, R18 ;  /* 0x0000000010107229 */ /* 0x000fd4000000c012 */
[----:B------:R-:W2:Y:S02]  /*12b0*/  F2I.U64.F64.TRUNC R16, R16 ;  /* 0x0000001000107311 */ /* 0x000ea4000030d800 */
[----:B--2---:R-:W-:-:S04]  /*12c0*/  ISETP.GE.U32.AND P0, PT, R4, R16, PT ;  /* 0x000000100400720c */ /* 0x004fc80003f06070 */
        /* <DEDUP_REMOVED lines=12> */
[----:B------:R-:W-:Y:S02]  /*1390*/  @!P0 SEL R4, R19, RZ, P1 ;  /* 0x000000ff13048207 */ /* 0x000fe40000800000 */
[----:B------:R-:W-:Y:S02]  /*13a0*/  @P0 SEL R5, R18, 0x7fffffff, P2 ;  /* 0x7fffffff12050807 */ /* 0x000fe40001000000 */
[----:B------:R-:W-:Y:S02]  /*13b0*/  @!P0 SEL R5, R16, 0x80000000, P1 ;  /* 0x8000000010058807 */ /* 0x000fe40000800000 */
[----:B------:R-:W-:-:S02]  /*13c0*/  IADD3 R15, P1, PT, RZ, -R4, RZ ;  /* 0x80000004ff0f7210 */ /* 0x000fc40007f3e0ff */
[----:B------:R-:W-:-:S03]  /*13d0*/  ISETP.LT.AND P0, PT, R5, RZ, PT ;  /* 0x000000ff0500720c */ /* 0x000fc60003f01270 */
[----:B------:R-:W-:Y:S01]  /*13e0*/  IMAD.X R16, RZ, RZ, ~R5, P1 ;  /* 0x000000ffff107224 */ /* 0x000fe200008e0e05 */
[----:B------:R-:W-:Y:S02]  /*13f0*/  ISETP.GE.AND P1, PT, R14, UR12, PT ;  /* 0x0000000c0e007c0c */ /* 0x000fe4000bf26270 */
[----:B------:R-:W-:Y:S02]  /*1400*/  SEL R15, R15, R4, P0 ;  /* 0x000000040f0f7207 */ /* 0x000fe40000000000 */
[----:B------:R-:W-:Y:S02]  /*1410*/  SEL R4, R16, R5, P0 ;  /* 0x0000000510047207 */ /* 0x000fe40000000000 */
[----:B------:R-:W-:-:S04]  /*1420*/  ISETP.GT.U32.AND P0, PT, R15, R12, PT ;  /* 0x0000000c0f00720c */ /* 0x000fc80003f04070 */
[----:B------:R-:W-:-:S04]  /*1430*/  ISETP.GT.U32.AND.EX P0, PT, R4, R13, PT, P0 ;  /* 0x0000000d0400720c */ /* 0x000fc80003f04100 */
[----:B------:R-:W-:Y:S02]  /*1440*/  SEL R12, R15, R12, P0 ;  /* 0x0000000c0f0c7207 */ /* 0x000fe40000000000 */
[----:B------:R-:W-:Y:S01]  /*1450*/  SEL R13, R4, R13, P0 ;  /* 0x0000000d040d7207 */ /* 0x000fe20000000000 */
[----:B------:R-:W-:Y:S06]  /*1460*/  @!P1 BRA `(.L_x_1184) ;  /* 0xfffffffc00689947 */ /* 0x000fec000383ffff */
.L_x_1183:
[----:B------:R-:W-:Y:S05]  /*1470*/  BSYNC.RECONVERGENT B0 ;  /* 0x0000000000007941 */ /* 0x000fea0003800200 */
.L_x_1182:
[----:B------:R-:W-:Y:S01]  /*1480*/  ISETP.GE.U32.AND P0, PT, R27, 0x2, PT ;  /* 0x000000021b00780c */ /* 0x000fe20003f06070 */
[----:B------:R1:W-:Y:S01]  /*1490*/  STS.64 [R2], R12 ;  /* 0x0000000c02007388 */ /* 0x0003e20000000a00 */
[----:B------:R-:W-:Y:S11]  /*14a0*/  BAR.SYNC.DEFER_BLOCKING 0x0 ;  /* 0x0000000000007b1d */ /* 0x000ff60000010000 */
[----:B-1----:R-:W-:Y:S05]  /*14b0*/  @!P0 BRA `(.L_x_1185) ;  /* 0x00000000003c8947 */ /* 0x002fea0003800000 */
.L_x_1188:
[--C-:B0-----:R-:W-:Y:S01]  /*14c0*/  IMAD.MOV.U32 R8, RZ, RZ, R27.reuse ;  /* 0x000000ffff087224 */ /* 0x101fe200078e001b */
[----:B------:R-:W-:Y:S01]  /*14d0*/  SHF.R.U32.HI R27, RZ, 0x1, R27 ;  /* 0x00000001ff1b7819 */ /* 0x000fe2000001161b */
[----:B------:R-:W-:Y:S03]  /*14e0*/  BSSY.RECONVERGENT B0, `(.L_x_1186) ;  /* 0x0000009000007945 */ /* 0x000fe60003800200 */
[----:B------:R-:W-:-:S13]  /*14f0*/  ISETP.GE.U32.AND P0, PT, R0, R27, PT ;  /* 0x0000001b0000720c */ /* 0x000fda0003f06070 */
[----:B------:R-:W-:Y:S05]  /*1500*/  @P0 BRA `(.L_x_1187) ;  /* 0x0000000000180947 */ /* 0x000fea0003800000 */
[----:B------:R-:W-:Y:S01]  /*1510*/  IMAD R6, R27, 0x8, R2 ;  /* 0x000000081b067824 */ /* 0x000fe200078e0202 */
[----:B------:R-:W-:Y:S05]  /*1520*/  LDS.64 R4, [R2] ;  /* 0x0000000002047984 */ /* 0x000fea0000000a00 */
[----:B------:R-:W0:Y:S02]  /*1530*/  LDS.64 R6, [R6] ;  /* 0x0000000006067984 */ /* 0x000e240000000a00 */
[----:B0-----:R-:W-:-:S04]  /*1540*/  ISETP.GT.U32.AND P0, PT, R6, R4, PT ;  /* 0x000000040600720c */ /* 0x001fc80003f04070 */
[----:B------:R-:W-:-:S13]  /*1550*/  ISETP.GT.AND.EX P0, PT, R7, R5, PT, P0 ;  /* 0x000000050700720c */ /* 0x000fda0003f04300 */
[----:B------:R0:W-:Y:S02]  /*1560*/  @P0 STS.64 [R2], R6 ;  /* 0x0000000602000388 */ /* 0x0001e40000000a00 */
.L_x_1187:
[----:B------:R-:W-:Y:S05]  /*1570*/  BSYNC.RECONVERGENT B0 ;  /* 0x0000000000007941 */ /* 0x000fea0003800200 */
.L_x_1186:
[----:B------:R-:W-:Y:S01]  /*1580*/  BAR.SYNC.DEFER_BLOCKING 0x0 ;  /* 0x0000000000007b1d */ /* 0x000fe20000010000 */
[----:B------:R-:W-:-:S13]  /*1590*/  ISETP.GT.U32.AND P0, PT, R8, 0x3, PT ;  /* 0x000000030800780c */ /* 0x000fda0003f04070 */
[----:B------:R-:W-:Y:S05]  /*15a0*/  @P0 BRA `(.L_x_1188) ;  /* 0xfffffffc00c40947 */ /* 0x000fea000383ffff */
.L_x_1185:
[----:B------:R-:W-:-:S13]  /*15b0*/  ISETP.NE.AND P0, PT, R0, RZ, PT ;  /* 0x000000ff0000720c */ /* 0x000fda0003f05270 */
[----:B------:R-:W-:Y:S05]  /*15c0*/  @P0 EXIT ;  /* 0x000000000000094d */ /* 0x000fea0003800000 */
[----:B0-----:R-:W0:Y:S01]  /*15d0*/  LDS.64 R2, [R3] ;  /* 0x0000000003027984 */ /* 0x001e220000000a00 */
[----:B------:R-:W-:Y:S02]  /*15e0*/  IMAD.U32 R6, RZ, RZ, UR8 ;  /* 0x00000008ff067e24 */ /* 0x000fe4000f8e00ff */
[----:B------:R-:W-:Y:S01]  /*15f0*/  IMAD.U32 R7, RZ, RZ, UR9 ;  /* 0x00000009ff077e24 */ /* 0x000fe2000f8e00ff */
[C---:B0-----:R-:W-:Y:S02]  /*1600*/  ISETP.NE.U32.AND P1, PT, R3.reuse, RZ, PT ;  /* 0x000000ff0300720c */ /* 0x041fe40003f25070 */
[C---:B------:R-:W-:Y:S02]  /*1610*/  ISETP.GT.U32.AND P0, PT, R2.reuse, RZ, PT ;  /* 0x000000ff0200720c */ /* 0x040fe40003f04070 */
[----:B------:R-:W-:Y:S02]  /*1620*/  SEL R8, R2, R3, !P1 ;  /* 0x0000000302087207 */ /* 0x000fe40004800000 */
        /* <DEDUP_REMOVED lines=11> */
.L_x_1167:
[----:B------:R-:W-:-:S13]  /*16e0*/  ISETP.NE.AND P0, PT, R0, RZ, PT ;  /* 0x000000ff0000720c */ /* 0x000fda0003f05270 */
[----:B------:R-:W-:Y:S05]  /*16f0*/  @P0 EXIT ;  /* 0x000000000000094d */ /* 0x000fea0003800000 */
[----:B--23--:R-:W-:Y:S02]  /*1700*/  IMAD.U32 R6, RZ, RZ, UR8 ;  /* 0x00000008ff067e24 */ /* 0x00cfe4000f8e00ff */
[----:B01----:R-:W-:-:S05]  /*1710*/  IMAD.U32 R7, RZ, RZ, UR9 ;  /* 0x00000009ff077e24 */ /* 0x003fca000f8e00ff */
[----:B------:R-:W2:Y:S01]  /*1720*/  LDG.E R6, desc[UR16][R6.64] ;  /* 0x0000001006067981 */ /* 0x000ea2000c1e1900 */
[----:B------:R-:W0:Y:S01]  /*1730*/  LDC.64 R2, c[0x0][0x3c0] ;  /* 0x0000f000ff027b82 */ /* 0x000e220000000a00 */
[----:B--2---:R-:W-:Y:S01]  /*1740*/  SHF.R.S32.HI R0, RZ, 0x1f, R6 ;  /* 0x0000001fff007819 */ /* 0x004fe20000011406 */
[----:B------:R-:W-:-:S04]  /*1750*/  IMAD.WIDE.U32 R4, R6, UR12, RZ ;  /* 0x0000000c06047c25 */ /* 0x000fc8000f8e00ff */
[----:B------:R-:W-:-:S04]  /*1760*/  IMAD R9, R0, UR12, RZ ;  /* 0x0000000c00097c24 */ /* 0x000fc8000f8e02ff */
[----:B------:R-:W-:-:S05]  /*1770*/  IMAD.IADD R5, R5, 0x1, R9 ;  /* 0x0000000105057824 */ /* 0x000fca00078e0209 */
[----:B0-----:R-:W-:Y:S01]  /*1780*/  REDG.E.ADD.64.STRONG.GPU desc[UR16][R2.64], R4 ;  /* 0x000000040200798e */ /* 0x001fe2000c12e510 */
[----:B------:R-:W-:Y:S05]  /*1790*/  EXIT ;  /* 0x000000000000794d */ /* 0x000fea0003800000 */
        .weak           $__internal_3_$__cuda_sm20_div_rn_f64_full
        .type           $__internal_3_$__cuda_sm20_div_rn_f64_full,@function
        .size           $__internal_3_$__cuda_sm20_div_rn_f64_full,(.L_x_2776 - $__internal_3_$__cuda_sm20_div_rn_f64_full)
$__internal_3_$__cuda_sm20_div_rn_f64_full:
[----:B------:R-:W-:Y:S01]  /*17a0*/  FSETP.GEU.AND P2, PT, |R11|, 1.469367938527859385e-39, PT ;  /* 0x001000000b00780b */ /* 0x000fe20003f4e200 */
[----:B------:R-:W-:Y:S01]  /*17b0*/  IMAD.MOV.U32 R6, RZ, RZ, R8 ;  /* 0x000000ffff067224 */ /* 0x000fe200078e0008 */
[C---:B------:R-:W-:Y:S01]  /*17c0*/  FSETP.GEU.AND P0, PT, |R7|.reuse, 1.469367938527859385e-39, PT ;  /* 0x001000000700780b */ /* 0x040fe20003f0e200 */
[----:B------:R-:W-:Y:S01]  /*17d0*/  IMAD.MOV.U32 R20, RZ, RZ, 0x1 ;  /* 0x00000001ff147424 */ /* 0x000fe200078e00ff */
[----:B------:R-:W-:Y:S01]  /*17e0*/  LOP3.LUT R9, R7, 0x800fffff, RZ, 0xc0, !PT ;  /* 0x800fffff07097812 */ /* 0x000fe200078ec0ff */
[----:B------:R-:W-:Y:S01]  /*17f0*/  BSSY.RECONVERGENT B2, `(.L_x_1189) ;  /* 0x0000054000027945 */ /* 0x000fe20003800200 */
[----:B------:R-:W-:Y:S02]  /*1800*/  LOP3.LUT R19, R11, 0x7ff00000, RZ, 0xc0, !PT ;  /* 0x7ff000000b137812 */ /* 0x000fe400078ec0ff */
[----:B------:R-:W-:Y:S02]  /*1810*/  LOP3.LUT R9, R9, 0x3ff00000, RZ, 0xfc, !PT ;  /* 0x3ff0000009097812 */ /* 0x000fe400078efcff */
        /* <DEDUP_REMOVED lines=60> */
.L_x_1190:
        /* <DEDUP_REMOVED lines=16> */
.L_x_1193:
[----:B------:R-:W-:Y:S01]  /*1ce0*/  LOP3.LUT R21, R7, 0x80000, RZ, 0xfc, !PT ;  /* 0x0008000007157812 */ /* 0x000fe200078efcff */
[----:B------:R-:W-:Y:S01]  /*1cf0*/  IMAD.MOV.U32 R20, RZ, RZ, R6 ;  /* 0x000000ffff147224 */ /* 0x000fe200078e0006 */
[----:B------:R-:W-:Y:S06]  /*1d00*/  BRA `(.L_x_1191) ;  /* 0x0000000000087947 */ /* 0x000fec0003800000 */
.L_x_1192:
[----:B------:R-:W-:Y:S01]  /*1d10*/  LOP3.LUT R21, R11, 0x80000, RZ, 0xfc, !PT ;  /* 0x000800000b157812 */ /* 0x000fe200078efcff */
[----:B------:R-:W-:-:S07]  /*1d20*/  IMAD.MOV.U32 R20, RZ, RZ, R10 ;  /* 0x000000ffff147224 */ /* 0x000fce00078e000a */
.L_x_1191:
[----:B------:R-:W-:Y:S05]  /*1d30*/  BSYNC.RECONVERGENT B2 ;  /* 0x0000000000027941 */ /* 0x000fea0003800200 */
.L_x_1189:
[----:B------:R-:W-:Y:S02]  /*1d40*/  IMAD.MOV.U32 R6, RZ, RZ, R2 ;  /* 0x000000ffff067224 */ /* 0x000fe400078e0002 */
[----:B------:R-:W-:-:S04]  /*1d50*/  IMAD.MOV.U32 R7, RZ, RZ, 0x0 ;  /* 0x00000000ff077424 */ /* 0x000fc800078e00ff */
[----:B------:R-:W-:Y:S05]  /*1d60*/  RET.REL.NODEC R6 `(_Z24wprocessPartitionsKernelIyEvPKT_PiS3_S3_PdS3_PxiPl) ;  /* 0xffffffe006a47950 */ /* 0x000fea0003c3ffff */
.L_x_1194:
        /* <DEDUP_REMOVED lines=9> */
.L_x_2776:


//--------------------- .text._Z30fitPartitionsBatched_OptimizedIyEvPKT_PKiS4_PiPdS6_S5_PxS6_i --------------------------
	.section	.text._Z30fitPartitionsBatched_OptimizedIyEvPKT_PKiS4_PiPdS6_S5_PxS6_i,"ax",@progbits
	.align	128
        .global         _Z30fitPartitionsBatched_OptimizedIyEvPKT_PKiS4_PiPdS6_S5_PxS6_i
        .type           _Z30fitPartitionsBatched_OptimizedIyEvPKT_PKiS4_PiPdS6_S5_PxS6_i,@function
        .size           _Z30fitPartitionsBatched_OptimizedIyEvPKT_PKiS4_PiPdS6_S5_PxS6_i,(.L_x_2777 - _Z30fitPartitionsBatched_OptimizedIyEvPKT_PKiS4_PiPdS6_S5_PxS6_i)
        .other          _Z30fitPartitionsBatched_OptimizedIyEvPKT_PKiS4_PiPdS6_S5_PxS6_i,@"STO_CUDA_ENTRY STV_DEFAULT"
_Z30fitPartitionsBatched_OptimizedIyEvPKT_PKiS4_PiPdS6_S5_PxS6_i:
.text._Z30fitPartitionsBatched_OptimizedIyEvPKT_PKiS4_PiPdS6_S5_PxS6_i:
        /* <DEDUP_REMOVED lines=22> */
[----:B------:R-:W-:Y:S01]  /*0160*/  ISETP.GE.U32.AND P0, PT, R4, R5, PT ;  /* 0x000000050400720c */ /* 0x000fe20003f06070 */
[----:B------:R-:W-:-:S12]  /*0170*/  BSSY.RECONVERGENT B0, `(.L_x_1196) ;  /* 0x0000015000007945 */ /* 0x000fd80003800200 */
[----:B------:R-:W-:Y:S05]  /*0180*/  @P0 BRA `(.L_x_1197) ;  /* 0x00000000004c0947 */ /* 0x000fea0003800000 */
[----:B------:R-:W0:Y:S01]  /*0190*/  LDC R11, c[0x0][0x360] ;  /* 0x0000d800ff0b7b82 */ /* 0x000e220000000800 */
[----:B------:R-:W-:-:S07]  /*01a0*/  IMAD.MOV.U32 R0, RZ, RZ, R4 ;  /* 0x000000ffff007224 */ /* 0x000fce00078e0004 */
[----:B------:R-:W1:Y:S02]  /*01b0*/  LDC.64 R8, c[0x0][0x380] ;  /* 0x0000e000ff087b82 */ /* 0x000e640000000a00 */
.L_x_1199:
[----:B------:R-:W-:-:S04]  /*01c0*/  IMAD.IADD R7, R3, 0x1, R0 ;  /* 0x0000000103077824 */ /* 0x000fc800078e0200 */
[----:B-1----:R-:W-:-:S06]  /*01d0*/  IMAD.WIDE R6, R7, 0x8, R8 ;  /* 0x0000000807067825 */ /* 0x002fcc00078e0208 */
[----:B------:R-:W2:Y:S02]  /*01e0*/  LDG.E.64.CONSTANT R6, desc[UR8][R6.64] ;  /* 0x0000000806067981 */ /* 0x000ea4000c1e9b00 */
[----:B--2---:R-:W-:-:S04]  /*01f0*/  ISETP.GT.U32.AND P0, PT, R6, RZ, PT ;  /* 0x000000ff0600720c */ /* 0x004fc80003f04070 */
[----:B------:R-:W-:-:S13]  /*0200*/  ISETP.GT.U32.AND.EX P0, PT, R7, 0x200000, PT, P0 ;  /* 0x002000000700780c */ /* 0x000fda0003f04100 */
[----:B------:R-:W-:Y:S05]  /*0210*/  @P0 BRA `(.L_x_1198) ;  /* 0x0000000000100947 */ /* 0x000fea0003800000 */
[----:B0-----:R-:W-:-:S05]  /*0220*/  IMAD.IADD R0, R11, 0x1, R0 ;  /* 0x000000010b007824 */ /* 0x001fca00078e0200 */
[----:B------:R-:W-:-:S13]  /*0230*/  ISETP.GE.AND P0, PT, R0, R5, PT ;  /* 0x000000050000720c */ /* 0x000fda0003f06270 */
[----:B------:R-:W-:Y:S05]  /*0240*/  @!P0 BRA `(.L_x_1199) ;  /* 0xfffffffc00dc8947 */ /* 0x000fea000383ffff */
[----:B------:R-:W-:Y:S05]  /*0250*/  BRA `(.L_x_1197) ;  /* 0x0000000000187947 */ /* 0x000fea0003800000 */
.L_x_1198:
[----:B------:R-:W1:Y:S01]  /*0260*/  S2UR UR5, SR_CgaCtaId ;  /* 0x00000000000579c3 */ /* 0x000e620000008800 */
[----:B------:R-:W-:Y:S01]  /*0270*/  UMOV UR4, 0x400 ;  /* 0x0000040000047882 */ /* 0x000fe20000000000 */
[----:B------:R-:W-:Y:S01]  /*0280*/  HFMA2 R0, -RZ, RZ, 0, 5.9604644775390625e-08 ;  /* 0x00000001ff007431 */ /* 0x000fe200000001ff */
[----:B------:R-:W-:-:S04]  /*0290*/  UIADD3 UR4, UPT, UPT, UR4, 0x8, URZ ;  /* 0x0000000804047890 */ /* 0x000fc8000fffe0ff */
[----:B-1----:R-:W-:-:S09]  /*02a0*/  ULEA UR4, UR5, UR4, 0x18 ;  /* 0x0000000405047291 */ /* 0x002fd2000f8ec0ff */
[----:B------:R1:W-:Y:S03]  /*02b0*/  ATOMS.EXCH RZ, [UR4], R0 ;  /* 0x00000000ffff798c */ /* 0x0003e6000c000004 */
.L_x_1197:
[----:B------:R-:W-:Y:S05]  /*02c0*/  BSYNC.RECONVERGENT B0 ;  /* 0x0000000000007941 */ /* 0x000fea0003800200 */
.L_x_1196:
[----:B------:R-:W1:Y:S01]  /*02d0*/  S2R R21, SR_CgaCtaId ;  /* 0x0000000000157919 */ /* 0x000e620000008800 */
[----:B------:R-:W-:Y:S01]  /*02e0*/  MOV R20, 0x400 ;  /* 0x0000040000147802 */ /* 0x000fe20000000f00 */
[----:B------:R-:W-:Y:S03]  /*02f0*/  BAR.SYNC.DEFER_BLOCKING 0x0 ;  /* 0x0000000000007b1d */ /* 0x000fe60000010000 */
[----:B-1----:R-:W-:-:S05]  /*0300*/  LEA R0, R21, R20, 0x18 ;  /* 0x0000001415007211 */ /* 0x002fca00078ec0ff */
[----:B------:R-:W1:Y:S02]  /*0310*/  LDS R6, [R0+0x8] ;  /* 0x0000080000067984 */ /* 0x000e640000000800 */
[----:B-1----:R-:W-:-:S13]  /*0320*/  ISETP.NE.AND P0, PT, R6, RZ, PT ;  /* 0x000000ff0600720c */ /* 0x002fda0003f05270 */
[----:B------:R-:W-:Y:S05]  /*0330*/  @P0 BRA `(.L_x_1200) ;  /* 0x0000001c00440947 */ /* 0x000fea0003800000 */
[----:B------:R-:W-:Y:S01]  /*0340*/  ISETP.GE.U32.AND P0, PT, R4, R5, PT ;  /* 0x000000050400720c */ /* 0x000fe20003f06070 */
[----:B------:R-:W-:Y:S01]  /*0350*/  BSSY.RECONVERGENT B0, `(.L_x_1201) ;  /* 0x0000019000007945 */ /* 0x000fe20003800200 */
[----:B------:R-:W-:Y:S02]  /*0360*/  CS2R R6, SRZ ;  /* 0x0000000000067805 */ /* 0x000fe4000001ff00 */
[----:B------:R-:W-:Y:S02]  /*0370*/  CS2R R8, SRZ ;  /* 0x0000000000087805 */ /* 0x000fe4000001ff00 */
[----:B------:R-:W-:Y:S02]  /*0380*/  CS2R R12, SRZ ;  /* 0x00000000000c7805 */ /* 0x000fe4000001ff00 */
[----:B0-----:R-:W-:-:S05]  /*0390*/  CS2R R10, SRZ ;  /* 0x00000000000a7805 */ /* 0x001fca000001ff00 */
        /* <DEDUP_REMOVED lines=8> */
.L_x_1203:
[----:B------:R-:W-:-:S04]  /*0420*/  IMAD.IADD R19, R3, 0x1, R24 ;  /* 0x0000000103137824 */ /* 0x000fc800078e0218 */
[----:B-1----:R-:W-:-:S06]  /*0430*/  IMAD.WIDE R18, R19, 0x8, R14 ;  /* 0x0000000813127825 */ /* 0x002fcc00078e020e */
[----:B------:R-:W2:Y:S01]  /*0440*/  LDG.E.64.CONSTANT R18, desc[UR8][R18.64] ;  /* 0x0000000812127981 */ /* 0x000ea2000c1e9b00 */
[----:B------:R0:W1:Y:S02]  /*0450*/  I2F.F64 R16, R24 ;  /* 0x0000001800107312 */ /* 0x0000640000201c00 */
[----:B0-----:R-:W-:-:S05]  /*0460*/  IMAD.IADD R24, R25, 0x1, R24 ;  /* 0x0000000119187824 */ /* 0x001fca00078e0218 */
[----:B------:R-:W-:Y:S01]  /*0470*/  ISETP.GE.AND P0, PT, R24, R5, PT ;  /* 0x000000051800720c */ /* 0x000fe20003f06270 */
[C---:B-1----:R-:W-:Y:S02]  /*0480*/  DADD R6, R16.reuse, R6 ;  /* 0x0000000010067229 */ /* 0x042fe40000000006 */
[C---:B------:R-:W-:Y:S01]  /*0490*/  DFMA R12, R16.reuse, R16, R12 ;  /* 0x00000010100c722b */ /* 0x040fe2000000000c */
[----:B--2---:R-:W0:Y:S02]  /*04a0*/  I2F.F64.U64 R22, R18 ;  /* 0x0000001200167312 */ /* 0x004e240000301800 */
[----:B0-----:R-:W-:Y:S02]  /*04b0*/  DFMA R10, R16, R22, R10 ;  /* 0x00000016100a722b */ /* 0x001fe4000000000a */
[----:B------:R-:W-:-:S05]  /*04c0*/  DADD R8, R22, R8 ;  /* 0x0000000016087229 */ /* 0x000fca0000000008 */
[----:B------:R-:W-:Y:S06]  /*04d0*/  @!P0 BRA `(.L_x_1203) ;  /* 0xfffffffc00d08947 */ /* 0x000fec000383ffff */
.L_x_1202:
[----:B------:R-:W-:Y:S05]  /*04e0*/  BSYNC.RECONVERGENT B0 ;  /* 0x0000000000007941 */ /* 0x000fea0003800200 */
.L_x_1201:
[----:B------:R-:W-:Y:S01]  /*04f0*/  SHFL.DOWN PT, R15, R7, 0x10, 0x1f ;  /* 0x0a001f00070f7f89 */ /* 0x000fe200000e0000 */
[----:B------:R-:W0:Y:S01]  /*0500*/  LDCU UR7, c[0x0][0x360] ;  /* 0x00006c00ff0777ac */ /* 0x000e220008000800 */
[----:B------:R-:W-:Y:S02]  /*0510*/  CS2R R30, SRZ ;  /* 0x00000000001e7805 */ /* 0x000fe4000001ff00 */
[----:B------:R-:W-:Y:S01]  /*0520*/  ISETP.GT.U32.AND P2, PT, R4, 0x1f, PT ;  /* 0x0000001f0400780c */ /* 0x000fe20003f44070 */
[----:B------:R-:W1:Y:S01]  /*0530*/  SHFL.DOWN PT, R14, R6, 0x10, 0x1f ;  /* 0x0a001f00060e7f89 */ /* 0x000e6200000e0000 */
[----:B------:R-:W-:Y:S01]  /*0540*/  BSSY B0, `(.L_x_1204) ;  /* 0x000002e000007945 */ /* 0x000fe20003800000 */
        /* <DEDUP_REMOVED lines=13> */
[----:B------:R-:W-:-:S04]  /*0620*/  @!P0 IADD3 R16, PT, PT, R20, 0x10, RZ ;  /* 0x0000001014108810 */ /* 0x000fc80007ffe0ff */
[----:B------:R-:W-:Y:S02]  /*0630*/  @!P0 LEA R15, R21, R16, 0x18 ;  /* 0x00000010150f8211 */ /* 0x000fe400078ec0ff */
[----:B------:R-:W-:Y:S04]  /*0640*/  SHFL.DOWN PT, R23, R19, 0x2, 0x1f ;  /* 0x08401f0013177f89 */ /* 0x000fe800000e0000 */
[----:B------:R-:W0:Y:S01]  /*0650*/  SHFL.DOWN PT, R22, R18, 0x2, 0x1f ;  /* 0x08401f0012167f89 */ /* 0x000e2200000e0000 */
[----:B------:R-:W-:Y:S01]  /*0660*/  @!P0 IMAD R14, R6, 0x8, R15 ;  /* 0x00000008060e8824 */ /* 0x000fe200078e020f */
[----:B0-----:R-:W-:-:S07]  /*0670*/  DADD R22, R18, R22 ;  /* 0x0000000012167229 */ /* 0x001fce0000000016 */
[----:B------:R-:W-:Y:S04]  /*0680*/  SHFL.DOWN PT, R25, R23, 0x1, 0x1f ;  /* 0x08201f0017197f89 */ /* 0x000fe800000e0000 */
[----:B------:R-:W0:Y:S02]  /*0690*/  SHFL.DOWN PT, R24, R22, 0x1, 0x1f ;  /* 0x08201f0016187f89 */ /* 0x000e2400000e0000 */
[----:B0-----:R-:W-:-:S07]  /*06a0*/  DADD R24, R22, R24 ;  /* 0x0000000016187229 */ /* 0x001fce0000000018 */
[----:B------:R0:W-:Y:S01]  /*06b0*/  @!P1 STS.64 [R7], R24 ;  /* 0x0000001807009388 */ /* 0x0001e20000000a00 */
[----:B------:R-:W-:Y:S06]  /*06c0*/  BAR.SYNC.DEFER_BLOCKING 0x0 ;  /* 0x0000000000007b1d */ /* 0x000fec0000010000 */
[----:B------:R0:W1:Y:S01]  /*06d0*/  @!P0 LDS.64 R30, [R14] ;  /* 0x000000000e1e8984 */ /* 0x0000620000000a00 */
[----:B------:R-:W-:Y:S05]  /*06e0*/  @P2 BRA `(.L_x_1205) ;  /* 0x00000000004c2947 */ /* 0x000fea0003800000 */
[----:B------:R-:W-:-:S03]  /*06f0*/  UMOV UR4, 0xffffffff ;  /* 0xffffffff00047882 */ /* 0x000fc60000000000 */
[----:B------:R-:W-:Y:S05]  /*0700*/  BRA.DIV UR4, `(.L_x_1206) ;  /* 0x0000001a04e07947 */ /* 0x000fea000b800000 */
[----:B-1----:R-:W-:Y:S04]  /*0710*/  SHFL.DOWN PT, R17, R31, 0x10, 0x1f ;  /* 0x0a001f001f117f89 */ /* 0x002fe800000e0000 */
[----:B------:R-:W1:Y:S02]  /*0720*/  SHFL.DOWN PT, R16, R30, 0x10, 0x1f ;  /* 0x0a001f001e107f89 */ /* 0x000e6400000e0000 */
[----:B-1----:R-:W-:-:S07]  /*0730*/  DADD R16, R30, R16 ;  /* 0x000000001e107229 */ /* 0x002fce0000000010 */
[----:B------:R-:W-:Y:S04]  /*0740*/  SHFL.DOWN PT, R23, R17, 0x8, 0x1f ;  /* 0x09001f0011177f89 */ /* 0x000fe800000e0000 */
[----:B------:R-:W1:Y:S02]  /*0750*/  SHFL.DOWN PT, R22, R16, 0x8, 0x1f ;  /* 0x09001f0010167f89 */ /* 0x000e6400000e0000 */
[----:B-1----:R-:W-:-:S07]  /*0760*/  DADD R22, R16, R22 ;  /* 0x0000000010167229 */ /* 0x002fce0000000016 */
[----:B0-----:R-:W-:Y:S04]  /*0770*/  SHFL.DOWN PT, R25, R23, 0x4, 0x1f ;  /* 0x08801f0017197f89 */ /* 0x001fe800000e0000 */
[----:B------:R-:W0:Y:S02]  /*0780*/  SHFL.DOWN PT, R24, R22, 0x4, 0x1f ;  /* 0x08801f0016187f89 */ /* 0x000e2400000e0000 */
[----:B0-----:R-:W-:-:S07]  /*0790*/  DADD R24, R22, R24 ;  /* 0x0000000016187229 */ /* 0x001fce0000000018 */
[----:B------:R-:W-:Y:S04]  /*07a0*/  SHFL.DOWN PT, R31, R25, 0x2, 0x1f ;  /* 0x08401f00191f7f89 */ /* 0x000fe800000e0000 */
[----:B------:R-:W0:Y:S02]  /*07b0*/  SHFL.DOWN PT, R30, R24, 0x2, 0x1f ;  /* 0x08401f00181e7f89 */ /* 0x000e2400000e0000 */
[----:B0-----:R-:W-:-:S07]  /*07c0*/  DADD R30, R24, R30 ;  /* 0x00000000181e7229 */ /* 0x001fce000000001e */
[----:B------:R0:W1:Y:S04]  /*07d0*/  SHFL.DOWN PT, R16, R31, 0x1, 0x1f ;  /* 0x08201f001f107f89 */ /* 0x00006800000e0000 */
[----:B------:R0:W2:Y:S02]  /*07e0*/  SHFL.DOWN PT, R19, R30, 0x1, 0x1f ;  /* 0x08201f001e137f89 */ /* 0x0000a400000e0000 */
.L_x_1238:
[----:B--2---:R-:W-:Y:S02]  /*07f0*/  IMAD.MOV.U32 R14, RZ, RZ, R19 ;  /* 0x000000ffff0e7224 */ /* 0x004fe400078e0013 */
[----:B-1----:R-:W-:-:S06]  /*0800*/  IMAD.MOV.U32 R15, RZ, RZ, R16 ;  /* 0x000000ffff0f7224 */ /* 0x002fcc00078e0010 */
[----:B0-----:R-:W-:-:S11]  /*0810*/  DADD R30, R30, R14 ;  /* 0x000000001e1e7229 */ /* 0x001fd6000000000e */
.L_x_1205:
[----:B------:R-:W-:Y:S05]  /*0820*/  BSYNC B0 ;  /* 0x0000000000007941 */ /* 0x000fea0003800000 */
.L_x_1204:
[----:B------:R-:W-:Y:S01]  /*0830*/  UMOV UR4, 0xffffffff ;  /* 0xffffffff00047882 */ /* 0x000fe20000000000 */
[----:B------:R-:W-:Y:S02]  /*0840*/  ISETP.NE.AND P3, PT, R6, RZ, PT ;  /* 0x000000ff0600720c */ /* 0x000fe40003f65270 */
[----:B------:R-:W-:Y:S11]  /*0850*/  BRA.DIV UR4, `(.L_x_1207) ;  /* 0x0000001e04807947 */ /* 0x000ff6000b800000 */
[----:B------:R-:W-:Y:S04]  /*0860*/  SHFL.DOWN PT, R17, R9, 0x10, 0x1f ;  /* 0x0a001f0009117f89 */ /* 0x000fe800000e0000 */
[----:B------:R-:W2:Y:S02]  /*0870*/  SHFL.DOWN PT, R16, R8, 0x10, 0x1f ;  /* 0x0a001f0008107f89 */ /* 0x000ea400000e0000 */
[----:B--2---:R-:W-:-:S07]  /*0880*/  DADD R16, R16, R8 ;  /* 0x0000000010107229 */ /* 0x004fce0000000008 */
[----:B------:R-:W-:Y:S04]  /*0890*/  SHFL.DOWN PT, R23, R17, 0x8, 0x1f ;  /* 0x09001f0011177f89 */ /* 0x000fe800000e0000 */
[----:B------:R-:W2:Y:S02]  /*08a0*/  SHFL.DOWN PT, R22, R16, 0x8, 0x1f ;  /* 0x09001f0010167f89 */ /* 0x000ea400000e0000 */
[----:B--2---:R-:W-:-:S07]  /*08b0*/  DADD R22, R16, R22 ;  /* 0x0000000010167229 */ /* 0x004fce0000000016 */
[----:B0-----:R-:W-:Y:S04]  /*08c0*/  SHFL.DOWN PT, R25, R23, 0x4, 0x1f ;  /* 0x08801f0017197f89 */ /* 0x001fe800000e0000 */
[----:B------:R-:W0:Y:S02]  /*08d0*/  SHFL.DOWN PT, R24, R22, 0x4, 0x1f ;  /* 0x08801f0016187f89 */ /* 0x000e2400000e0000 */
[----:B0-----:R-:W-:-:S07]  /*08e0*/  DADD R24, R22, R24 ;  /* 0x0000000016187229 */ /* 0x001fce0000000018 */
[----:B------:R-:W-:Y:S04]  /*08f0*/  SHFL.DOWN PT, R9, R25, 0x2, 0x1f ;  /* 0x08401f0019097f89 */ /* 0x000fe800000e0000 */
[----:B------:R-:W0:Y:S02]  /*0900*/  SHFL.DOWN PT, R8, R24, 0x2, 0x1f ;  /* 0x08401f0018087f89 */ /* 0x000e2400000e0000 */
[----:B0-----:R-:W-:-:S07]  /*0910*/  DADD R8, R24, R8 ;  /* 0x0000000018087229 */ /* 0x001fce0000000008 */
[----:B------:R0:W2:Y:S04]  /*0920*/  SHFL.DOWN PT, R16, R9, 0x1, 0x1f ;  /* 0x08201f0009107f89 */ /* 0x0000a800000e0000 */
[----:B------:R0:W3:Y:S02]  /*0930*/  SHFL.DOWN PT, R19, R8, 0x1, 0x1f ;  /* 0x08201f0008137f89 */ /* 0x0000e400000e0000 */
.L_x_1250:
[C---:B------:R-:W-:Y:S01]  /*0940*/  @!P3 VIADD R14, R20.reuse, 0x10 ;  /* 0x00000010140eb836 */ /* 0x040fe20000000000 */
[----:B------:R-:W-:Y:S05]  /*0950*/  WARPSYNC.ALL ;  /* 0x0000000000007948 */ /* 0x000fea0003800000 */
[C---:B------:R-:W-:Y:S01]  /*0960*/  @!P3 LEA R7, R21.reuse, R14, 0x18 ;  /* 0x0000000e1507b211 */ /* 0x040fe200078ec0ff */
[----:B---3--:R-:W-:Y:S01]  /*0970*/  IMAD.MOV.U32 R14, RZ, RZ, R19 ;  /* 0x000000ffff0e7224 */ /* 0x008fe200078e0013 */
[----:B------:R-:W-:Y:S01]  /*0980*/  @!P0 IADD3 R18, PT, PT, R20, 0x10, RZ ;  /* 0x0000001014128810 */ /* 0x000fe20007ffe0ff */
[----:B--2---:R-:W-:Y:S01]  /*0990*/  IMAD.MOV.U32 R15, RZ, RZ, R16 ;  /* 0x000000ffff0f7224 */ /* 0x004fe200078e0010 */
[----:B------:R-:W-:Y:S01]  /*09a0*/  @!P3 LEA.HI R7, R4, R7, RZ, 0x1e ;  /* 0x000000070407b211 */ /* 0x000fe200078ff0ff */
[----:B------:R-:W-:Y:S01]  /*09b0*/  BSSY B0, `(.L_x_1208) ;  /* 0x000001c000007945 */ /* 0x000fe20003800000 */
[----:B------:R-:W-:-:S03]  /*09c0*/  @!P0 LEA R17, R21, R18, 0x18 ;  /* 0x0000001215118211 */ /* 0x000fc600078ec0ff */
[----:B------:R-:W-:Y:S01]  /*09d0*/  DADD R14, R8, R14 ;  /* 0x00000000080e7229 */ /* 0x000fe2000000000e */
[----:B0-----:R-:W-:Y:S01]  /*09e0*/  CS2R R8, SRZ ;  /* 0x0000000000087805 */ /* 0x001fe2000001ff00 */
[----:B------:R-:W-:-:S05]  /*09f0*/  @!P0 IMAD R17, R6, 0x8, R17 ;  /* 0x0000000806118824 */ /* 0x000fca00078e0211 */
        /* <DEDUP_REMOVED lines=20> */
.L_x_1261:
[----:B---3--:R-:W-:Y:S01]  /*0b40*/  IMAD.MOV.U32 R14, RZ, RZ, R19 ;  /* 0x000000ffff0e7224 */ /* 0x008fe200078e0013 */
[----:B--2---:R-:W-:-:S06]  /*0b50*/  MOV R15, R16 ;  /* 0x00000010000f7202 */ /* 0x004fcc0000000f00 */
[----:B0-----:R-:W-:-:S11]  /*0b60*/  DADD R8, R8, R14 ;  /* 0x0000000008087229 */ /* 0x001fd6000000000e */
.L_x_1209:
[----:B------:R-:W-:Y:S05]  /*0b70*/  BSYNC B0 ;  /* 0x0000000000007941 */ /* 0x000fea0003800000 */
.L_x_1208:
        /* <DEDUP_REMOVED lines=16> */
.L_x_1273:
[----:B------:R-:W-:Y:S01]  /*0c80*/  @!P3 VIADD R14, R20, 0x10 ;  /* 0x00000010140eb836 */ /* 0x000fe20000000000 */
[----:B------:R-:W-:Y:S05]  /*0c90*/  WARPSYNC.ALL ;  /* 0x0000000000007948 */ /* 0x000fea0003800000 */
[----:B------:R-:W-:Y:S01]  /*0ca0*/  @!P3 LEA R7, R21, R14, 0x18 ;  /* 0x0000000e1507b211 */ /* 0x000fe200078ec0ff */
[----:B----4-:R-:W-:Y:S01]  /*0cb0*/  IMAD.MOV.U32 R14, RZ, RZ, R19 ;  /* 0x000000ffff0e7224 */ /* 0x010fe200078e0013 */
[----:B------:R-:W-:Y:S01]  /*0cc0*/  BSSY B0, `(.L_x_1212) ;  /* 0x000001d000007945 */ /* 0x000fe20003800000 */
[----:B---3--:R-:W-:Y:S01]  /*0cd0*/  IMAD.MOV.U32 R15, RZ, RZ, R16 ;  /* 0x000000ffff0f7224 */ /* 0x008fe200078e0010 */
[----:B------:R-:W-:Y:S01]  /*0ce0*/  @!P3 LEA.HI R7, R4, R7, RZ, 0x1e ;  /* 0x000000070407b211 */ /* 0x000fe200078ff0ff */
[----:B------:R-:W-:Y:S01]  /*0cf0*/  @!P0 VIADD R18, R20, 0x10 ;  /* 0x0000001014128836 */ /* 0x000fe20000000000 */
[----:B------:R-:W-:-:S03]  /*0d00*/  CS2R R16, SRZ ;  /* 0x0000000000107805 */ /* 0x000fc6000001ff00 */
[----:B------:R-:W-:Y:S01]  /*0d10*/  DADD R14, R12, R14 ;  /* 0x000000000c0e7229 */ /* 0x000fe2000000000e */
[----:B0-----:R-:W-:-:S04]  /*0d20*/  @!P0 LEA R13, R21, R18, 0x18 ;  /* 0x00000012150d8211 */ /* 0x001fc800078ec0ff */
[----:B------:R-:W-:Y:S02]  /*0d30*/  @!P0 LEA R13, R6, R13, 0x3 ;  /* 0x0000000d060d8211 */ /* 0x000fe400078e18ff */
[----:B------:R0:W-:Y:S01]  /*0d40*/  @!P3 STS.64 [R7], R14 ;  /* 0x0000000e0700b388 */ /* 0x0001e20000000a00 */
        /* <DEDUP_REMOVED lines=19> */
.L_x_1284:
[----:B0--34-:R-:W-:-:S11]  /*0e80*/  DADD R16, R16, R12 ;  /* 0x0000000010107229 */ /* 0x019fd6000000000c */
.L_x_1213:
[----:B------:R-:W-:Y:S05]  /*0e90*/  BSYNC B0 ;  /* 0x0000000000007941 */ /* 0x000fea0003800000 */
.L_x_1212:
        /* <DEDUP_REMOVED lines=16> */
.L_x_1296:
        /* <DEDUP_REMOVED lines=10> */
[----:B------:R-:W0:Y:S02]  /*1040*/  LDC.64 R10, c[0x0][0x3a0] ;  /* 0x0000e800ff0a7b82 */ /* 0x000e240000000a00 */
[----:B------:R-:W-:-:S06]  /*1050*/  @!P0 IMAD R7, R6, 0x8, R7 ;  /* 0x0000000806078824 */ /* 0x000fcc00078e0207 */
[----:B------:R-:W4:Y:S01]  /*1060*/  LDC.64 R12, c[0x0][0x3a8] ;  /* 0x0000ea00ff0c7b82 */ /* 0x000f220000000a00 */
[----:B------:R0:W1:Y:S02]  /*1070*/  @!P0 LDS.64 R20, [R7] ;  /* 0x0000000007148984 */ /* 0x0000640000000a00 */
[----:B0-----:R-:W-:-:S04]  /*1080*/  IMAD.WIDE.U32 R10, R2, 0x8, R10 ;  /* 0x00000008020a7825 */ /* 0x001fc800078e000a */
[----:B----4-:R-:W-:Y:S01]  /*1090*/  IMAD.WIDE.U32 R12, R2, 0x8, R12 ;  /* 0x00000008020c7825 */ /* 0x010fe200078e000c */
[----:B-1----:R-:W-:Y:S06]  /*10a0*/  @P2 BRA `(.L_x_1216) ;  /* 0x0000000400702947 */ /* 0x002fec0003800000 */
        /* <DEDUP_REMOVED lines=17> */
.L_x_1307:
[----:B----4-:R-:W-:Y:S01]  /*11c0*/  IMAD.MOV.U32 R14, RZ, RZ, R19 ;  /* 0x000000ffff0e7224 */ /* 0x010fe200078e0013 */
[----:B-1----:R-:W-:-:S06]  /*11d0*/  MOV R15, R22 ;  /* 0x00000016000f7202 */ /* 0x002fcc0000000f00 */
        /* <DEDUP_REMOVED lines=28> */
[----:B------:R-:W-:Y:S05]  /*13a0*/  CALL.REL.NOINC `($__internal_4_$__cuda_sm20_div_rn_f64_full) ;  /* 0x0000002800a87944 */ /* 0x000fea0003c00000 */
[----:B------:R-:W-:Y:S02]  /*13b0*/  IMAD.MOV.U32 R16, RZ, RZ, R24 ;  /* 0x000000ffff107224 */ /* 0x000fe400078e0018 */
[----:B------:R-:W-:-:S07]  /*13c0*/  IMAD.MOV.U32 R17, RZ, RZ, R25 ;  /* 0x000000ffff117224 */ /* 0x000fce00078e0019 */
.L_x_1221:
[----:B------:R-:W-:Y:S05]  /*13d0*/  BSYNC.RECONVERGENT B1 ;  /* 0x0000000000017941 */ /* 0x000fea0003800200 */
.L_x_1220:
[----:B------:R-:W0:Y:S01]  /*13e0*/  S2UR UR5, SR_CgaCtaId ;  /* 0x00000000000579c3 */ /* 0x000e220000008800 */
[----:B------:R-:W-:Y:S01]  /*13f0*/  UMOV UR4, 0x400 ;  /* 0x0000040000047882 */ /* 0x000fe20000000000 */
[----:B------:R-:W-:Y:S01]  /*1400*/  DFMA R8, -R16, R30, R8 ;  /* 0x0000001e1008722b */ /* 0x000fe20000000108 */
[----:B------:R-:W-:Y:S01]  /*1410*/  IMAD.MOV.U32 R30, RZ, RZ, R16 ;  /* 0x000000ffff1e7224 */ /* 0x000fe200078e0010 */
[----:B------:R-:W-:Y:S01]  /*1420*/  MOV R31, R17 ;  /* 0x00000011001f7202 */ /* 0x000fe20000000f00 */
[----:B0-----:R-:W-:-:S09]  /*1430*/  ULEA UR4, UR5, UR4, 0x18 ;  /* 0x0000000405047291 */ /* 0x001fd2000f8ec0ff */
[----:B------:R0:W-:Y:S01]  /*1440*/  STS.64 [UR4], R16 ;  /* 0x00000010ff007988 */ /* 0x0001e20008000a04 */
[----:B------:R-:W-:Y:S05]  /*1450*/  BRA `(.L_x_1222) ;  /* 0x0000000000087947 */ /* 0x000fea0003800000 */
.L_x_1219:
[----:B------:R1:W-:Y:S01]  /*1460*/  STS.64 [R0], RZ ;  /* 0x000000ff00007388 */ /* 0x0003e20000000a00 */
[----:B------:R-:W-:-:S07]  /*1470*/  CS2R R30, SRZ ;  /* 0x00000000001e7805 */ /* 0x000fce000001ff00 */
.L_x_1222:
[----:B------:R-:W-:Y:S05]  /*1480*/  BSYNC.RECONVERGENT B0 ;  /* 0x0000000000007941 */ /* 0x000fea0003800200 */
.L_x_1218:
[----:B0-----:R-:W0:Y:S01]  /*1490*/  MUFU.RCP64H R17, R15 ;  /* 0x0000000f00117308 */ /* 0x001e220000001800 */
[----:B------:R-:W-:Y:S01]  /*14a0*/  IMAD.MOV.U32 R16, RZ, RZ, 0x1 ;  /* 0x00000001ff107424 */ /* 0x000fe200078e00ff */
[----:B--2---:R-:W-:Y:S01]  /*14b0*/  FSETP.GEU.AND P1, PT, |R9|, 6.5827683646048100446e-37, PT ;  /* 0x036000000900780b */ /* 0x004fe20003f2e200 */
        /* <DEDUP_REMOVED lines=17> */
[----:B------:R-:W-:Y:S05]  /*15d0*/  CALL.REL.NOINC `($__internal_4_$__cuda_sm20_div_rn_f64_full) ;  /* 0x00000028001c7944 */ /* 0x000fea0003c00000 */
[----:B------:R-:W-:Y:S02]  /*15e0*/  IMAD.MOV.U32 R16, RZ, RZ, R24 ;  /* 0x000000ffff107224 */ /* 0x000fe400078e0018 */
[----:B------:R-:W-:-:S07]  /*15f0*/  IMAD.MOV.U32 R17, RZ, RZ, R25 ;  /* 0x000000ffff117224 */ /* 0x000fce00078e0019 */
.L_x_1224:
[----:B------:R-:W-:Y:S05]  /*1600*/  BSYNC.RECONVERGENT B0 ;  /* 0x0000000000007941 */ /* 0x000fea0003800200 */
.L_x_1223:
[----:B------:R-:W0:Y:S01]  /*1610*/  LDC.64 R8, c[0x0][0x398] ;  /* 0x0000e600ff087b82 */ /* 0x000e220000000a00 */
[----:B------:R-:W-:Y:S02]  /*1620*/  IMAD.MOV.U32 R7, RZ, RZ, 0x1 ;  /* 0x00000001ff077424 */ /* 0x000fe400078e00ff */
[----:B0-----:R-:W-:-:S05]  /*1630*/  IMAD.WIDE.U32 R8, R2, 0x4, R8 ;  /* 0x0000000402087825 */ /* 0x001fca00078e0008 */
[----:B------:R0:W-:Y:S04]  /*1640*/  STG.E desc[UR8][R8.64], R7 ;  /* 0x0000000708007986 */ /* 0x0001e8000c101908 */
[----:B------:R0:W-:Y:S04]  /*1650*/  STG.E.64 desc[UR8][R10.64], R16 ;  /* 0x000000100a007986 */ /* 0x0001e8000c101b08 */
[----:B------:R0:W-:Y:S02]  /*1660*/  STG.E.64 desc[UR8][R12.64], R30 ;  /* 0x0000001e0c007986 */ /* 0x0001e4000c101b08 */
.L_x_1216:
[----:B------:R-:W-:Y:S01]  /*1670*/  ISETP.GE.U32.AND P0, PT, R4, R5, PT ;  /* 0x000000050400720c */ /* 0x000fe20003f06070 */
[----:B------:R-:W-:Y:S05]  /*1680*/  WARPSYNC.ALL ;  /* 0x0000000000007948 */ /* 0x000fea0003800000 */
[----:B------:R-:W-:Y:S01]  /*1690*/  BAR.SYNC.DEFER_BLOCKING 0x0 ;  /* 0x0000000000007b1d */ /* 0x000fe20000010000 */
[----:B0-----:R-:W-:Y:S01]  /*16a0*/  IMAD.MOV.U32 R7, RZ, RZ, RZ ;  /* 0x000000ffff077224 */ /* 0x001fe200078e00ff */
[----:B------:R-:W-:-:S04]  /*16b0*/  MOV R0, RZ ;  /* 0x000000ff00007202 */ /* 0x000fc80000000f00 */
[----:B------:R-:W-:Y:S04]  /*16c0*/  BSSY.RECONVERGENT B0, `(.L_x_1225) ;  /* 0x000002e000007945 */ /* 0x000fe80003800200 */
[----:B------:R-:W-:Y:S05]  /*16d0*/  @P0 BRA `(.L_x_1226) ;  /* 0x0000000000b00947 */ /* 0x000fea0003800000 */
[----:B------:R-:W5:Y:S01]  /*16e0*/  LDG.E.64 R10, desc[UR8][R10.64] ;  /* 0x000000080a0a7981 */ /* 0x000f62000c1e1b00 */
[----:B--2---:R-:W0:Y:S03]  /*16f0*/  LDC.64 R8, c[0x0][0x380] ;  /* 0x0000e000ff087b82 */ /* 0x004e260000000a00 */
[----:B------:R-:W5:Y:S01]  /*1700*/  LDG.E.64 R12, desc[UR8][R12.64] ;  /* 0x000000080c0c7981 */ /* 0x000f62000c1e1b00 */
[----:B------:R-:W-:Y:S02]  /*1710*/  IMAD.MOV.U32 R7, RZ, RZ, RZ ;  /* 0x000000ffff077224 */ /* 0x000fe400078e00ff */
[----:B------:R-:W-:Y:S02]  /*1720*/  IMAD.MOV.U32 R0, RZ, RZ, RZ ;  /* 0x000000ffff007224 */ /* 0x000fe400078e00ff */
[----:B---3--:R-:W-:-:S07]  /*1730*/  IMAD.MOV.U32 R16, RZ, RZ, R4 ;  /* 0x000000ffff107224 */ /* 0x008fce00078e0004 */
.L_x_1227:
[----:B------:R-:W-:-:S04]  /*1740*/  IMAD.IADD R15, R3, 0x1, R16 ;  /* 0x00000001030f7824 */ /* 0x000fc800078e0210 */
[----:B0-----:R-:W-:-:S06]  /*1750*/  IMAD.WIDE R14, R15, 0x8, R8 ;  /* 0x000000080f0e7825 */ /* 0x001fcc00078e0208 */
[----:B------:R-:W2:Y:S01]  /*1760*/  LDG.E.64.CONSTANT R14, desc[UR8][R14.64] ;  /* 0x000000080e0e7981 */ /* 0x000ea2000c1e9b00 */
[----:B------:R0:W1:Y:S01]  /*1770*/  I2F.F64 R18, R16 ;  /* 0x0000001000127312 */ /* 0x0000620000201c00 */
[----:B------:R-:W-:Y:S01]  /*1780*/  MOV R21, 0x3fe00000 ;  /* 0x3fe0000000157802 */ /* 0x000fe20000000f00 */
[----:B------:R-:W-:Y:S02]  /*1790*/  IMAD.MOV.U32 R20, RZ, RZ, RZ ;  /* 0x000000ffff147224 */ /* 0x000fe400078e00ff */
[----:B0-----:R-:W-:Y:S01]  /*17a0*/  VIADD R16, R16, UR7 ;  /* 0x0000000710107c36 */ /* 0x001fe20008000000 */
[----:B-1---5:R-:W-:-:S10]  /*17b0*/  DFMA R18, R12, R18, R10 ;  /* 0x000000120c12722b */ /* 0x022fd4000000000a */
        /* <DEDUP_REMOVED lines=13> */
[----:B------:R-:W-:Y:S02]  /*1890*/  @!P0 ISETP.GT.AND.EX P1, PT, R15, -0x1, PT, P1 ;  /* 0xffffffff0f00880c */ /* 0x000fe40003f24310 */
[----:B------:R-:W-:Y:S02]  /*18a0*/  @!P0 IADD3.X R18, PT, PT, RZ, ~R15, RZ, P3, !PT ;  /* 0x8000000fff128210 */ /* 0x000fe40001ffe4ff */
[----:B------:R-:W-:Y:S02]  /*18b0*/  @P0 SEL R14, R17, 0xffffffff, P2 ;  /* 0xffffffff110e0807 */ /* 0x000fe40001000000 */
[----:B------:R-:W-:Y:S02]  /*18c0*/  @!P0 SEL R14, R21, RZ, P1 ;  /* 0x000000ff150e8207 */ /* 0x000fe40000800000 */
[----:B------:R-:W-:Y:S02]  /*18d0*/  @P0 SEL R15, R20, 0x7fffffff, P2 ;  /* 0x7fffffff140f0807 */ /* 0x000fe40001000000 */
[----:B------:R-:W-:-:S02]  /*18e0*/  @!P0 SEL R15, R18, 0x80000000, P1 ;  /* 0x80000000120f8807 */ /* 0x000fc40000800000 */
[----:B------:R-:W-:Y:S02]  /*18f0*/  IADD3 R17, P1, PT, RZ, -R14, RZ ;  /* 0x8000000eff117210 */ /* 0x000fe40007f3e0ff */
[----:B------:R-:W-:-:S03]  /*1900*/  ISETP.LT.AND P0, PT, R15, RZ, PT ;  /* 0x000000ff0f00720c */ /* 0x000fc60003f01270 */
[----:B------:R-:W-:Y:S01]  /*1910*/  IMAD.X R18, RZ, RZ, ~R15, P1 ;  /* 0x000000ffff127224 */ /* 0x000fe200008e0e0f */
[----:B------:R-:W-:Y:S02]  /*1920*/  ISETP.GE.AND P1, PT, R16, R5, PT ;  /* 0x000000051000720c */ /* 0x000fe40003f26270 */
[----:B------:R-:W-:Y:S02]  /*1930*/  SEL R14, R17, R14, P0 ;  /* 0x0000000e110e7207 */ /* 0x000fe40000000000 */
[----:B------:R-:W-:Y:S02]  /*1940*/  SEL R15, R18, R15, P0 ;  /* 0x0000000f120f7207 */ /* 0x000fe40000000000 */
[----:B------:R-:W-:-:S04]  /*1950*/  ISETP.GT.U32.AND P0, PT, R7, R14, PT ;  /* 0x0000000e0700720c */ /* 0x000fc80003f04070 */
[----:B------:R-:W-:-:S04]  /*1960*/  ISETP.GT.AND.EX P0, PT, R0, R15, PT, P0 ;  /* 0x0000000f0000720c */ /* 0x000fc80003f04300 */
[----:B------:R-:W-:Y:S02]  /*1970*/  SEL R7, R7, R14, P0 ;  /* 0x0000000e07077207 */ /* 0x000fe40000000000 */
[----:B------:R-:W-:Y:S01]  /*1980*/  SEL R0, R0, R15, P0 ;  /* 0x0000000f00007207 */ /* 0x000fe20000000000 */
[----:B------:R-:W-:Y:S06]  /*1990*/  @!P1 BRA `(.L_x_1227) ;  /* 0xfffffffc00689947 */ /* 0x000fec000383ffff */
.L_x_1226:
[----:B------:R-:W-:Y:S05]  /*19a0*/  BSYNC.RECONVERGENT B0 ;  /* 0x0000000000007941 */ /* 0x000fea0003800200 */
.L_x_1225:
[----:B--2---:R-:W0:Y:S01]  /*19b0*/  SHFL.DOWN PT, R8, R7, 0x10, 0x1f ;  /* 0x0a001f0007087f89 */ /* 0x004e2200000e0000 */
[----:B------:R-:W-:Y:S02]  /*19c0*/  ISETP.NE.AND P2, PT, R6, RZ, PT ;  /* 0x000000ff0600720c */ /* 0x000fe40003f45270 */
[----:B------:R-:W-:Y:S01]  /*19d0*/  ISETP.GE.U32.AND P1, PT, R4, UR6, PT ;  /* 0x0000000604007c0c */ /* 0x000fe2000bf26070 */
[----:B------:R-:W1:-:S12]  /*19e0*/  SHFL.DOWN PT, R3, R0, 0x10, 0x1f ;  /* 0x0a001f0000037f89 */ /* 0x000e5800000e0000 */
[----:B------:R-:W2:Y:S01]  /*19f0*/  @!P1 S2R R14, SR_CgaCtaId ;  /* 0x00000000000e9919 */ /* 0x000ea20000008800 */
        /* <DEDUP_REMOVED lines=9> */
[----:B------:R-:W-:Y:S02]  /*1a90*/  SEL R7, R12, R3, P0 ;  /* 0x000000030c077207 */ /* 0x000fe40000000000 */
[----:B------:R-:W0:Y:S01]  /*1aa0*/  @!P2 S2R R12, SR_CgaCtaId ;  /* 0x00000000000ca919 */ /* 0x000e220000008800 */
[----:B------:R-:W1:Y:S04]  /*1ab0*/  SHFL.DOWN PT, R3, R8, 0x4, 0x1f ;  /* 0x08801f0008037f89 */ /* 0x000e6800000e0000 */
[----:B------:R-:W4:Y:S01]  /*1ac0*/  SHFL.DOWN PT, R0, R7, 0x4, 0x1f ;  /* 0x08801f0007007f89 */ /* 0x000f2200000e0000 */
[----:B-1----:R-:W-:-:S04]  /*1ad0*/  ISETP.GT.U32.AND P0, PT, R8, R3, PT ;  /* 0x000000030800720c */ /* 0x002fc80003f04070 */
[----:B----4-:R-:W-:-:S04]  /*1ae0*/  ISETP.GT.AND.EX P0, PT, R7, R0, PT, P0 ;  /* 0x000000000700720c */ /* 0x010fc80003f04300 */
[----:B------:R-:W-:Y:S02]  /*1af0*/  SEL R10, R8, R3, P0 ;  /* 0x00000003080a7207 */ /* 0x000fe40000000000 */
[----:B------:R-:W-:-:S03]  /*1b00*/  SEL R9, R7, R0, P0 ;  /* 0x0000000007097207 */ /* 0x000fc60000000000 */
[----:B------:R-:W1:Y:S04]  /*1b10*/  SHFL.DOWN PT, R3, R10, 0x2, 0x1f ;  /* 0x08401f000a037f89 */ /* 0x000e6800000e0000 */
[----:B------:R-:W4:Y:S01]  /*1b20*/  SHFL.DOWN PT, R0, R9, 0x2, 0x1f ;  /* 0x08401f0009007f89 */ /* 0x000f2200000e0000 */
[----:B-1----:R-:W-:-:S04]  /*1b30*/  ISETP.GT.U32.AND P0, PT, R10, R3, PT ;  /* 0x000000030a00720c */ /* 0x002fc80003f04070 */
[----:B----4-:R-:W-:-:S04]  /*1b40*/  ISETP.GT.AND.EX P0, PT, R9, R0, PT, P0 ;  /* 0x000000000900720c */ /* 0x010fc80003f04300 */
[----:B------:R-:W-:Y:S02]  /*1b50*/  SEL R7, R10, R3, P0 ;  /* 0x000000030a077207 */ /* 0x000fe40000000000 */
[----:B------:R-:W-:Y:S02]  /*1b60*/  SEL R11, R9, R0, P0 ;  /* 0x00000000090b7207 */ /* 0x000fe40000000000 */
[----:B------:R-:W-:Y:S01]  /*1b70*/  @!P2 MOV R3, 0x400 ;  /* 0x000004000003a802 */ /* 0x000fe20000000f00 */
[----:B------:R-:W1:Y:S01]  /*1b80*/  SHFL.DOWN PT, R8, R7, 0x1, 0x1f ;  /* 0x08201f0007087f89 */ /* 0x000e6200000e0000 */
[----:B------:R-:W-:-:S03]  /*1b90*/  @!P1 MOV R9, 0x400 ;  /* 0x0000040000099802 */ /* 0x000fc60000000f00 */
[----:B------:R-:W4:Y:S01]  /*1ba0*/  SHFL.DOWN PT, R0, R11, 0x1, 0x1f ;  /* 0x08201f000b007f89 */ /* 0x000f2200000e0000 */
[----:B------:R-:W-:Y:S01]  /*1bb0*/  @!P2 VIADD R3, R3, 0x110 ;  /* 0x000001100303a836 */ /* 0x000fe20000000000 */
[----:B------:R-:W-:-:S04]  /*1bc0*/  @!P1 IADD3 R9, PT, PT, R9, 0x110, RZ ;  /* 0x0000011009099810 */ /* 0x000fc80007ffe0ff */
[----:B0-----:R-:W-:Y:S02]  /*1bd0*/  @!P2 LEA R3, R12, R3, 0x18 ;  /* 0x000000030c03a211 */ /* 0x001fe400078ec0ff */
[----:B--2---:R-:W-:Y:S02]  /*1be0*/  @!P1 LEA R13, R14, R9, 0x18 ;  /* 0x000000090e0d9211 */ /* 0x004fe400078ec0ff */
[----:B------:R-:W-:Y:S02]  /*1bf0*/  @!P2 LEA.HI R3, R4, R3, RZ, 0x1e ;  /* 0x000000030403a211 */ /* 0x000fe400078ff0ff */
[----:B-1----:R-:W-:-:S04]  /*1c00*/  ISETP.GT.U32.AND P0, PT, R7, R8, PT ;  /* 0x000000080700720c */ /* 0x002fc80003f04070 */
[----:B----4-:R-:W-:-:S04]  /*1c10*/  ISETP.GT.AND.EX P0, PT, R11, R0, PT, P0 ;  /* 0x000000000b00720c */ /* 0x010fc80003f04300 */
[----:B------:R-:W-:Y:S02]  /*1c20*/  SEL R8, R7, R8, P0 ;  /* 0x0000000807087207 */ /* 0x000fe40000000000 */
[----:B------:R-:W-:Y:S01]  /*1c30*/  SEL R9, R11, R0, P0 ;  /* 0x000000000b097207 */ /* 0x000fe20000000000 */
[----:B------:R-:W-:Y:S01]  /*1c40*/  @!P1 IMAD R0, R6, 0x8, R13 ;  /* 0x0000000806009824 */ /* 0x000fe200078e020d */
        /* <DEDUP_REMOVED lines=44> */
[----:B------:R-:W-:Y:S02]  /*1f10*/  ISETP.GT.AND.EX P0, PT, R7, RZ, PT, P0 ;  /* 0x000000ff0700720c */ /* 0x000fe40003f04300 */
[----:B------:R-:W-:Y:S01]  /*1f20*/  MOV R11, 0x3fc00000 ;  /* 0x3fc00000000b7802 */ /* 0x000fe20000000f00 */
[----:B------:R-:W1:Y:S02]  /*1f30*/  LDC.64 R14, c[0x0][0x3b0] ;  /* 0x0000ec00ff0e7b82 */ /* 0x000e640000000a00 */
[----:B------:R-:W2:Y:S06]  /*1f40*/  FLO.U32 R0, R0 ;  /* 0x0000000000007300 */ /* 0x000eac00000e0000 */
[----:B---3--:R-:W3:Y:S01]  /*1f50*/  LDC.64 R16, c[0x0][0x3c0] ;  /* 0x0000f000ff107b82 */ /* 0x008ee20000000a00 */
[----:B--2---:R-:W-:-:S02]  /*1f60*/  IADD3 R3, PT, PT, -R0, 0x1f, RZ ;  /* 0x0000001f00037810 */ /* 0x004fc40007ffe1ff */
[----:B------:R-:W-:-:S03]  /*1f70*/  IADD3 R8, PT, PT, -R0, 0x3f, RZ ;  /* 0x0000003f00087810 */ /* 0x000fc60007ffe1ff */
[----:B------:R-:W-:-:S05]  /*1f80*/  @P1 IMAD.MOV R8, RZ, RZ, R3 ;  /* 0x000000ffff081224 */ /* 0x000fca00078e0203 */
[----:B------:R-:W-:-:S04]  /*1f90*/  IADD3 R8, PT, PT, -R8, 0x41, RZ ;  /* 0x0000004108087810 */ /* 0x000fc80007ffe1ff */
[----:B------:R-:W-:-:S04]  /*1fa0*/  SEL R19, R8, RZ, P0 ;  /* 0x000000ff08137207 */ /* 0x000fc80000000000 */
[----:B------:R-:W2:Y:S02]  /*1fb0*/  I2F.F64.U32 R8, R19 ;  /* 0x0000001300087312 */ /* 0x000ea40000201800 */
[----:B--2---:R-:W-:Y:S01]  /*1fc0*/  DMUL R8, R4, R8 ;  /* 0x0000000804087228 */ /* 0x004fe20000000000 */
[----:B0-----:R-:W-:-:S05]  /*1fd0*/  IMAD.WIDE.U32 R4, R2, 0x8, R12 ;  /* 0x0000000802047825 */ /* 0x001fca00078e000c */
[----:B------:R-:W-:Y:S02]  /*1fe0*/  STG.E.64 desc[UR8][R4.64], R6 ;  /* 0x0000000604007986 */ /* 0x000fe4000c101b08 */
[----:B------:R-:W-:Y:S01]  /*1ff0*/  DFMA R10, R8, R10, 80 ;  /* 0x40540000080a742b */ /* 0x000fe2000000000a */
[----:B-1----:R-:W-:-:S04]  /*2000*/  IMAD.WIDE.U32 R8, R2, 0x4, R14 ;  /* 0x0000000402087825 */ /* 0x002fc800078e000e */
[----:B---3--:R-:W-:Y:S01]  /*2010*/  IMAD.WIDE.U32 R2, R2, 0x8, R16 ;  /* 0x0000000802027825 */ /* 0x008fe200078e0010 */
[----:B------:R-:W-:Y:S04]  /*2020*/  STG.E desc[UR8][R8.64], R19 ;  /* 0x0000001308007986 */ /* 0x000fe8000c101908 */
[----:B------:R-:W-:Y:S01]  /*2030*/  STG.E.64 desc[UR8][R2.64], R10 ;  /* 0x0000000a02007986 */ /* 0x000fe2000c101b08 */
[----:B------:R-:W-:Y:S05]  /*2040*/  EXIT ;  /* 0x000000000000794d */ /* 0x000fea0003800000 */
.L_x_1200:
[----:B------:R-:W-:-:S13]  /*2050*/  ISETP.NE.AND P0, PT, R4, RZ, PT ;  /* 0x000000ff0400720c */ /* 0x000fda0003f05270 */
[----:B------:R-:W-:Y:S05]  /*2060*/  @P0 EXIT ;  /* 0x000000000000094d */ /* 0x000fea0003800000 */
[----:B------:R-:W1:Y:S01]  /*2070*/  LDC.64 R8, c[0x0][0x398] ;  /* 0x0000e600ff087b82 */ /* 0x000e620000000a00 */
[----:B------:R-:W-:Y:S02]  /*2080*/  IMAD.MOV.U32 R6, RZ, RZ, 0x50 ;  /* 0x00000050ff067424 */ /* 0x000fe400078e00ff */
[----:B------:R-:W-:Y:S02]  /*2090*/  IMAD.MOV.U32 R7, RZ, RZ, 0x0 ;  /* 0x00000000ff077424 */ /* 0x000fe400078e00ff */
[----:B------:R-:W-:Y:S02]  /*20a0*/  IMAD.MOV.U32 R3, RZ, RZ, 0x4 ;  /* 0x00000004ff037424 */ /* 0x000fe400078e00ff */
[----:B------:R-:W-:Y:S01]  /*20b0*/  IMAD.WIDE.U32 R4, R5, 0x8, R6 ;  /* 0x0000000805047825 */ /* 0x000fe200078e0006 */
[----:B0-----:R-:W0:Y:S01]  /*20c0*/  LDC.64 R10, c[0x0][0x3a0] ;  /* 0x0000e800ff0a7b82 */ /* 0x001e220000000a00 */
[----:B------:R-:W-:-:S04]  /*20d0*/  MOV R7, 0x40 ;  /* 0x0000004000077802 */ /* 0x000fc80000000f00 */
[----:B------:R-:W2:Y:S03]  /*20e0*/  I2F.F64.U64 R4, R4 ;  /* 0x0000000400047312 */ /* 0x000ea60000301800 */
[----:B------:R-:W3:Y:S08]  /*20f0*/  LDC.64 R12, c[0x0][0x3a8] ;  /* 0x0000ea00ff0c7b82 */ /* 0x000ef00000000a00 */
[----:B------:R-:W4:Y:S01]  /*2100*/  LDC.64 R14, c[0x0][0x3b0] ;  /* 0x0000ec00ff0e7b82 */ /* 0x000f220000000a00 */
[----:B-1----:R-:W-:-:S05]  /*2110*/  IMAD.WIDE.U32 R8, R2, 0x4, R8 ;  /* 0x0000000402087825 */ /* 0x002fca00078e0008 */
[----:B------:R-:W-:Y:S02]  /*2120*/  STG.E desc[UR8][R8.64], R3 ;  /* 0x0000000308007986 */ /* 0x000fe4000c101908 */
[----:B------:R-:W1:Y:S01]  /*2130*/  LDC.64 R16, c[0x0][0x3b8] ;  /* 0x0000ee00ff107b82 */ /* 0x000e620000000a00 */
[----:B0-----:R-:W-:-:S05]  /*2140*/  IMAD.WIDE.U32 R10, R2, 0x8, R10 ;  /* 0x00000008020a7825 */ /* 0x001fca00078e000a */
[----:B------:R-:W-:Y:S02]  /*2150*/  STG.E.64 desc[UR8][R10.64], RZ ;  /* 0x000000ff0a007986 */ /* 0x000fe4000c101b08 */
[----:B------:R-:W0:Y:S01]  /*2160*/  LDC.64 R18, c[0x0][0x3c0] ;  /* 0x0000f000ff127b82 */ /* 0x000e220000000a00 */
[----:B---3--:R-:W-:-:S05]  /*2170*/  IMAD.WIDE.U32 R12, R2, 0x8, R12 ;  /* 0x00000008020c7825 */ /* 0x008fca00078e000c */
[----:B------:R-:W-:Y:S01]  /*2180*/  STG.E.64 desc[UR8][R12.64], RZ ;  /* 0x000000ff0c007986 */ /* 0x000fe2000c101b08 */
[----:B----4-:R-:W-:-:S05]  /*2190*/  IMAD.WIDE.U32 R14, R2, 0x4, R14 ;  /* 0x00000004020e7825 */ /* 0x010fca00078e000e */
[----:B------:R-:W-:Y:S01]  /*21a0*/  STG.E desc[UR8][R14.64], R7 ;  /* 0x000000070e007986 */ /* 0x000fe2000c101908 */
[----:B-1----:R-:W-:-:S05]  /*21b0*/  IMAD.WIDE.U32 R16, R2, 0x8, R16 ;  /* 0x0000000802107825 */ /* 0x002fca00078e0010 */
[----:B------:R-:W-:Y:S01]  /*21c0*/  STG.E.64 desc[UR8][R16.64], RZ ;  /* 0x000000ff10007986 */ /* 0x000fe2000c101b08 */
[----:B0-----:R-:W-:-:S05]  /*21d0*/  IMAD.WIDE.U32 R18, R2, 0x8, R18 ;  /* 0x0000000802127825 */ /* 0x001fca00078e0012 */
[----:B--2---:R-:W-:Y:S01]  /*21e0*/  STG.E.64 desc[UR8][R18.64], R4 ;  /* 0x0000000412007986 */ /* 0x004fe2000c101b08 */
[----:B------:R-:W-:Y:S05]  /*21f0*/  EXIT ;  /* 0x000000000000794d */ /* 0x000fea0003800000 */
.L_x_1195:
[----:B------:R-:W-:Y:S05]  /*2200*/  @P0 EXIT ;  /* 0x000000000000094d */ /* 0x000fea0003800000 */
[----:B------:R-:W0:Y:S01]  /*2210*/  LDC.64 R4, c[0x0][0x398] ;  /* 0x0000e600ff047b82 */ /* 0x000e220000000a00 */
[----:B------:R-:W-:-:S07]  /*2220*/  IMAD.MOV.U32 R3, RZ, RZ, 0x4 ;  /* 0x00000004ff037424 */ /* 0x000fce00078e00ff */
[----:B------:R-:W1:Y:S01]  /*2230*/  LDC.64 R6, c[0x0][0x3c0] ;  /* 0x0000f000ff067b82 */ /* 0x000e620000000a00 */
[----:B0-----:R-:W-:-:S05]  /*2240*/  IMAD.WIDE.U32 R4, R2, 0x4, R4 ;  /* 0x0000000402047825 */ /* 0x001fca00078e0004 */
[----:B------:R-:W-:Y:S01]  /*2250*/  STG.E desc[UR8][R4.64], R3 ;  /* 0x0000000304007986 */ /* 0x000fe2000c101908 */
[----:B-1----:R-:W-:-:S05]  /*2260*/  IMAD.WIDE.U32 R6, R2, 0x8, R6 ;  /* 0x0000000802067825 */ /* 0x002fca00078e0006 */
[----:B------:R-:W-:Y:S01]  /*2270*/  STG.E.64 desc[UR8][R6.64], RZ ;  /* 0x000000ff06007986 */ /* 0x000fe2000c101b08 */
[----:B------:R-:W-:Y:S05]  /*2280*/  EXIT ;  /* 0x000000000000794d */ /* 0x000fea0003800000 */
.L_x_1206:
[----:B0-----:R-:W-:Y:S02]  /*2290*/  HFMA2 R14, -RZ, RZ, 0, 1.847743988037109375e-06 ;  /* 0x0000001fff0e7431 */ /* 0x001fe400000001ff */
[----:B-1----:R-:W-:Y:S02]  /*22a0*/  IMAD.MOV.U32 R18, RZ, RZ, R31 ;  /* 0x000000ffff127224 */ /* 0x002fe400078e001f */
[----:B------:R-:W-:Y:S02]  /*22b0*/  IMAD.MOV.U32 R15, RZ, RZ, 0x10 ;  /* 0x00000010ff0f7424 */ /* 0x000fe400078e00ff */
[----:B------:R-:W-:-:S07]  /*22c0*/  IMAD.MOV.U32 R7, RZ, RZ, -0x1 ;  /* 0xffffffffff077424 */ /* 0x000fce00078e00ff */
[----:B------:R-:W-:Y:S05]  /*22d0*/  WARPSYNC.COLLECTIVE R7, `(.L_x_1228) ;  /* 0x0000000007087348 */ /* 0x000fea0003c00000 */
[----:B------:R0:W1:Y:S02]  /*22e0*/  SHFL.DOWN P1, R19, R18, R15, R14 ;  /* 0x0800000f12137389 */ /* 0x000064000002000e */
[----:B01----:R-:W-:Y:S05]  /*22f0*/  ENDCOLLECTIVE ;  /* 0x000000000000791b */ /* 0x003fea0003800000 */
.L_x_1228:
[----:B------:R-:W-:Y:S02]  /*2300*/  IMAD.MOV.U32 R18, RZ, RZ, R30 ;  /* 0x000000ffff127224 */ /* 0x000fe400078e001e */
[----:B------:R-:W-:-:S07]  /*2310*/  IMAD.MOV.U32 R17, RZ, RZ, R19 ;  /* 0x000000ffff117224 */ /* 0x000fce00078e0013 */
[----:B------:R-:W-:Y:S05]  /*2320*/  WARPSYNC.COLLECTIVE R7, `(.L_x_1229) ;  /* 0x0000000007087348 */ /* 0x000fea0003c00000 */
[----:B------:R0:W1:Y:S02]  /*2330*/  SHFL.DOWN P1, R19, R18, R15, R14 ;  /* 0x0800000f12137389 */ /* 0x000064000002000e */
[----:B01----:R-:W-:Y:S05]  /*2340*/  ENDCOLLECTIVE ;  /* 0x000000000000791b */ /* 0x003fea0003800000 */
.L_x_1229:
[----:B------:R-:W-:Y:S01]  /*2350*/  IMAD.MOV.U32 R15, RZ, RZ, 0x8 ;  /* 0x00000008ff0f7424 */ /* 0x000fe200078e00ff */
[----:B------:R-:W-:-:S06]  /*2360*/  MOV R16, R19 ;  /* 0x0000001300107202 */ /* 0x000fcc0000000f00 */
[----:B------:R-:W-:-:S10]  /*2370*/  DADD R16, R30, R16 ;  /* 0x000000001e107229 */ /* 0x000fd40000000010 */
[----:B------:R-:W-:-:S07]  /*2380*/  IMAD.MOV.U32 R18, RZ, RZ, R17 ;  /* 0x000000ffff127224 */ /* 0x000fce00078e0011 */
[----:B------:R-:W-:Y:S05]  /*2390*/  WARPSYNC.COLLECTIVE R7, `(.L_x_1230) ;  /* 0x0000000007087348 */ /* 0x000fea0003c00000 */
[----:B------:R0:W1:Y:S02]  /*23a0*/  SHFL.DOWN P1, R19, R18, R15, R14 ;  /* 0x0800000f12137389 */ /* 0x000064000002000e */
[----:B01----:R-:W-:Y:S05]  /*23b0*/  ENDCOLLECTIVE ;  /* 0x000000000000791b */ /* 0x003fea0003800000 */
.L_x_1230:
[----:B------:R-:W-:Y:S01]  /*23c0*/  MOV R18, R16 ;  /* 0x0000001000127202 */ /* 0x000fe20000000f00 */
[----:B------:R-:W-:-:S07]  /*23d0*/  IMAD.MOV.U32 R23, RZ, RZ, R19 ;  /* 0x000000ffff177224 */ /* 0x000fce00078e0013 */
[----:B------:R-:W-:Y:S05]  /*23e0*/  WARPSYNC.COLLECTIVE R7, `(.L_x_1231) ;  /* 0x0000000007087348 */ /* 0x000fea0003c00000 */
[----:B------:R0:W1:Y:S02]  /*23f0*/  SHFL.DOWN P1, R19, R18, R15, R14 ;  /* 0x0800000f12137389 */ /* 0x000064000002000e */
[----:B01----:R-:W-:Y:S05]  /*2400*/  ENDCOLLECTIVE ;  /* 0x000000000000791b */ /* 0x003fea0003800000 */
.L_x_1231:
[----:B------:R-:W-:Y:S02]  /*2410*/  IMAD.MOV.U32 R15, RZ, RZ, 0x4 ;  /* 0x00000004ff0f7424 */ /* 0x000fe400078e00ff */
[----:B------:R-:W-:-:S06]  /*2420*/  IMAD.MOV.U32 R22, RZ, RZ, R19 ;  /* 0x000000ffff167224 */ /* 0x000fcc00078e0013 */
[----:B------:R-:W-:-:S10]  /*2430*/  DADD R22, R16, R22 ;  /* 0x0000000010167229 */ /* 0x000fd40000000016 */
[----:B------:R-:W-:-:S07]  /*2440*/  IMAD.MOV.U32 R18, RZ, RZ, R23 ;  /* 0x000000ffff127224 */ /* 0x000fce00078e0017 */
[----:B------:R-:W-:Y:S05]  /*2450*/  WARPSYNC.COLLECTIVE R7, `(.L_x_1232) ;  /* 0x0000000007087348 */ /* 0x000fea0003c00000 */
[----:B------:R0:W1:Y:S02]  /*2460*/  SHFL.DOWN P1, R19, R18, R15, R14 ;  /* 0x0800000f12137389 */ /* 0x000064000002000e */
[----:B01----:R-:W-:Y:S05]  /*2470*/  ENDCOLLECTIVE ;  /* 0x000000000000791b */ /* 0x003fea0003800000 */
.L_x_1232:
[----:B------:R-:W-:Y:S01]  /*2480*/  IMAD.MOV.U32 R18, RZ, RZ, R22 ;  /* 0x000000ffff127224 */ /* 0x000fe200078e0016 */
[----:B------:R-:W-:-:S07]  /*2490*/  MOV R25, R19 ;  /* 0x0000001300197202 */ /* 0x000fce0000000f00 */
[----:B------:R-:W-:Y:S05]  /*24a0*/  WARPSYNC.COLLECTIVE R7, `(.L_x_1233) ;  /* 0x0000000007087348 */ /* 0x000fea0003c00000 */
[----:B------:R0:W1:Y:S02]  /*24b0*/  SHFL.DOWN P1, R19, R18, R15, R14 ;  /* 0x0800000f12137389 */ /* 0x000064000002000e */
[----:B01----:R-:W-:Y:S05]  /*24c0*/  ENDCOLLECTIVE ;  /* 0x000000000000791b */ /* 0x003fea0003800000 */
.L_x_1233:
[----:B------:R-:W-:Y:S01]  /*24d0*/  MOV R15, 0x2 ;  /* 0x00000002000f7802 */ /* 0x000fe20000000f00 */
[----:B------:R-:W-:-:S06]  /*24e0*/  IMAD.MOV.U32 R24, RZ, RZ, R19 ;  /* 0x000000ffff187224 */ /* 0x000fcc00078e0013 */
[----:B------:R-:W-:-:S10]  /*24f0*/  DADD R24, R22, R24 ;  /* 0x0000000016187229 */ /* 0x000fd40000000018 */
[----:B------:R-:W-:-:S07]  /*2500*/  IMAD.MOV.U32 R18, RZ, RZ, R25 ;  /* 0x000000ffff127224 */ /* 0x000fce00078e0019 */
[----:B------:R-:W-:Y:S05]  /*2510*/  WARPSYNC.COLLECTIVE R7, `(.L_x_1234) ;  /* 0x0000000007087348 */ /* 0x000fea0003c00000 */
[----:B------:R0:W1:Y:S02]  /*2520*/  SHFL.DOWN P1, R19, R18, R15, R14 ;  /* 0x0800000f12137389 */ /* 0x000064000002000e */
[----:B01----:R-:W-:Y:S05]  /*2530*/  ENDCOLLECTIVE ;  /* 0x000000000000791b */ /* 0x003fea0003800000 */
.L_x_1234:
[----:B------:R-:W-:Y:S02]  /*2540*/  IMAD.MOV.U32 R18, RZ, RZ, R24 ;  /* 0x000000ffff127224 */ /* 0x000fe400078e0018 */
[----:B------:R-:W-:-:S07]  /*2550*/  IMAD.MOV.U32 R31, RZ, RZ, R19 ;  /* 0x000000ffff1f7224 */ /* 0x000fce00078e0013 */
[----:B------:R-:W-:Y:S05]  /*2560*/  WARPSYNC.COLLECTIVE R7, `(.L_x_1235) ;  /* 0x0000000007087348 */ /* 0x000fea0003c00000 */
[----:B------:R0:W1:Y:S02]  /*2570*/  SHFL.DOWN P1, R19, R18, R15, R14 ;  /* 0x0800000f12137389 */ /* 0x000064000002000e */
[----:B01----:R-:W-:Y:S05]  /*2580*/  ENDCOLLECTIVE ;  /* 0x000000000000791b */ /* 0x003fea0003800000 */
.L_x_1235:
[----:B------:R-:W-:Y:S02]  /*2590*/  IMAD.MOV.U32 R15, RZ, RZ, 0x1 ;  /* 0x00000001ff0f7424 */ /* 0x000fe400078e00ff */
[----:B------:R-:W-:-:S06]  /*25a0*/  IMAD.MOV.U32 R30, RZ, RZ, R19 ;  /* 0x000000ffff1e7224 */ /* 0x000fcc00078e0013 */
[----:B------:R-:W-:-:S10]  /*25b0*/  DADD R30, R24, R30 ;  /* 0x00000000181e7229 */ /* 0x000fd4000000001e */
[----:B------:R-:W-:-:S07]  /*25c0*/  MOV R18, R31 ;  /* 0x0000001f00127202 */ /* 0x000fce0000000f00 */
[----:B------:R-:W-:Y:S05]  /*25d0*/  WARPSYNC.COLLECTIVE R7, `(.L_x_1236) ;  /* 0x0000000007087348 */ /* 0x000fea0003c00000 */
[----:B------:R0:W1:Y:S02]  /*25e0*/  SHFL.DOWN P1, R19, R18, R15, R14 ;  /* 0x0800000f12137389 */ /* 0x000064000002000e */
[----:B01----:R-:W-:Y:S05]  /*25f0*/  ENDCOLLECTIVE ;  /* 0x000000000000791b */ /* 0x003fea0003800000 */
.L_x_1236:
[----:B------:R-:W-:Y:S02]  /*2600*/  IMAD.MOV.U32 R18, RZ, RZ, R30 ;  /* 0x000000ffff127224 */ /* 0x000fe400078e001e */
[----:B------:R-:W-:-:S07]  /*2610*/  IMAD.MOV.U32 R16, RZ, RZ, R19 ;  /* 0x000000ffff107224 */ /* 0x000fce00078e0013 */
[----:B------:R-:W-:Y:S05]  /*2620*/  WARPSYNC.COLLECTIVE R7, `(.L_x_1237) ;  /* 0x0000000007087348 */ /* 0x000fea0003c00000 */
[----:B------:R0:W1:Y:S02]  /*2630*/  SHFL.DOWN P1, R19, R18, R15, R14 ;  /* 0x0800000f12137389 */ /* 0x000064000002000e */
[----:B01----:R-:W-:Y:S05]  /*2640*/  ENDCOLLECTIVE ;  /* 0x000000000000791b */ /* 0x003fea0003800000 */
.L_x_1237:
[----:B------:R-:W-:Y:S05]  /*2650*/  BRA `(.L_x_1238) ;  /* 0xffffffe000647947 */ /* 0x000fea000383ffff */
.L_x_1207:
[----:B------:R-:W-:Y:S01]  /*2660*/  BSSY B0, `(.L_x_1239) ;  /* 0x0000008000007945 */ /* 0x000fe20003800000 */
[----:B------:R-:W-:Y:S01]  /*2670*/  MOV R18, R9 ;  /* 0x0000000900127202 */ /* 0x000fe20000000f00 */
[----:B------:R-:W-:Y:S02]  /*2680*/  IMAD.MOV.U32 R15, RZ, RZ, 0x10 ;  /* 0x00000010ff0f7424 */ /* 0x000fe400078e00ff */
[----:B0-----:R-:W-:Y:S02]  /*2690*/  IMAD.MOV.U32 R14, RZ, RZ, 0x1f ;  /* 0x0000001fff0e7424 */ /* 0x001fe400078e00ff */
[----:B------:R-:W-:-:S07]  /*26a0*/  IMAD.MOV.U32 R7, RZ, RZ, -0x1 ;  /* 0xffffffffff077424 */ /* 0x000fce00078e00ff */
[----:B-1----:R-:W-:Y:S05]  /*26b0*/  WARPSYNC.COLLECTIVE R7, `(.L_x_1240) ;  /* 0x0000000007087348 */ /* 0x002fea0003c00000 */
[----:B------:R0:W2:Y:S02]  /*26c0*/  SHFL.DOWN P1, R19, R18, R15, R14 ;  /* 0x0800000f12137389 */ /* 0x0000a4000002000e */
[----:B012---:R-:W-:Y:S05]  /*26d0*/  ENDCOLLECTIVE ;  /* 0x000000000000791b */ /* 0x007fea0003800000 */
.L_x_1240:
[----:B------:R-:W-:Y:S05]  /*26e0*/  BSYNC B0 ;  /* 0x0000000000007941 */ /* 0x000fea0003800000 */
.L_x_1239:
[----:B------:R-:W-:Y:S01]  /*26f0*/  IMAD.MOV.U32 R18, RZ, RZ, R8 ;  /* 0x000000ffff127224 */ /* 0x000fe200078e0008 */
[----:B------:R-:W-:Y:S01]  /*2700*/  MOV R7, 0xffffffff ;  /* 0xffffffff00077802 */ /* 0x000fe20000000f00 */
[----:B------:R-:W-:Y:S01]  /*2710*/  IMAD.MOV.U32 R15, RZ, RZ, 0x10 ;  /* 0x00000010ff0f7424 */ /* 0x000fe200078e00ff */
[----:B------:R-:W-:Y:S01]  /*2720*/  MOV R17, R19 ;  /* 0x0000001300117202 */ /* 0x000fe20000000f00 */
[----:B------:R-:W-:-:S07]  /*2730*/  IMAD.MOV.U32 R14, RZ, RZ, 0x1f ;  /* 0x0000001fff0e7424 */ /* 0x000fce00078e00ff */
[----:B------:R-:W-:Y:S05]  /*2740*/  WARPSYNC.COLLECTIVE R7, `(.L_x_1241) ;  /* 0x0000000007087348 */ /* 0x000fea0003c00000 */
[----:B------:R0:W1:Y:S02]  /*2750*/  SHFL.DOWN P1, R19, R18, R15, R14 ;  /* 0x0800000f12137389 */ /* 0x000064000002000e */
[----:B01----:R-:W-:Y:S05]  /*2760*/  ENDCOLLECTIVE ;  /* 0x000000000000791b */ /* 0x003fea0003800000 */
.L_x_1241:
[----:B------:R-:W-:Y:S02]  /*2770*/  IMAD.MOV.U32 R15, RZ, RZ, 0x8 ;  /* 0x00000008ff0f7424 */ /* 0x000fe400078e00ff */
[----:B------:R-:W-:-:S06]  /*2780*/  IMAD.MOV.U32 R16, RZ, RZ, R19 ;  /* 0x000000ffff107224 */ /* 0x000fcc00078e0013 */
[----:B------:R-:W-:-:S10]  /*2790*/  DADD R16, R16, R8 ;  /* 0x0000000010107229 */ /* 0x000fd40000000008 */
[----:B------:R-:W-:-:S07]  /*27a0*/  IMAD.MOV.U32 R18, RZ, RZ, R17 ;  /* 0x000000ffff127224 */ /* 0x000fce00078e0011 */
[----:B------:R-:W-:Y:S05]  /*27b0*/  WARPSYNC.COLLECTIVE R7, `(.L_x_1242) ;  /* 0x0000000007087348 */ /* 0x000fea0003c00000 */
[----:B------:R0:W1:Y:S02]  /*27c0*/  SHFL.DOWN P1, R19, R18, R15, R14 ;  /* 0x0800000f12137389 */ /* 0x000064000002000e */
[----:B01----:R-:W-:Y:S05]  /*27d0*/  ENDCOLLECTIVE ;  /* 0x000000000000791b */ /* 0x003fea0003800000 */
.L_x_1242:
[----:B------:R-:W-:Y:S01]  /*27e0*/  IMAD.MOV.U32 R18, RZ, RZ, R16 ;  /* 0x000000ffff127224 */ /* 0x000fe200078e0010 */
[----:B------:R-:W-:-:S07]  /*27f0*/  MOV R23, R19 ;  /* 0x0000001300177202 */ /* 0x000fce0000000f00 */
[----:B------:R-:W-:Y:S05]  /*2800*/  WARPSYNC.COLLECTIVE R7, `(.L_x_1243) ;  /* 0x0000000007087348 */ /* 0x000fea0003c00000 */
[----:B------:R0:W1:Y:S02]  /*2810*/  SHFL.DOWN P1, R19, R18, R15, R14 ;  /* 0x0800000f12137389 */ /* 0x000064000002000e */
[----:B01----:R-:W-:Y:S05]  /*2820*/  ENDCOLLECTIVE ;  /* 0x000000000000791b */ /* 0x003fea0003800000 */
.L_x_1243:
[----:B------:R-:W-:Y:S01]  /*2830*/  MOV R15, 0x4 ;  /* 0x00000004000f7802 */ /* 0x000fe20000000f00 */
[----:B------:R-:W-:-:S06]  /*2840*/  IMAD.MOV.U32 R22, RZ, RZ, R19 ;  /* 0x000000ffff167224 */ /* 0x000fcc00078e0013 */
[----:B------:R-:W-:-:S10]  /*2850*/  DADD R22, R16, R22 ;  /* 0x0000000010167229 */ /* 0x000fd40000000016 */
[----:B------:R-:W-:-:S07]  /*2860*/  IMAD.MOV.U32 R18, RZ, RZ, R23 ;  /* 0x000000ffff127224 */ /* 0x000fce00078e0017 */
[----:B------:R-:W-:Y:S05]  /*2870*/  WARPSYNC.COLLECTIVE R7, `(.L_x_1244) ;  /* 0x0000000007087348 */ /* 0x000fea0003c00000 */
[----:B------:R0:W1:Y:S02]  /*2880*/  SHFL.DOWN P1, R19, R18, R15, R14 ;  /* 0x0800000f12137389 */ /* 0x000064000002000e */
[----:B01----:R-:W-:Y:S05]  /*2890*/  ENDCOLLECTIVE ;  /* 0x000000000000791b */ /* 0x003fea0003800000 */
.L_x_1244:
[----:B------:R-:W-:Y:S02]  /*28a0*/  IMAD.MOV.U32 R18, RZ, RZ, R22 ;  /* 0x000000ffff127224 */ /* 0x000fe400078e0016 */
[----:B------:R-:W-:-:S07]  /*28b0*/  IMAD.MOV.U32 R25, RZ, RZ, R19 ;  /* 0x000000ffff197224 */ /* 0x000fce00078e0013 */
[----:B------:R-:W-:Y:S05]  /*28c0*/  WARPSYNC.COLLECTIVE R7, `(.L_x_1245) ;  /* 0x0000000007087348 */ /* 0x000fea0003c00000 */
[----:B------:R0:W1:Y:S02]  /*28d0*/  SHFL.DOWN P1, R19, R18, R15, R14 ;  /* 0x0800000f12137389 */ /* 0x000064000002000e */
[----:B01----:R-:W-:Y:S05]  /*28e0*/  ENDCOLLECTIVE ;  /* 0x000000000000791b */ /* 0x003fea0003800000 */
.L_x_1245:
[----:B------:R-:W-:Y:S02]  /*28f0*/  IMAD.MOV.U32 R15, RZ, RZ, 0x2 ;  /* 0x00000002ff0f7424 */ /* 0x000fe400078e00ff */
[----:B------:R-:W-:-:S06]  /*2900*/  IMAD.MOV.U32 R24, RZ, RZ, R19 ;  /* 0x000000ffff187224 */ /* 0x000fcc00078e0013 */
[----:B------:R-:W-:-:S10]  /*2910*/  DADD R24, R22, R24 ;  /* 0x0000000016187229 */ /* 0x000fd40000000018 */
[----:B------:R-:W-:-:S07]  /*2920*/  MOV R18, R25 ;  /* 0x0000001900127202 */ /* 0x000fce0000000f00 */
[----:B------:R-:W-:Y:S05]  /*2930*/  WARPSYNC.COLLECTIVE R7, `(.L_x_1246) ;  /* 0x0000000007087348 */ /* 0x000fea0003c00000 */
[----:B------:R0:W1:Y:S02]  /*2940*/  SHFL.DOWN P1, R19, R18, R15, R14 ;  /* 0x0800000f12137389 */ /* 0x000064000002000e */
[----:B01----:R-:W-:Y:S05]  /*2950*/  ENDCOLLECTIVE ;  /* 0x000000000000791b */ /* 0x003fea0003800000 */
.L_x_1246:
[----:B------:R-:W-:Y:S02]  /*2960*/  IMAD.MOV.U32 R18, RZ, RZ, R24 ;  /* 0x000000ffff127224 */ /* 0x000fe400078e0018 */
[----:B------:R-:W-:-:S07]  /*2970*/  IMAD.MOV.U32 R9, RZ, RZ, R19 ;  /* 0x000000ffff097224 */ /* 0x000fce00078e0013 */
[----:B------:R-:W-:Y:S05]  /*2980*/  WARPSYNC.COLLECTIVE R7, `(.L_x_1247) ;  /* 0x0000000007087348 */ /* 0x000fea0003c00000 */
[----:B------:R0:W1:Y:S02]  /*2990*/  SHFL.DOWN P1, R19, R18, R15, R14 ;  /* 0x0800000f12137389 */ /* 0x000064000002000e */
[----:B01----:R-:W-:Y:S05]  /*29a0*/  ENDCOLLECTIVE ;  /* 0x000000000000791b */ /* 0x003fea0003800000 */
.L_x_1247:
[----:B------:R-:W-:Y:S01]  /*29b0*/  IMAD.MOV.U32 R15, RZ, RZ, 0x1 ;  /* 0x00000001ff0f7424 */ /* 0x000fe200078e00ff */
[----:B------:R-:W-:-:S06]  /*29c0*/  MOV R8, R19 ;  /* 0x0000001300087202 */ /* 0x000fcc0000000f00 */
[----:B------:R-:W-:-:S10]  /*29d0*/  DADD R8, R24, R8 ;  /* 0x0000000018087229 */ /* 0x000fd40000000008 */
[----:B------:R-:W-:-:S07]  /*29e0*/  IMAD.MOV.U32 R18, RZ, RZ, R9 ;  /* 0x000000ffff127224 */ /* 0x000fce00078e0009 */
[----:B------:R-:W-:Y:S05]  /*29f0*/  WARPSYNC.COLLECTIVE R7, `(.L_x_1248) ;  /* 0x0000000007087348 */ /* 0x000fea0003c00000 */
[----:B------:R0:W1:Y:S02]  /*2a00*/  SHFL.DOWN P1, R19, R18, R15, R14 ;  /* 0x0800000f12137389 */ /* 0x000064000002000e */
[----:B01----:R-:W-:Y:S05]  /*2a10*/  ENDCOLLECTIVE ;  /* 0x000000000000791b */ /* 0x003fea0003800000 */
.L_x_1248:
[----:B------:R-:W-:Y:S01]  /*2a20*/  MOV R18, R8 ;  /* 0x0000000800127202 */ /* 0x000fe20000000f00 */
[----:B------:R-:W-:-:S07]  /*2a30*/  IMAD.MOV.U32 R16, RZ, RZ, R19 ;  /* 0x000000ffff107224 */ /* 0x000fce00078e0013 */
[----:B------:R-:W-:Y:S05]  /*2a40*/  WARPSYNC.COLLECTIVE R7, `(.L_x_1249) ;  /* 0x0000000007087348 */ /* 0x000fea0003c00000 */
[----:B------:R0:W1:Y:S02]  /*2a50*/  SHFL.DOWN P1, R19, R18, R15, R14 ;  /* 0x0800000f12137389 */ /* 0x000064000002000e */
[----:B01----:R-:W-:Y:S05]  /*2a60*/  ENDCOLLECTIVE ;  /* 0x000000000000791b */ /* 0x003fea0003800000 */
.L_x_1249:
[----:B------:R-:W-:Y:S05]  /*2a70*/  BRA `(.L_x_1250) ;  /* 0xffffffdc00b07947 */ /* 0x000fea000383ffff */
.L_x_1210:
[----:B--2---:R-:W-:Y:S01]  /*2a80*/  IMAD.MOV.U32 R18, RZ, RZ, R9 ;  /* 0x000000ffff127224 */ /* 0x004fe200078e0009 */
[----:B0-----:R-:W-:Y:S01]  /*2a90*/  MOV R7, 0xffffffff ;  /* 0xffffffff00077802 */ /* 0x001fe20000000f00 */
[----:B------:R-:W-:Y:S02]  /*2aa0*/  IMAD.MOV.U32 R15, RZ, RZ, 0x10 ;  /* 0x00000010ff0f7424 */ /* 0x000fe400078e00ff */
[----:B------:R-:W-:-:S07]  /*2ab0*/  IMAD.MOV.U32 R14, RZ, RZ, 0x1f ;  /* 0x0000001fff0e7424 */ /* 0x000fce00078e00ff */
[----:B-1----:R-:W-:Y:S05]  /*2ac0*/  WARPSYNC.COLLECTIVE R7, `(.L_x_1251) ;  /* 0x0000000007087348 */ /* 0x002fea0003c00000 */
[----:B------:R0:W2:Y:S02]  /*2ad0*/  SHFL.DOWN P1, R19, R18, R15, R14 ;  /* 0x0800000f12137389 */ /* 0x0000a4000002000e */
[----:B012---:R-:W-:Y:S05]  /*2ae0*/  ENDCOLLECTIVE ;  /* 0x000000000000791b */ /* 0x007fea0003800000 */
.L_x_1251:
[----:B------:R-:W-:Y:S02]  /*2af0*/  IMAD.MOV.U32 R18, RZ, RZ, R8 ;  /* 0x000000ffff127224 */ /* 0x000fe400078e0008 */
[----:B------:R-:W-:-:S07]  /*2b00*/  IMAD.MOV.U32 R17, RZ, RZ, R19 ;  /* 0x000000ffff117224 */ /* 0x000fce00078e0013 */
[----:B------:R-:W-:Y:S05]  /*2b10*/  WARPSYNC.COLLECTIVE R7, `(.L_x_1252) ;  /* 0x0000000007087348 */ /* 0x000fea0003c00000 */
[----:B------:R0:W1:Y:S02]  /*2b20*/  SHFL.DOWN P1, R19, R18, R15, R14 ;  /* 0x0800000f12137389 */ /* 0x000064000002000e */
[----:B01----:R-:W-:Y:S05]  /*2b30*/  ENDCOLLECTIVE ;  /* 0x000000000000791b */ /* 0x003fea0003800000 */
.L_x_1252:
[----:B------:R-:W-:Y:S02]  /*2b40*/  IMAD.MOV.U32 R15, RZ, RZ, 0x8 ;  /* 0x00000008ff0f7424 */ /* 0x000fe400078e00ff */
[----:B------:R-:W-:-:S06]  /*2b50*/  IMAD.MOV.U32 R16, RZ, RZ, R19 ;  /* 0x000000ffff107224 */ /* 0x000fcc00078e0013 */
[----:B------:R-:W-:-:S10]  /*2b60*/  DADD R16, R8, R16 ;  /* 0x0000000008107229 */ /* 0x000fd40000000010 */
[----:B------:R-:W-:-:S07]  /*2b70*/  MOV R18, R17 ;  /* 0x0000001100127202 */ /* 0x000fce0000000f00 */
[----:B------:R-:W-:Y:S05]  /*2b80*/  WARPSYNC.COLLECTIVE R7, `(.L_x_1253) ;  /* 0x0000000007087348 */ /* 0x000fea0003c00000 */
[----:B------:R0:W1:Y:S02]  /*2b90*/  SHFL.DOWN P1, R19, R18, R15, R14 ;  /* 0x0800000f12137389 */ /* 0x000064000002000e */
[----:B01----:R-:W-:Y:S05]  /*2ba0*/  ENDCOLLECTIVE ;  /* 0x000000000000791b */ /* 0x003fea0003800000 */
.L_x_1253:
[----:B------:R-:W-:Y:S02]  /*2bb0*/  IMAD.MOV.U32 R18, RZ, RZ, R16 ;  /* 0x000000ffff127224 */ /* 0x000fe400078e0010 */
[----:B------:R-:W-:-:S07]  /*2bc0*/  IMAD.MOV.U32 R23, RZ, RZ, R19 ;  /* 0x000000ffff177224 */ /* 0x000fce00078e0013 */
[----:B------:R-:W-:Y:S05]  /*2bd0*/  WARPSYNC.COLLECTIVE R7, `(.L_x_1254) ;  /* 0x0000000007087348 */ /* 0x000fea0003c00000 */
[----:B------:R0:W1:Y:S02]  /*2be0*/  SHFL.DOWN P1, R19, R18, R15, R14 ;  /* 0x0800000f12137389 */ /* 0x000064000002000e */
[----:B01----:R-:W-:Y:S05]  /*2bf0*/  ENDCOLLECTIVE ;  /* 0x000000000000791b */ /* 0x003fea0003800000 */
.L_x_1254:
[----:B------:R-:W-:Y:S01]  /*2c00*/  IMAD.MOV.U32 R15, RZ, RZ, 0x4 ;  /* 0x00000004ff0f7424 */ /* 0x000fe200078e00ff */
[----:B------:R-:W-:-:S06]  /*2c10*/  MOV R22, R19 ;  /* 0x0000001300167202 */ /* 0x000fcc0000000f00 */
[----:B------:R-:W-:-:S10]  /*2c20*/  DADD R22, R16, R22 ;  /* 0x0000000010167229 */ /* 0x000fd40000000016 */
[----:B------:R-:W-:-:S07]  /*2c30*/  IMAD.MOV.U32 R18, RZ, RZ, R23 ;  /* 0x000000ffff127224 */ /* 0x000fce00078e0017 */
[----:B------:R-:W-:Y:S05]  /*2c40*/  WARPSYNC.COLLECTIVE R7, `(.L_x_1255) ;  /* 0x0000000007087348 */ /* 0x000fea0003c00000 */
[----:B------:R0:W1:Y:S02]  /*2c50*/  SHFL.DOWN P1, R19, R18, R15, R14 ;  /* 0x0800000f12137389 */ /* 0x000064000002000e */
[----:B01----:R-:W-:Y:S05]  /*2c60*/  ENDCOLLECTIVE ;  /* 0x000000000000791b */ /* 0x003fea0003800000 */
.L_x_1255:
[----:B------:R-:W-:Y:S01]  /*2c70*/  MOV R18, R22 ;  /* 0x0000001600127202 */ /* 0x000fe20000000f00 */
[----:B------:R-:W-:-:S07]  /*2c80*/  IMAD.MOV.U32 R25, RZ, RZ, R19 ;  /* 0x000000ffff197224 */ /* 0x000fce00078e0013 */
[----:B------:R-:W-:Y:S05]  /*2c90*/  WARPSYNC.COLLECTIVE R7, `(.L_x_1256) ;  /* 0x0000000007087348 */ /* 0x000fea0003c00000 */
[----:B------:R0:W1:Y:S02]  /*2ca0*/  SHFL.DOWN P1, R19, R18, R15, R14 ;  /* 0x0800000f12137389 */ /* 0x000064000002000e */
[----:B01----:R-:W-:Y:S05]  /*2cb0*/  ENDCOLLECTIVE ;  /* 0x000000000000791b */ /* 0x003fea0003800000 */
.L_x_1256:
[----:B------:R-:W-:Y:S02]  /*2cc0*/  IMAD.MOV.U32 R15, RZ, RZ, 0x2 ;  /* 0x00000002ff0f7424 */ /* 0x000fe400078e00ff */
[----:B------:R-:W-:-:S06]  /*2cd0*/  IMAD.MOV.U32 R24, RZ, RZ, R19 ;  /* 0x000000ffff187224 */ /* 0x000fcc00078e0013 */
[----:B------:R-:W-:-:S10]  /*2ce0*/  DADD R24, R22, R24 ;  /* 0x0000000016187229 */ /* 0x000fd40000000018 */
[----:B------:R-:W-:-:S07]  /*2cf0*/  IMAD.MOV.U32 R18, RZ, RZ, R25 ;  /* 0x000000ffff127224 */ /* 0x000fce00078e0019 */
[----:B------:R-:W-:Y:S05]  /*2d00*/  WARPSYNC.COLLECTIVE R7, `(.L_x_1257) ;  /* 0x0000000007087348 */ /* 0x000fea0003c00000 */
[----:B------:R0:W1:Y:S02]  /*2d10*/  SHFL.DOWN P1, R19, R18, R15, R14 ;  /* 0x0800000f12137389 */ /* 0x000064000002000e */
[----:B01----:R-:W-:Y:S05]  /*2d20*/  ENDCOLLECTIVE ;  /* 0x000000000000791b */ /* 0x003fea0003800000 */
.L_x_1257:
[----:B------:R-:W-:Y:S01]  /*2d30*/  IMAD.MOV.U32 R18, RZ, RZ, R24 ;  /* 0x000000ffff127224 */ /* 0x000fe200078e0018 */
[----:B------:R-:W-:-:S07]  /*2d40*/  MOV R9, R19 ;  /* 0x0000001300097202 */ /* 0x000fce0000000f00 */
[----:B------:R-:W-:Y:S05]  /*2d50*/  WARPSYNC.COLLECTIVE R7, `(.L_x_1258) ;  /* 0x0000000007087348 */ /* 0x000fea0003c00000 */
[----:B------:R0:W1:Y:S02]  /*2d60*/  SHFL.DOWN P1, R19, R18, R15, R14 ;  /* 0x0800000f12137389 */ /* 0x000064000002000e */
[----:B01----:R-:W-:Y:S05]  /*2d70*/  ENDCOLLECTIVE ;  /* 0x000000000000791b */ /* 0x003fea0003800000 */
.L_x_1258:
[----:B------:R-:W-:Y:S01]  /*2d80*/  MOV R15, 0x1 ;  /* 0x00000001000f7802 */ /* 0x000fe20000000f00 */
[----:B------:R-:W-:-:S06]  /*2d90*/  IMAD.MOV.U32 R8, RZ, RZ, R19 ;  /* 0x000000ffff087224 */ /* 0x000fcc00078e0013 */
[----:B------:R-:W-:-:S10]  /*2da0*/  DADD R8, R24, R8 ;  /* 0x0000000018087229 */ /* 0x000fd40000000008 */
[----:B------:R-:W-:-:S07]  /*2db0*/  IMAD.MOV.U32 R18, RZ, RZ, R9 ;  /* 0x000000ffff127224 */ /* 0x000fce00078e0009 */
[----:B------:R-:W-:Y:S05]  /*2dc0*/  WARPSYNC.COLLECTIVE R7, `(.L_x_1259) ;  /* 0x0000000007087348 */ /* 0x000fea0003c00000 */
[----:B------:R0:W1:Y:S02]  /*2dd0*/  SHFL.DOWN P1, R19, R18, R15, R14 ;  /* 0x0800000f12137389 */ /* 0x000064000002000e */
[----:B01----:R-:W-:Y:S05]  /*2de0*/  ENDCOLLECTIVE ;  /* 0x000000000000791b */ /* 0x003fea0003800000 */
.L_x_1259:
[----:B------:R-:W-:Y:S02]  /*2df0*/  IMAD.MOV.U32 R18, RZ, RZ, R8 ;  /* 0x000000ffff127224 */ /* 0x000fe400078e0008 */
[----:B------:R-:W-:-:S07]  /*2e00*/  IMAD.MOV.U32 R16, RZ, RZ, R19 ;  /* 0x000000ffff107224 */ /* 0x000fce00078e0013 */
[----:B------:R-:W-:Y:S05]  /*2e10*/  WARPSYNC.COLLECTIVE R7, `(.L_x_1260) ;  /* 0x0000000007087348 */ /* 0x000fea0003c00000 */
[----:B------:R0:W1:Y:S02]  /*2e20*/  SHFL.DOWN P1, R19, R18, R15, R14 ;  /* 0x0800000f12137389 */ /* 0x000064000002000e */
[----:B01----:R-:W-:Y:S05]  /*2e30*/  ENDCOLLECTIVE ;  /* 0x000000000000791b */ /* 0x003fea0003800000 */
.L_x_1260:
[----:B------:R-:W-:Y:S05]  /*2e40*/  BRA `(.L_x_1261) ;  /* 0xffffffdc003c7947 */ /* 0x000fea000383ffff */
.L_x_1211:
[----:B0-----:R-:W-:Y:S01]  /*2e50*/  HFMA2 R15, -RZ, RZ, 0, 9.5367431640625e-07 ;  /* 0x00000010ff0f7431 */ /* 0x001fe200000001ff */
[----:B------:R-:W-:Y:S01]  /*2e60*/  BSSY B0, `(.L_x_1262) ;  /* 0x0000007000007945 */ /* 0x000fe20003800000 */
[----:B------:R-:W-:Y:S02]  /*2e70*/  IMAD.MOV.U32 R18, RZ, RZ, R13 ;  /* 0x000000ffff127224 */ /* 0x000fe400078e000d */
[----:B------:R-:W-:Y:S02]  /*2e80*/  IMAD.MOV.U32 R14, RZ, RZ, 0x1f ;  /* 0x0000001fff0e7424 */ /* 0x000fe400078e00ff */
[----:B------:R-:W-:-:S07]  /*2e90*/  IMAD.MOV.U32 R7, RZ, RZ, -0x1 ;  /* 0xffffffffff077424 */ /* 0x000fce00078e00ff */
[----:B-12---:R-:W-:Y:S05]  /*2ea0*/  WARPSYNC.COLLECTIVE R7, `(.L_x_1263) ;  /* 0x0000000007087348 */ /* 0x006fea0003c00000 */
[----:B------:R0:W3:Y:S02]  /*2eb0*/  SHFL.DOWN P1, R19, R18, R15, R14 ;  /* 0x0800000f12137389 */ /* 0x0000e4000002000e */
[----:B0123--:R-:W-:Y:S05]  /*2ec0*/  ENDCOLLECTIVE ;  /* 0x000000000000791b */ /* 0x00ffea0003800000 */
.L_x_1263:
[----:B------:R-:W-:Y:S05]  /*2ed0*/  BSYNC B0 ;  /* 0x0000000000007941 */ /* 0x000fea0003800000 */
.L_x_1262:
        /* <DEDUP_REMOVED lines=8> */
.L_x_1264:
[----:B------:R-:W-:Y:S01]  /*2f60*/  IMAD.MOV.U32 R15, RZ, RZ, 0x8 ;  /* 0x00000008ff0f7424 */ /* 0x000fe200078e00ff */
[----:B------:R-:W-:-:S06]  /*2f70*/  MOV R16, R19 ;  /* 0x0000001300107202 */ /* 0x000fcc0000000f00 */
[----:B------:R-:W-:-:S10]  /*2f80*/  DADD R16, R16, R12 ;  /* 0x0000000010107229 */ /* 0x000fd4000000000c */
[----:B------:R-:W-:-:S07]  /*2f90*/  IMAD.MOV.U32 R18, RZ, RZ, R17 ;  /* 0x000000ffff127224 */ /* 0x000fce00078e0011 */
[----:B------:R-:W-:Y:S05]  /*2fa0*/  WARPSYNC.COLLECTIVE R7, `(.L_x_1265) ;  /* 0x0000000007087348 */ /* 0x000fea0003c00000 */
[----:B------:R0:W1:Y:S02]  /*2fb0*/  SHFL.DOWN P1, R19, R18, R15, R14 ;  /* 0x0800000f12137389 */ /* 0x000064000002000e */
[----:B01----:R-:W-:Y:S05]  /*2fc0*/  ENDCOLLECTIVE ;  /* 0x000000000000791b */ /* 0x003fea0003800000 */
.L_x_1265:
[----:B------:R-:W-:Y:S01]  /*2fd0*/  MOV R18, R16 ;  /* 0x0000001000127202 */ /* 0x000fe20000000f00 */
[----:B------:R-:W-:-:S07]  /*2fe0*/  IMAD.MOV.U32 R23, RZ, RZ, R19 ;  /* 0x000000ffff177224 */ /* 0x000fce00078e0013 */
[----:B------:R-:W-:Y:S05]  /*2ff0*/  WARPSYNC.COLLECTIVE R7, `(.L_x_1266) ;  /* 0x0000000007087348 */ /* 0x000fea0003c00000 */
[----:B------:R0:W1:Y:S02]  /*3000*/  SHFL.DOWN P1, R19, R18, R15, R14 ;  /* 0x0800000f12137389 */ /* 0x000064000002000e */
[----:B01----:R-:W-:Y:S05]  /*3010*/  ENDCOLLECTIVE ;  /* 0x000000000000791b */ /* 0x003fea0003800000 */
.L_x_1266:
[----:B------:R-:W-:Y:S02]  /*3020*/  IMAD.MOV.U32 R15, RZ, RZ, 0x4 ;  /* 0x00000004ff0f7424 */ /* 0x000fe400078e00ff */
[----:B------:R-:W-:-:S06]  /*3030*/  IMAD.MOV.U32 R22, RZ, RZ, R19 ;  /* 0x000000ffff167224 */ /* 0x000fcc00078e0013 */
[----:B------:R-:W-:-:S10]  /*3040*/  DADD R22, R16, R22 ;  /* 0x0000000010167229 */ /* 0x000fd40000000016 */
[----:B------:R-:W-:-:S07]  /*3050*/  IMAD.MOV.U32 R18, RZ, RZ, R23 ;  /* 0x000000ffff127224 */ /* 0x000fce00078e0017 */
[----:B------:R-:W-:Y:S05]  /*3060*/  WARPSYNC.COLLECTIVE R7, `(.L_x_1267) ;  /* 0x0000000007087348 */ /* 0x000fea0003c00000 */
[----:B------:R0:W1:Y:S02]  /*3070*/  SHFL.DOWN P1, R19, R18, R15, R14 ;  /* 0x0800000f12137389 */ /* 0x000064000002000e */
[----:B01----:R-:W-:Y:S05]  /*3080*/  ENDCOLLECTIVE ;  /* 0x000000000000791b */ /* 0x003fea0003800000 */
.L_x_1267:
[----:B------:R-:W-:Y:S01]  /*3090*/  IMAD.MOV.U32 R18, RZ, RZ, R22 ;  /* 0x000000ffff127224 */ /* 0x000fe200078e0016 */
[----:B------:R-:W-:-:S07]  /*30a0*/  MOV R25, R19 ;  /* 0x0000001300197202 */ /* 0x000fce0000000f00 */
[----:B------:R-:W-:Y:S05]  /*30b0*/  WARPSYNC.COLLECTIVE R7, `(.L_x_1268) ;  /* 0x0000000007087348 */ /* 0x000fea0003c00000 */
[----:B------:R0:W1:Y:S02]  /*30c0*/  SHFL.DOWN P1, R19, R18, R15, R14 ;  /* 0x0800000f12137389 */ /* 0x000064000002000e */
[----:B01----:R-:W-:Y:S05]  /*30d0*/  ENDCOLLECTIVE ;  /* 0x000000000000791b */ /* 0x003fea0003800000 */
.L_x_1268:
[----:B------:R-:W-:Y:S01]  /*30e0*/  MOV R15, 0x2 ;  /* 0x00000002000f7802 */ /* 0x000fe20000000f00 */
[----:B------:R-:W-:-:S06]  /*30f0*/  IMAD.MOV.U32 R24, RZ, RZ, R19 ;  /* 0x000000ffff187224 */ /* 0x000fcc00078e0013 */
[----:B------:R-:W-:-:S10]  /*3100*/  DADD R24, R22, R24 ;  /* 0x0000000016187229 */ /* 0x000fd40000000018 */
[----:B------:R-:W-:-:S07]  /*3110*/  IMAD.MOV.U32 R18, RZ, RZ, R25 ;  /* 0x000000ffff127224 */ /* 0x000fce00078e0019 */
[----:B------:R-:W-:Y:S05]  /*3120*/  WARPSYNC.COLLECTIVE R7, `(.L_x_1269) ;  /* 0x0000000007087348 */ /* 0x000fea0003c00000 */
[----:B------:R0:W1:Y:S02]  /*3130*/  SHFL.DOWN P1, R19, R18, R15, R14 ;  /* 0x0800000f12137389 */ /* 0x000064000002000e */
[----:B01----:R-:W-:Y:S05]  /*3140*/  ENDCOLLECTIVE ;  /* 0x000000000000791b */ /* 0x003fea0003800000 */
.L_x_1269:
[----:B------:R-:W-:Y:S02]  /*3150*/  IMAD.MOV.U32 R18, RZ, RZ, R24 ;  /* 0x000000ffff127224 */ /* 0x000fe400078e0018 */
[----:B------:R-:W-:-:S07]  /*3160*/  IMAD.MOV.U32 R13, RZ, RZ, R19 ;  /* 0x000000ffff0d7224 */ /* 0x000fce00078e0013 */
[----:B------:R-:W-:Y:S05]  /*3170*/  WARPSYNC.COLLECTIVE R7, `(.L_x_1270) ;  /* 0x0000000007087348 */ /* 0x000fea0003c00000 */
[----:B------:R0:W1:Y:S02]  /*3180*/  SHFL.DOWN P1, R19, R18, R15, R14 ;  /* 0x0800000f12137389 */ /* 0x000064000002000e */
[----:B01----:R-:W-:Y:S05]  /*3190*/  ENDCOLLECTIVE ;  /* 0x000000000000791b */ /* 0x003fea0003800000 */
.L_x_1270:
[----:B------:R-:W-:Y:S02]  /*31a0*/  IMAD.MOV.U32 R15, RZ, RZ, 0x1 ;  /* 0x00000001ff0f7424 */ /* 0x000fe400078e00ff */
[----:B------:R-:W-:-:S06]  /*31b0*/  IMAD.MOV.U32 R12, RZ, RZ, R19 ;  /* 0x000000ffff0c7224 */ /* 0x000fcc00078e0013 */
[----:B------:R-:W-:-:S10]  /*31c0*/  DADD R12, R24, R12 ;  /* 0x00000000180c7229 */ /* 0x000fd4000000000c */
[----:B------:R-:W-:-:S07]  /*31d0*/  MOV R18, R13 ;  /* 0x0000000d00127202 */ /* 0x000fce0000000f00 */
[----:B------:R-:W-:Y:S05]  /*31e0*/  WARPSYNC.COLLECTIVE R7, `(.L_x_1271) ;  /* 0x0000000007087348 */ /* 0x000fea0003c00000 */
[----:B------:R0:W1:Y:S02]  /*31f0*/  SHFL.DOWN P1, R19, R18, R15, R14 ;  /* 0x0800000f12137389 */ /* 0x000064000002000e */
[----:B01----:R-:W-:Y:S05]  /*3200*/  ENDCOLLECTIVE ;  /* 0x000000000000791b */ /* 0x003fea0003800000 */
.L_x_1271:
[----:B------:R-:W-:Y:S02]  /*3210*/  IMAD.MOV.U32 R18, RZ, RZ, R12 ;  /* 0x000000ffff127224 */ /* 0x000fe400078e000c */
[----:B------:R-:W-:-:S07]  /*3220*/  IMAD.MOV.U32 R16, RZ, RZ, R19 ;  /* 0x000000ffff107224 */ /* 0x000fce00078e0013 */
[----:B------:R-:W-:Y:S05]  /*3230*/  WARPSYNC.COLLECTIVE R7, `(.L_x_1272) ;  /* 0x0000000007087348 */ /* 0x000fea0003c00000 */
[----:B------:R0:W1:Y:S02]  /*3240*/  SHFL.DOWN P1, R19, R18, R15, R14 ;  /* 0x0800000f12137389 */ /* 0x000064000002000e */
[----:B01----:R-:W-:Y:S05]  /*3250*/  ENDCOLLECTIVE ;  /* 0x000000000000791b */ /* 0x003fea0003800000 */
.L_x_1272:
[----:B------:R-:W-:Y:S05]  /*3260*/  BRA `(.L_x_1273) ;  /* 0xffffffd800847947 */ /* 0x000fea000383ffff */
.L_x_1214:
[----:B---3--:R-:W-:Y:S01]  /*3270*/  MOV R18, R17 ;  /* 0x0000001100127202 */ /* 0x008fe20000000f00 */
[----:B0-----:R-:W-:Y:S02]  /*3280*/  IMAD.MOV.U32 R15, RZ, RZ, 0x10 ;  /* 0x00000010ff0f7424 */ /* 0x001fe400078e00ff */
[----:B------:R-:W-:Y:S02]  /*3290*/  IMAD.MOV.U32 R14, RZ, RZ, 0x1f ;  /* 0x0000001fff0e7424 */ /* 0x000fe400078e00ff */
[----:B------:R-:W-:-:S07]  /*32a0*/  IMAD.MOV.U32 R7, RZ, RZ, -0x1 ;  /* 0xffffffffff077424 */ /* 0x000fce00078e00ff */
[----:B-12---:R-:W-:Y:S05]  /*32b0*/  WARPSYNC.COLLECTIVE R7, `(.L_x_1274) ;  /* 0x0000000007087348 */ /* 0x006fea0003c00000 */
[----:B------:R0:W3:Y:S02]  /*32c0*/  SHFL.DOWN P1, R19, R18, R15, R14 ;  /* 0x0800000f12137389 */ /* 0x0000e4000002000e */
[----:B0123--:R-:W-:Y:S05]  /*32d0*/  ENDCOLLECTIVE ;  /* 0x000000000000791b */ /* 0x00ffea0003800000 */
.L_x_1274:
[----:B------:R-:W-:Y:S01]  /*32e0*/  IMAD.MOV.U32 R18, RZ, RZ, R16 ;  /* 0x000000ffff127224 */ /* 0x000fe200078e0010 */
[----:B------:R-:W-:-:S07]  /*32f0*/  MOV R13, R19 ;  /* 0x00000013000d7202 */ /* 0x000fce0000000f00 */
[----:B------:R-:W-:Y:S05]  /*3300*/  WARPSYNC.COLLECTIVE R7, `(.L_x_1275) ;  /* 0x0000000007087348 */ /* 0x000fea0003c00000 */
[----:B------:R0:W1:Y:S02]  /*3310*/  SHFL.DOWN P1, R19, R18, R15, R14 ;  /* 0x0800000f12137389 */ /* 0x000064000002000e */
[----:B01----:R-:W-:Y:S05]  /*3320*/  ENDCOLLECTIVE ;  /* 0x000000000000791b */ /* 0x003fea0003800000 */
.L_x_1275:
[----:B------:R-:W-:Y:S01]  /*3330*/  MOV R15, 0x8 ;  /* 0x00000008000f7802 */ /* 0x000fe20000000f00 */
[----:B------:R-:W-:-:S06]  /*3340*/  IMAD.MOV.U32 R12, RZ, RZ, R19 ;  /* 0x000000ffff0c7224 */ /* 0x000fcc00078e0013 */
[----:B------:R-:W-:-:S10]  /*3350*/  DADD R12, R16, R12 ;  /* 0x00000000100c7229 */ /* 0x000fd4000000000c */
[----:B------:R-:W-:-:S07]  /*3360*/  IMAD.MOV.U32 R18, RZ, RZ, R13 ;  /* 0x000000ffff127224 */ /* 0x000fce00078e000d */
[----:B------:R-:W-:Y:S05]  /*3370*/  WARPSYNC.COLLECTIVE R7, `(.L_x_1276) ;  /* 0x0000000007087348 */ /* 0x000fea0003c00000 */
[----:B------:R0:W1:Y:S02]  /*3380*/  SHFL.DOWN P1, R19, R18, R15, R14 ;  /* 0x0800000f12137389 */ /* 0x000064000002000e */
[----:B01----:R-:W-:Y:S05]  /*3390*/  ENDCOLLECTIVE ;  /* 0x000000000000791b */ /* 0x003fea0003800000 */
.L_x_1276:
[----:B------:R-:W-:Y:S02]  /*33a0*/  IMAD.MOV.U32 R18, RZ, RZ, R12 ;  /* 0x000000ffff127224 */ /* 0x000fe400078e000c */
[----:B------:R-:W-:-:S07]  /*33b0*/  IMAD.MOV.U32 R23, RZ, RZ, R19 ;  /* 0x000000ffff177224 */ /* 0x000fce00078e0013 */
[----:B------:R-:W-:Y:S05]  /*33c0*/  WARPSYNC.COLLECTIVE R7, `(.L_x_1277) ;  /* 0x0000000007087348 */ /* 0x000fea0003c00000 */
[----:B------:R0:W1:Y:S02]  /*33d0*/  SHFL.DOWN P1, R19, R18, R15, R14 ;  /* 0x0800000f12137389 */ /* 0x000064000002000e */
[----:B01----:R-:W-:Y:S05]  /*33e0*/  ENDCOLLECTIVE ;  /* 0x000000000000791b */ /* 0x003fea0003800000 */
.L_x_1277:
[----:B------:R-:W-:Y:S02]  /*33f0*/  IMAD.MOV.U32 R15, RZ, RZ, 0x4 ;  /* 0x00000004ff0f7424 */ /* 0x000fe400078e00ff */
[----:B------:R-:W-:-:S06]  /*3400*/  IMAD.MOV.U32 R22, RZ, RZ, R19 ;  /* 0x000000ffff167224 */ /* 0x000fcc00078e0013 */
[----:B------:R-:W-:-:S10]  /*3410*/  DADD R22, R12, R22 ;  /* 0x000000000c167229 */ /* 0x000fd40000000016 */
[----:B------:R-:W-:-:S07]  /*3420*/  MOV R18, R23 ;  /* 0x0000001700127202 */ /* 0x000fce0000000f00 */
[----:B------:R-:W-:Y:S05]  /*3430*/  WARPSYNC.COLLECTIVE R7, `(.L_x_1278) ;  /* 0x0000000007087348 */ /* 0x000fea0003c00000 */
[----:B------:R0:W1:Y:S02]  /*3440*/  SHFL.DOWN P1, R19, R18, R15, R14 ;  /* 0x0800000f12137389 */ /* 0x000064000002000e */
[----:B01----:R-:W-:Y:S05]  /*3450*/  ENDCOLLECTIVE ;  /* 0x000000000000791b */ /* 0x003fea0003800000 */
.L_x_1278:
[----:B------:R-:W-:Y:S02]  /*3460*/  IMAD.MOV.U32 R18, RZ, RZ, R22 ;  /* 0x000000ffff127224 */ /* 0x000fe400078e0016 */
[----:B------:R-:W-:-:S07]  /*3470*/  IMAD.MOV.U32 R25, RZ, RZ, R19 ;  /* 0x000000ffff197224 */ /* 0x000fce00078e0013 */
[----:B------:R-:W-:Y:S05]  /*3480*/  WARPSYNC.COLLECTIVE R7, `(.L_x_1279) ;  /* 0x0000000007087348 */ /* 0x000fea0003c00000 */
[----:B------:R0:W1:Y:S02]  /*3490*/  SHFL.DOWN P1, R19, R18, R15, R14 ;  /* 0x0800000f12137389 */ /* 0x000064000002000e */
[----:B01----:R-:W-:Y:S05]  /*34a0*/  ENDCOLLECTIVE ;  /* 0x000000000000791b */ /* 0x003fea0003800000 */
.L_x_1279:
[----:B------:R-:W-:Y:S01]  /*34b0*/  IMAD.MOV.U32 R15, RZ, RZ, 0x2 ;  /* 0x00000002ff0f7424 */ /* 0x000fe200078e00ff */
[----:B------:R-:W-:-:S06]  /*34c0*/  MOV R24, R19 ;  /* 0x0000001300187202 */ /* 0x000fcc0000000f00 */
[----:B------:R-:W-:-:S10]  /*34d0*/  DADD R24, R22, R24 ;  /* 0x0000000016187229 */ /* 0x000fd40000000018 */
[----:B------:R-:W-:-:S07]  /*34e0*/  IMAD.MOV.U32 R18, RZ, RZ, R25 ;  /* 0x000000ffff127224 */ /* 0x000fce00078e0019 */
[----:B------:R-:W-:Y:S05]  /*34f0*/  WARPSYNC.COLLECTIVE R7, `(.L_x_1280) ;  /* 0x0000000007087348 */ /* 0x000fea0003c00000 */
[----:B------:R0:W1:Y:S02]  /*3500*/  SHFL.DOWN P1, R19, R18, R15, R14 ;  /* 0x0800000f12137389 */ /* 0x000064000002000e */
[----:B01----:R-:W-:Y:S05]  /*3510*/  ENDCOLLECTIVE ;  /* 0x000000000000791b */ /* 0x003fea0003800000 */
.L_x_1280:
[----:B------:R-:W-:Y:S01]  /*3520*/  MOV R18, R24 ;  /* 0x0000001800127202 */ /* 0x000fe20000000f00 */
[----:B------:R-:W-:-:S07]  /*3530*/  IMAD.MOV.U32 R17, RZ, RZ, R19 ;  /* 0x000000ffff117224 */ /* 0x000fce00078e0013 */
[----:B------:R-:W-:Y:S05]  /*3540*/  WARPSYNC.COLLECTIVE R7, `(.L_x_1281) ;  /* 0x0000000007087348 */ /* 0x000fea0003c00000 */
[----:B------:R0:W1:Y:S02]  /*3550*/  SHFL.DOWN P1, R19, R18, R15, R14 ;  /* 0x0800000f12137389 */ /* 0x000064000002000e */
[----:B01----:R-:W-:Y:S05]  /*3560*/  ENDCOLLECTIVE ;  /* 0x000000000000791b */ /* 0x003fea0003800000 */
.L_x_1281:
[----:B------:R-:W-:Y:S02]  /*3570*/  IMAD.MOV.U32 R15, RZ, RZ, 0x1 ;  /* 0x00000001ff0f7424 */ /* 0x000fe400078e00ff */
[----:B------:R-:W-:-:S06]  /*3580*/  IMAD.MOV.U32 R16, RZ, RZ, R19 ;  /* 0x000000ffff107224 */ /* 0x000fcc00078e0013 */
[----:B------:R-:W-:-:S10]  /*3590*/  DADD R16, R24, R16 ;  /* 0x0000000018107229 */ /* 0x000fd40000000010 */
[----:B------:R-:W-:-:S07]  /*35a0*/  IMAD.MOV.U32 R18, RZ, RZ, R17 ;  /* 0x000000ffff127224 */ /* 0x000fce00078e0011 */
[----:B------:R-:W-:Y:S05]  /*35b0*/  WARPSYNC.COLLECTIVE R7, `(.L_x_1282) ;  /* 0x0000000007087348 */ /* 0x000fea0003c00000 */
[----:B------:R0:W1:Y:S02]  /*35c0*/  SHFL.DOWN P1, R19, R18, R15, R14 ;  /* 0x0800000f12137389 */ /* 0x000064000002000e */
[----:B01----:R-:W-:Y:S05]  /*35d0*/  ENDCOLLECTIVE ;  /* 0x000000000000791b */ /* 0x003fea0003800000 */
.L_x_1282:
[----:B------:R-:W-:Y:S01]  /*35e0*/  IMAD.MOV.U32 R18, RZ, RZ, R16 ;  /* 0x000000ffff127224 */ /* 0x000fe200078e0010 */
[----:B------:R-:W-:-:S07]  /*35f0*/  MOV R13, R19 ;  /* 0x00000013000d7202 */ /* 0x000fce0000000f00 */
[----:B------:R-:W-:Y:S05]  /*3600*/  WARPSYNC.COLLECTIVE R7, `(.L_x_1283) ;  /* 0x0000000007087348 */ /* 0x000fea0003c00000 */
[----:B------:R0:W1:Y:S02]  /*3610*/  SHFL.DOWN P1, R19, R18, R15, R14 ;  /* 0x0800000f12137389 */ /* 0x000064000002000e */
[----:B01----:R-:W-:Y:S05]  /*3620*/  ENDCOLLECTIVE ;  /* 0x000000000000791b */ /* 0x003fea0003800000 */
.L_x_1283:
[----:B------:R-:W-:Y:S01]  /*3630*/  IMAD.MOV.U32 R12, RZ, RZ, R19 ;  /* 0x000000ffff0c7224 */ /* 0x000fe200078e0013 */
[----:B------:R-:W-:Y:S06]  /*3640*/  BRA `(.L_x_1284) ;  /* 0xffffffd8000c7947 */ /* 0x000fec000383ffff */
.L_x_1215:
[----:B0-----:R-:W-:Y:S01]  /*3650*/  HFMA2 R15, -RZ, RZ, 0, 9.5367431640625e-07 ;  /* 0x00000010ff0f7431 */ /* 0x001fe200000001ff */
[----:B------:R-:W-:Y:S01]  /*3660*/  BSSY B0, `(.L_x_1285) ;  /* 0x0000007000007945 */ /* 0x000fe20003800000 */
[----:B------:R-:W-:Y:S02]  /*3670*/  IMAD.MOV.U32 R18, RZ, RZ, R11 ;  /* 0x000000ffff127224 */ /* 0x000fe400078e000b */
[----:B------:R-:W-:Y:S02]  /*3680*/  IMAD.MOV.U32 R14, RZ, RZ, 0x1f ;  /* 0x0000001fff0e7424 */ /* 0x000fe400078e00ff */
[----:B------:R-:W-:-:S07]  /*3690*/  IMAD.MOV.U32 R7, RZ, RZ, -0x1 ;  /* 0xffffffffff077424 */ /* 0x000fce00078e00ff */
[----:B-123--:R-:W-:Y:S05]  /*36a0*/  WARPSYNC.COLLECTIVE R7, `(.L_x_1286) ;  /* 0x0000000007087348 */ /* 0x00efea0003c00000 */
[----:B------:R0:W4:Y:S02]  /*36b0*/  SHFL.DOWN P1, R19, R18, R15, R14 ;  /* 0x0800000f12137389 */ /* 0x000124000002000e */
[----:B01234-:R-:W-:Y:S05]  /*36c0*/  ENDCOLLECTIVE ;  /* 0x000000000000791b */ /* 0x01ffea0003800000 */
.L_x_1286:
[----:B------:R-:W-:Y:S05]  /*36d0*/  BSYNC B0 ;  /* 0x0000000000007941 */ /* 0x000fea0003800000 */
.L_x_1285:
        /* <DEDUP_REMOVED lines=8> */
.L_x_1287:
[----:B------:R-:W-:Y:S01]  /*3760*/  IMAD.MOV.U32 R15, RZ, RZ, 0x8 ;  /* 0x00000008ff0f7424 */ /* 0x000fe200078e00ff */
[----:B------:R-:W-:-:S06]  /*3770*/  MOV R12, R19 ;  /* 0x00000013000c7202 */ /* 0x000fcc0000000f00 */
[----:B------:R-:W-:-:S10]  /*3780*/  DADD R12, R12, R10 ;  /* 0x000000000c0c7229 */ /* 0x000fd4000000000a */
[----:B------:R-:W-:-:S07]  /*3790*/  IMAD.MOV.U32 R18, RZ, RZ, R13 ;  /* 0x000000ffff127224 */ /* 0x000fce00078e000d */
[----:B------:R-:W-:Y:S05]  /*37a0*/  WARPSYNC.COLLECTIVE R7, `(.L_x_1288) ;  /* 0x0000000007087348 */ /* 0x000fea0003c00000 */
[----:B------:R0:W1:Y:S02]  /*37b0*/  SHFL.DOWN P1, R19, R18, R15, R14 ;  /* 0x0800000f12137389 */ /* 0x000064000002000e */
[----:B01----:R-:W-:Y:S05]  /*37c0*/  ENDCOLLECTIVE ;  /* 0x000000000000791b */ /* 0x003fea0003800000 */
.L_x_1288:
[----:B------:R-:W-:Y:S01]  /*37d0*/  MOV R18, R12 ;  /* 0x0000000c00127202 */ /* 0x000fe20000000f00 */
[----:B------:R-:W-:-:S07]  /*37e0*/  IMAD.MOV.U32 R23, RZ, RZ, R19 ;  /* 0x000000ffff177224 */ /* 0x000fce00078e0013 */
[----:B------:R-:W-:Y:S05]  /*37f0*/  WARPSYNC.COLLECTIVE R7, `(.L_x_1289) ;  /* 0x0000000007087348 */ /* 0x000fea0003c00000 */
[----:B------:R0:W1:Y:S02]  /*3800*/  SHFL.DOWN P1, R19, R18, R15, R14 ;  /* 0x0800000f12137389 */ /* 0x000064000002000e */
[----:B01----:R-:W-:Y:S05]  /*3810*/  ENDCOLLECTIVE ;  /* 0x000000000000791b */ /* 0x003fea0003800000 */
.L_x_1289:
[----:B------:R-:W-:Y:S02]  /*3820*/  IMAD.MOV.U32 R15, RZ, RZ, 0x4 ;  /* 0x00000004ff0f7424 */ /* 0x000fe400078e00ff */
[----:B------:R-:W-:-:S06]  /*3830*/  IMAD.MOV.U32 R22, RZ, RZ, R19 ;  /* 0x000000ffff167224 */ /* 0x000fcc00078e0013 */
[----:B------:R-:W-:-:S10]  /*3840*/  DADD R22, R12, R22 ;  /* 0x000000000c167229 */ /* 0x000fd40000000016 */
[----:B------:R-:W-:-:S07]  /*3850*/  IMAD.MOV.U32 R18, RZ, RZ, R23 ;  /* 0x000000ffff127224 */ /* 0x000fce00078e0017 */
[----:B------:R-:W-:Y:S05]  /*3860*/  WARPSYNC.COLLECTIVE R7, `(.L_x_1290) ;  /* 0x0000000007087348 */ /* 0x000fea0003c00000 */
[----:B------:R0:W1:Y:S02]  /*3870*/  SHFL.DOWN P1, R19, R18, R15, R14 ;  /* 0x0800000f12137389 */ /* 0x000064000002000e */
[----:B01----:R-:W-:Y:S05]  /*3880*/  ENDCOLLECTIVE ;  /* 0x000000000000791b */ /* 0x003fea0003800000 */
.L_x_1290:
[----:B------:R-:W-:Y:S01]  /*3890*/  IMAD.MOV.U32 R18, RZ, RZ, R22 ;  /* 0x000000ffff127224 */ /* 0x000fe200078e0016 */
[----:B------:R-:W-:-:S07]  /*38a0*/  MOV R25, R19 ;  /* 0x0000001300197202 */ /* 0x000fce0000000f00 */
[----:B------:R-:W-:Y:S05]  /*38b0*/  WARPSYNC.COLLECTIVE R7, `(.L_x_1291) ;  /* 0x0000000007087348 */ /* 0x000fea0003c00000 */
[----:B------:R0:W1:Y:S02]  /*38c0*/  SHFL.DOWN P1, R19, R18, R15, R14 ;  /* 0x0800000f12137389 */ /* 0x000064000002000e */
[----:B01----:R-:W-:Y:S05]  /*38d0*/  ENDCOLLECTIVE ;  /* 0x000000000000791b */ /* 0x003fea0003800000 */
.L_x_1291:
[----:B------:R-:W-:Y:S01]  /*38e0*/  MOV R15, 0x2 ;  /* 0x00000002000f7802 */ /* 0x000fe20000000f00 */
[----:B------:R-:W-:-:S06]  /*38f0*/  IMAD.MOV.U32 R24, RZ, RZ, R19 ;  /* 0x000000ffff187224 */ /* 0x000fcc00078e0013 */
[----:B------:R-:W-:-:S10]  /*3900*/  DADD R24, R22, R24 ;  /* 0x0000000016187229 */ /* 0x000fd40000000018 */
[----:B------:R-:W-:-:S07]  /*3910*/  IMAD.MOV.U32 R18, RZ, RZ, R25 ;  /* 0x000000ffff127224 */ /* 0x000fce00078e0019 */
[----:B------:R-:W-:Y:S05]  /*3920*/  WARPSYNC.COLLECTIVE R7, `(.L_x_1292) ;  /* 0x0000000007087348 */ /* 0x000fea0003c00000 */
[----:B------:R0:W1:Y:S02]  /*3930*/  SHFL.DOWN P1, R19, R18, R15, R14 ;  /* 0x0800000f12137389 */ /* 0x000064000002000e */
[----:B01----:R-:W-:Y:S05]  /*3940*/  ENDCOLLECTIVE ;  /* 0x000000000000791b */ /* 0x003fea0003800000 */
.L_x_1292:
[----:B------:R-:W-:Y:S02]  /*3950*/  IMAD.MOV.U32 R18, RZ, RZ, R24 ;  /* 0x000000ffff127224 */ /* 0x000fe400078e0018 */
[----:B------:R-:W-:-:S07]  /*3960*/  IMAD.MOV.U32 R11, RZ, RZ, R19 ;  /* 0x000000ffff0b7224 */ /* 0x000fce00078e0013 */
[----:B------:R-:W-:Y:S05]  /*3970*/  WARPSYNC.COLLECTIVE R7, `(.L_x_1293) ;  /* 0x0000000007087348 */ /* 0x000fea0003c00000 */
[----:B------:R0:W1:Y:S02]  /*3980*/  SHFL.DOWN P1, R19, R18, R15, R14 ;  /* 0x0800000f12137389 */ /* 0x000064000002000e */
[----:B01----:R-:W-:Y:S05]  /*3990*/  ENDCOLLECTIVE ;  /* 0x000000000000791b */ /* 0x003fea0003800000 */
.L_x_1293:
[----:B------:R-:W-:Y:S02]  /*39a0*/  IMAD.MOV.U32 R15, RZ, RZ, 0x1 ;  /* 0x00000001ff0f7424 */ /* 0x000fe400078e00ff */
[----:B------:R-:W-:-:S06]  /*39b0*/  IMAD.MOV.U32 R10, RZ, RZ, R19 ;  /* 0x000000ffff0a7224 */ /* 0x000fcc00078e0013 */
[----:B------:R-:W-:-:S10]  /*39c0*/  DADD R10, R24, R10 ;  /* 0x00000000180a7229 */ /* 0x000fd4000000000a */
[----:B------:R-:W-:-:S07]  /*39d0*/  MOV R18, R11 ;  /* 0x0000000b00127202 */ /* 0x000fce0000000f00 */
[----:B------:R-:W-:Y:S05]  /*39e0*/  WARPSYNC.COLLECTIVE R7, `(.L_x_1294) ;  /* 0x0000000007087348 */ /* 0x000fea0003c00000 */
[----:B------:R0:W1:Y:S02]  /*39f0*/  SHFL.DOWN P1, R19, R18, R15, R14 ;  /* 0x0800000f12137389 */ /* 0x000064000002000e */
[----:B01----:R-:W-:Y:S05]  /*3a00*/  ENDCOLLECTIVE ;  /* 0x000000000000791b */ /* 0x003fea0003800000 */
.L_x_1294:
[----:B------:R-:W-:Y:S02]  /*3a10*/  IMAD.MOV.U32 R18, RZ, RZ, R10 ;  /* 0x000000ffff127224 */ /* 0x000fe400078e000a */
[----:B------:R-:W-:-:S07]  /*3a20*/  IMAD.MOV.U32 R13, RZ, RZ, R19 ;  /* 0x000000ffff0d7224 */ /* 0x000fce00078e0013 */
[----:B------:R-:W-:Y:S05]  /*3a30*/  WARPSYNC.COLLECTIVE R7, `(.L_x_1295) ;  /* 0x0000000007087348 */ /* 0x000fea0003c00000 */
[----:B------:R0:W1:Y:S02]  /*3a40*/  SHFL.DOWN P1, R19, R18, R15, R14 ;  /* 0x0800000f12137389 */ /* 0x000064000002000e */
[----:B01----:R-:W-:Y:S05]  /*3a50*/  ENDCOLLECTIVE ;  /* 0x000000000000791b */ /* 0x003fea0003800000 */
.L_x_1295:
[----:B------:R-:W-:Y:S01]  /*3a60*/  MOV R12, R19 ;  /* 0x00000013000c7202 */ /* 0x000fe20000000f00 */
[----:B------:R-:W-:Y:S06]  /*3a70*/  BRA `(.L_x_1296) ;  /* 0xffffffd400487947 */ /* 0x000fec000383ffff */
.L_x_1217:
[----:B------:R-:W-:Y:S01]  /*3a80*/  IMAD.MOV.U32 R18, RZ, RZ, R21 ;  /* 0x000000ffff127224 */ /* 0x000fe200078e0015 */
[----:B------:R-:W-:Y:S01]  /*3a90*/  MOV R7, 0xffffffff ;  /* 0xffffffff00077802 */ /* 0x000fe20000000f00 */
[----:B------:R-:W-:Y:S02]  /*3aa0*/  IMAD.MOV.U32 R15, RZ, RZ, 0x10 ;  /* 0x00000010ff0f7424 */ /* 0x000fe400078e00ff */
[----:B------:R-:W-:-:S07]  /*3ab0*/  IMAD.MOV.U32 R14, RZ, RZ, 0x1f ;  /* 0x0000001fff0e7424 */ /* 0x000fce00078e00ff */
[----:B--23--:R-:W-:Y:S05]  /*3ac0*/  WARPSYNC.COLLECTIVE R7, `(.L_x_1297) ;  /* 0x0000000007087348 */ /* 0x00cfea0003c00000 */
[----:B------:R0:W1:Y:S02]  /*3ad0*/  SHFL.DOWN P1, R19, R18, R15, R14 ;  /* 0x0800000f12137389 */ /* 0x000064000002000e */
[----:B0123--:R-:W-:Y:S05]  /*3ae0*/  ENDCOLLECTIVE ;  /* 0x000000000000791b */ /* 0x00ffea0003800000 */
.L_x_1297:
[----:B------:R-:W-:Y:S02]  /*3af0*/  IMAD.MOV.U32 R18, RZ, RZ, R20 ;  /* 0x000000ffff127224 */ /* 0x000fe400078e0014 */
[----:B------:R-:W-:-:S07]  /*3b00*/  IMAD.MOV.U32 R23, RZ, RZ, R19 ;  /* 0x000000ffff177224 */ /* 0x000fce00078e0013 */
[----:B------:R-:W-:Y:S05]  /*3b10*/  WARPSYNC.COLLECTIVE R7, `(.L_x_1298) ;  /* 0x0000000007087348 */ /* 0x000fea0003c00000 */
[----:B------:R0:W1:Y:S02]  /*3b20*/  SHFL.DOWN P1, R19, R18, R15, R14 ;  /* 0x0800000f12137389 */ /* 0x000064000002000e */
[----:B01----:R-:W-:Y:S05]  /*3b30*/  ENDCOLLECTIVE ;  /* 0x000000000000791b */ /* 0x003fea0003800000 */
.L_x_1298:
[----:B------:R-:W-:Y:S02]  /*3b40*/  IMAD.MOV.U32 R15, RZ, RZ, 0x8 ;  /* 0x00000008ff0f7424 */ /* 0x000fe400078e00ff */
[----:B------:R-:W-:-:S06]  /*3b50*/  IMAD.MOV.U32 R22, RZ, RZ, R19 ;  /* 0x000000ffff167224 */ /* 0x000fcc00078e0013 */
[----:B------:R-:W-:-:S10]  /*3b60*/  DADD R22, R22, R20 ;  /* 0x0000000016167229 */ /* 0x000fd40000000014 */
[----:B------:R-:W-:-:S07]  /*3b70*/  MOV R18, R23 ;  /* 0x0000001700127202 */ /* 0x000fce0000000f00 */
[----:B------:R-:W-:Y:S05]  /*3b80*/  WARPSYNC.COLLECTIVE R7, `(.L_x_1299) ;  /* 0x0000000007087348 */ /* 0x000fea0003c00000 */
[----:B------:R0:W1:Y:S02]  /*3b90*/  SHFL.DOWN P1, R19, R18, R15, R14 ;  /* 0x0800000f12137389 */ /* 0x000064000002000e */
[----:B01----:R-:W-:Y:S05]  /*3ba0*/  ENDCOLLECTIVE ;  /* 0x000000000000791b */ /* 0x003fea0003800000 */
.L_x_1299:
[----:B------:R-:W-:Y:S02]  /*3bb0*/  IMAD.MOV.U32 R18, RZ, RZ, R22 ;  /* 0x000000ffff127224 */ /* 0x000fe400078e0016 */
[----:B------:R-:W-:-:S07]  /*3bc0*/  IMAD.MOV.U32 R25, RZ, RZ, R19 ;  /* 0x000000ffff197224 */ /* 0x000fce00078e0013 */
[----:B------:R-:W-:Y:S05]  /*3bd0*/  WARPSYNC.COLLECTIVE R7, `(.L_x_1300) ;  /* 0x0000000007087348 */ /* 0x000fea0003c00000 */
[----:B------:R0:W1:Y:S02]  /*3be0*/  SHFL.DOWN P1, R19, R18, R15, R14 ;  /* 0x0800000f12137389 */ /* 0x000064000002000e */
[----:B01----:R-:W-:Y:S05]  /*3bf0*/  ENDCOLLECTIVE ;  /* 0x000000000000791b */ /* 0x003fea0003800000 */
.L_x_1300:
[----:B------:R-:W-:Y:S01]  /*3c00*/  IMAD.MOV.U32 R15, RZ, RZ, 0x4 ;  /* 0x00000004ff0f7424 */ /* 0x000fe200078e00ff */
[----:B------:R-:W-:-:S06]  /*3c10*/  MOV R24, R19 ;  /* 0x0000001300187202 */ /* 0x000fcc0000000f00 */
[----:B------:R-:W-:-:S10]  /*3c20*/  DADD R24, R22, R24 ;  /* 0x0000000016187229 */ /* 0x000fd40000000018 */
[----:B------:R-:W-:-:S07]  /*3c30*/  IMAD.MOV.U32 R18, RZ, RZ, R25 ;  /* 0x000000ffff127224 */ /* 0x000fce00078e0019 */
[----:B------:R-:W-:Y:S05]  /*3c40*/  WARPSYNC.COLLECTIVE R7, `(.L_x_1301) ;  /* 0x0000000007087348 */ /* 0x000fea0003c00000 */
[----:B------:R0:W1:Y:S02]  /*3c50*/  SHFL.DOWN P1, R19, R18, R15, R14 ;  /* 0x0800000f12137389 */ /* 0x000064000002000e */
[----:B01----:R-:W-:Y:S05]  /*3c60*/  ENDCOLLECTIVE ;  /* 0x000000000000791b */ /* 0x003fea0003800000 */
.L_x_1301:
[----:B------:R-:W-:Y:S01]  /*3c70*/  MOV R18, R24 ;  /* 0x0000001800127202 */ /* 0x000fe20000000f00 */
[----:B------:R-:W-:-:S07]  /*3c80*/  IMAD.MOV.U32 R27, RZ, RZ, R19 ;  /* 0x000000ffff1b7224 */ /* 0x000fce00078e0013 */
[----:B------:R-:W-:Y:S05]  /*3c90*/  WARPSYNC.COLLECTIVE R7, `(.L_x_1302) ;  /* 0x0000000007087348 */ /* 0x000fea0003c00000 */
[----:B------:R0:W1:Y:S02]  /*3ca0*/  SHFL.DOWN P1, R19, R18, R15, R14 ;  /* 0x0800000f12137389 */ /* 0x000064000002000e */
[----:B01----:R-:W-:Y:S05]  /*3cb0*/  ENDCOLLECTIVE ;  /* 0x000000000000791b */ /* 0x003fea0003800000 */
.L_x_1302:
[----:B------:R-:W-:Y:S02]  /*3cc0*/  IMAD.MOV.U32 R15, RZ, RZ, 0x2 ;  /* 0x00000002ff0f7424 */ /* 0x000fe400078e00ff */
[----:B------:R-:W-:-:S06]  /*3cd0*/  IMAD.MOV.U32 R26, RZ, RZ, R19 ;  /* 0x000000ffff1a7224 */ /* 0x000fcc00078e0013 */
[----:B------:R-:W-:-:S10]  /*3ce0*/  DADD R26, R24, R26 ;  /* 0x00000000181a7229 */ /* 0x000fd4000000001a */
[----:B------:R-:W-:-:S07]  /*3cf0*/  IMAD.MOV.U32 R18, RZ, RZ, R27 ;  /* 0x000000ffff127224 */ /* 0x000fce00078e001b */
[----:B------:R-:W-:Y:S05]  /*3d00*/  WARPSYNC.COLLECTIVE R7, `(.L_x_1303) ;  /* 0x0000000007087348 */ /* 0x000fea0003c00000 */
[----:B------:R0:W1:Y:S02]  /*3d10*/  SHFL.DOWN P1, R19, R18, R15, R14 ;  /* 0x0800000f12137389 */ /* 0x000064000002000e */
[----:B01----:R-:W-:Y:S05]  /*3d20*/  ENDCOLLECTIVE ;  /* 0x000000000000791b */ /* 0x003fea0003800000 */
.L_x_1303:
[----:B------:R-:W-:Y:S01]  /*3d30*/  IMAD.MOV.U32 R18, RZ, RZ, R26 ;  /* 0x000000ffff127224 */ /* 0x000fe200078e001a */
[----:B------:R-:W-:-:S07]  /*3d40*/  MOV R21, R19 ;  /* 0x0000001300157202 */ /* 0x000fce0000000f00 */
[----:B------:R-:W-:Y:S05]  /*3d50*/  WARPSYNC.COLLECTIVE R7, `(.L_x_1304) ;  /* 0x0000000007087348 */ /* 0x000fea0003c00000 */
[----:B------:R0:W1:Y:S02]  /*3d60*/  SHFL.DOWN P1, R19, R18, R15, R14 ;  /* 0x0800000f12137389 */ /* 0x000064000002000e */
[----:B01----:R-:W-:Y:S05]  /*3d70*/  ENDCOLLECTIVE ;  /* 0x000000000000791b */ /* 0x003fea0003800000 */
.L_x_1304:
[----:B------:R-:W-:Y:S01]  /*3d80*/  MOV R15, 0x1 ;  /* 0x00000001000f7802 */ /* 0x000fe20000000f00 */
[----:B------:R-:W-:-:S06]  /*3d90*/  IMAD.MOV.U32 R20, RZ, RZ, R19 ;  /* 0x000000ffff147224 */ /* 0x000fcc00078e0013 */
[----:B------:R-:W-:-:S10]  /*3da0*/  DADD R20, R26, R20 ;  /* 0x000000001a147229 */ /* 0x000fd40000000014 */
[----:B------:R-:W-:-:S07]  /*3db0*/  IMAD.MOV.U32 R18, RZ, RZ, R21 ;  /* 0x000000ffff127224 */ /* 0x000fce00078e0015 */
[----:B------:R-:W-:Y:S05]  /*3dc0*/  WARPSYNC.COLLECTIVE R7, `(.L_x_1305) ;  /* 0x0000000007087348 */ /* 0x000fea0003c00000 */
[----:B------:R0:W1:Y:S02]  /*3dd0*/  SHFL.DOWN P1, R19, R18, R15, R14 ;  /* 0x0800000f12137389 */ /* 0x000064000002000e */
[----:B01----:R-:W-:Y:S05]  /*3de0*/  ENDCOLLECTIVE ;  /* 0x000000000000791b */ /* 0x003fea0003800000 */
.L_x_1305:
[----:B------:R-:W-:Y:S02]  /*3df0*/  IMAD.MOV.U32 R18, RZ, RZ, R20 ;  /* 0x000000ffff127224 */ /* 0x000fe400078e0014 */
[----:B------:R-:W-:-:S07]  /*3e00*/  IMAD.MOV.U32 R22, RZ, RZ, R19 ;  /* 0x000000ffff167224 */ /* 0x000fce00078e0013 */
[----:B------:R-:W-:Y:S05]  /*3e10*/  WARPSYNC.COLLECTIVE R7, `(.L_x_1306) ;  /* 0x0000000007087348 */ /* 0x000fea0003c00000 */
[----:B------:R0:W1:Y:S02]  /*3e20*/  SHFL.DOWN P1, R19, R18, R15, R14 ;  /* 0x0800000f12137389 */ /* 0x000064000002000e */
[----:B01----:R-:W-:Y:S05]  /*3e30*/  ENDCOLLECTIVE ;  /* 0x000000000000791b */ /* 0x003fea0003800000 */
.L_x_1306:
[----:B------:R-:W-:Y:S05]  /*3e40*/  BRA `(.L_x_1307) ;  /* 0xffffffd000dc7947 */ /* 0x000fea000383ffff */
        .weak           $__internal_4_$__cuda_sm20_div_rn_f64_full
        .type           $__internal_4_$__cuda_sm20_div_rn_f64_full,@function
        .size           $__internal_4_$__cuda_sm20_div_rn_f64_full,(.L_x_2777 - $__internal_4_$__cuda_sm20_div_rn_f64_full)
$__internal_4_$__cuda_sm20_div_rn_f64_full:
[C---:B------:R-:W-:Y:S01]  /*3e50*/  FSETP.GEU.AND P0, PT, |R19|.reuse, 1.469367938527859385e-39, PT ;  /* 0x001000001300780b */ /* 0x040fe20003f0e200 */
[----:B------:R-:W-:Y:S01]  /*3e60*/  BSSY.RECONVERGENT B2, `(.L_x_1308) ;  /* 0x0000057000027945 */ /* 0x000fe20003800200 */
[----:B------:R-:W-:Y:S02]  /*3e70*/  LOP3.LUT R16, R19, 0x800fffff, RZ, 0xc0, !PT ;  /* 0x800fffff13107812 */ /* 0x000fe400078ec0ff */
[C---:B------:R-:W-:Y:S02]  /*3e80*/  FSETP.GEU.AND P2, PT, |R21|.reuse, 1.469367938527859385e-39, PT ;  /* 0x001000001500780b */ /* 0x040fe40003f4e200 */
[----:B------:R-:W-:Y:S01]  /*3e90*/  LOP3.LUT R17, R16, 0x3ff00000, RZ, 0xfc, !PT ;  /* 0x3ff0000010117812 */ /* 0x000fe200078efcff */
[----:B------:R-:W-:Y:S01]  /*3ea0*/  IMAD.MOV.U32 R16, RZ, RZ, R18 ;  /* 0x000000ffff107224 */ /* 0x000fe200078e0012 */
[----:B------:R-:W-:Y:S02]  /*3eb0*/  MOV R22, 0x1 ;  /* 0x0000000100167802 */ /* 0x000fe40000000f00 */
[----:B------:R-:W-:-:S02]  /*3ec0*/  LOP3.LUT R7, R21, 0x7ff00000, RZ, 0xc0, !PT ;  /* 0x7ff0000015077812 */ /* 0x000fc400078ec0ff */
[----:B------:R-:W-:Y:S01]  /*3ed0*/  LOP3.LUT R32, R19, 0x7ff00000, RZ, 0xc0, !PT ;  /* 0x7ff0000013207812 */ /* 0x000fe200078ec0ff */
[----:B------:R-:W-:Y:S01]  /*3ee0*/  @!P0 DMUL R16, R18, 8.98846567431157953865e+307 ;  /* 0x7fe0000012108828 */ /* 0x000fe20000000000 */
[----:B------:R-:W-:Y:S02]  /*3ef0*/  MOV R33, R7 ;  /* 0x0000000700217202 */ /* 0x000fe40000000f00 */
[----:B------:R-:W-:Y:S02]  /*3f00*/  ISETP.GE.U32.AND P1, PT, R7, R32, PT ;  /* 0x000000200700720c */ /* 0x000fe40003f26070 */
[----:B------:R-:W-:Y:S01]  /*3f10*/  @!P2 LOP3.LUT R26, R19, 0x7ff00000, RZ, 0xc0, !PT ;  /* 0x7ff00000131aa812 */ /* 0x000fe200078ec0ff */
[----:B------:R-:W0:Y:S03]  /*3f20*/  MUFU.RCP64H R23, R17 ;  /* 0x0000001100177308 */ /* 0x000e260000001800 */
[----:B------:R-:W-:Y:S01]  /*3f30*/  @!P2 ISETP.GE.U32.AND P3, PT, R7, R26, PT ;  /* 0x0000001a0700a20c */ /* 0x000fe20003f66070 */
[----:B------:R-:W-:Y:S01]  /*3f40*/  IMAD.MOV.U32 R26, RZ, RZ, 0x1ca00000 ;  /* 0x1ca00000ff1a7424 */ /* 0x000fe200078e00ff */
[----:B------:R-:W-:-:S04]  /*3f50*/  @!P0 LOP3.LUT R32, R17, 0x7ff00000, RZ, 0xc0, !PT ;  /* 0x7ff0000011208812 */ /* 0x000fc800078ec0ff */
[----:B------:R-:W-:Y:S01]  /*3f60*/  @!P2 SEL R27, R26, 0x63400000, !P3 ;  /* 0x634000001a1ba807 */ /* 0x000fe20005800000 */
[----:B------:R-:W-:-:S03]  /*3f70*/  VIADD R34, R32, 0xffffffff ;  /* 0xffffffff20227836 */ /* 0x000fc60000000000 */
[----:B------:R-:W-:Y:S01]  /*3f80*/  @!P2 LOP3.LUT R27, R27, 0x80000000, R21, 0xf8, !PT ;  /* 0x800000001b1ba812 */ /* 0x000fe200078ef815 */
[----:B0-----:R-:W-:-:S03]  /*3f90*/  DFMA R24, R22, -R16, 1 ;  /* 0x3ff000001618742b */ /* 0x001fc60000000810 */
[----:B------:R-:W-:-:S05]  /*3fa0*/  @!P2 LOP3.LUT R27, R27, 0x100000, RZ, 0xfc, !PT ;  /* 0x001000001b1ba812 */ /* 0x000fca00078efcff */
[----:B------:R-:W-:-:S08]  /*3fb0*/  DFMA R24, R24, R24, R24 ;  /* 0x000000181818722b */ /* 0x000fd00000000018 */
[----:B------:R-:W-:Y:S01]  /*3fc0*/  DFMA R24, R22, R24, R22 ;  /* 0x000000181618722b */ /* 0x000fe20000000016 */
[----:B------:R-:W-:Y:S01]  /*3fd0*/  SEL R23, R26, 0x63400000, !P1 ;  /* 0x634000001a177807 */ /* 0x000fe20004800000 */
[----:B------:R-:W-:Y:S02]  /*3fe0*/  IMAD.MOV.U32 R22, RZ, RZ, R20 ;  /* 0x000000ffff167224 */ /* 0x000fe400078e0014 */
[----:B------:R-:W-:Y:S01]  /*3ff0*/  @!P2 IMAD.MOV.U32 R26, RZ, RZ, RZ ;  /* 0x000000ffff1aa224 */ /* 0x000fe200078e00ff */
[----:B------:R-:W-:-:S03]  /*4000*/  LOP3.LUT R23, R23, 0x800fffff, R21, 0xf8, !PT ;  /* 0x800fffff17177812 */ /* 0x000fc600078ef815 */
[----:B------:R-:W-:-:S03]  /*4010*/  DFMA R28, R24, -R16, 1 ;  /* 0x3ff00000181c742b */ /* 0x000fc60000000810 */
[----:B------:R-:W-:-:S05]  /*4020*/  @!P2 DFMA R22, R22, 2, -R26 ;  /* 0x400000001616a82b */ /* 0x000fca000000081a */
[----:B------:R-:W-:-:S05]  /*4030*/  DFMA R28, R24, R28, R24 ;  /* 0x0000001c181c722b */ /* 0x000fca0000000018 */
[----:B------:R-:W-:-:S03]  /*4040*/  @!P2 LOP3.LUT R33, R23, 0x7ff00000, RZ, 0xc0, !PT ;  /* 0x7ff000001721a812 */ /* 0x000fc600078ec0ff */
[----:B------:R-:W-:Y:S02]  /*4050*/  DMUL R24, R28, R22 ;  /* 0x000000161c187228 */ /* 0x000fe40000000000 */
[----:B------:R-:W-:-:S05]  /*4060*/  VIADD R26, R33, 0xffffffff ;  /* 0xffffffff211a7836 */ /* 0x000fca0000000000 */
[----:B------:R-:W-:Y:S01]  /*4070*/  ISETP.GT.U32.AND P0, PT, R26, 0x7feffffe, PT ;  /* 0x7feffffe1a00780c */ /* 0x000fe20003f04070 */
[----:B------:R-:W-:-:S03]  /*4080*/  DFMA R26, R24, -R16, R22 ;  /* 0x80000010181a722b */ /* 0x000fc60000000016 */
[----:B------:R-:W-:-:S05]  /*4090*/  ISETP.GT.U32.OR P0, PT, R34, 0x7feffffe, P0 ;  /* 0x7feffffe2200780c */ /* 0x000fca0000704470 */
[----:B------:R-:W-:-:S08]  /*40a0*/  DFMA R26, R28, R26, R24 ;  /* 0x0000001a1c1a722b */ /* 0x000fd00000000018 */
[----:B------:R-:W-:Y:S05]  /*40b0*/  @P0 BRA `(.L_x_1309) ;  /* 0x0000000000700947 */ /* 0x000fea0003800000 */
[----:B------:R-:W-:Y:S01]  /*40c0*/  LOP3.LUT R24, R19, 0x7ff00000, RZ, 0xc0, !PT ;  /* 0x7ff0000013187812 */ /* 0x000fe200078ec0ff */
[----:B------:R-:W-:-:S03]  /*40d0*/  IMAD.MOV.U32 R21, RZ, RZ, 0x1ca00000 ;  /* 0x1ca00000ff157424 */ /* 0x000fc600078e00ff */
[CC--:B------:R-:W-:Y:S02]  /*40e0*/  VIADDMNMX R20, R7.reuse, -R24.reuse, 0xb9600000, !PT ;  /* 0xb960000007147446 */ /* 0x0c0fe40007800918 */
[----:B------:R-:W-:Y:S02]  /*40f0*/  ISETP.GE.U32.AND P0, PT, R7, R24, PT ;  /* 0x000000180700720c */ /* 0x000fe40003f06070 */
[----:B------:R-:W-:Y:S02]  /*4100*/  VIMNMX R7, PT, PT, R20, 0x46a00000, PT ;  /* 0x46a0000014077848 */ /* 0x000fe40003fe0100 */
[----:B------:R-:W-:-:S04]  /*4110*/  SEL R20, R21, 0x63400000, !P0 ;  /* 0x6340000015147807 */ /* 0x000fc80004000000 */
[----:B------:R-:W-:Y:S01]  /*4120*/  IADD3 R7, PT, PT, -R20, R7, RZ ;  /* 0x0000000714077210 */ /* 0x000fe20007ffe1ff */
[----:B------:R-:W-:-:S04]  /*4130*/  IMAD.MOV.U32 R20, RZ, RZ, RZ ;  /* 0x000000ffff147224 */ /* 0x000fc800078e00ff */
        /* <DEDUP_REMOVED lines=20> */
.L_x_1309:
        /* <DEDUP_REMOVED lines=11> */
[----:B------:R-:W-:Y:S02]  /*4330*/  @P0 LOP3.LUT R7, R25, 0x7ff00000, RZ, 0xfc, !PT ;  /* 0x7ff0000019070812 */ /* 0x000fe400078efcff */
[----:B------:R-:W-:Y:S01]  /*4340*/  @!P0 MOV R24, RZ ;  /* 0x000000ff00188202 */ /* 0x000fe20000000f00 */
[----:B------:R-:W-:Y:S02]  /*4350*/  @P0 IMAD.MOV.U32 R24, RZ, RZ, RZ ;  /* 0x000000ffff180224 */ /* 0x000fe400078e00ff */
[----:B------:R-:W-:Y:S01]  /*4360*/  @P0 IMAD.MOV.U32 R25, RZ, RZ, R7 ;  /* 0x000000ffff190224 */ /* 0x000fe200078e0007 */
[----:B------:R-:W-:Y:S06]  /*4370*/  BRA `(.L_x_1310) ;  /* 0x0000000000147947 */ /* 0x000fec0003800000 */
.L_x_1312:
[----:B------:R-:W-:Y:S01]  /*4380*/  LOP3.LUT R25, R19, 0x80000, RZ, 0xfc, !PT ;  /* 0x0008000013197812 */ /* 0x000fe200078efcff */
[----:B------:R-:W-:Y:S01]  /*4390*/  IMAD.MOV.U32 R24, RZ, RZ, R18 ;  /* 0x000000ffff187224 */ /* 0x000fe200078e0012 */
[----:B------:R-:W-:Y:S06]  /*43a0*/  BRA `(.L_x_1310) ;  /* 0x0000000000087947 */ /* 0x000fec0003800000 */
.L_x_1311:
[----:B------:R-:W-:Y:S02]  /*43b0*/  LOP3.LUT R25, R21, 0x80000, RZ, 0xfc, !PT ;  /* 0x0008000015197812 */ /* 0x000fe400078efcff */
[----:B------:R-:W-:-:S07]  /*43c0*/  MOV R24, R20 ;  /* 0x0000001400187202 */ /* 0x000fce0000000f00 */
.L_x_1310:
[----:B------:R-:W-:Y:S05]  /*43d0*/  BSYNC.RECONVERGENT B2 ;  /* 0x0000000000027941 */ /* 0x000fea0003800200 */
.L_x_1308:
[----:B------:R-:W-:Y:S02]  /*43e0*/  IMAD.MOV.U32 R16, RZ, RZ, R0 ;  /* 0x000000ffff107224 */ /* 0x000fe400078e0000 */
[----:B------:R-:W-:-:S04]  /*43f0*/  IMAD.MOV.U32 R17, RZ, RZ, 0x0 ;  /* 0x00000000ff117424 */ /* 0x000fc800078e00ff */
[----:B------:R-:W-:Y:S05]  /*4400*/  RET.REL.NODEC R16 `(_Z30fitPartitionsBatched_OptimizedIyEvPKT_PKiS4_PiPdS6_S5_PxS6_i) ;  /* 0xffffffb810fc7950 */ /* 0x000fea0003c3ffff */
.L_x_1313:
        /* <DEDUP_REMOVED lines=15> */
.L_x_2777:


//--------------------- .text._Z20createPartitionsFastIyEviiPKfiPiS2_S2_S1_ --------------------------
	.section	.text._Z20createPartitionsFastIyEviiPKfiPiS2_S2_S1_,"ax",@progbits
	.align	128
        .global         _Z20createPartitionsFastIyEviiPKfiPiS2_S2_S1_
        .type           _Z20createPartitionsFastIyEviiPKfiPiS2_S2_S1_,@function
        .size           _Z20createPartitionsFastIyEviiPKfiPiS2_S2_S1_,(.L_x_2830 - _Z20createPartitionsFastIyEviiPKfiPiS2_S2_S1_)
        .other          _Z20createPartitionsFastIyEviiPKfiPiS2_S2_S1_,@"STO_CUDA_ENTRY STV_DEFAULT"
_Z20createPartitionsFastIyEviiPKfiPiS2_S2_S1_:
.text._Z20createPartitionsFastIyEviiPKfiPiS2_S2_S1_:
        /* <DEDUP_REMOVED lines=21> */
.L_x_1319:
        /* <DEDUP_REMOVED lines=19> */
.L_x_1315:
[----:B------:R-:W-:Y:S05]  /*0280*/  BSYNC.RECONVERGENT B0 ;  /* 0x0000000000007941 */ /* 0x000fea0003800200 */
.L_x_1314:
        /* <DEDUP_REMOVED lines=30> */
.L_x_1318:
        /* <DEDUP_REMOVED lines=21> */
.L_x_1317:
[----:B------:R-:W-:Y:S05]  /*05c0*/  BSYNC.RECONVERGENT B0 ;  /* 0x0000000000007941 */ /* 0x000fea0003800200 */
.L_x_1316:
[----:B------:R-:W-:Y:S05]  /*05d0*/  @!P0 BRA `(.L_x_1319) ;  /* 0xfffffff800dc8947 */ /* 0x000fea000383ffff */
[----:B------:R-:W-:Y:S05]  /*05e0*/  EXIT ;  /* 0x000000000000794d */ /* 0x000fea0003800000 */
.L_x_1320:
        /* <DEDUP_REMOVED lines=9> */
.L_x_2830:


//--------------------- .text._Z23analyzeDataVarianceFastIyEvPKT_iiPfi --------------------------
	.section	.text._Z23analyzeDataVarianceFastIyEvPKT_iiPfi,"ax",@progbits
	.align	128
        .global         _Z23analyzeDataVarianceFastIyEvPKT_iiPfi
        .type           _Z23analyzeDataVarianceFastIyEvPKT_iiPfi,@function
        .size           _Z23analyzeDataVarianceFastIyEvPKT_iiPfi,(.L_x_2778 - _Z23analyzeDataVarianceFastIyEvPKT_iiPfi)
        .other          _Z23analyzeDataVarianceFastIyEvPKT_iiPfi,@"STO_CUDA_ENTRY STV_DEFAULT"
_Z23analyzeDataVarianceFastIyEvPKT_iiPfi:
.text._Z23analyzeDataVarianceFastIyEvPKT_iiPfi:
        /* <DEDUP_REMOVED lines=10> */
.L_x_1330:
        /* <DEDUP_REMOVED lines=19> */
.L_x_1324:
[----:B-1----:R-:W-:-:S06]  /*01d0*/  IMAD.WIDE R20, R15, 0x8, R8 ;  /* 0x000000080f147825 */ /* 0x002fcc00078e0208 */
[----:B---3--:R-:W3:Y:S01]  /*01e0*/  LDG.E.64.CONSTANT R20, desc[UR6][R20.64] ;  /* 0x0000000614147981 */ /* 0x008ee2000c1e9b00 */
[----:B0-----:R-:W-:-:S05]  /*01f0*/  VIADD R15, R15, UR5 ;  /* 0x000000050f0f7c36 */ /* 0x001fca0008000000 */
[----:B------:R-:W-:Y:S01]  /*0200*/  ISETP.GE.AND P0, PT, R15, R14, PT ;  /* 0x0000000e0f00720c */ /* 0x000fe20003f06270 */
[----:B---3--:R-:W0:Y:S02]  /*0210*/  I2F.F64.U64 R2, R20 ;  /* 0x0000001400027312 */ /* 0x008e240000301800 */
        /* <DEDUP_REMOVED lines=14> */
.L_x_1323:
[----:B0--3--:R-:W-:Y:S05]  /*0300*/  BSYNC.RECONVERGENT B0 ;  /* 0x0000000000007941 */ /* 0x009fea0003800200 */
.L_x_1322:
        /* <DEDUP_REMOVED lines=56> */
[----:B--2---:R-:W-:Y:S05]  /*0690*/  CALL.REL.NOINC `($__internal_5_$__cuda_sm20_div_rn_f64_full) ;  /* 0x0000000000907944 */ /* 0x004fea0003c00000 */
[----:B------:R-:W-:Y:S02]  /*06a0*/  IMAD.MOV.U32 R2, RZ, RZ, R20 ;  /* 0x000000ffff027224 */ /* 0x000fe400078e0014 */
[----:B------:R-:W-:-:S07]  /*06b0*/  IMAD.MOV.U32 R3, RZ, RZ, R21 ;  /* 0x000000ffff037224 */ /* 0x000fce00078e0015 */
.L_x_1327:
[----:B------:R-:W-:Y:S05]  /*06c0*/  BSYNC.RECONVERGENT B1 ;  /* 0x0000000000017941 */ /* 0x000fea0003800200 */
.L_x_1326:
        /* <DEDUP_REMOVED lines=23> */
.L_x_1329:
[----:B------:R-:W-:Y:S05]  /*0840*/  BSYNC.RECONVERGENT B1 ;  /* 0x0000000000017941 */ /* 0x000fea0003800200 */
.L_x_1328:
[----:B------:R-:W-:-:S10]  /*0850*/  DFMA R2, -R12, R12, R2 ;  /* 0x0000000c0c02722b */ /* 0x000fd40000000102 */
[----:B------:R-:W0:Y:S02]  /*0860*/  F2F.F32.F64 R3, R2 ;  /* 0x0000000200037310 */ /* 0x000e240000301000 */
[----:B0-----:R0:W-:Y:S02]  /*0870*/  REDG.E.ADD.F32.FTZ.RN.STRONG.GPU desc[UR6][R10.64], R3 ;  /* 0x000000030a0079a6 */ /* 0x0011e4000c12f306 */
.L_x_1325:
[----:B------:R-:W-:Y:S05]  /*0880*/  BSYNC.RECONVERGENT B0 ;  /* 0x0000000000007941 */ /* 0x000fea0003800200 */
.L_x_1321:
[----:B------:R-:W4:Y:S01]  /*0890*/  LDCU UR4, c[0x0][0x398] ;  /* 0x00007300ff0477ac */ /* 0x000f220008000800 */
[----:B--2---:R-:W-:-:S05]  /*08a0*/  IMAD.IADD R26, R5, 0x1, R26 ;  /* 0x00000001051a7824 */ /* 0x004fca00078e021a */
[----:B----4-:R-:W-:-:S13]  /*08b0*/  ISETP.GE.AND P0, PT, R26, UR4, PT ;  /* 0x000000041a007c0c */ /* 0x010fda000bf06270 */
[----:B------:R-:W-:Y:S05]  /*08c0*/  @!P0 BRA `(.L_x_1330) ;  /* 0xfffffff400f48947 */ /* 0x000fea000383ffff */
[----:B0--3--:R-:W-:Y:S05]  /*08d0*/  EXIT ;  /* 0x000000000000794d */ /* 0x009fea0003800000 */
        .weak           $__internal_5_$__cuda_sm20_div_rn_f64_full
        .type           $__internal_5_$__cuda_sm20_div_rn_f64_full,@function
        .size           $__internal_5_$__cuda_sm20_div_rn_f64_full,(.L_x_2778 - $__internal_5_$__cuda_sm20_div_rn_f64_full)
$__internal_5_$__cuda_sm20_div_rn_f64_full:
        /* <DEDUP_REMOVED lines=66> */
.L_x_1332:
        /* <DEDUP_REMOVED lines=16> */
.L_x_1335:
[----:B------:R-:W-:Y:S01]  /*0e00*/  LOP3.LUT R21, R15, 0x80000, RZ, 0xfc, !PT ;  /* 0x000800000f157812 */ /* 0x000fe200078efcff */
[----:B------:R-:W-:Y:S01]  /*0e10*/  IMAD.MOV.U32 R20, RZ, RZ, R14 ;  /* 0x000000ffff147224 */ /* 0x000fe200078e000e */
[----:B------:R-:W-:Y:S06]  /*0e20*/  BRA `(.L_x_1333) ;  /* 0x0000000000087947 */ /* 0x000fec0003800000 */
.L_x_1334:
[----:B------:R-:W-:Y:S01]  /*0e30*/  LOP3.LUT R21, R17, 0x80000, RZ, 0xfc, !PT ;  /* 0x0008000011157812 */ /* 0x000fe200078efcff */
[----:B------:R-:W-:-:S07]  /*0e40*/  IMAD.MOV.U32 R20, RZ, RZ, R16 ;  /* 0x000000ffff147224 */ /* 0x000fce00078e0010 */
.L_x_1333:
[----:B------:R-:W-:Y:S05]  /*0e50*/  BSYNC.RECONVERGENT B2 ;  /* 0x0000000000027941 */ /* 0x000fea0003800200 */
.L_x_1331:
[----:B------:R-:W-:Y:S02]  /*0e60*/  IMAD.MOV.U32 R12, RZ, RZ, R0 ;  /* 0x000000ffff0c7224 */ /* 0x000fe400078e0000 */
[----:B------:R-:W-:-:S04]  /*0e70*/  IMAD.MOV.U32 R13, RZ, RZ, 0x0 ;  /* 0x00000000ff0d7424 */ /* 0x000fc800078e00ff */
[----:B------:R-:W-:Y:S05]  /*0e80*/  RET.REL.NODEC R12 `(_Z23analyzeDataVarianceFastIyEvPKT_iiPfi) ;  /* 0xfffffff00c5c7950 */ /* 0x000fea0003c3ffff */
.L_x_1336:
        /* <DEDUP_REMOVED lines=15> */
.L_x_2778:


//--------------------- .text._Z24directRandomAccessKernelIxEvPKiS1_S1_PKdS1_PKlPKjS1_PT_ii --------------------------
	.section	.text._Z24directRandomAccessKernelIxEvPKiS1_S1_PKdS1_PKlPKjS1_PT_ii,"ax",@progbits
	.align	128
        .global         _Z24directRandomAccessKernelIxEvPKiS1_S1_PKdS1_PKlPKjS1_PT_ii
        .type           _Z24directRandomAccessKernelIxEvPKiS1_S1_PKdS1_PKlPKjS1_PT_ii,@function
        .size           _Z24directRandomAccessKernelIxEvPKiS1_S1_PKdS1_PKlPKjS1_PT_ii,(.L_x_2832 - _Z24directRandomAccessKernelIxEvPKiS1_S1_PKdS1_PKlPKjS1_PT_ii)
        .other          _Z24directRandomAccessKernelIxEvPKiS1_S1_PKdS1_PKlPKjS1_PT_ii,@"STO_CUDA_ENTRY STV_DEFAULT"
_Z24directRandomAccessKernelIxEvPKiS1_S1_PKdS1_PKlPKjS1_PT_ii:
.text._Z24directRandomAccessKernelIxEvPKiS1_S1_PKdS1_PKlPKjS1_PT_ii:
        /* <DEDUP_REMOVED lines=21> */
.L_x_1340:
        /* <DEDUP_REMOVED lines=18> */
.L_x_1338:
        /* <DEDUP_REMOVED lines=68> */
.L_x_1341:
[----:B-----5:R-:W0:Y:S02]  /*06b0*/  LDC.64 R2, c[0x0][0x3c0] ;  /* 0x0000f000ff027b82 */ /* 0x020e240000000a00 */
[----:B0-----:R-:W-:-:S05]  /*06c0*/  IMAD.WIDE R2, R0, 0x8, R2 ;  /* 0x0000000800027825 */ /* 0x001fca00078e0202 */
[----:B------:R-:W-:Y:S01]  /*06d0*/  STG.E.64 desc[UR6][R2.64], RZ ;  /* 0x000000ff02007986 */ /* 0x000fe2000c101b06 */
[----:B------:R-:W-:Y:S05]  /*06e0*/  EXIT ;  /* 0x000000000000794d */ /* 0x000fea0003800000 */
.L_x_1339:
[----:B------:R-:W-:Y:S05]  /*06f0*/  BSYNC.RECONVERGENT B0 ;  /* 0x0000000000007941 */ /* 0x000fea0003800200 */
.L_x_1337:
        /* <DEDUP_REMOVED lines=48> */
.L_x_1345:
        /* <DEDUP_REMOVED lines=8> */
.L_x_1347:
        /* <DEDUP_REMOVED lines=22> */
.L_x_1346:
[----:B------:R-:W-:Y:S05]  /*0be0*/  BSYNC.RECONVERGENT B0 ;  /* 0x0000000000007941 */ /* 0x000fea0003800200 */
.L_x_1344:
[----:B------:R-:W0:Y:S02]  /*0bf0*/  LDC.64 R2, c[0x0][0x3c0] ;  /* 0x0000f000ff027b82 */ /* 0x000e240000000a00 */
[----:B0-----:R-:W-:-:S04]  /*0c00*/  IMAD.WIDE R4, R0, 0x8, R2 ;  /* 0x0000000800047825 */ /* 0x001fc800078e0202 */
[----:B------:R-:W-:Y:S02]  /*0c10*/  IMAD.MOV.U32 R2, RZ, RZ, R13 ;  /* 0x000000ffff027224 */ /* 0x000fe400078e000d */
[----:B------:R-:W-:-:S05]  /*0c20*/  IMAD.MOV.U32 R3, RZ, RZ, R12 ;  /* 0x000000ffff037224 */ /* 0x000fca00078e000c */
[----:B------:R-:W-:Y:S01]  /*0c30*/  STG.E.64 desc[UR6][R4.64], R2 ;  /* 0x0000000204007986 */ /* 0x000fe2000c101b06 */
[----:B------:R-:W-:Y:S05]  /*0c40*/  EXIT ;  /* 0x000000000000794d */ /* 0x000fea0003800000 */
.L_x_1343:
[----:B------:R-:W0:Y:S02]  /*0c50*/  LDC.64 R2, c[0x0][0x3c0] ;  /* 0x0000f000ff027b82 */ /* 0x000e240000000a00 */
[----:B0-----:R-:W-:-:S05]  /*0c60*/  IMAD.WIDE R2, R0, 0x8, R2 ;  /* 0x0000000800027825 */ /* 0x001fca00078e0202 */
[----:B------:R-:W-:Y:S01]  /*0c70*/  STG.E.64 desc[UR6][R2.64], RZ ;  /* 0x000000ff02007986 */ /* 0x000fe2000c101b06 */
[----:B------:R-:W-:Y:S05]  /*0c80*/  EXIT ;  /* 0x000000000000794d */ /* 0x000fea0003800000 */
.L_x_1342:
        /* <DEDUP_REMOVED lines=49> */
.L_x_1350:
        /* <DEDUP_REMOVED lines=42> */
.L_x_1352:
[----:B------:R-:W-:-:S05]  /*1240*/  IMAD.MOV.U32 R6, RZ, RZ, -0x1 ;  /* 0xffffffffff067424 */ /* 0x000fca00078e00ff */
[----:B------:R-:W-:-:S04]  /*1250*/  SHF.L.U32 R3, R6, R15, RZ ;  /* 0x0000000f06037219 */ /* 0x000fc800000006ff */
[----:B-----5:R-:W-:-:S04]  /*1260*/  LOP3.LUT R3, R13, R3, RZ, 0x30, !PT ;  /* 0x000000030d037212 */ /* 0x020fc800078e30ff */
[CC--:B------:R-:W-:Y:S02]  /*1270*/  SHF.L.U32 R8, R3.reuse, R14.reuse, RZ ;  /* 0x0000000e03087219 */ /* 0x0c0fe400000006ff */
[----:B------:R-:W-:Y:S02]  /*1280*/  SHF.L.U64.HI R3, R3, R14, RZ ;  /* 0x0000000e03037219 */ /* 0x000fe400000102ff */
[----:B------:R-:W-:-:S07]  /*1290*/  LOP3.LUT R8, R8, R9, RZ, 0xfc, !PT ;  /* 0x0000000908087212 */ /* 0x000fce00078efcff */
.L_x_1353:
[----:B------:R-:W-:Y:S05]  /*12a0*/  BSYNC.RECONVERGENT B1 ;  /* 0x0000000000017941 */ /* 0x000fea0003800200 */
.L_x_1351:
        /* <DEDUP_REMOVED lines=12> */
.L_x_1349:
[----:B------:R-:W-:Y:S05]  /*1370*/  BSYNC.RECONVERGENT B0 ;  /* 0x0000000000007941 */ /* 0x000fea0003800200 */
.L_x_1348:
[----:B------:R-:W-:Y:S02]  /*1380*/  IMAD.MOV.U32 R7, RZ, RZ, 0x3fe00000 ;  /* 0x3fe00000ff077424 */ /* 0x000fe400078e00ff */
[----:B------:R-:W-:-:S03]  /*1390*/  IMAD.MOV.U32 R6, RZ, RZ, RZ ;  /* 0x000000ffff067224 */ /* 0x000fc600078e00ff */
[----:B------:R-:W-:-:S06]  /*13a0*/  LOP3.LUT R7, R7, 0x80000000, R5, 0xb8, !PT ;  /* 0x8000000007077812 */ /* 0x000fcc00078eb805 */
[----:B------:R-:W-:Y:S01]  /*13b0*/  DADD.RZ R4, R6, R4 ;  /* 0x0000000006047229 */ /* 0x000fe2000000c004 */
[----:B------:R-:W0:Y:S09]  /*13c0*/  LDC.64 R6, c[0x0][0x3c0] ;  /* 0x0000f000ff067b82 */ /* 0x000e320000000a00 */
[----:B------:R-:W1:Y:S02]  /*13d0*/  F2I.S64.F64.TRUNC R4, R4 ;  /* 0x0000000400047311 */ /* 0x000e64000030d900 */
[----:B-1----:R-:W-:Y:S01]  /*13e0*/  IADD3 R8, P0, PT, R4, R8, RZ ;  /* 0x0000000804087210 */ /* 0x002fe20007f1e0ff */
[----:B0-----:R-:W-:-:S04]  /*13f0*/  IMAD.WIDE R6, R0, 0x8, R6 ;  /* 0x0000000800067825 */ /* 0x001fc800078e0206 */
[----:B------:R-:W-:-:S05]  /*1400*/  IMAD.X R9, R5, 0x1, R3, P0 ;  /* 0x0000000105097824 */ /* 0x000fca00000e0603 */
[----:B------:R-:W-:Y:S01]  /*1410*/  STG.E.64 desc[UR6][R6.64], R8 ;  /* 0x0000000806007986 */ /* 0x000fe2000c101b06 */
[----:B------:R-:W-:Y:S05]  /*1420*/  EXIT ;  /* 0x000000000000794d */ /* 0x000fea0003800000 */
.L_x_1354:
        /* <DEDUP_REMOVED lines=13> */
.L_x_2832:


//--------------------- .text._Z39decompressFullFile_WorkStealingAdvancedIxEvPK14CompressedDataIT_EPS1_iPi --------------------------
	.section	.text._Z39decompressFullFile_WorkStealingAdvancedIxEvPK14CompressedDataIT_EPS1_iPi,"ax",@progbits
	.align	128
        .global         _Z39decompressFullFile_WorkStealingAdvancedIxEvPK14CompressedDataIT_EPS1_iPi
        .type           _Z39decompressFullFile_WorkStealingAdvancedIxEvPK14CompressedDataIT_EPS1_iPi,@function
        .size           _Z39decompressFullFile_WorkStealingAdvancedIxEvPK14CompressedDataIT_EPS1_iPi,(.L_x_2833 - _Z39decompressFullFile_WorkStealingAdvancedIxEvPK14CompressedDataIT_EPS1_iPi)
        .other          _Z39decompressFullFile_WorkStealingAdvancedIxEvPK14CompressedDataIT_EPS1_iPi,@"STO_CUDA_ENTRY STV_DEFAULT"
_Z39decompressFullFile_WorkStealingAdvancedIxEvPK14CompressedDataIT_EPS1_iPi:
.text._Z39decompressFullFile_WorkStealingAdvancedIxEvPK14CompressedDataIT_EPS1_iPi:
        /* <DEDUP_REMOVED lines=17> */
.L_x_1413:
        /* <DEDUP_REMOVED lines=12> */
.L_x_1358:
        /* <DEDUP_REMOVED lines=26> */
.L_x_1357:
[----:B------:R-:W-:Y:S05]  /*0370*/  BSYNC.RECONVERGENT B0 ;  /* 0x0000000000007941 */ /* 0x000fea0003800200 */
.L_x_1356:
[----:B------:R-:W-:Y:S02]  /*0380*/  ISETP.GE.AND P0, PT, R20, 0x8, PT ;  /* 0x000000081400780c */ /* 0x000fe40003f06270 */
[C---:B------:R-:W-:Y:S01]  /*0390*/  ISETP.LT.U32.AND P1, PT, R22.reuse, 0x7, PT ;  /* 0x000000071600780c */ /* 0x040fe20003f21070 */
[----:B------:R-:W-:-:S12]  /*03a0*/  VIADD R22, R22, 0x1 ;  /* 0x0000000116167836 */ /* 0x000fd80000000000 */
[----:B------:R-:W-:Y:S05]  /*03b0*/  @!P0 BRA P1, `(.L_x_1358) ;  /* 0xfffffffc00848947 */ /* 0x000fea000083ffff */
.L_x_1355:
        /* <DEDUP_REMOVED lines=38> */
.L_x_1363:
        /* <DEDUP_REMOVED lines=13> */
.L_x_1362:
[----:B------:R-:W-:-:S04]  /*06f0*/  UISETP.NE.U32.AND UP0, UPT, UR8, URZ, UPT ;  /* 0x000000ff0800728c */ /* 0x000fc8000bf05070 */
[----:B------:R-:W-:-:S09]  /*0700*/  UISETP.NE.AND.EX UP0, UPT, UR9, URZ, UPT, UP0 ;  /* 0x000000ff0900728c */ /* 0x000fd2000bf05300 */
[----:B------:R-:W-:Y:S05]  /*0710*/  BRA.U !UP0, `(.L_x_1364) ;  /* 0x0000000508407547 */ /* 0x000fea000b800000 */
[----:B------:R-:W-:-:S04]  /*0720*/  LEA R18, P0, R27, R2, 0x3 ;  /* 0x000000021b127211 */ /* 0x000fc800078018ff */
[----:B------:R-:W-:-:S09]  /*0730*/  LEA.HI.X R19, R27, R3, R16, 0x3, P0 ;  /* 0x000000031b137211 */ /* 0x000fd200000f1c10 */
.L_x_1370:
        /* <DEDUP_REMOVED lines=23> */
.L_x_1368:
        /* <DEDUP_REMOVED lines=24> */
.L_x_1367:
[----:B------:R-:W-:Y:S05]  /*0a30*/  BRA `(.L_x_1369) ;  /* 0x00000000005c7947 */ /* 0x000fea0003800000 */
.L_x_1366:
        /* <DEDUP_REMOVED lines=23> */
.L_x_1369:
[----:B------:R-:W2:Y:S02]  /*0bb0*/  LDC.64 R20, c[0x0][0x388] ;  /* 0x0000e200ff147b82 */ /* 0x000ea40000000a00 */
[----:B--2---:R-:W-:-:S05]  /*0bc0*/  IMAD.WIDE R20, R16, 0x8, R20 ;  /* 0x0000000810147825 */ /* 0x004fca00078e0214 */
[----:B------:R3:W-:Y:S02]  /*0bd0*/  STG.E.64 desc[UR12][R20.64], R26 ;  /* 0x0000001a14007986 */ /* 0x0007e4000c101b0c */
.L_x_1365:
[----:B------:R-:W-:-:S05]  /*0be0*/  VIADD R22, R22, 0x20 ;  /* 0x0000002016167836 */ /* 0x000fca0000000000 */
[----:B------:R-:W-:-:S13]  /*0bf0*/  ISETP.GE.AND P0, PT, R22, R23, PT ;  /* 0x000000171600720c */ /* 0x000fda0003f06270 */
[----:B------:R-:W-:Y:S05]  /*0c00*/  @!P0 BRA `(.L_x_1370) ;  /* 0xfffffff800cc8947 */ /* 0x000fea000383ffff */
[----:B------:R-:W-:Y:S05]  /*0c10*/  BRA `(.L_x_1360) ;  /* 0x0000000800887947 */ /* 0x000fea0003800000 */
.L_x_1364:
[----:B------:R-:W2:Y:S08]  /*0c20*/  LDC R16, c[0x0][0x390] ;  /* 0x0000e400ff107b82 */ /* 0x000eb00000000800 */
[----:B------:R-:W3:Y:S02]  /*0c30*/  LDC.64 R18, c[0x0][0x388] ;  /* 0x0000e200ff127b82 */ /* 0x000ee40000000a00 */
.L_x_1371:
        /* <DEDUP_REMOVED lines=9> */
.L_x_1361:
        /* <DEDUP_REMOVED lines=10> */
.L_x_1379:
        /* <DEDUP_REMOVED lines=10> */
[----:B-1---5:R-:W-:Y:S02]  /*0e10*/  DFMA R32, R18, R20, R16 ;  /* 0x000000141220722b */ /* 0x022fe40000000010 */
[----:B------:R-:W-:-:S08]  /*0e20*/  DMUL R34, R20, R14 ;  /* 0x0000000e14227228 */ /* 0x000fd00000000000 */
[----:B------:R-:W-:-:S10]  /*0e30*/  DFMA R34, R20, R34, R32 ;  /* 0x000000221422722b */ /* 0x000fd40000000020 */
[----:B------:R-:W-:Y:S01]  /*0e40*/  FSEL R20, R34, R32, !P1 ;  /* 0x0000002022147208 */ /* 0x000fe20004800000 */
[----:B------:R-:W-:Y:S01]  /*0e50*/  IMAD.MOV.U32 R32, RZ, RZ, 0x80000 ;  /* 0x00080000ff207424 */ /* 0x000fe200078e00ff */
[----:B------:R-:W-:Y:S01]  /*0e60*/  FSEL R21, R35, R33, !P1 ;  /* 0x0000002123157208 */ /* 0x000fe20004800000 */
[----:B------:R-:W-:-:S04]  /*0e70*/  IMAD.MOV.U32 R33, RZ, RZ, 0x3fe00000 ;  /* 0x3fe00000ff217424 */ /* 0x000fc800078e00ff */
[----:B------:R-:W-:Y:S01]  /*0e80*/  IMAD.MOV.U32 R29, RZ, RZ, R21 ;  /* 0x000000ffff1d7224 */ /* 0x000fe200078e0015 */
[----:B------:R-:W-:-:S06]  /*0e90*/  DSETP.MIN.AND P1, P2, R20, 9.22337203685477580800e+18, PT ;  /* 0x43e000001400742a */ /* 0x000fcc0003a20000 */
[----:B------:R-:W-:Y:S02]  /*0ea0*/  FSEL R29, R29, 448, P1 ;  /* 0x43e000001d1d7808 */ /* 0x000fe40000800000 */
[----:B------:R-:W-:-:S06]  /*0eb0*/  SEL R20, R20, RZ, P1 ;  /* 0x000000ff14147207 */ /* 0x000fcc0000800000 */
[----:B------:R-:W-:-:S05]  /*0ec0*/  @P2 LOP3.LUT R29, R32, 0x43e00000, RZ, 0xfc, !PT ;  /* 0x43e00000201d2812 */ /* 0x000fca00078efcff */
[----:B------:R-:W-:-:S04]  /*0ed0*/  IMAD.MOV.U32 R21, RZ, RZ, R29 ;  /* 0x000000ffff157224 */ /* 0x000fc800078e001d */
[----:B------:R-:W-:Y:S02]  /*0ee0*/  IMAD.MOV.U32 R29, RZ, RZ, R21 ;  /* 0x000000ffff1d7224 */ /* 0x000fe400078e0015 */
[----:B------:R-:W-:-:S06]  /*0ef0*/  DSETP.MAX.AND P1, P2, R20, -9.22337203685477580800e+18, PT ;  /* 0xc3e000001400742a */ /* 0x000fcc0003a2f000 */
[----:B------:R-:W-:Y:S02]  /*0f00*/  FSEL R29, R29, -448, P1 ;  /* 0xc3e000001d1d7808 */ /* 0x000fe40000800000 */
        /* <DEDUP_REMOVED lines=43> */
.L_x_1375:
        /* <DEDUP_REMOVED lines=39> */
.L_x_1377:
[----:B------:R-:W-:-:S05]  /*1430*/  IMAD.MOV.U32 R30, RZ, RZ, -0x1 ;  /* 0xffffffffff1e7424 */ /* 0x000fca00078e00ff */
[----:B------:R-:W-:-:S04]  /*1440*/  SHF.L.U32 R37, R30, R37, RZ ;  /* 0x000000251e257219 */ /* 0x000fc800000006ff */
[----:B-----5:R-:W-:-:S04]  /*1450*/  LOP3.LUT R37, R33, R37, RZ, 0x30, !PT ;  /* 0x0000002521257212 */ /* 0x020fc800078e30ff */
[CC--:B------:R-:W-:Y:S02]  /*1460*/  SHF.L.U32 R30, R37.reuse, R38.reuse, RZ ;  /* 0x00000026251e7219 */ /* 0x0c0fe400000006ff */
[----:B------:R-:W-:Y:S02]  /*1470*/  SHF.L.U64.HI R31, R37, R38, RZ ;  /* 0x00000026251f7219 */ /* 0x000fe400000102ff */
[----:B------:R-:W-:-:S07]  /*1480*/  LOP3.LUT R30, R30, R39, RZ, 0xfc, !PT ;  /* 0x000000271e1e7212 */ /* 0x000fce00078efcff */
.L_x_1378:
[----:B0-----:R-:W-:Y:S05]  /*1490*/  BSYNC.RECONVERGENT B2 ;  /* 0x0000000000027941 */ /* 0x001fea0003800200 */
.L_x_1376:
        /* <DEDUP_REMOVED lines=12> */
.L_x_1374:
[----:B------:R-:W1:Y:S01]  /*1560*/  LDC.64 R34, c[0x0][0x388] ;  /* 0x0000e200ff227b82 */ /* 0x000e620000000a00 */
[----:B------:R-:W2:Y:S01]  /*1570*/  F2I.S64.F64.TRUNC R20, R20 ;  /* 0x0000001400147311 */ /* 0x000ea2000030d900 */
[----:B------:R-:W-:Y:S01]  /*1580*/  VIADD R22, R22, 0x20 ;  /* 0x0000002016167836 */ /* 0x000fe20000000000 */
[----:B--2---:R-:W-:-:S05]  /*1590*/  IADD3 R32, P0, PT, R20, R30, RZ ;  /* 0x0000001e14207210 */ /* 0x004fca0007f1e0ff */
[----:B------:R-:W-:Y:S01]  /*15a0*/  IMAD.X R33, R21, 0x1, R31, P0 ;  /* 0x0000000115217824 */ /* 0x000fe200000e061f */
[----:B------:R-:W-:Y:S01]  /*15b0*/  ISETP.GE.AND P0, PT, R22, R23, PT ;  /* 0x000000171600720c */ /* 0x000fe20003f06270 */
[----:B-1----:R-:W-:-:S05]  /*15c0*/  IMAD.WIDE R30, R26, 0x8, R34 ;  /* 0x000000081a1e7825 */ /* 0x002fca00078e0222 */
[----:B------:R3:W-:Y:S07]  /*15d0*/  STG.E.64 desc[UR12][R30.64], R32 ;  /* 0x000000201e007986 */ /* 0x0007ee000c101b0c */
[----:B------:R-:W-:Y:S05]  /*15e0*/  @!P0 BRA `(.L_x_1379) ;  /* 0xfffffff400e08947 */ /* 0x000fea000383ffff */
.L_x_1373:
[----:B0-----:R-:W-:Y:S05]  /*15f0*/  BSYNC.RECONVERGENT B1 ;  /* 0x0000000000017941 */ /* 0x001fea0003800200 */
.L_x_1372:
[----:B------:R-:W0:Y:S01]  /*1600*/  S2UR UR6, SR_CgaCtaId ;  /* 0x00000000000679c3 */ /* 0x000e220000008800 */
[----:B------:R-:W-:Y:S02]  /*1610*/  UMOV UR5, 0x400 ;  /* 0x0000040000057882 */ /* 0x000fe40000000000 */
[----:B0-----:R-:W-:-:S09]  /*1620*/  ULEA UR5, UR6, UR5, 0x18 ;  /* 0x0000000506057291 */ /* 0x001fd2000f8ec0ff */
[----:B-----5:R-:W4:Y:S03]  /*1630*/  LDS R17, [UR5+0x20] ;  /* 0x00002005ff117984 */ /* 0x020f260008000800 */
.L_x_1360:
[----:B01----:R-:W-:Y:S05]  /*1640*/  BSYNC.RECONVERGENT B0 ;  /* 0x0000000000007941 */ /* 0x003fea0003800200 */
.L_x_1359:
[----:B----4-:R-:W-:Y:S01]  /*1650*/  ISETP.GE.AND P0, PT, R17, 0x1, PT ;  /* 0x000000011100780c */ /* 0x010fe20003f06270 */
[----:B------:R-:W-:-:S12]  /*1660*/  BSSY.RECONVERGENT B1, `(.L_x_1380) ;  /* 0x000013c000017945 */ /* 0x000fd80003800200 */
[----:B------:R-:W-:Y:S05]  /*1670*/  @!P0 BRA `(.L_x_1381) ;  /* 0x0000001000e88947 */ /* 0x000fea0003800000 */
[----:B------:R-:W-:Y:S02]  /*1680*/  IMAD.MOV.U32 R29, RZ, RZ, RZ ;  /* 0x000000ffff1d7224 */ /* 0x000fe400078e00ff */
[----:B---3--:R-:W-:-:S07]  /*1690*/  IMAD.MOV.U32 R30, RZ, RZ, RZ ;  /* 0x000000ffff1e7224 */ /* 0x008fce00078e00ff */
.L_x_1412:
        /* <DEDUP_REMOVED lines=32> */
.L_x_1388:
        /* <DEDUP_REMOVED lines=13> */
.L_x_1387:
[----:B------:R-:W-:Y:S05]  /*1970*/  BSYNC.RECONVERGENT B2 ;  /* 0x0000000000027941 */ /* 0x000fea0003800200 */
.L_x_1386:
[----:B------:R-:W-:Y:S05]  /*1980*/  BRA `(.L_x_1383) ;  /* 0x0000001000007947 */ /* 0x000fea0003800000 */
.L_x_1385:
[----:B------:R-:W-:-:S04]  /*1990*/  UISETP.NE.U32.AND UP0, UPT, UR8, URZ, UPT ;  /* 0x000000ff0800728c */ /* 0x000fc8000bf05070 */
[----:B------:R-:W-:-:S09]  /*19a0*/  UISETP.NE.AND.EX UP0, UPT, UR9, URZ, UPT, UP0 ;  /* 0x000000ff0900728c */ /* 0x000fd2000bf05300 */
[----:B------:R-:W-:Y:S05]  /*19b0*/  BRA.U !UP0, `(.L_x_1389) ;  /* 0x0000000508547547 */ /* 0x000fea000b800000 */
[----:B------:R-:W-:Y:S01]  /*19c0*/  BSSY.RECONVERGENT B2, `(.L_x_1390) ;  /* 0x0000053000027945 */ /* 0x000fe20003800200 */
.L_x_1399:
        /* <DEDUP_REMOVED lines=26> */
.L_x_1397:
        /* <DEDUP_REMOVED lines=24> */
.L_x_1396:
[----:B------:R-:W-:Y:S05]  /*1cf0*/  BRA `(.L_x_1398) ;  /* 0x00000000005c7947 */ /* 0x000fea0003800000 */
.L_x_1395:
        /* <DEDUP_REMOVED lines=23> */
.L_x_1398:
[----:B------:R-:W-:Y:S05]  /*1e70*/  BSYNC.RECONVERGENT B4 ;  /* 0x0000000000047941 */ /* 0x000fea0003800200 */
.L_x_1394:
[----:B------:R-:W0:Y:S02]  /*1e80*/  LDC.64 R18, c[0x0][0x388] ;  /* 0x0000e200ff127b82 */ /* 0x000e240000000a00 */
[----:B0-----:R-:W-:-:S05]  /*1e90*/  IMAD.WIDE R18, R14, 0x8, R18 ;  /* 0x000000080e127825 */ /* 0x001fca00078e0212 */
[----:B------:R1:W-:Y:S02]  /*1ea0*/  STG.E.64 desc[UR12][R18.64], R20 ;  /* 0x0000001412007986 */ /* 0x0003e4000c101b0c */
.L_x_1393:
[----:B------:R-:W-:Y:S05]  /*1eb0*/  BSYNC.RECONVERGENT B3 ;  /* 0x0000000000037941 */ /* 0x000fea0003800200 */
.L_x_1392:
[----:B------:R-:W-:-:S05]  /*1ec0*/  VIADD R36, R36, 0x20 ;  /* 0x0000002024247836 */ /* 0x000fca0000000000 */
[----:B------:R-:W-:-:S13]  /*1ed0*/  ISETP.GE.AND P0, PT, R36, R33, PT ;  /* 0x000000212400720c */ /* 0x000fda0003f06270 */
[----:B------:R-:W-:Y:S05]  /*1ee0*/  @!P0 BRA `(.L_x_1399) ;  /* 0xfffffff800b88947 */ /* 0x000fea000383ffff */
.L_x_1391:
[----:B------:R-:W-:Y:S05]  /*1ef0*/  BSYNC.RECONVERGENT B2 ;  /* 0x0000000000027941 */ /* 0x000fea0003800200 */
.L_x_1390:
[----:B------:R-:W-:Y:S05]  /*1f00*/  BRA `(.L_x_1383) ;  /* 0x0000000800a07947 */ /* 0x000fea0003800000 */
.L_x_1389:
[----:B------:R-:W0:Y:S01]  /*1f10*/  LDC R16, c[0x0][0x390] ;  /* 0x0000e400ff107b82 */ /* 0x000e220000000800 */
[----:B------:R-:W-:Y:S01]  /*1f20*/  BSSY.RECONVERGENT B2, `(.L_x_1400) ;  /* 0x000000a000027945 */ /* 0x000fe20003800200 */
.L_x_1402:
        /* <DEDUP_REMOVED lines=9> */
.L_x_1401:
[----:B------:R-:W-:Y:S05]  /*1fc0*/  BSYNC.RECONVERGENT B2 ;  /* 0x0000000000027941 */ /* 0x000fea0003800200 */
.L_x_1400:
[----:B------:R-:W-:Y:S05]  /*1fd0*/  BRA `(.L_x_1383) ;  /* 0x00000008006c7947 */ /* 0x000fea0003800000 */
.L_x_1384:
        /* <DEDUP_REMOVED lines=10> */
.L_x_1411:
        /* <DEDUP_REMOVED lines=15> */
[----:B------:R-:W-:Y:S01]  /*2170*/  IMAD.MOV.U32 R26, RZ, RZ, 0x80000 ;  /* 0x00080000ff1a7424 */ /* 0x000fe200078e00ff */
[----:B------:R-:W-:-:S05]  /*2180*/  FSEL R23, R27, R25, !P1 ;  /* 0x000000191b177208 */ /* 0x000fca0004800000 */
[----:B------:R-:W-:Y:S01]  /*2190*/  IMAD.MOV.U32 R24, RZ, RZ, R23 ;  /* 0x000000ffff187224 */ /* 0x000fe200078e0017 */
[----:B------:R-:W-:-:S06]  /*21a0*/  DSETP.MIN.AND P1, P2, R22, 9.22337203685477580800e+18, PT ;  /* 0x43e000001600742a */ /* 0x000fcc0003a20000 */
[----:B------:R-:W-:Y:S02]  /*21b0*/  FSEL R25, R24, 448, P1 ;  /* 0x43e0000018197808 */ /* 0x000fe40000800000 */
[----:B------:R-:W-:-:S06]  /*21c0*/  SEL R22, R22, RZ, P1 ;  /* 0x000000ff16167207 */ /* 0x000fcc0000800000 */
[----:B------:R-:W-:-:S05]  /*21d0*/  @P2 LOP3.LUT R25, R26, 0x43e00000, RZ, 0xfc, !PT ;  /* 0x43e000001a192812 */ /* 0x000fca00078efcff */
[----:B------:R-:W-:Y:S02]  /*21e0*/  IMAD.MOV.U32 R23, RZ, RZ, R25 ;  /* 0x000000ffff177224 */ /* 0x000fe400078e0019 */
[----:B------:R-:W-:Y:S02]  /*21f0*/  IMAD.MOV.U32 R25, RZ, RZ, 0x80000 ;  /* 0x00080000ff197424 */ /* 0x000fe400078e00ff */
[----:B------:R-:W-:Y:S02]  /*2200*/  IMAD.MOV.U32 R24, RZ, RZ, R23 ;  /* 0x000000ffff187224 */ /* 0x000fe400078e0017 */
[----:B------:R-:W-:-:S06]  /*2210*/  DSETP.MAX.AND P1, P2, R22, -9.22337203685477580800e+18, PT ;  /* 0xc3e000001600742a */ /* 0x000fcc0003a2f000 */
[----:B------:R-:W-:Y:S01]  /*2220*/  FSEL R27, R24, -448, P1 ;  /* 0xc3e00000181b7808 */ /* 0x000fe20000800000 */
        /* <DEDUP_REMOVED lines=45> */
.L_x_1407:
        /* <DEDUP_REMOVED lines=39> */
.L_x_1409:
[----:B------:R-:W-:-:S05]  /*2770*/  IMAD.MOV.U32 R20, RZ, RZ, -0x1 ;  /* 0xffffffffff147424 */ /* 0x000fca00078e00ff */
[----:B------:R-:W-:-:S04]  /*2780*/  SHF.L.U32 R39, R20, R39, RZ ;  /* 0x0000002714277219 */ /* 0x000fc800000006ff */
[----:B-----5:R-:W-:-:S04]  /*2790*/  LOP3.LUT R39, R25, R39, RZ, 0x30, !PT ;  /* 0x0000002719277212 */ /* 0x020fc800078e30ff */
[CC--:B------:R-:W-:Y:S02]  /*27a0*/  SHF.L.U32 R20, R39.reuse, R40.reuse, RZ ;  /* 0x0000002827147219 */ /* 0x0c0fe400000006ff */
[----:B------:R-:W-:Y:S02]  /*27b0*/  SHF.L.U64.HI R21, R39, R40, RZ ;  /* 0x0000002827157219 */ /* 0x000fe400000102ff */
[----:B------:R-:W-:-:S07]  /*27c0*/  LOP3.LUT R20, R20, R41, RZ, 0xfc, !PT ;  /* 0x0000002914147212 */ /* 0x000fce00078efcff */
.L_x_1410:
[----:B------:R-:W-:Y:S05]  /*27d0*/  BSYNC.RECONVERGENT B4 ;  /* 0x0000000000047941 */ /* 0x000fea0003800200 */
.L_x_1408:
        /* <DEDUP_REMOVED lines=12> */
.L_x_1406:
[----:B------:R-:W-:Y:S05]  /*28a0*/  BSYNC.RECONVERGENT B3 ;  /* 0x0000000000037941 */ /* 0x000fea0003800200 */
.L_x_1405:
[----:B------:R-:W0:Y:S01]  /*28b0*/  LDC.64 R24, c[0x0][0x388] ;  /* 0x0000e200ff187b82 */ /* 0x000e220000000a00 */
[----:B------:R-:W1:Y:S01]  /*28c0*/  F2I.S64.F64.TRUNC R22, R22 ;  /* 0x0000001600167311 */ /* 0x000e62000030d900 */
[----:B------:R-:W-:Y:S01]  /*28d0*/  VIADD R36, R36, 0x20 ;  /* 0x0000002024247836 */ /* 0x000fe20000000000 */
[----:B-1----:R-:W-:-:S05]  /*28e0*/  IADD3 R20, P0, PT, R22, R20, RZ ;  /* 0x0000001416147210 */ /* 0x002fca0007f1e0ff */
[----:B------:R-:W-:Y:S01]  /*28f0*/  IMAD.X R21, R23, 0x1, R21, P0 ;  /* 0x0000000117157824 */ /* 0x000fe200000e0615 */
[----:B------:R-:W-:Y:S01]  /*2900*/  ISETP.GE.AND P0, PT, R36, R33, PT ;  /* 0x000000212400720c */ /* 0x000fe20003f06270 */
[----:B0-----:R-:W-:-:S05]  /*2910*/  IMAD.WIDE R24, R35, 0x8, R24 ;  /* 0x0000000823187825 */ /* 0x001fca00078e0218 */
[----:B------:R1:W-:Y:S07]  /*2920*/  STG.E.64 desc[UR12][R24.64], R20 ;  /* 0x0000001418007986 */ /* 0x0003ee000c101b0c */
[----:B------:R-:W-:Y:S05]  /*2930*/  @!P0 BRA `(.L_x_1411) ;  /* 0xfffffff400d08947 */ /* 0x000fea000383ffff */
.L_x_1404:
[----:B------:R-:W-:Y:S05]  /*2940*/  BSYNC.RECONVERGENT B2 ;  /* 0x0000000000027941 */ /* 0x000fea0003800200 */
.L_x_1403:
[----:B------:R-:W2:Y:S01]  /*2950*/  S2UR UR5, SR_CgaCtaId ;  /* 0x00000000000579c3 */ /* 0x000ea20000008800 */
[----:B------:R-:W-:Y:S02]  /*2960*/  UMOV UR4, 0x400 ;  /* 0x0000040000047882 */ /* 0x000fe40000000000 */
[----:B--2---:R-:W-:-:S09]  /*2970*/  ULEA UR4, UR5, UR4, 0x18 ;  /* 0x0000000405047291 */ /* 0x004fd2000f8ec0ff */
[----:B-----5:R-:W2:Y:S03]  /*2980*/  LDS R17, [UR4+0x20] ;  /* 0x00002004ff117984 */ /* 0x020ea60008000800 */
.L_x_1383:
[----:B------:R-:W-:Y:S05]  /*2990*/  BSYNC.RECONVERGENT B0 ;  /* 0x0000000000007941 */ /* 0x000fea0003800200 */
.L_x_1382:
        /* <DEDUP_REMOVED lines=8> */
.L_x_1381:
[----:B------:R-:W-:Y:S05]  /*2a20*/  BSYNC.RECONVERGENT B1 ;  /* 0x0000000000017941 */ /* 0x000fea0003800200 */
.L_x_1380:
[----:B------:R-:W-:Y:S06]  /*2a30*/  BAR.SYNC.DEFER_BLOCKING 0x0 ;  /* 0x0000000000007b1d */ /* 0x000fec0000010000 */
[----:B------:R-:W-:Y:S05]  /*2a40*/  BRA `(.L_x_1413) ;  /* 0xffffffd400b07947 */ /* 0x000fea000383ffff */
.L_x_1414:
        /* <DEDUP_REMOVED lines=11> */
.L_x_2833:


//--------------------- .text._Z31decompressFullFile_WorkStealingIxEvPK14CompressedDataIT_EPS1_iPi --------------------------
	.section	.text._Z31decompressFullFile_WorkStealingIxEvPK14CompressedDataIT_EPS1_iPi,"ax",@progbits
	.align	128
        .global         _Z31decompressFullFile_WorkStealingIxEvPK14CompressedDataIT_EPS1_iPi
        .type           _Z31decompressFullFile_WorkStealingIxEvPK14CompressedDataIT_EPS1_iPi,@function
        .size           _Z31decompressFullFile_WorkStealingIxEvPK14CompressedDataIT_EPS1_iPi,(.L_x_2834 - _Z31decompressFullFile_WorkStealingIxEvPK14CompressedDataIT_EPS1_iPi)
        .other          _Z31decompressFullFile_WorkStealingIxEvPK14CompressedDataIT_EPS1_iPi,@"STO_CUDA_ENTRY STV_DEFAULT"
_Z31decompressFullFile_WorkStealingIxEvPK14CompressedDataIT_EPS1_iPi:
.text._Z31decompressFullFile_WorkStealingIxEvPK14CompressedDataIT_EPS1_iPi:
        /* <DEDUP_REMOVED lines=19> */
.L_x_1451:
        /* <DEDUP_REMOVED lines=8> */
.L_x_1417:
        /* <DEDUP_REMOVED lines=43> */
.L_x_1416:
[----:B------:R-:W-:-:S13]  /*0460*/  ISETP.GE.AND P0, PT, R30, 0x4, PT ;  /* 0x000000041e00780c */ /* 0x000fda0003f06270 */
[----:B------:R-:W-:Y:S05]  /*0470*/  @!P0 BRA `(.L_x_1417) ;  /* 0xfffffffc004c8947 */ /* 0x000fea000383ffff */
.L_x_1415:
        /* <DEDUP_REMOVED lines=11> */
.L_x_1450:
        /* <DEDUP_REMOVED lines=38> */
.L_x_1433:
        /* <DEDUP_REMOVED lines=13> */
.L_x_1425:
[----:B------:R-:W2:Y:S01]  /*0860*/  LDS.64 R38, [R7+0x18] ;  /* 0x0000180007267984 */ /* 0x000ea20000000a00 */
[----:B-1----:R-:W-:Y:S02]  /*0870*/  DMUL R34, R26, R36 ;  /* 0x000000241a227228 */ /* 0x002fe40000000000 */
[----:B--2---:R-:W-:-:S08]  /*0880*/  DMUL R38, R36, R38 ;  /* 0x0000002624267228 */ /* 0x004fd00000000000 */
[----:B------:R-:W-:-:S08]  /*0890*/  DMUL R38, R36, R38 ;  /* 0x0000002624267228 */ /* 0x000fd00000000000 */
[----:B------:R-:W-:-:S08]  /*08a0*/  DMUL R38, R36, R38 ;  /* 0x0000002624267228 */ /* 0x000fd00000000000 */
[----:B------:R-:W-:-:S08]  /*08b0*/  DFMA R34, R36, R34, R38 ;  /* 0x000000222422722b */ /* 0x000fd00000000026 */
[----:B------:R-:W-:-:S11]  /*08c0*/  DADD R32, R32, R34 ;  /* 0x0000000020207229 */ /* 0x000fd60000000022 */
.L_x_1426:
[----:B------:R-:W-:Y:S05]  /*08d0*/  BSYNC.RECONVERGENT B2 ;  /* 0x0000000000027941 */ /* 0x000fea0003800200 */
.L_x_1424:
[----:B------:R-:W-:-:S04]  /*08e0*/  ISETP.NE.U32.AND P1, PT, R10, RZ, PT ;  /* 0x000000ff0a00720c */ /* 0x000fc80003f25070 */
[----:B------:R-:W-:-:S13]  /*08f0*/  ISETP.NE.AND.EX P1, PT, R11, RZ, PT, P1 ;  /* 0x000000ff0b00720c */ /* 0x000fda0003f25310 */
[----:B------:R-:W-:-:S06]  /*0900*/  @P1 IMAD.WIDE R34, R41, 0x8, R10 ;  /* 0x0000000829221825 */ /* 0x000fcc00078e020a */
[----:B------:R-:W5:Y:S01]  /*0910*/  @P1 LD.E.64 R34, desc[UR6][R34.64] ;  /* 0x0000000622221980 */ /* 0x000f62000c101b00 */
[----:B------:R-:W-:Y:S01]  /*0920*/  DSETP.MIN.AND P2, P3, R32, 9.22337203685477580800e+18, PT ;  /* 0x43e000002000742a */ /* 0x000fe20003b40000 */
[----:B------:R-:W-:Y:S02]  /*0930*/  IMAD.MOV.U32 R36, RZ, RZ, R33 ;  /* 0x000000ffff247224 */ /* 0x000fe400078e0021 */
[----:B------:R-:W-:-:S03]  /*0940*/  IMAD.MOV.U32 R38, RZ, RZ, 0x80000 ;  /* 0x00080000ff267424 */ /* 0x000fc600078e00ff */
[----:B------:R-:W-:Y:S02]  /*0950*/  FSEL R37, R36, 448, P2 ;  /* 0x43e0000024257808 */ /* 0x000fe40001000000 */
[----:B------:R-:W-:-:S06]  /*0960*/  SEL R32, R32, RZ, P2 ;  /* 0x000000ff20207207 */ /* 0x000fcc0001000000 */
[----:B------:R-:W-:-:S05]  /*0970*/  @P3 LOP3.LUT R37, R38, 0x43e00000, RZ, 0xfc, !PT ;  /* 0x43e0000026253812 */ /* 0x000fca00078efcff */
[----:B------:R-:W-:-:S04]  /*0980*/  IMAD.MOV.U32 R33, RZ, RZ, R37 ;  /* 0x000000ffff217224 */ /* 0x000fc800078e0025 */
[----:B------:R-:W-:Y:S02]  /*0990*/  IMAD.MOV.U32 R36, RZ, RZ, R33 ;  /* 0x000000ffff247224 */ /* 0x000fe400078e0021 */
[----:B------:R-:W-:Y:S01]  /*09a0*/  DSETP.MAX.AND P2, P3, R32, -9.22337203685477580800e+18, PT ;  /* 0xc3e000002000742a */ /* 0x000fe20003b4f000 */
[----:B------:R-:W-:-:S05]  /*09b0*/  IMAD.MOV.U32 R33, RZ, RZ, 0x3fe00000 ;  /* 0x3fe00000ff217424 */ /* 0x000fca00078e00ff */
[----:B------:R-:W-:Y:S02]  /*09c0*/  FSEL R37, R36, -448, P2 ;  /* 0xc3e0000024257808 */ /* 0x000fe40001000000 */
        /* <DEDUP_REMOVED lines=37> */
.L_x_1429:
        /* <DEDUP_REMOVED lines=46> */
.L_x_1431:
        /* <DEDUP_REMOVED lines=8> */
.L_x_1432:
[----:B------:R-:W-:Y:S05]  /*0f80*/  BSYNC.RECONVERGENT B3 ;  /* 0x0000000000037941 */ /* 0x000fea0003800200 */
.L_x_1430:
        /* <DEDUP_REMOVED lines=12> */
.L_x_1428:
[----:B------:R-:W-:Y:S05]  /*1050*/  BSYNC.RECONVERGENT B2 ;  /* 0x0000000000027941 */ /* 0x000fea0003800200 */
.L_x_1427:
[----:B------:R-:W2:Y:S01]  /*1060*/  LDC.64 R36, c[0x0][0x388] ;  /* 0x0000e200ff247b82 */ /* 0x000ea20000000a00 */
[----:B------:R-:W3:Y:S01]  /*1070*/  F2I.S64.F64.TRUNC R32, R32 ;  /* 0x0000002000207311 */ /* 0x000ee2000030d900 */
        /* <DEDUP_REMOVED lines=8> */
.L_x_1423:
[----:B------:R-:W-:Y:S05]  /*1100*/  BSYNC.RECONVERGENT B0 ;  /* 0x0000000000007941 */ /* 0x000fea0003800200 */
.L_x_1422:
[----:B------:R-:W-:Y:S05]  /*1110*/  BRA `(.L_x_1434) ;  /* 0x0000000800147947 */ /* 0x000fea0003800000 */
.L_x_1421:
[----:B------:R-:W-:-:S04]  /*1120*/  ISETP.NE.U32.AND P0, PT, R10, RZ, PT ;  /* 0x000000ff0a00720c */ /* 0x000fc80003f05070 */
[----:B------:R-:W-:-:S13]  /*1130*/  ISETP.NE.AND.EX P0, PT, R11, RZ, PT, P0 ;  /* 0x000000ff0b00720c */ /* 0x000fda0003f05300 */
[----:B------:R-:W-:Y:S05]  /*1140*/  @!P0 BRA `(.L_x_1435) ;  /* 0x0000000000488947 */ /* 0x000fea0003800000 */
[----:B------:R-:W-:Y:S01]  /*1150*/  ISETP.GE.AND P0, PT, R2, R5, PT ;  /* 0x000000050200720c */ /* 0x000fe20003f06270 */
[----:B------:R-:W-:-:S12]  /*1160*/  BSSY.RECONVERGENT B0, `(.L_x_1436) ;  /* 0x000000f000007945 */ /* 0x000fd80003800200 */
[----:B------:R-:W-:Y:S05]  /*1170*/  @P0 BRA `(.L_x_1437) ;  /* 0x0000000000340947 */ /* 0x000fea0003800000 */
[----:B------:R-:W-:-:S07]  /*1180*/  IMAD.MOV.U32 R4, RZ, RZ, R2 ;  /* 0x000000ffff047224 */ /* 0x000fce00078e0002 */
.L_x_1438:
        /* <DEDUP_REMOVED lines=12> */
.L_x_1437:
[----:B------:R-:W-:Y:S05]  /*1250*/  BSYNC.RECONVERGENT B0 ;  /* 0x0000000000007941 */ /* 0x000fea0003800200 */
.L_x_1436:
[----:B------:R-:W-:Y:S05]  /*1260*/  BRA `(.L_x_1434) ;  /* 0x0000000400c07947 */ /* 0x000fea0003800000 */
.L_x_1435:
        /* <DEDUP_REMOVED lines=9> */
.L_x_1442:
        /* <DEDUP_REMOVED lines=9> */
.L_x_1441:
[----:B------:R-:W-:Y:S05]  /*1390*/  BSYNC.RECONVERGENT B0 ;  /* 0x0000000000007941 */ /* 0x000fea0003800200 */
.L_x_1440:
[----:B------:R-:W-:Y:S05]  /*13a0*/  BRA `(.L_x_1434) ;  /* 0x0000000400707947 */ /* 0x000fea0003800000 */
.L_x_1439:
[----:B------:R-:W-:-:S13]  /*13b0*/  ISETP.GE.AND P0, PT, R2, R5, PT ;  /* 0x000000050200720c */ /* 0x000fda0003f06270 */
[----:B------:R-:W-:Y:S05]  /*13c0*/  @P0 BRA `(.L_x_1434) ;  /* 0x0000000400680947 */ /* 0x000fea0003800000 */
[----:B------:R-:W-:-:S13]  /*13d0*/  ISETP.GE.U32.AND P0, PT, R6, 0x21, PT ;  /* 0x000000210600780c */ /* 0x000fda0003f06070 */
[----:B------:R-:W-:Y:S05]  /*13e0*/  @!P0 BRA `(.L_x_1443) ;  /* 0x0000000000c88947 */ /* 0x000fea0003800000 */
[----:B------:R-:W-:Y:S01]  /*13f0*/  BSSY.RECONVERGENT B0, `(.L_x_1444) ;  /* 0x0000030000007945 */ /* 0x000fe20003800200 */
[----:B------:R-:W-:-:S07]  /*1400*/  IMAD.MOV.U32 R4, RZ, RZ, R2 ;  /* 0x000000ffff047224 */ /* 0x000fce00078e0002 */
.L_x_1448:
        /* <DEDUP_REMOVED lines=17> */
.L_x_1447:
        /* <DEDUP_REMOVED lines=23> */
.L_x_1446:
[----:B------:R-:W0:Y:S01]  /*1690*/  LDC.64 R26, c[0x0][0x388] ;  /* 0x0000e200ff1a7b82 */ /* 0x000e220000000a00 */
[----:B------:R-:W-:-:S05]  /*16a0*/  VIADD R4, R4, UR8 ;  /* 0x0000000804047c36 */ /* 0x000fca0008000000 */
[----:B------:R-:W-:Y:S01]  /*16b0*/  ISETP.GE.AND P0, PT, R4, R5, PT ;  /* 0x000000050400720c */ /* 0x000fe20003f06270 */
[----:B0-----:R-:W-:-:S05]  /*16c0*/  IMAD.WIDE R26, R7, 0x8, R26 ;  /* 0x00000008071a7825 */ /* 0x001fca00078e021a */
[----:B------:R0:W-:Y:S07]  /*16d0*/  STG.E.64 desc[UR6][R26.64], R28 ;  /* 0x0000001c1a007986 */ /* 0x0001ee000c101b06 */
[----:B------:R-:W-:Y:S05]  /*16e0*/  @!P0 BRA `(.L_x_1448) ;  /* 0xfffffffc00488947 */ /* 0x000fea000383ffff */
.L_x_1445:
[----:B------:R-:W-:Y:S05]  /*16f0*/  BSYNC.RECONVERGENT B0 ;  /* 0x0000000000007941 */ /* 0x000fea0003800200 */
.L_x_1444:
[----:B------:R-:W-:Y:S05]  /*1700*/  BRA `(.L_x_1434) ;  /* 0x0000000000987947 */ /* 0x000fea0003800000 */
.L_x_1443:
[----:B-1----:R-:W-:Y:S02]  /*1710*/  IMAD.MOV.U32 R27, RZ, RZ, -0x1 ;  /* 0xffffffffff1b7424 */ /* 0x002fe400078e00ff */
[----:B------:R-:W-:-:S03]  /*1720*/  IMAD.MOV.U32 R7, RZ, RZ, R2 ;  /* 0x000000ffff077224 */ /* 0x000fc600078e0002 */
[----:B------:R-:W-:-:S07]  /*1730*/  SHF.L.U32 R4, R27, R6, RZ ;  /* 0x000000061b047219 */ /* 0x000fce00000006ff */
.L_x_1449:
        /* <DEDUP_REMOVED lines=35> */
.L_x_1434:
[----:B------:R-:W-:Y:S05]  /*1970*/  WARPSYNC.ALL ;  /* 0x0000000000007948 */ /* 0x000fea0003800000 */
[----:B------:R-:W5:Y:S01]  /*1980*/  S2UR UR5, SR_CgaCtaId ;  /* 0x00000000000579c3 */ /* 0x000f620000008800 */
[----:B------:R-:W-:Y:S02]  /*1990*/  UMOV UR4, 0x400 ;  /* 0x0000040000047882 */ /* 0x000fe40000000000 */
[----:B-----5:R-:W-:-:S09]  /*19a0*/  ULEA UR4, UR5, UR4, 0x18 ;  /* 0x0000000405047291 */ /* 0x020fd2000f8ec0ff */
[----:B0-2---:R-:W0:Y:S03]  /*19b0*/  LDS R28, [UR4+0x10] ;  /* 0x00001004ff1c7984 */ /* 0x005e260008000800 */
.L_x_1420:
[----:B------:R-:W-:Y:S05]  /*19c0*/  BSYNC.RECONVERGENT B1 ;  /* 0x0000000000017941 */ /* 0x000fea0003800200 */
.L_x_1419:
[----:B------:R-:W-:-:S05]  /*19d0*/  VIADD R3, R3, 0x1 ;  /* 0x0000000103037836 */ /* 0x000fca0000000000 */
[----:B0-----:R-:W-:-:S13]  /*19e0*/  ISETP.GE.AND P0, PT, R3, R28, PT ;  /* 0x0000001c0300720c */ /* 0x001fda0003f06270 */
[----:B------:R-:W-:Y:S05]  /*19f0*/  @!P0 BRA `(.L_x_1450) ;  /* 0xffffffe800cc8947 */ /* 0x000fea000383ffff */
.L_x_1418:
[----:B------:R-:W-:Y:S05]  /*1a00*/  WARPSYNC.ALL ;  /* 0x0000000000007948 */ /* 0x000fea0003800000 */
[----:B------:R-:W-:Y:S06]  /*1a10*/  BAR.SYNC.DEFER_BLOCKING 0x0 ;  /* 0x0000000000007b1d */ /* 0x000fec0000010000 */
[----:B------:R-:W-:Y:S05]  /*1a20*/  BRA `(.L_x_1451) ;  /* 0xffffffe400c07947 */ /* 0x000fea000383ffff */
.L_x_1452:
        /* <DEDUP_REMOVED lines=13> */
.L_x_2834:


//--------------------- .text._Z40decompressFullFile_OnTheFly_Optimized_V2IxEvPK14CompressedDataIT_EPS1_i --------------------------
	.section	.text._Z40decompressFullFile_OnTheFly_Optimized_V2IxEvPK14CompressedDataIT_EPS1_i,"ax",@progbits
	.align	128
        .global         _Z40decompressFullFile_OnTheFly_Optimized_V2IxEvPK14CompressedDataIT_EPS1_i
        .type           _Z40decompressFullFile_OnTheFly_Optimized_V2IxEvPK14CompressedDataIT_EPS1_i,@function
        .size           _Z40decompressFullFile_OnTheFly_Optimized_V2IxEvPK14CompressedDataIT_EPS1_i,(.L_x_2835 - _Z40decompressFullFile_OnTheFly_Optimized_V2IxEvPK14CompressedDataIT_EPS1_i)
        .other          _Z40decompressFullFile_OnTheFly_Optimized_V2IxEvPK14CompressedDataIT_EPS1_i,@"STO_CUDA_ENTRY STV_DEFAULT"
_Z40decompressFullFile_OnTheFly_Optimized_V2IxEvPK14CompressedDataIT_EPS1_i:
.text._Z40decompressFullFile_OnTheFly_Optimized_V2IxEvPK14CompressedDataIT_EPS1_i:
        /* <DEDUP_REMOVED lines=42> */
.L_x_1454:
[----:B------:R-:W-:Y:S05]  /*02a0*/  BSYNC.RECONVERGENT B0 ;  /* 0x0000000000007941 */ /* 0x000fea0003800200 */
.L_x_1453:
        /* <DEDUP_REMOVED lines=8> */
.L_x_1470:
        /* <DEDUP_REMOVED lines=20> */
.L_x_1459:
        /* <DEDUP_REMOVED lines=37> */
.L_x_1461:
[----:B------:R-:W-:Y:S02]  /*06c0*/  SHF.R.S32.HI R5, RZ, 0x1f, R7 ;  /* 0x0000001fff057819 */ /* 0x000fe40000011407 */
[----:B------:R-:W-:Y:S02]  /*06d0*/  CS2R R8, SRZ ;  /* 0x0000000000087805 */ /* 0x000fe4000001ff00 */
[----:B------:R-:W-:-:S05]  /*06e0*/  LEA.HI R5, P0, R5, R12, RZ, 0x5 ;  /* 0x0000000c05057211 */ /* 0x000fca00078128ff */
[----:B------:R-:W-:Y:S02]  /*06f0*/  IMAD.X R0, RZ, RZ, R7, P0 ;  /* 0x000000ffff007224 */ /* 0x000fe400000e0607 */
[----:B------:R-:W-:-:S03]  /*0700*/  IMAD.MOV.U32 R7, RZ, RZ, RZ ;  /* 0x000000ffff077224 */ /* 0x000fc600078e00ff */
[----:B------:R-:W-:-:S05]  /*0710*/  SHF.R.S64 R5, R5, 0x5, R0 ;  /* 0x0000000505057819 */ /* 0x000fca0000001000 */
[----:B------:R-:W-:-:S07]  /*0720*/  IMAD R0, R5, -0x20, R12 ;  /* 0xffffffe005007824 */ /* 0x000fce00078e020c */
.L_x_1462:
        /* <DEDUP_REMOVED lines=22> */
.L_x_1460:
[----:B0-----:R-:W-:Y:S05]  /*0890*/  BSYNC.RECONVERGENT B1 ;  /* 0x0000000000017941 */ /* 0x001fea0003800200 */
.L_x_1458:
[----:B------:R-:W-:Y:S05]  /*08a0*/  BRA `(.L_x_1463) ;  /* 0x0000000400d87947 */ /* 0x000fea0003800000 */
.L_x_1457:
        /* <DEDUP_REMOVED lines=11> */
.L_x_1464:
        /* <DEDUP_REMOVED lines=41> */
.L_x_1466:
        /* <DEDUP_REMOVED lines=39> */
.L_x_1468:
[----:B------:R-:W-:-:S05]  /*0e60*/  IMAD.MOV.U32 R5, RZ, RZ, -0x1 ;  /* 0xffffffffff057424 */ /* 0x000fca00078e00ff */
[----:B------:R-:W-:-:S04]  /*0e70*/  SHF.L.U32 R5, R5, R16, RZ ;  /* 0x0000001005057219 */ /* 0x000fc800000006ff */
[----:B-----5:R-:W-:-:S04]  /*0e80*/  LOP3.LUT R5, R15, R5, RZ, 0x30, !PT ;  /* 0x000000050f057212 */ /* 0x020fc800078e30ff */
[CC--:B------:R-:W-:Y:S02]  /*0e90*/  SHF.L.U32 R8, R5.reuse, R12.reuse, RZ ;  /* 0x0000000c05087219 */ /* 0x0c0fe400000006ff */
[----:B------:R-:W-:Y:S02]  /*0ea0*/  SHF.L.U64.HI R9, R5, R12, RZ ;  /* 0x0000000c05097219 */ /* 0x000fe400000102ff */
[----:B------:R-:W-:-:S07]  /*0eb0*/  LOP3.LUT R8, R8, R17, RZ, 0xfc, !PT ;  /* 0x0000001108087212 */ /* 0x000fce00078efcff */
.L_x_1469:
[----:B0-----:R-:W-:Y:S05]  /*0ec0*/  BSYNC.RECONVERGENT B1 ;  /* 0x0000000000017941 */ /* 0x001fea0003800200 */
.L_x_1467:
        /* <DEDUP_REMOVED lines=12> */
.L_x_1465:
[----:B------:R-:W-:Y:S01]  /*0f90*/  IMAD.MOV.U32 R11, RZ, RZ, 0x3fe00000 ;  /* 0x3fe00000ff0b7424 */ /* 0x000fe200078e00ff */
[----:B------:R1:W2:Y:S01]  /*0fa0*/  LDS R2, [R0+0xc] ;  /* 0x00000c0000027984 */ /* 0x0002a20000000800 */
[----:B------:R-:W-:-:S03]  /*0fb0*/  IMAD.MOV.U32 R10, RZ, RZ, RZ ;  /* 0x000000ffff0a7224 */ /* 0x000fc600078e00ff */
[----:B------:R-:W-:-:S06]  /*0fc0*/  LOP3.LUT R11, R11, 0x80000000, R7, 0xb8, !PT ;  /* 0x800000000b0b7812 */ /* 0x000fcc00078eb807 */
[----:B------:R-:W-:-:S10]  /*0fd0*/  DADD.RZ R6, R6, R10 ;  /* 0x0000000006067229 */ /* 0x000fd4000000c00a */
[----:B------:R-:W3:Y:S02]  /*0fe0*/  F2I.S64.F64.TRUNC R6, R6 ;  /* 0x0000000600067311 */ /* 0x000ee4000030d900 */
[----:B---3-5:R-:W-:-:S05]  /*0ff0*/  IADD3 R8, P0, PT, R6, R8, RZ ;  /* 0x0000000806087210 */ /* 0x028fca0007f1e0ff */
[----:B-12---:R-:W-:-:S08]  /*1000*/  IMAD.X R9, R7, 0x1, R9, P0 ;  /* 0x0000000107097824 */ /* 0x006fd000000e0609 */
.L_x_1463:
[----:B------:R-:W1:Y:S02]  /*1010*/  LDC.64 R6, c[0x0][0x388] ;  /* 0x0000e200ff067b82 */ /* 0x000e640000000a00 */
[----:B-1----:R-:W-:-:S05]  /*1020*/  IMAD.WIDE R4, R4, 0x8, R6 ;  /* 0x0000000804047825 */ /* 0x002fca00078e0206 */
[----:B-----5:R1:W-:Y:S02]  /*1030*/  STG.E.64 desc[UR6][R4.64], R8 ;  /* 0x0000000804007986 */ /* 0x0203e4000c101b06 */
.L_x_1456:
[----:B0-----:R-:W-:Y:S05]  /*1040*/  BSYNC.RECONVERGENT B0 ;  /* 0x0000000000007941 */ /* 0x001fea0003800200 */
.L_x_1455:
[----:B------:R-:W-:-:S05]  /*1050*/  VIADD R3, R3, UR4 ;  /* 0x0000000403037c36 */ /* 0x000fca0008000000 */
[----:B------:R-:W-:-:S13]  /*1060*/  ISETP.GE.AND P0, PT, R3, R2, PT ;  /* 0x000000020300720c */ /* 0x000fda0003f06270 */
[----:B------:R-:W-:Y:S05]  /*1070*/  @!P0 BRA `(.L_x_1470) ;  /* 0xfffffff000ac8947 */ /* 0x000fea000383ffff */
[----:B------:R-:W-:Y:S05]  /*1080*/  EXIT ;  /* 0x000000000000794d */ /* 0x000fea0003800000 */
.L_x_1471:
        /* <DEDUP_REMOVED lines=15> */
.L_x_2835:


//--------------------- .text._Z21decompressFullFileFixIxEvPK14CompressedDataIT_EPS1_ii --------------------------
	.section	.text._Z21decompressFullFileFixIxEvPK14CompressedDataIT_EPS1_ii,"ax",@progbits
	.align	128
        .global         _Z21decompressFullFileFixIxEvPK14CompressedDataIT_EPS1_ii
        .type           _Z21decompressFullFileFixIxEvPK14CompressedDataIT_EPS1_ii,@function
        .size           _Z21decompressFullFileFixIxEvPK14CompressedDataIT_EPS1_ii,(.L_x_2836 - _Z21decompressFullFileFixIxEvPK14CompressedDataIT_EPS1_ii)
        .other          _Z21decompressFullFileFixIxEvPK14CompressedDataIT_EPS1_ii,@"STO_CUDA_ENTRY STV_DEFAULT"
_Z21decompressFullFileFixIxEvPK14CompressedDataIT_EPS1_ii:
.text._Z21decompressFullFileFixIxEvPK14CompressedDataIT_EPS1_ii:
        /* <DEDUP_REMOVED lines=29> */
.L_x_1491:
        /* <DEDUP_REMOVED lines=55> */
.L_x_1477:
[----:B------:R-:W-:Y:S05]  /*0540*/  BSYNC.RECONVERGENT B1 ;  /* 0x0000000000017941 */ /* 0x000fea0003800200 */
.L_x_1476:
[----:B------:R2:W-:Y:S02]  /*0550*/  STS [R27+0x20], R13 ;  /* 0x0000200d1b007388 */ /* 0x0005e40000000800 */
.L_x_1475:
[----:B------:R-:W-:Y:S05]  /*0560*/  WARPSYNC.ALL ;  /* 0x0000000000007948 */ /* 0x000fea0003800000 */
[----:B------:R-:W-:Y:S06]  /*0570*/  BAR.SYNC.DEFER_BLOCKING 0x0 ;  /* 0x0000000000007b1d */ /* 0x000fec0000010000 */
.L_x_1474:
        /* <DEDUP_REMOVED lines=15> */
.L_x_1479:
        /* <DEDUP_REMOVED lines=34> */
.L_x_1482:
[----:B------:R-:W-:Y:S01]  /*0890*/  SHF.R.S32.HI R13, RZ, 0x1f, R14 ;  /* 0x0000001fff0d7819 */ /* 0x000fe2000001140e */
[----:B------:R-:W-:-:S03]  /*08a0*/  IMAD.MOV.U32 R0, RZ, RZ, RZ ;  /* 0x000000ffff007224 */ /* 0x000fc600078e00ff */
[----:B------:R-:W-:-:S05]  /*08b0*/  LEA.HI R13, P0, R13, R12, RZ, 0x5 ;  /* 0x0000000c0d0d7211 */ /* 0x000fca00078128ff */
[----:B------:R-:W-:-:S05]  /*08c0*/  IMAD.X R14, RZ, RZ, R14, P0 ;  /* 0x000000ffff0e7224 */ /* 0x000fca00000e060e */
[----:B-1----:R-:W-:Y:S02]  /*08d0*/  SHF.R.S64 R17, R13, 0x5, R14 ;  /* 0x000000050d117819 */ /* 0x002fe4000000100e */
[----:B------:R-:W-:-:S03]  /*08e0*/  CS2R R14, SRZ ;  /* 0x00000000000e7805 */ /* 0x000fc6000001ff00 */
[----:B------:R-:W-:-:S07]  /*08f0*/  IMAD R16, R17, -0x20, R12 ;  /* 0xffffffe011107824 */ /* 0x000fce00078e020c */
.L_x_1484:
        /* <DEDUP_REMOVED lines=22> */
.L_x_1483:
[----:B------:R-:W-:Y:S05]  /*0a60*/  BSYNC.RECONVERGENT B1 ;  /* 0x0000000000017941 */ /* 0x000fea0003800200 */
.L_x_1481:
[----:B------:R-:W0:Y:S02]  /*0a70*/  LDC.64 R12, c[0x0][0x388] ;  /* 0x0000e200ff0c7b82 */ /* 0x000e240000000a00 */
[----:B0-----:R-:W-:-:S05]  /*0a80*/  IMAD.WIDE R12, R23, 0x8, R12 ;  /* 0x00000008170c7825 */ /* 0x001fca00078e020c */
[----:B------:R3:W-:Y:S01]  /*0a90*/  STG.E.64 desc[UR4][R12.64], R14 ;  /* 0x0000000e0c007986 */ /* 0x0007e2000c101b04 */
[----:B------:R-:W-:Y:S05]  /*0aa0*/  BRA `(.L_x_1473) ;  /* 0x0000000400d47947 */ /* 0x000fea0003800000 */
.L_x_1480:
[----:B------:R-:W0:Y:S02]  /*0ab0*/  LDC.64 R12, c[0x0][0x388] ;  /* 0x0000e200ff0c7b82 */ /* 0x000e240000000a00 */
[----:B0-----:R-:W-:-:S05]  /*0ac0*/  IMAD.WIDE R12, R23, 0x8, R12 ;  /* 0x00000008170c7825 */ /* 0x001fca00078e020c */
[----:B------:R4:W-:Y:S01]  /*0ad0*/  STG.E.64 desc[UR4][R12.64], RZ ;  /* 0x000000ff0c007986 */ /* 0x0009e2000c101b04 */
[----:B------:R-:W-:Y:S05]  /*0ae0*/  BRA `(.L_x_1473) ;  /* 0x0000000400c47947 */ /* 0x000fea0003800000 */
.L_x_1478:
        /* <DEDUP_REMOVED lines=12> */
.L_x_1485:
        /* <DEDUP_REMOVED lines=33> */
.L_x_1487:
        /* <DEDUP_REMOVED lines=39> */
.L_x_1489:
[----:B------:R-:W-:-:S05]  /*1030*/  IMAD.MOV.U32 R13, RZ, RZ, -0x1 ;  /* 0xffffffffff0d7424 */ /* 0x000fca00078e00ff */
[----:B------:R-:W-:-:S04]  /*1040*/  SHF.L.U32 R20, R13, R20, RZ ;  /* 0x000000140d147219 */ /* 0x000fc800000006ff */
[----:B-----5:R-:W-:-:S04]  /*1050*/  LOP3.LUT R20, R18, R20, RZ, 0x30, !PT ;  /* 0x0000001412147212 */ /* 0x020fc800078e30ff */
[CC--:B------:R-:W-:Y:S02]  /*1060*/  SHF.L.U32 R14, R20.reuse, R21.reuse, RZ ;  /* 0x00000015140e7219 */ /* 0x0c0fe400000006ff */
[----:B------:R-:W-:Y:S02]  /*1070*/  SHF.L.U64.HI R15, R20, R21, RZ ;  /* 0x00000015140f7219 */ /* 0x000fe400000102ff */
[----:B------:R-:W-:-:S07]  /*1080*/  LOP3.LUT R14, R14, R27, RZ, 0xfc, !PT ;  /* 0x0000001b0e0e7212 */ /* 0x000fce00078efcff */
.L_x_1490:
[----:B------:R-:W-:Y:S05]  /*1090*/  BSYNC.RECONVERGENT B1 ;  /* 0x0000000000017941 */ /* 0x000fea0003800200 */
.L_x_1488:
        /* <DEDUP_REMOVED lines=12> */
.L_x_1486:
[----:B------:R-:W-:Y:S02]  /*1160*/  IMAD.MOV.U32 R13, RZ, RZ, 0x3fe00000 ;  /* 0x3fe00000ff0d7424 */ /* 0x000fe400078e00ff */
[----:B------:R-:W-:-:S03]  /*1170*/  IMAD.MOV.U32 R12, RZ, RZ, RZ ;  /* 0x000000ffff0c7224 */ /* 0x000fc600078e00ff */
[----:B------:R-:W-:-:S06]  /*1180*/  LOP3.LUT R13, R13, 0x80000000, R17, 0xb8, !PT ;  /* 0x800000000d0d7812 */ /* 0x000fcc00078eb811 */
[----:B------:R-:W-:Y:S01]  /*1190*/  DADD.RZ R12, R16, R12 ;  /* 0x00000000100c7229 */ /* 0x000fe2000000c00c */
[----:B------:R-:W0:Y:S09]  /*11a0*/  LDC.64 R16, c[0x0][0x388] ;  /* 0x0000e200ff107b82 */ /* 0x000e320000000a00 */
[----:B------:R-:W1:Y:S02]  /*11b0*/  F2I.S64.F64.TRUNC R12, R12 ;  /* 0x0000000c000c7311 */ /* 0x000e64000030d900 */
[----:B-1---5:R-:W-:Y:S01]  /*11c0*/  IADD3 R14, P0, PT, R12, R14, RZ ;  /* 0x0000000e0c0e7210 */ /* 0x022fe20007f1e0ff */
[----:B0-----:R-:W-:-:S04]  /*11d0*/  IMAD.WIDE R16, R23, 0x8, R16 ;  /* 0x0000000817107825 */ /* 0x001fc800078e0210 */
[----:B------:R-:W-:-:S05]  /*11e0*/  IMAD.X R15, R13, 0x1, R15, P0 ;  /* 0x000000010d0f7824 */ /* 0x000fca00000e060f */
[----:B------:R0:W-:Y:S03]  /*11f0*/  STG.E.64 desc[UR4][R16.64], R14 ;  /* 0x0000000e10007986 */ /* 0x0001e6000c101b04 */
.L_x_1473:
[----:B------:R-:W-:Y:S05]  /*1200*/  BSYNC.RECONVERGENT B0 ;  /* 0x0000000000007941 */ /* 0x000fea0003800200 */
.L_x_1472:
[----:B------:R-:W1:Y:S01]  /*1210*/  LDC R0, c[0x0][0x370] ;  /* 0x0000dc00ff007b82 */ /* 0x000e620000000800 */
[----:B------:R-:W4:Y:S01]  /*1220*/  LDCU UR7, c[0x0][0x390] ;  /* 0x00007200ff0777ac */ /* 0x000f220008000800 */
[----:B-1----:R-:W-:-:S05]  /*1230*/  IMAD R23, R0, UR6, R23 ;  /* 0x0000000600177c24 */ /* 0x002fca000f8e0217 */
[----:B----4-:R-:W-:-:S13]  /*1240*/  ISETP.GE.AND P0, PT, R23, UR7, PT ;  /* 0x0000000717007c0c */ /* 0x010fda000bf06270 */
[----:B------:R-:W-:Y:S05]  /*1250*/  @!P0 BRA `(.L_x_1491) ;  /* 0xffffffec00dc8947 */ /* 0x000fea000383ffff */
[----:B------:R-:W-:Y:S05]  /*1260*/  EXIT ;  /* 0x000000000000794d */ /* 0x000fea0003800000 */
.L_x_1492:
        /* <DEDUP_REMOVED lines=9> */
.L_x_2836:


//--------------------- .text._Z28decompressFullFile_BitPackedIxEvPK14CompressedDataIT_EPS1_i --------------------------
	.section	.text._Z28decompressFullFile_BitPackedIxEvPK14CompressedDataIT_EPS1_i,"ax",@progbits
	.align	128
        .global         _Z28decompressFullFile_BitPackedIxEvPK14CompressedDataIT_EPS1_i
        .type           _Z28decompressFullFile_BitPackedIxEvPK14CompressedDataIT_EPS1_i,@function
        .size           _Z28decompressFullFile_BitPackedIxEvPK14CompressedDataIT_EPS1_i,(.L_x_2837 - _Z28decompressFullFile_BitPackedIxEvPK14CompressedDataIT_EPS1_i)
        .other          _Z28decompressFullFile_BitPackedIxEvPK14CompressedDataIT_EPS1_i,@"STO_CUDA_ENTRY STV_DEFAULT"
_Z28decompressFullFile_BitPackedIxEvPK14CompressedDataIT_EPS1_i:
.text._Z28decompressFullFile_BitPackedIxEvPK14CompressedDataIT_EPS1_i:
        /* <DEDUP_REMOVED lines=26> */
.L_x_1509:
[----:B-----5:R-:W-:Y:S01]  /*01a0*/  ISETP.GE.AND P0, PT, R28, 0x1, PT ;  /* 0x000000011c00780c */ /* 0x020fe20003f06270 */
[----:B------:R-:W-:-:S12]  /*01b0*/  BSSY.RECONVERGENT B0, `(.L_x_1493) ;  /* 0x00000da000007945 */ /* 0x000fd80003800200 */
[----:B0-234-:R-:W-:Y:S05]  /*01c0*/  @!P0 BRA `(.L_x_1494) ;  /* 0x0000000000408947 */ /* 0x01dfea0003800000 */
[----:B------:R-:W-:Y:S02]  /*01d0*/  VIADD R3, R28, 0xffffffff ;  /* 0xffffffff1c037836 */ /* 0x000fe40000000000 */
[----:B------:R-:W-:-:S07]  /*01e0*/  IMAD.MOV.U32 R0, RZ, RZ, RZ ;  /* 0x000000ffff007224 */ /* 0x000fce00078e00ff */
.L_x_1496:
        /* <DEDUP_REMOVED lines=14> */
.L_x_1494:
[----:B0-----:R-:W0:Y:S02]  /*02d0*/  LDC.64 R18, c[0x0][0x388] ;  /* 0x0000e200ff127b82 */ /* 0x001e240000000a00 */
[----:B0-----:R-:W-:-:S05]  /*02e0*/  IMAD.WIDE R18, R2, 0x8, R18 ;  /* 0x0000000802127825 */ /* 0x001fca00078e0212 */
[----:B------:R0:W-:Y:S01]  /*02f0*/  STG.E.64 desc[UR4][R18.64], RZ ;  /* 0x000000ff12007986 */ /* 0x0001e2000c101b04 */
[----:B------:R-:W-:Y:S05]  /*0300*/  BRA `(.L_x_1497) ;  /* 0x0000000c00107947 */ /* 0x000fea0003800000 */
.L_x_1495:
        /* <DEDUP_REMOVED lines=44> */
.L_x_1500:
        /* <DEDUP_REMOVED lines=8> */
.L_x_1502:
        /* <DEDUP_REMOVED lines=23> */
.L_x_1501:
[----:B------:R-:W0:Y:S02]  /*07c0*/  LDC.64 R18, c[0x0][0x388] ;  /* 0x0000e200ff127b82 */ /* 0x000e240000000a00 */
[----:B0-----:R-:W-:-:S05]  /*07d0*/  IMAD.WIDE R18, R2, 0x8, R18 ;  /* 0x0000000802127825 */ /* 0x001fca00078e0212 */
[----:B------:R3:W-:Y:S01]  /*07e0*/  STG.E.64 desc[UR4][R18.64], R20 ;  /* 0x0000001412007986 */ /* 0x0007e2000c101b04 */
[----:B------:R-:W-:Y:S05]  /*07f0*/  BRA `(.L_x_1497) ;  /* 0x0000000400d47947 */ /* 0x000fea0003800000 */
.L_x_1499:
[----:B------:R-:W0:Y:S02]  /*0800*/  LDC.64 R18, c[0x0][0x388] ;  /* 0x0000e200ff127b82 */ /* 0x000e240000000a00 */
[----:B0-----:R-:W-:-:S05]  /*0810*/  IMAD.WIDE R18, R2, 0x8, R18 ;  /* 0x0000000802127825 */ /* 0x001fca00078e0212 */
[----:B------:R4:W-:Y:S01]  /*0820*/  STG.E.64 desc[UR4][R18.64], RZ ;  /* 0x000000ff12007986 */ /* 0x0009e2000c101b04 */
[----:B------:R-:W-:Y:S05]  /*0830*/  BRA `(.L_x_1497) ;  /* 0x0000000400c47947 */ /* 0x000fea0003800000 */
.L_x_1498:
        /* <DEDUP_REMOVED lines=44> */
.L_x_1505:
        /* <DEDUP_REMOVED lines=39> */
.L_x_1507:
[----:B------:R-:W-:-:S05]  /*0d70*/  IMAD.MOV.U32 R19, RZ, RZ, -0x1 ;  /* 0xffffffffff137424 */ /* 0x000fca00078e00ff */
[----:B------:R-:W-:-:S04]  /*0d80*/  SHF.L.U32 R19, R19, R26, RZ ;  /* 0x0000001a13137219 */ /* 0x000fc800000006ff */
[----:B-----5:R-:W-:-:S04]  /*0d90*/  LOP3.LUT R18, R18, R19, RZ, 0x30, !PT ;  /* 0x0000001312127212 */ /* 0x020fc800078e30ff */
[CC--:B------:R-:W-:Y:S02]  /*0da0*/  SHF.L.U32 R0, R18.reuse, R27.reuse, RZ ;  /* 0x0000001b12007219 */ /* 0x0c0fe400000006ff */
[----:B------:R-:W-:Y:S02]  /*0db0*/  SHF.L.U64.HI R24, R18, R27, RZ ;  /* 0x0000001b12187219 */ /* 0x000fe400000102ff */
[----:B------:R-:W-:-:S07]  /*0dc0*/  LOP3.LUT R25, R0, R25, RZ, 0xfc, !PT ;  /* 0x0000001900197212 */ /* 0x000fce00078efcff */
.L_x_1508:
[----:B-1----:R-:W-:Y:S05]  /*0dd0*/  BSYNC.RECONVERGENT B2 ;  /* 0x0000000000027941 */ /* 0x002fea0003800200 */
.L_x_1506:
        /* <DEDUP_REMOVED lines=12> */
.L_x_1504:
[----:B-1----:R-:W-:Y:S05]  /*0ea0*/  BSYNC.RECONVERGENT B1 ;  /* 0x0000000000017941 */ /* 0x002fea0003800200 */
.L_x_1503:
        /* <DEDUP_REMOVED lines=9> */
[----:B------:R0:W-:Y:S03]  /*0f40*/  STG.E.64 desc[UR4][R18.64], R20 ;  /* 0x0000001412007986 */ /* 0x0001e6000c101b04 */
.L_x_1497:
[----:B-1----:R-:W-:Y:S05]  /*0f50*/  BSYNC.RECONVERGENT B0 ;  /* 0x0000000000007941 */ /* 0x002fea0003800200 */
.L_x_1493:
[----:B------:R-:W1:Y:S01]  /*0f60*/  LDCU UR7, c[0x0][0x390] ;  /* 0x00007200ff0777ac */ /* 0x000e620008000800 */
[----:B------:R-:W-:-:S05]  /*0f70*/  IMAD R2, R29, UR6, R2 ;  /* 0x000000061d027c24 */ /* 0x000fca000f8e0202 */
[----:B-1----:R-:W-:-:S13]  /*0f80*/  ISETP.GE.AND P0, PT, R2, UR7, PT ;  /* 0x0000000702007c0c */ /* 0x002fda000bf06270 */
[----:B------:R-:W-:Y:S05]  /*0f90*/  @!P0 BRA `(.L_x_1509) ;  /* 0xfffffff000808947 */ /* 0x000fea000383ffff */
[----:B------:R-:W-:Y:S05]  /*0fa0*/  EXIT ;  /* 0x000000000000794d */ /* 0x000fea0003800000 */
.L_x_1510:
        /* <DEDUP_REMOVED lines=13> */
.L_x_2837:


//--------------------- .text._Z30decompressFullFile_PreUnpackedIxEvPK14CompressedDataIT_EPS1_i --------------------------
	.section	.text._Z30decompressFullFile_PreUnpackedIxEvPK14CompressedDataIT_EPS1_i,"ax",@progbits
	.align	128
        .global         _Z30decompressFullFile_PreUnpackedIxEvPK14CompressedDataIT_EPS1_i
        .type           _Z30decompressFullFile_PreUnpackedIxEvPK14CompressedDataIT_EPS1_i,@function
        .size           _Z30decompressFullFile_PreUnpackedIxEvPK14CompressedDataIT_EPS1_i,(.L_x_2838 - _Z30decompressFullFile_PreUnpackedIxEvPK14CompressedDataIT_EPS1_i)
        .other          _Z30decompressFullFile_PreUnpackedIxEvPK14CompressedDataIT_EPS1_i,@"STO_CUDA_ENTRY STV_DEFAULT"
_Z30decompressFullFile_PreUnpackedIxEvPK14CompressedDataIT_EPS1_i:
.text._Z30decompressFullFile_PreUnpackedIxEvPK14CompressedDataIT_EPS1_i:
        /* <DEDUP_REMOVED lines=26> */
.L_x_1517:
[----:B------:R-:W-:Y:S01]  /*01a0*/  ISETP.GE.AND P0, PT, R26, 0x1, PT ;  /* 0x000000011a00780c */ /* 0x000fe20003f06270 */
[----:B------:R-:W-:-:S12]  /*01b0*/  BSSY.RECONVERGENT B0, `(.L_x_1511) ;  /* 0x000003c000007945 */ /* 0x000fd80003800200 */
[----:B012---:R-:W-:Y:S05]  /*01c0*/  @!P0 BRA `(.L_x_1512) ;  /* 0x0000000000508947 */ /* 0x007fea0003800000 */
[----:B------:R-:W-:Y:S01]  /*01d0*/  IMAD.MOV.U32 R12, RZ, RZ, RZ ;  /* 0x000000ffff0c7224 */ /* 0x000fe200078e00ff */
[----:B------:R-:W-:-:S07]  /*01e0*/  MOV R13, R24 ;  /* 0x00000018000d7202 */ /* 0x000fce0000000f00 */
.L_x_1514:
        /* <DEDUP_REMOVED lines=12> */
[C---:B------:R-:W-:Y:S01]  /*02b0*/  @P0 VIADD R15, R29.reuse, 0x1 ;  /* 0x000000011d0f0836 */ /* 0x040fe20000000000 */
[----:B------:R-:W-:-:S03]  /*02c0*/  @!P0 IADD3 R14, PT, PT, R29, -0x1, RZ ;  /* 0xffffffff1d0e8810 */ /* 0x000fc60007ffe0ff */
[----:B------:R-:W-:Y:S01]  /*02d0*/  IMAD.MOV.U32 R12, RZ, RZ, R15 ;  /* 0x000000ffff0c7224 */ /* 0x000fe200078e000f */
[-C--:B------:R-:W-:Y:S02]  /*02e0*/  ISETP.GT.AND P0, PT, R15, R14.reuse, PT ;  /* 0x0000000e0f00720c */ /* 0x080fe40003f04270 */
[----:B------:R-:W-:-:S11]  /*02f0*/  MOV R13, R14 ;  /* 0x0000000e000d7202 */ /* 0x000fd60000000f00 */
[----:B------:R-:W-:Y:S05]  /*0300*/  @!P0 BRA `(.L_x_1514) ;  /* 0xfffffffc00b88947 */ /* 0x000fea000383ffff */
.L_x_1512:
[----:B------:R-:W0:Y:S02]  /*0310*/  LDC.64 R12, c[0x0][0x388] ;  /* 0x0000e200ff0c7b82 */ /* 0x000e240000000a00 */
[----:B0-----:R-:W-:-:S05]  /*0320*/  IMAD.WIDE R12, R25, 0x8, R12 ;  /* 0x00000008190c7825 */ /* 0x001fca00078e020c */
[----:B------:R2:W-:Y:S01]  /*0330*/  STG.E.64 desc[UR4][R12.64], RZ ;  /* 0x000000ff0c007986 */ /* 0x0005e2000c101b04 */
[----:B------:R-:W-:Y:S05]  /*0340*/  BRA `(.L_x_1515) ;  /* 0x0000000000887947 */ /* 0x000fea0003800000 */
.L_x_1513:
        /* <DEDUP_REMOVED lines=10> */
.L_x_1516:
        /* <DEDUP_REMOVED lines=13> */
[----:B------:R-:W-:Y:S01]  /*04c0*/  IMAD.MOV.U32 R15, RZ, RZ, 0x3fe00000 ;  /* 0x3fe00000ff0f7424 */ /* 0x000fe200078e00ff */
[----:B------:R-:W-:-:S06]  /*04d0*/  MOV R14, RZ ;  /* 0x000000ff000e7202 */ /* 0x000fcc0000000f00 */
[----:B---3--:R-:W-:Y:S01]  /*04e0*/  @!P0 DFMA R12, R16, R20, R12 ;  /* 0x00000014100c822b */ /* 0x008fe2000000000c */
[----:B------:R-:W0:Y:S09]  /*04f0*/  LDC.64 R16, c[0x0][0x388] ;  /* 0x0000e200ff107b82 */ /* 0x000e320000000a00 */
[----:B------:R-:W-:-:S06]  /*0500*/  LOP3.LUT R15, R15, 0x80000000, R13, 0xb8, !PT ;  /* 0x800000000f0f7812 */ /* 0x000fcc00078eb80d */
[----:B------:R-:W-:-:S10]  /*0510*/  DADD.RZ R12, R14, R12 ;  /* 0x000000000e0c7229 */ /* 0x000fd4000000c00c */
[----:B------:R-:W4:Y:S01]  /*0520*/  F2I.S64.F64.TRUNC R12, R12 ;  /* 0x0000000c000c7311 */ /* 0x000f22000030d900 */
[----:B0-----:R-:W-:Y:S01]  /*0530*/  IMAD.WIDE R16, R25, 0x8, R16 ;  /* 0x0000000819107825 */ /* 0x001fe200078e0210 */
[----:B----4-:R-:W-:-:S05]  /*0540*/  IADD3 R14, P0, PT, R18, R12, RZ ;  /* 0x0000000c120e7210 */ /* 0x010fca0007f1e0ff */
[----:B------:R-:W-:-:S05]  /*0550*/  IMAD.X R15, R19, 0x1, R13, P0 ;  /* 0x00000001130f7824 */ /* 0x000fca00000e060d */
[----:B------:R1:W-:Y:S03]  /*0560*/  STG.E.64 desc[UR4][R16.64], R14 ;  /* 0x0000000e10007986 */ /* 0x0003e6000c101b04 */
.L_x_1515:
[----:B------:R-:W-:Y:S05]  /*0570*/  BSYNC.RECONVERGENT B0 ;  /* 0x0000000000007941 */ /* 0x000fea0003800200 */
.L_x_1511:
[----:B------:R-:W3:Y:S01]  /*0580*/  LDCU UR6, c[0x0][0x390] ;  /* 0x00007200ff0677ac */ /* 0x000ee20008000800 */
[----:B------:R-:W-:-:S04]  /*0590*/  IADD3 R25, PT, PT, R0, R25, RZ ;  /* 0x0000001900197210 */ /* 0x000fc80007ffe0ff */
[----:B---3--:R-:W-:-:S13]  /*05a0*/  ISETP.GE.AND P0, PT, R25, UR6, PT ;  /* 0x0000000619007c0c */ /* 0x008fda000bf06270 */
[----:B------:R-:W-:Y:S05]  /*05b0*/  @!P0 BRA `(.L_x_1517) ;  /* 0xfffffff800f88947 */ /* 0x000fea000383ffff */
[----:B------:R-:W-:Y:S05]  /*05c0*/  EXIT ;  /* 0x000000000000794d */ /* 0x000fea0003800000 */
.L_x_1518:
        /* <DEDUP_REMOVED lines=11> */
.L_x_2838:


//--------------------- .text._Z29randomAccessPreUnpackedKernelIxEvPKiS1_S1_PKdPKxS1_PT_ii --------------------------
	.section	.text._Z29randomAccessPreUnpackedKernelIxEvPKiS1_S1_PKdPKxS1_PT_ii,"ax",@progbits
	.align	128
        .global         _Z29randomAccessPreUnpackedKernelIxEvPKiS1_S1_PKdPKxS1_PT_ii
        .type           _Z29randomAccessPreUnpackedKernelIxEvPKiS1_S1_PKdPKxS1_PT_ii,@function
        .size           _Z29randomAccessPreUnpackedKernelIxEvPKiS1_S1_PKdPKxS1_PT_ii,(.L_x_2839 - _Z29randomAccessPreUnpackedKernelIxEvPKiS1_S1_PKdPKxS1_PT_ii)
        .other          _Z29randomAccessPreUnpackedKernelIxEvPKiS1_S1_PKdPKxS1_PT_ii,@"STO_CUDA_ENTRY STV_DEFAULT"
_Z29randomAccessPreUnpackedKernelIxEvPKiS1_S1_PKdPKxS1_PT_ii:
.text._Z29randomAccessPreUnpackedKernelIxEvPKiS1_S1_PKdPKxS1_PT_ii:
        /* <DEDUP_REMOVED lines=21> */
.L_x_1522:
        /* <DEDUP_REMOVED lines=13> */
[----:B------:R-:W-:Y:S02]  /*0220*/  IMAD.MOV.U32 R4, RZ, RZ, R12 ;  /* 0x000000ffff047224 */ /* 0x000fe400078e000c */
[----:B------:R-:W-:Y:S01]  /*0230*/  IMAD.MOV.U32 R3, RZ, RZ, R13 ;  /* 0x000000ffff037224 */ /* 0x000fe200078e000d */
[----:B------:R-:W-:-:S13]  /*0240*/  ISETP.GT.AND P0, PT, R12, R13, PT ;  /* 0x0000000d0c00720c */ /* 0x000fda0003f04270 */
[----:B------:R-:W-:Y:S05]  /*0250*/  @!P0 BRA `(.L_x_1522) ;  /* 0xfffffffc00bc8947 */ /* 0x000fea000383ffff */
[----:B------:R-:W-:Y:S05]  /*0260*/  BRA `(.L_x_1523) ;  /* 0x0000000400107947 */ /* 0x000fea0003800000 */
.L_x_1520:
[----:B------:R-:W-:-:S09]  /*0270*/  UISETP.GE.AND UP0, UPT, UR5, 0x1, UPT ;  /* 0x000000010500788c */ /* 0x000fd2000bf06270 */
[----:B------:R-:W-:Y:S05]  /*0280*/  BRA.U !UP0, `(.L_x_1523) ;  /* 0x0000000508087547 */ /* 0x000fea000b800000 */
[----:B------:R-:W0:Y:S08]  /*0290*/  LDC.64 R4, c[0x0][0x380] ;  /* 0x0000e000ff047b82 */ /* 0x000e300000000a00 */
[----:B------:R-:W1:Y:S01]  /*02a0*/  LDC.64 R6, c[0x0][0x388] ;  /* 0x0000e200ff067b82 */ /* 0x000e620000000a00 */
[----:B0-----:R-:W2:Y:S04]  /*02b0*/  LDG.E.CONSTANT R5, desc[UR6][R4.64] ;  /* 0x0000000604057981 */ /* 0x001ea8000c1e9900 */
[----:B-1----:R-:W3:Y:S01]  /*02c0*/  LDG.E.CONSTANT R7, desc[UR6][R6.64] ;  /* 0x0000000606077981 */ /* 0x002ee2000c1e9900 */
[----:B------:R-:W-:Y:S01]  /*02d0*/  HFMA2 R3, -RZ, RZ, 0, 0 ;  /* 0x00000000ff037431 */ /* 0x000fe200000001ff */
        /* <DEDUP_REMOVED lines=34> */
[----:B------:R-:W-:Y:S01]  /*0500*/  HFMA2 R3, -RZ, RZ, 0, 2.384185791015625e-07 ;  /* 0x00000004ff037431 */ /* 0x000fe200000001ff */
        /* <DEDUP_REMOVED lines=26> */
.L_x_1523:
[----:B-----5:R-:W0:Y:S02]  /*06b0*/  LDC.64 R2, c[0x0][0x3b0] ;  /* 0x0000ec00ff027b82 */ /* 0x020e240000000a00 */
[----:B0-----:R-:W-:-:S05]  /*06c0*/  IMAD.WIDE R2, R0, 0x8, R2 ;  /* 0x0000000800027825 */ /* 0x001fca00078e0202 */
[----:B------:R-:W-:Y:S01]  /*06d0*/  STG.E.64 desc[UR6][R2.64], RZ ;  /* 0x000000ff02007986 */ /* 0x000fe2000c101b06 */
[----:B------:R-:W-:Y:S05]  /*06e0*/  EXIT ;  /* 0x000000000000794d */ /* 0x000fea0003800000 */
.L_x_1521:
[----:B------:R-:W-:Y:S05]  /*06f0*/  BSYNC.RECONVERGENT B0 ;  /* 0x0000000000007941 */ /* 0x000fea0003800200 */
.L_x_1519:
        /* <DEDUP_REMOVED lines=13> */
[C---:B------:R-:W-:Y:S01]  /*07d0*/  SHF.L.U32 R15, R3.reuse, 0x2, RZ ;  /* 0x00000002030f7819 */ /* 0x040fe200000006ff */
[----:B0-----:R-:W-:-:S06]  /*07e0*/  IMAD.WIDE.U32 R6, R3, 0x4, R6 ;  /* 0x0000000403067825 */ /* 0x001fcc00078e0006 */
[----:B------:R-:W2:Y:S01]  /*07f0*/  LDG.E.CONSTANT R7, desc[UR6][R6.64] ;  /* 0x0000000606077981 */ /* 0x000ea2000c1e9900 */
[----:B------:R-:W-:Y:S01]  /*0800*/  ISETP.NE.AND P0, PT, R10, 0x2, PT ;  /* 0x000000020a00780c */ /* 0x000fe20003f05270 */
        /* <DEDUP_REMOVED lines=11> */
[----:B---3--:R-:W-:Y:S01]  /*08c0*/  DFMA R2, R10, R2, R8 ;  /* 0x000000020a02722b */ /* 0x008fe20000000008 */
[----:B------:R-:W-:-:S07]  /*08d0*/  IMAD.MOV.U32 R8, RZ, RZ, 0x80000 ;  /* 0x00080000ff087424 */ /* 0x000fce00078e00ff */
[----:B----4-:R-:W-:-:S08]  /*08e0*/  @!P0 DFMA R2, R12, R6, R2 ;  /* 0x000000060c02822b */ /* 0x010fd00000000002 */
[----:B------:R-:W-:Y:S02]  /*08f0*/  DSETP.MIN.AND P0, P1, R2, 9.22337203685477580800e+18, PT ;  /* 0x43e000000200742a */ /* 0x000fe40003900000 */
[----:B------:R-:W-:-:S04]  /*0900*/  IMAD.MOV.U32 R7, RZ, RZ, R3 ;  /* 0x000000ffff077224 */ /* 0x000fc800078e0003 */
[----:B------:R-:W-:Y:S02]  /*0910*/  SEL R2, R2, RZ, P0 ;  /* 0x000000ff02027207 */ /* 0x000fe40000000000 */
[----:B------:R-:W-:-:S06]  /*0920*/  FSEL R7, R7, 448, P0 ;  /* 0x43e0000007077808 */ /* 0x000fcc0000000000 */
[----:B------:R-:W-:-:S04]  /*0930*/  @P1 LOP3.LUT R7, R8, 0x43e00000, RZ, 0xfc, !PT ;  /* 0x43e0000008071812 */ /* 0x000fc800078efcff */
[----:B------:R-:W-:Y:S01]  /*0940*/  MOV R3, R7 ;  /* 0x0000000700037202 */ /* 0x000fe20000000f00 */
[----:B------:R-:W-:-:S04]  /*0950*/  IMAD.MOV.U32 R7, RZ, RZ, 0x80000 ;  /* 0x00080000ff077424 */ /* 0x000fc800078e00ff */
[----:B------:R-:W-:Y:S01]  /*0960*/  IMAD.MOV.U32 R6, RZ, RZ, R3 ;  /* 0x000000ffff067224 */ /* 0x000fe200078e0003 */
[----:B------:R-:W-:-:S06]  /*0970*/  DSETP.MAX.AND P0, P1, R2, -9.22337203685477580800e+18, PT ;  /* 0xc3e000000200742a */ /* 0x000fcc000390f000 */
[----:B------:R-:W-:Y:S01]  /*0980*/  FSEL R9, R6, -448, P0 ;  /* 0xc3e0000006097808 */ /* 0x000fe20000000000 */
[----:B------:R-:W-:Y:S01]  /*0990*/  IMAD.MOV.U32 R6, RZ, RZ, RZ ;  /* 0x000000ffff067224 */ /* 0x000fe200078e00ff */
[----:B------:R-:W-:-:S06]  /*09a0*/  SEL R2, R2, RZ, P0 ;  /* 0x000000ff02027207 */ /* 0x000fcc0000000000 */
[----:B------:R-:W-:Y:S01]  /*09b0*/  @P1 LOP3.LUT R9, R7, 0xc3e00000, RZ, 0xfc, !PT ;  /* 0xc3e0000007091812 */ /* 0x000fe200078efcff */
[----:B------:R-:W-:-:S03]  /*09c0*/  IMAD.MOV.U32 R7, RZ, RZ, 0x3fe00000 ;  /* 0x3fe00000ff077424 */ /* 0x000fc600078e00ff */
[----:B------:R-:W-:-:S04]  /*09d0*/  MOV R3, R9 ;  /* 0x0000000900037202 */ /* 0x000fc80000000f00 */
[----:B------:R-:W-:-:S06]  /*09e0*/  LOP3.LUT R7, R7, 0x80000000, R3, 0xb8, !PT ;  /* 0x8000000007077812 */ /* 0x000fcc00078eb803 */
[----:B------:R-:W-:Y:S01]  /*09f0*/  DADD.RZ R2, R2, R6 ;  /* 0x0000000002027229 */ /* 0x000fe2000000c006 */
[----:B------:R-:W0:Y:S09]  /*0a00*/  LDC.64 R6, c[0x0][0x3b0] ;  /* 0x0000ec00ff067b82 */ /* 0x000e320000000a00 */
[----:B------:R-:W5:Y:S02]  /*0a10*/  F2I.S64.F64.TRUNC R2, R2 ;  /* 0x0000000200027311 */ /* 0x000f64000030d900 */
[----:B-----5:R-:W-:Y:S01]  /*0a20*/  IADD3 R4, P0, PT, R4, R2, RZ ;  /* 0x0000000204047210 */ /* 0x020fe20007f1e0ff */
[----:B0-----:R-:W-:-:S04]  /*0a30*/  IMAD.WIDE R6, R0, 0x8, R6 ;  /* 0x0000000800067825 */ /* 0x001fc800078e0206 */
[----:B------:R-:W-:-:S05]  /*0a40*/  IMAD.X R5, R5, 0x1, R3, P0 ;  /* 0x0000000105057824 */ /* 0x000fca00000e0603 */
[----:B------:R-:W-:Y:S01]  /*0a50*/  STG.E.64 desc[UR6][R6.64], R4 ;  /* 0x0000000406007986 */ /* 0x000fe2000c101b06 */
[----:B------:R-:W-:Y:S05]  /*0a60*/  EXIT ;  /* 0x000000000000794d */ /* 0x000fea0003800000 */
.L_x_1524:
        /* <DEDUP_REMOVED lines=9> */
.L_x_2839:


//--------------------- .text._Z34randomAccessFixedPreUnpackedKernelIxEvPKiPKdPKxS1_PT_ii --------------------------
	.section	.text._Z34randomAccessFixedPreUnpackedKernelIxEvPKiPKdPKxS1_PT_ii,"ax",@progbits
	.align	128
        .global         _Z34randomAccessFixedPreUnpackedKernelIxEvPKiPKdPKxS1_PT_ii
        .type           _Z34randomAccessFixedPreUnpackedKernelIxEvPKiPKdPKxS1_PT_ii,@function
        .size           _Z34randomAccessFixedPreUnpackedKernelIxEvPKiPKdPKxS1_PT_ii,(.L_x_2840 - _Z34randomAccessFixedPreUnpackedKernelIxEvPKiPKdPKxS1_PT_ii)
        .other          _Z34randomAccessFixedPreUnpackedKernelIxEvPKiPKdPKxS1_PT_ii,@"STO_CUDA_ENTRY STV_DEFAULT"
_Z34randomAccessFixedPreUnpackedKernelIxEvPKiPKdPKxS1_PT_ii:
.text._Z34randomAccessFixedPreUnpackedKernelIxEvPKiPKdPKxS1_PT_ii:
        /* <DEDUP_REMOVED lines=64> */
.L_x_1526:
        /* <DEDUP_REMOVED lines=19> */
.L_x_1527:
[----:B------:R-:W-:Y:S05]  /*0530*/  BSYNC.RECONVERGENT B0 ;  /* 0x0000000000007941 */ /* 0x000fea0003800200 */
.L_x_1525:
        /* <DEDUP_REMOVED lines=42> */
.L_x_1529:
[----:B------:R-:W-:-:S06]  /*07e0*/  IMAD.WIDE R8, R21, 0x8, R14 ;  /* 0x0000000815087825 */ /* 0x000fcc00078e020e */
[----:B------:R-:W5:Y:S02]  /*07f0*/  LDG.E.64.CONSTANT R8, desc[UR4][R8.64] ;  /* 0x0000000408087981 */ /* 0x000f64000c1e9b00 */
.L_x_1530:
[----:B------:R-:W-:Y:S05]  /*0800*/  BSYNC.RECONVERGENT B0 ;  /* 0x0000000000007941 */ /* 0x000fea0003800200 */
.L_x_1528:
        /* <DEDUP_REMOVED lines=40> */
.L_x_1532:
[----:B------:R-:W-:-:S06]  /*0a90*/  IMAD.WIDE R8, R2, 0x8, R14 ;  /* 0x0000000802087825 */ /* 0x000fcc00078e020e */
[----:B------:R-:W5:Y:S02]  /*0aa0*/  LDG.E.64.CONSTANT R8, desc[UR4][R8.64] ;  /* 0x0000000408087981 */ /* 0x000f64000c1e9b00 */
.L_x_1533:
[----:B------:R-:W-:Y:S05]  /*0ab0*/  BSYNC.RECONVERGENT B0 ;  /* 0x0000000000007941 */ /* 0x000fea0003800200 */
.L_x_1531:
        /* <DEDUP_REMOVED lines=40> */
.L_x_1535:
[----:B------:R-:W-:-:S05]  /*0d40*/  IMAD.WIDE R14, R3, 0x8, R14 ;  /* 0x00000008030e7825 */ /* 0x000fca00078e020e */
[----:B------:R1:W5:Y:S02]  /*0d50*/  LDG.E.64.CONSTANT R2, desc[UR4][R14.64] ;  /* 0x000000040e027981 */ /* 0x000364000c1e9b00 */
.L_x_1536:
[----:B------:R-:W-:Y:S05]  /*0d60*/  BSYNC.RECONVERGENT B0 ;  /* 0x0000000000007941 */ /* 0x000fea0003800200 */
.L_x_1534:
[----:B-----5:R-:W-:Y:S01]  /*0d70*/  STG.E.64 desc[UR4][R16.64+0x18], R2 ;  /* 0x0000180210007986 */ /* 0x020fe2000c101b04 */
[----:B------:R-:W-:Y:S05]  /*0d80*/  EXIT ;  /* 0x000000000000794d */ /* 0x000fea0003800000 */
.L_x_1537:
        /* <DEDUP_REMOVED lines=15> */
.L_x_2840:


//--------------------- .text._Z21unpackAllDeltasKernelIxEvPKiS1_S1_S1_PKlPKjPxii --------------------------
	.section	.text._Z21unpackAllDeltasKernelIxEvPKiS1_S1_S1_PKlPKjPxii,"ax",@progbits
	.align	128
        .global         _Z21unpackAllDeltasKernelIxEvPKiS1_S1_S1_PKlPKjPxii
        .type           _Z21unpackAllDeltasKernelIxEvPKiS1_S1_S1_PKlPKjPxii,@function
        .size           _Z21unpackAllDeltasKernelIxEvPKiS1_S1_S1_PKlPKjPxii,(.L_x_2841 - _Z21unpackAllDeltasKernelIxEvPKiS1_S1_S1_PKlPKjPxii)
        .other          _Z21unpackAllDeltasKernelIxEvPKiS1_S1_S1_PKlPKjPxii,@"STO_CUDA_ENTRY STV_DEFAULT"
_Z21unpackAllDeltasKernelIxEvPKiS1_S1_S1_PKlPKjPxii:
.text._Z21unpackAllDeltasKernelIxEvPKiS1_S1_S1_PKlPKjPxii:
        /* <DEDUP_REMOVED lines=14> */
.L_x_1557:
        /* <DEDUP_REMOVED lines=31> */
.L_x_1543:
        /* <DEDUP_REMOVED lines=21> */
.L_x_1542:
[----:B------:R-:W-:Y:S02]  /*0420*/  IMAD.MOV.U32 R8, RZ, RZ, R4 ;  /* 0x000000ffff087224 */ /* 0x000fe400078e0004 */
[----:B------:R-:W-:-:S07]  /*0430*/  IMAD.MOV.U32 R9, RZ, RZ, R5 ;  /* 0x000000ffff097224 */ /* 0x000fce00078e0005 */
.L_x_1541:
[----:B---3--:R-:W-:Y:S05]  /*0440*/  BSYNC.RELIABLE B1 ;  /* 0x0000000000017941 */ /* 0x008fea0003800100 */
.L_x_1540:
[----:B------:R-:W-:-:S13]  /*0450*/  ISETP.NE.AND P0, PT, R13, -0x1, PT ;  /* 0xffffffff0d00780c */ /* 0x000fda0003f05270 */
[----:B------:R-:W-:Y:S05]  /*0460*/  @P0 BRA `(.L_x_1544) ;  /* 0x0000000000100947 */ /* 0x000fea0003800000 */
.L_x_1539:
[----:B------:R-:W0:Y:S02]  /*0470*/  LDC.64 R4, c[0x0][0x3b0] ;  /* 0x0000ec00ff047b82 */ /* 0x000e240000000a00 */
[----:B0-----:R-:W-:-:S05]  /*0480*/  IMAD.WIDE R4, R0, 0x8, R4 ;  /* 0x0000000800047825 */ /* 0x001fca00078e0204 */
[----:B--2---:R0:W-:Y:S01]  /*0490*/  STG.E.64 desc[UR14][R4.64], RZ ;  /* 0x000000ff04007986 */ /* 0x0041e2000c101b0e */
[----:B------:R-:W-:Y:S05]  /*04a0*/  BRA `(.L_x_1545) ;  /* 0x0000000800c87947 */ /* 0x000fea0003800000 */
.L_x_1544:
        /* <DEDUP_REMOVED lines=50> */
.L_x_1550:
        /* <DEDUP_REMOVED lines=8> */
.L_x_1551:
        /* <DEDUP_REMOVED lines=22> */
.L_x_1549:
[----:B------:R-:W-:Y:S05]  /*09b0*/  BSYNC.RECONVERGENT B2 ;  /* 0x0000000000027941 */ /* 0x000fea0003800200 */
.L_x_1548:
[----:B------:R-:W-:Y:S05]  /*09c0*/  BRA `(.L_x_1552) ;  /* 0x0000000400707947 */ /* 0x000fea0003800000 */
.L_x_1547:
        /* <DEDUP_REMOVED lines=34> */
.L_x_1553:
        /* <DEDUP_REMOVED lines=39> */
.L_x_1555:
[----:B------:R-:W-:-:S05]  /*0e60*/  IMAD.MOV.U32 R5, RZ, RZ, -0x1 ;  /* 0xffffffffff057424 */ /* 0x000fca00078e00ff */
[----:B------:R-:W-:-:S04]  /*0e70*/  SHF.L.U32 R4, R5, R14, RZ ;  /* 0x0000000e05047219 */ /* 0x000fc800000006ff */
[----:B-----5:R-:W-:-:S04]  /*0e80*/  LOP3.LUT R4, R12, R4, RZ, 0x30, !PT ;  /* 0x000000040c047212 */ /* 0x020fc800078e30ff */
[CC--:B------:R-:W-:Y:S02]  /*0e90*/  SHF.L.U32 R6, R4.reuse, R9.reuse, RZ ;  /* 0x0000000904067219 */ /* 0x0c0fe400000006ff */
[----:B------:R-:W-:Y:S02]  /*0ea0*/  SHF.L.U64.HI R7, R4, R9, RZ ;  /* 0x0000000904077219 */ /* 0x000fe400000102ff */
[----:B------:R-:W-:-:S07]  /*0eb0*/  LOP3.LUT R6, R6, R11, RZ, 0xfc, !PT ;  /* 0x0000000b06067212 */ /* 0x000fce00078efcff */
.L_x_1556:
[----:B------:R-:W-:Y:S05]  /*0ec0*/  BSYNC.RECONVERGENT B2 ;  /* 0x0000000000027941 */ /* 0x000fea0003800200 */
.L_x_1554:
        /* <DEDUP_REMOVED lines=12> */
.L_x_1552:
[----:B------:R-:W-:Y:S05]  /*0f90*/  BSYNC.RECONVERGENT B1 ;  /* 0x0000000000017941 */ /* 0x000fea0003800200 */
.L_x_1546:
[----:B------:R-:W0:Y:S02]  /*0fa0*/  LDC.64 R4, c[0x0][0x3b0] ;  /* 0x0000ec00ff047b82 */ /* 0x000e240000000a00 */
[----:B0-----:R-:W-:-:S05]  /*0fb0*/  IMAD.WIDE R4, R0, 0x8, R4 ;  /* 0x0000000800047825 */ /* 0x001fca00078e0204 */
[----:B------:R1:W-:Y:S02]  /*0fc0*/  STG.E.64 desc[UR14][R4.64], R6 ;  /* 0x0000000604007986 */ /* 0x0003e4000c101b0e */
.L_x_1545:
[----:B---3--:R-:W-:Y:S05]  /*0fd0*/  BSYNC.RECONVERGENT B0 ;  /* 0x0000000000007941 */ /* 0x008fea0003800200 */
.L_x_1538:
[----:B------:R-:W2:Y:S01]  /*0fe0*/  LDCU UR5, c[0x0][0x3bc] ;  /* 0x00007780ff0577ac */ /* 0x000ea20008000800 */
[----:B------:R-:W-:-:S05]  /*0ff0*/  IMAD.IADD R0, R3, 0x1, R0 ;  /* 0x0000000103007824 */ /* 0x000fca00078e0200 */
[----:B--2---:R-:W-:-:S13]  /*1000*/  ISETP.GE.AND P0, PT, R0, UR5, PT ;  /* 0x0000000500007c0c */ /* 0x004fda000bf06270 */
[----:B------:R-:W-:Y:S05]  /*1010*/  @!P0 BRA `(.L_x_1557) ;  /* 0xfffffff000308947 */ /* 0x000fea000383ffff */
[----:B------:R-:W-:Y:S05]  /*1020*/  EXIT ;  /* 0x000000000000794d */ /* 0x000fea0003800000 */
.L_x_1558:
        /* <DEDUP_REMOVED lines=13> */
.L_x_2841:


//--------------------- .text._Z32randomAccessFixedPartitionKernelIxEvPKiS1_PKdS1_PKlPKjS1_PT_ii --------------------------
	.section	.text._Z32randomAccessFixedPartitionKernelIxEvPKiS1_PKdS1_PKlPKjS1_PT_ii,"ax",@progbits
	.align	128
        .global         _Z32randomAccessFixedPartitionKernelIxEvPKiS1_PKdS1_PKlPKjS1_PT_ii
        .type           _Z32randomAccessFixedPartitionKernelIxEvPKiS1_PKdS1_PKlPKjS1_PT_ii,@function
        .size           _Z32randomAccessFixedPartitionKernelIxEvPKiS1_PKdS1_PKlPKjS1_PT_ii,(.L_x_2842 - _Z32randomAccessFixedPartitionKernelIxEvPKiS1_PKdS1_PKlPKjS1_PT_ii)
        .other          _Z32randomAccessFixedPartitionKernelIxEvPKiS1_PKdS1_PKlPKjS1_PT_ii,@"STO_CUDA_ENTRY STV_DEFAULT"
_Z32randomAccessFixedPartitionKernelIxEvPKiS1_PKdS1_PKlPKjS1_PT_ii:
.text._Z32randomAccessFixedPartitionKernelIxEvPKiS1_PKdS1_PKlPKjS1_PT_ii:
        /* <DEDUP_REMOVED lines=83> */
.L_x_1562:
        /* <DEDUP_REMOVED lines=8> */
.L_x_1564:
        /* <DEDUP_REMOVED lines=22> */
.L_x_1563:
[----:B------:R-:W-:Y:S05]  /*0710*/  BSYNC.RECONVERGENT B0 ;  /* 0x0000000000007941 */ /* 0x000fea0003800200 */
.L_x_1561:
[----:B------:R-:W0:Y:S01]  /*0720*/  LDC.64 R2, c[0x0][0x3b8] ;  /* 0x0000ee00ff027b82 */ /* 0x000e220000000a00 */
[----:B------:R-:W-:Y:S02]  /*0730*/  IMAD.MOV.U32 R4, RZ, RZ, R13 ;  /* 0x000000ffff047224 */ /* 0x000fe400078e000d */
[----:B------:R-:W-:Y:S02]  /*0740*/  IMAD.MOV.U32 R5, RZ, RZ, R12 ;  /* 0x000000ffff057224 */ /* 0x000fe400078e000c */
[----:B0-----:R-:W-:-:S05]  /*0750*/  IMAD.WIDE R2, R0, 0x8, R2 ;  /* 0x0000000800027825 */ /* 0x001fca00078e0202 */
[----:B------:R-:W-:Y:S01]  /*0760*/  STG.E.64 desc[UR4][R2.64], R4 ;  /* 0x0000000402007986 */ /* 0x000fe2000c101b04 */
[----:B------:R-:W-:Y:S05]  /*0770*/  EXIT ;  /* 0x000000000000794d */ /* 0x000fea0003800000 */
.L_x_1560:
[----:B------:R-:W0:Y:S02]  /*0780*/  LDC.64 R2, c[0x0][0x3b8] ;  /* 0x0000ee00ff027b82 */ /* 0x000e240000000a00 */
[----:B0-----:R-:W-:-:S05]  /*0790*/  IMAD.WIDE R2, R0, 0x8, R2 ;  /* 0x0000000800027825 */ /* 0x001fca00078e0202 */
[----:B------:R-:W-:Y:S01]  /*07a0*/  STG.E.64 desc[UR4][R2.64], RZ ;  /* 0x000000ff02007986 */ /* 0x000fe2000c101b04 */
[----:B------:R-:W-:Y:S05]  /*07b0*/  EXIT ;  /* 0x000000000000794d */ /* 0x000fea0003800000 */
.L_x_1559:
        /* <DEDUP_REMOVED lines=46> */
.L_x_1567:
        /* <DEDUP_REMOVED lines=40> */
.L_x_1569:
[----:B------:R-:W-:-:S05]  /*0d20*/  IMAD.MOV.U32 R6, RZ, RZ, -0x1 ;  /* 0xffffffffff067424 */ /* 0x000fca00078e00ff */
[----:B------:R-:W-:-:S04]  /*0d30*/  SHF.L.U32 R3, R6, R13, RZ ;  /* 0x0000000d06037219 */ /* 0x000fc800000006ff */
[----:B-----5:R-:W-:-:S04]  /*0d40*/  LOP3.LUT R3, R15, R3, RZ, 0x30, !PT ;  /* 0x000000030f037212 */ /* 0x020fc800078e30ff */
[CC--:B------:R-:W-:Y:S02]  /*0d50*/  SHF.L.U32 R8, R3.reuse, R16.reuse, RZ ;  /* 0x0000001003087219 */ /* 0x0c0fe400000006ff */
[----:B------:R-:W-:Y:S02]  /*0d60*/  SHF.L.U64.HI R3, R3, R16, RZ ;  /* 0x0000001003037219 */ /* 0x000fe400000102ff */
[----:B------:R-:W-:-:S07]  /*0d70*/  LOP3.LUT R8, R8, R7, RZ, 0xfc, !PT ;  /* 0x0000000708087212 */ /* 0x000fce00078efcff */
.L_x_1570:
[----:B------:R-:W-:Y:S05]  /*0d80*/  BSYNC.RECONVERGENT B1 ;  /* 0x0000000000017941 */ /* 0x000fea0003800200 */
.L_x_1568:
        /* <DEDUP_REMOVED lines=12> */
.L_x_1566:
[----:B------:R-:W-:Y:S05]  /*0e50*/  BSYNC.RECONVERGENT B0 ;  /* 0x0000000000007941 */ /* 0x000fea0003800200 */
.L_x_1565:
        /* <DEDUP_REMOVED lines=11> */
.L_x_1571:
        /* <DEDUP_REMOVED lines=15> */
.L_x_2842:


//--------------------- .text._Z25decompressOptimizedKernelIxEvPK14CompressedDataIT_EPS1_PKii --------------------------
	.section	.text._Z25decompressOptimizedKernelIxEvPK14CompressedDataIT_EPS1_PKii,"ax",@progbits
	.align	128
        .global         _Z25decompressOptimizedKernelIxEvPK14CompressedDataIT_EPS1_PKii
        .type           _Z25decompressOptimizedKernelIxEvPK14CompressedDataIT_EPS1_PKii,@function
        .size           _Z25decompressOptimizedKernelIxEvPK14CompressedDataIT_EPS1_PKii,(.L_x_2843 - _Z25decompressOptimizedKernelIxEvPK14CompressedDataIT_EPS1_PKii)
        .other          _Z25decompressOptimizedKernelIxEvPK14CompressedDataIT_EPS1_PKii,@"STO_CUDA_ENTRY STV_DEFAULT"
_Z25decompressOptimizedKernelIxEvPK14CompressedDataIT_EPS1_PKii:
.text._Z25decompressOptimizedKernelIxEvPK14CompressedDataIT_EPS1_PKii:
        /* <DEDUP_REMOVED lines=20> */
.L_x_1572:
[----:B------:R-:W0:Y:S02]  /*0140*/  LDC.64 R2, c[0x0][0x388] ;  /* 0x0000e200ff027b82 */ /* 0x000e240000000a00 */
[----:B0-----:R-:W-:-:S05]  /*0150*/  IMAD.WIDE R2, R0, 0x8, R2 ;  /* 0x0000000800027825 */ /* 0x001fca00078e0202 */
[----:B------:R-:W-:Y:S01]  /*0160*/  STG.E.64 desc[UR4][R2.64], RZ ;  /* 0x000000ff02007986 */ /* 0x000fe2000c101b04 */
[----:B------:R-:W-:Y:S05]  /*0170*/  EXIT ;  /* 0x000000000000794d */ /* 0x000fea0003800000 */
.L_x_1573:
[----:B------:R-:W-:-:S13]  /*0180*/  ISETP.GE.AND P0, PT, R10, 0x1, PT ;  /* 0x000000010a00780c */ /* 0x000fda0003f06270 */
[----:B------:R-:W-:Y:S05]  /*0190*/  @!P0 BRA `(.L_x_1574) ;  /* 0x0000000000508947 */ /* 0x000fea0003800000 */
[----:B------:R0:W5:Y:S04]  /*01a0*/  LDG.E.64 R2, desc[UR4][R8.64] ;  /* 0x0000000408027981 */ /* 0x000168000c1e1b00 */
[----:B------:R0:W5:Y:S01]  /*01b0*/  LDG.E.64 R6, desc[UR4][R8.64+0x8] ;  /* 0x0000080408067981 */ /* 0x000162000c1e1b00 */
[----:B------:R-:W-:Y:S01]  /*01c0*/  BSSY.RECONVERGENT B0, `(.L_x_1575) ;  /* 0x0000016000007945 */ /* 0x000fe20003800200 */
[----:B------:R-:W-:Y:S02]  /*01d0*/  VIADD R10, R10, 0xffffffff ;  /* 0xffffffff0a0a7836 */ /* 0x000fe40000000000 */
[----:B------:R-:W-:-:S07]  /*01e0*/  IMAD.MOV.U32 R5, RZ, RZ, RZ ;  /* 0x000000ffff057224 */ /* 0x000fce00078e00ff */
.L_x_1577:
        /* <DEDUP_REMOVED lines=15> */
.L_x_1574:
[----:B------:R-:W0:Y:S02]  /*02e0*/  LDC.64 R2, c[0x0][0x388] ;  /* 0x0000e200ff027b82 */ /* 0x000e240000000a00 */
[----:B0-----:R-:W-:-:S05]  /*02f0*/  IMAD.WIDE R2, R0, 0x8, R2 ;  /* 0x0000000800027825 */ /* 0x001fca00078e0202 */
[----:B------:R-:W-:Y:S01]  /*0300*/  STG.E.64 desc[UR4][R2.64], RZ ;  /* 0x000000ff02007986 */ /* 0x000fe2000c101b04 */
[----:B------:R-:W-:Y:S05]  /*0310*/  EXIT ;  /* 0x000000000000794d */ /* 0x000fea0003800000 */
.L_x_1576:
[----:B------:R-:W-:Y:S05]  /*0320*/  BSYNC.RECONVERGENT B0 ;  /* 0x0000000000007941 */ /* 0x000fea0003800200 */
.L_x_1575:
        /* <DEDUP_REMOVED lines=22> */
.L_x_1581:
        /* <DEDUP_REMOVED lines=36> */
.L_x_1583:
[----:B------:R-:W-:Y:S01]  /*06d0*/  SHF.R.S32.HI R3, RZ, 0x1f, R4 ;  /* 0x0000001fff037819 */ /* 0x000fe20000011404 */
[----:B------:R-:W-:Y:S01]  /*06e0*/  IMAD.MOV.U32 R8, RZ, RZ, RZ ;  /* 0x000000ffff087224 */ /* 0x000fe200078e00ff */
[----:B------:R-:W-:Y:S02]  /*06f0*/  CS2R R10, SRZ ;  /* 0x00000000000a7805 */ /* 0x000fe4000001ff00 */
[----:B------:R-:W-:-:S05]  /*0700*/  LEA.HI R3, P0, R3, R2, RZ, 0x5 ;  /* 0x0000000203037211 */ /* 0x000fca00078128ff */
[----:B------:R-:W-:-:S05]  /*0710*/  IMAD.X R4, RZ, RZ, R4, P0 ;  /* 0x000000ffff047224 */ /* 0x000fca00000e0604 */
[----:B------:R-:W-:-:S05]  /*0720*/  SHF.R.S64 R9, R3, 0x5, R4 ;  /* 0x0000000503097819 */ /* 0x000fca0000001004 */
[----:B------:R-:W-:-:S07]  /*0730*/  IMAD R4, R9, -0x20, R2 ;  /* 0xffffffe009047824 */ /* 0x000fce00078e0202 */
.L_x_1584:
        /* <DEDUP_REMOVED lines=22> */
.L_x_1582:
[----:B------:R-:W-:Y:S05]  /*08a0*/  BSYNC.RECONVERGENT B1 ;  /* 0x0000000000017941 */ /* 0x000fea0003800200 */
.L_x_1580:
[----:B------:R-:W-:Y:S05]  /*08b0*/  BRA `(.L_x_1585) ;  /* 0x0000000400e07947 */ /* 0x000fea0003800000 */
.L_x_1579:
        /* <DEDUP_REMOVED lines=54> */
.L_x_1588:
        /* <DEDUP_REMOVED lines=39> */
.L_x_1590:
[----:B------:R-:W-:-:S05]  /*0e90*/  IMAD.MOV.U32 R3, RZ, RZ, -0x1 ;  /* 0xffffffffff037424 */ /* 0x000fca00078e00ff */
[----:B------:R-:W-:-:S04]  /*0ea0*/  SHF.L.U32 R2, R3, R4, RZ ;  /* 0x0000000403027219 */ /* 0x000fc800000006ff */
[----:B-----5:R-:W-:-:S04]  /*0eb0*/  LOP3.LUT R2, R16, R2, RZ, 0x30, !PT ;  /* 0x0000000210027212 */ /* 0x020fc800078e30ff */
[CC--:B------:R-:W-:Y:S02]  /*0ec0*/  SHF.L.U32 R10, R2.reuse, R15.reuse, RZ ;  /* 0x0000000f020a7219 */ /* 0x0c0fe400000006ff */
[----:B------:R-:W-:Y:S02]  /*0ed0*/  SHF.L.U64.HI R11, R2, R15, RZ ;  /* 0x0000000f020b7219 */ /* 0x000fe400000102ff */
[----:B------:R-:W-:-:S07]  /*0ee0*/  LOP3.LUT R10, R10, R17, RZ, 0xfc, !PT ;  /* 0x000000110a0a7212 */ /* 0x000fce00078efcff */
.L_x_1591:
[----:B------:R-:W-:Y:S05]  /*0ef0*/  BSYNC.RECONVERGENT B2 ;  /* 0x0000000000027941 */ /* 0x000fea0003800200 */
.L_x_1589:
        /* <DEDUP_REMOVED lines=12> */
.L_x_1587:
[----:B------:R-:W-:Y:S05]  /*0fc0*/  BSYNC.RECONVERGENT B1 ;  /* 0x0000000000017941 */ /* 0x000fea0003800200 */
.L_x_1586:
[----:B-----5:R-:W-:Y:S02]  /*0fd0*/  IMAD.MOV.U32 R3, RZ, RZ, 0x3fe00000 ;  /* 0x3fe00000ff037424 */ /* 0x020fe400078e00ff */
[----:B------:R-:W-:-:S03]  /*0fe0*/  IMAD.MOV.U32 R2, RZ, RZ, RZ ;  /* 0x000000ffff027224 */ /* 0x000fc600078e00ff */
[----:B------:R-:W-:-:S06]  /*0ff0*/  LOP3.LUT R3, R3, 0x80000000, R13, 0xb8, !PT ;  /* 0x8000000003037812 */ /* 0x000fcc00078eb80d */
[----:B------:R-:W-:-:S10]  /*1000*/  DADD.RZ R2, R2, R12 ;  /* 0x0000000002027229 */ /* 0x000fd4000000c00c */
[----:B------:R-:W0:Y:S02]  /*1010*/  F2I.S64.F64.TRUNC R2, R2 ;  /* 0x0000000200027311 */ /* 0x000e24000030d900 */
[----:B0-----:R-:W-:-:S05]  /*1020*/  IADD3 R10, P0, PT, R2, R10, RZ ;  /* 0x0000000a020a7210 */ /* 0x001fca0007f1e0ff */
[----:B------:R-:W-:-:S08]  /*1030*/  IMAD.X R11, R3, 0x1, R11, P0 ;  /* 0x00000001030b7824 */ /* 0x000fd000000e060b */
.L_x_1585:
[----:B------:R-:W-:Y:S05]  /*1040*/  BSYNC.RECONVERGENT B0 ;  /* 0x0000000000007941 */ /* 0x000fea0003800200 */
.L_x_1578:
[----:B-----5:R-:W0:Y:S02]  /*1050*/  LDC.64 R2, c[0x0][0x388] ;  /* 0x0000e200ff027b82 */ /* 0x020e240000000a00 */
[----:B0-----:R-:W-:-:S05]  /*1060*/  IMAD.WIDE R2, R0, 0x8, R2 ;  /* 0x0000000800027825 */ /* 0x001fca00078e0202 */
[----:B------:R-:W-:Y:S01]  /*1070*/  STG.E.64 desc[UR4][R2.64], R10 ;  /* 0x0000000a02007986 */ /* 0x000fe2000c101b04 */
[----:B------:R-:W-:Y:S05]  /*1080*/  EXIT ;  /* 0x000000000000794d */ /* 0x000fea0003800000 */
.L_x_1592:
        /* <DEDUP_REMOVED lines=15> */
.L_x_2843:


//--------------------- .text._Z25packDeltasKernelOptimizedIxEvPKT_PKiS4_S4_PKdS4_PKliPj --------------------------
	.section	.text._Z25packDeltasKernelOptimizedIxEvPKT_PKiS4_S4_PKdS4_PKliPj,"ax",@progbits
	.align	128
        .global         _Z25packDeltasKernelOptimizedIxEvPKT_PKiS4_S4_PKdS4_PKliPj
        .type           _Z25packDeltasKernelOptimizedIxEvPKT_PKiS4_S4_PKdS4_PKliPj,@function
        .size           _Z25packDeltasKernelOptimizedIxEvPKT_PKiS4_S4_PKdS4_PKliPj,(.L_x_2844 - _Z25packDeltasKernelOptimizedIxEvPKT_PKiS4_S4_PKdS4_PKliPj)
        .other          _Z25packDeltasKernelOptimizedIxEvPKT_PKiS4_S4_PKdS4_PKliPj,@"STO_CUDA_ENTRY STV_DEFAULT"
_Z25packDeltasKernelOptimizedIxEvPKT_PKiS4_S4_PKdS4_PKliPj:
.text._Z25packDeltasKernelOptimizedIxEvPKT_PKiS4_S4_PKdS4_PKliPj:
        /* <DEDUP_REMOVED lines=20> */
.L_x_1606:
        /* <DEDUP_REMOVED lines=21> */
.L_x_1598:
        /* <DEDUP_REMOVED lines=21> */
.L_x_1596:
[----:B------:R-:W-:Y:S02]  /*03e0*/  IMAD.MOV.U32 R13, RZ, RZ, R2 ;  /* 0x000000ffff0d7224 */ /* 0x000fe400078e0002 */
[----:B------:R-:W-:-:S07]  /*03f0*/  IMAD.MOV.U32 R9, RZ, RZ, R3 ;  /* 0x000000ffff097224 */ /* 0x000fce00078e0003 */
.L_x_1595:
[----:B-12---:R-:W-:Y:S05]  /*0400*/  BSYNC.RELIABLE B0 ;  /* 0x0000000000007941 */ /* 0x006fea0003800100 */
.L_x_1594:
        /* <DEDUP_REMOVED lines=30> */
.L_x_1602:
        /* <DEDUP_REMOVED lines=18> */
.L_x_1601:
[----:B------:R-:W-:Y:S05]  /*0710*/  BSYNC.RECONVERGENT B2 ;  /* 0x0000000000027941 */ /* 0x000fea0003800200 */
.L_x_1600:
[----:B------:R-:W-:Y:S05]  /*0720*/  BRA `(.L_x_1597) ;  /* 0x0000000400807947 */ /* 0x000fea0003800000 */
.L_x_1599:
        /* <DEDUP_REMOVED lines=20> */
[----:B------:R-:W4:Y:S02]  /*0870*/  F2I.S64.F64.TRUNC R10, R10 ;  /* 0x0000000a000a7311 */ /* 0x000f24000030d900 */
[----:B----4-:R-:W-:-:S05]  /*0880*/  IADD3 R8, P0, PT, -R10, R8, RZ ;  /* 0x000000080a087210 */ /* 0x010fca0007f1e1ff */
[----:B------:R-:W-:Y:S01]  /*0890*/  IMAD.X R9, R9, 0x1, ~R11, P0 ;  /* 0x0000000109097824 */ /* 0x000fe200000e0e0b */
        /* <DEDUP_REMOVED lines=25> */
.L_x_1604:
        /* <DEDUP_REMOVED lines=15> */
.L_x_1603:
        /* <DEDUP_REMOVED lines=16> */
.L_x_1605:
        /* <DEDUP_REMOVED lines=17> */
.L_x_1597:
[----:B-12---:R-:W-:Y:S05]  /*0d30*/  BSYNC.RECONVERGENT B1 ;  /* 0x0000000000017941 */ /* 0x006fea0003800200 */
.L_x_1593:
[----:B------:R-:W-:-:S05]  /*0d40*/  IMAD.IADD R7, R0, 0x1, R7 ;  /* 0x0000000100077824 */ /* 0x000fca00078e0207 */
[----:B------:R-:W-:-:S13]  /*0d50*/  ISETP.GE.AND P0, PT, R7, R6, PT ;  /* 0x000000060700720c */ /* 0x000fda0003f06270 */
[----:B------:R-:W-:Y:S05]  /*0d60*/  @!P0 BRA `(.L_x_1606) ;  /* 0xfffffff000f48947 */ /* 0x000fea000383ffff */
[----:B------:R-:W-:Y:S05]  /*0d70*/  EXIT ;  /* 0x000000000000794d */ /* 0x000fea0003800000 */
.L_x_1607:
        /* <DEDUP_REMOVED lines=16> */
.L_x_2844:


//--------------------- .text._Z24wprocessPartitionsKernelIxEvPKT_PiS3_S3_PdS3_PxiPl --------------------------
	.section	.text._Z24wprocessPartitionsKernelIxEvPKT_PiS3_S3_PdS3_PxiPl,"ax",@progbits
	.align	128
        .global         _Z24wprocessPartitionsKernelIxEvPKT_PiS3_S3_PdS3_PxiPl
        .type           _Z24wprocessPartitionsKernelIxEvPKT_PiS3_S3_PdS3_PxiPl,@function
        .size           _Z24wprocessPartitionsKernelIxEvPKT_PiS3_S3_PdS3_PxiPl,(.L_x_2779 - _Z24wprocessPartitionsKernelIxEvPKT_PiS3_S3_PdS3_PxiPl)
        .other          _Z24wprocessPartitionsKernelIxEvPKT_PiS3_S3_PdS3_PxiPl,@"STO_CUDA_ENTRY STV_DEFAULT"
_Z24wprocessPartitionsKernelIxEvPKT_PiS3_S3_PdS3_PxiPl:
.text._Z24wprocessPartitionsKernelIxEvPKT_PiS3_S3_PdS3_PxiPl:
        /* <DEDUP_REMOVED lines=37> */
.L_x_1611:
        /* <DEDUP_REMOVED lines=10> */
.L_x_1610:
[----:B------:R-:W-:Y:S05]  /*02f0*/  BSYNC.RECONVERGENT B0 ;  /* 0x0000000000007941 */ /* 0x000fea0003800200 */
.L_x_1609:
[----:B------:R-:W-:Y:S01]  /*0300*/  BAR.SYNC.DEFER_BLOCKING 0x0 ;  /* 0x0000000000007b1d */ /* 0x000fe20000010000 */
[----:B------:R-:W-:-:S05]  /*0310*/  UISETP.GT.U32.AND UP0, UPT, UR4, 0x3, UPT ;  /* 0x000000030400788c */ /* 0x000fca000bf04070 */
[----:B------:R-:W-:-:S04]  /*0320*/  UMOV UR4, UR5 ;  /* 0x0000000500047c82 */ /* 0x000fc80008000000 */
[----:B------:R-:W-:Y:S05]  /*0330*/  BRA.U UP0, `(.L_x_1611) ;  /* 0xfffffffd00c47547 */ /* 0x000fea000b83ffff */
.L_x_1608:
        /* <DEDUP_REMOVED lines=31> */
.L_x_1613:
[----:B------:R-:W-:Y:S05]  /*0530*/  BSYNC.RECONVERGENT B0 ;  /* 0x0000000000007941 */ /* 0x000fea0003800200 */
.L_x_1612:
[----:B------:R-:W-:Y:S01]  /*0540*/  BAR.SYNC.DEFER_BLOCKING 0x0 ;  /* 0x0000000000007b1d */ /* 0x000fe20000010000 */
[----:B------:R-:W-:-:S13]  /*0550*/  ISETP.NE.AND P0, PT, R10, RZ, PT ;  /* 0x000000ff0a00720c */ /* 0x000fda0003f05270 */
[----:B------:R-:W-:Y:S05]  /*0560*/  @P0 BRA `(.L_x_1614) ;  /* 0x0000000c00e00947 */ /* 0x000fea0003800000 */
[C---:B------:R-:W-:Y:S01]  /*0570*/  ISETP.GE.AND P0, PT, R2.reuse, UR12, PT ;  /* 0x0000000c02007c0c */ /* 0x040fe2000bf06270 */
[----:B------:R-:W-:Y:S01]  /*0580*/  IMAD R3, R2, 0x8, R3 ;  /* 0x0000000802037824 */ /* 0x000fe200078e0203 */
[----:B------:R-:W-:Y:S01]  /*0590*/  BSSY.RECONVERGENT B0, `(.L_x_1615) ;  /* 0x000001b000007945 */ /* 0x000fe20003800200 */
[----:B012---:R-:W-:Y:S02]  /*05a0*/  CS2R R4, SRZ ;  /* 0x0000000000047805 */ /* 0x007fe4000001ff00 */
        /* <DEDUP_REMOVED lines=13> */
.L_x_1617:
        /* <DEDUP_REMOVED lines=8> */
[----:B--2---:R-:W0:Y:S02]  /*0700*/  I2F.F64.S64 R16, R16 ;  /* 0x0000001000107312 */ /* 0x004e240000301c00 */
[----:B0-----:R-:W-:Y:S02]  /*0710*/  DFMA R10, R14, R16, R10 ;  /* 0x000000100e0a722b */ /* 0x001fe4000000000a */
[----:B------:R-:W-:-:S05]  /*0720*/  DADD R6, R16, R6 ;  /* 0x0000000010067229 */ /* 0x000fca0000000006 */
[----:B------:R-:W-:Y:S06]  /*0730*/  @!P0 BRA `(.L_x_1617) ;  /* 0xfffffffc00d08947 */ /* 0x000fec000383ffff */
.L_x_1616:
[----:B------:R-:W-:Y:S05]  /*0740*/  BSYNC.RECONVERGENT B0 ;  /* 0x0000000000007941 */ /* 0x000fea0003800200 */
.L_x_1615:
        /* <DEDUP_REMOVED lines=8> */
.L_x_1621:
        /* <DEDUP_REMOVED lines=24> */
.L_x_1620:
[----:B------:R-:W-:Y:S05]  /*0950*/  BSYNC.RECONVERGENT B0 ;  /* 0x0000000000007941 */ /* 0x000fea0003800200 */
.L_x_1619:
[----:B------:R-:W-:Y:S01]  /*0960*/  BAR.SYNC.DEFER_BLOCKING 0x0 ;  /* 0x0000000000007b1d */ /* 0x000fe20000010000 */
[----:B------:R-:W-:Y:S01]  /*0970*/  ISETP.GT.U32.AND P0, PT, R4, 0x3, PT ;  /* 0x000000030400780c */ /* 0x000fe20003f04070 */
[----:B------:R-:W-:-:S12]  /*0980*/  IMAD.MOV.U32 R4, RZ, RZ, R5 ;  /* 0x000000ffff047224 */ /* 0x000fd800078e0005 */
[----:B------:R-:W-:Y:S05]  /*0990*/  @P0 BRA `(.L_x_1621) ;  /* 0xfffffffc008c0947 */ /* 0x000fea000383ffff */
.L_x_1618:
        /* <DEDUP_REMOVED lines=39> */
[----:B------:R-:W-:Y:S05]  /*0c10*/  CALL.REL.NOINC `($__internal_6_$__cuda_sm20_div_rn_f64_full) ;  /* 0x0000000800647944 */ /* 0x000fea0003c00000 */
[----:B------:R-:W-:Y:S02]  /*0c20*/  IMAD.MOV.U32 R4, RZ, RZ, R20 ;  /* 0x000000ffff047224 */ /* 0x000fe400078e0014 */
[----:B------:R-:W-:-:S07]  /*0c30*/  IMAD.MOV.U32 R5, RZ, RZ, R21 ;  /* 0x000000ffff057224 */ /* 0x000fce00078e0015 */
.L_x_1625:
        /* <DEDUP_REMOVED lines=8> */
.L_x_1624:
[----:B------:R-:W-:Y:S01]  /*0cc0*/  IMAD R16, R28, -0x8, R21 ;  /* 0xfffffff81c107824 */ /* 0x000fe200078e0215 */
[----:B------:R-:W-:Y:S01]  /*0cd0*/  STS.64 [UR4+0x8], RZ ;  /* 0x000008ffff007988 */ /* 0x000fe20008000a04 */
[----:B------:R-:W-:-:S04]  /*0ce0*/  CS2R R12, SRZ ;  /* 0x00000000000c7805 */ /* 0x000fc8000001ff00 */
[----:B------:R-:W1:Y:S03]  /*0cf0*/  LDS.64 R16, [R16] ;  /* 0x0000000010107984 */ /* 0x000e660000000a00 */
.L_x_1626:
        /* <DEDUP_REMOVED lines=20> */
[----:B------:R-:W-:Y:S05]  /*0e40*/  CALL.REL.NOINC `($__internal_6_$__cuda_sm20_div_rn_f64_full) ;  /* 0x0000000400d87944 */ /* 0x000fea0003c00000 */
[----:B------:R-:W-:Y:S02]  /*0e50*/  IMAD.MOV.U32 R4, RZ, RZ, R20 ;  /* 0x000000ffff047224 */ /* 0x000fe400078e0014 */
[----:B------:R-:W-:-:S07]  /*0e60*/  IMAD.MOV.U32 R5, RZ, RZ, R21 ;  /* 0x000000ffff057224 */ /* 0x000fce00078e0015 */
.L_x_1628:
[----:B------:R-:W-:Y:S05]  /*0e70*/  BSYNC.RECONVERGENT B1 ;  /* 0x0000000000017941 */ /* 0x000fea0003800200 */
.L_x_1627:
        /* <DEDUP_REMOVED lines=19> */
.L_x_1623:
[----:B------:R-:W-:Y:S05]  /*0fb0*/  BSYNC.RECONVERGENT B0 ;  /* 0x0000000000007941 */ /* 0x000fea0003800200 */
.L_x_1622:
        /* <DEDUP_REMOVED lines=20> */
.L_x_1631:
        /* <DEDUP_REMOVED lines=10> */
[----:B------:R-:W2:Y:S02]  /*11a0*/  F2I.S64.F64.TRUNC R16, R16 ;  /* 0x0000001000107311 */ /* 0x000ea4000030d900 */
[----:B--2---:R-:W-:-:S04]  /*11b0*/  IADD3 R12, P0, PT, -R16, R8, RZ ;  /* 0x00000008100c7210 */ /* 0x004fc80007f1e1ff */
[----:B------:R-:W-:Y:S01]  /*11c0*/  IADD3 R19, P1, PT, RZ, -R12, RZ ;  /* 0x8000000cff137210 */ /* 0x000fe20007f3e0ff */
[----:B------:R-:W-:-:S04]  /*11d0*/  IMAD.X R18, R9, 0x1, ~R17, P0 ;  /* 0x0000000109127824 */ /* 0x000fc800000e0e11 */
[----:B------:R-:W-:Y:S01]  /*11e0*/  IMAD.X R21, RZ, RZ, ~R18, P1 ;  /* 0x000000ffff157224 */ /* 0x000fe200008e0e12 */
[----:B------:R-:W-:Y:S02]  /*11f0*/  ISETP.LT.AND P0, PT, R18, RZ, PT ;  /* 0x000000ff1200720c */ /* 0x000fe40003f01270 */
        /* <DEDUP_REMOVED lines=8> */
.L_x_1630:
[----:B------:R-:W-:Y:S05]  /*1280*/  BSYNC.RECONVERGENT B0 ;  /* 0x0000000000007941 */ /* 0x000fea0003800200 */
.L_x_1629:
[----:B------:R-:W-:Y:S01]  /*1290*/  ISETP.GE.U32.AND P0, PT, R28, 0x2, PT ;  /* 0x000000021c00780c */ /* 0x000fe20003f06070 */
[----:B------:R1:W-:Y:S01]  /*12a0*/  STS.64 [R3], R14 ;  /* 0x0000000e03007388 */ /* 0x0003e20000000a00 */
[----:B------:R-:W-:Y:S11]  /*12b0*/  BAR.SYNC.DEFER_BLOCKING 0x0 ;  /* 0x0000000000007b1d */ /* 0x000ff60000010000 */
[----:B-1----:R-:W-:Y:S05]  /*12c0*/  @!P0 BRA `(.L_x_1632) ;  /* 0x00000000003c8947 */ /* 0x002fea0003800000 */
.L_x_1635:
        /* <DEDUP_REMOVED lines=11> */
.L_x_1634:
[----:B------:R-:W-:Y:S05]  /*1380*/  BSYNC.RECONVERGENT B0 ;  /* 0x0000000000007941 */ /* 0x000fea0003800200 */
.L_x_1633:
[----:B------:R-:W-:Y:S01]  /*1390*/  BAR.SYNC.DEFER_BLOCKING 0x0 ;  /* 0x0000000000007b1d */ /* 0x000fe20000010000 */
[----:B------:R-:W-:-:S13]  /*13a0*/  ISETP.GT.U32.AND P0, PT, R8, 0x3, PT ;  /* 0x000000030800780c */ /* 0x000fda0003f04070 */
[----:B------:R-:W-:Y:S05]  /*13b0*/  @P0 BRA `(.L_x_1635) ;  /* 0xfffffffc00c40947 */ /* 0x000fea000383ffff */
.L_x_1632:
        /* <DEDUP_REMOVED lines=19> */
.L_x_1614:
        /* <DEDUP_REMOVED lines=12> */
        .weak           $__internal_6_$__cuda_sm20_div_rn_f64_full
        .type           $__internal_6_$__cuda_sm20_div_rn_f64_full,@function
        .size           $__internal_6_$__cuda_sm20_div_rn_f64_full,(.L_x_2779 - $__internal_6_$__cuda_sm20_div_rn_f64_full)
$__internal_6_$__cuda_sm20_div_rn_f64_full:
        /* <DEDUP_REMOVED lines=68> */
.L_x_1637:
        /* <DEDUP_REMOVED lines=16> */
.L_x_1640:
[----:B------:R-:W-:Y:S01]  /*1af0*/  LOP3.LUT R21, R7, 0x80000, RZ, 0xfc, !PT ;  /* 0x0008000007157812 */ /* 0x000fe200078efcff */
[----:B------:R-:W-:Y:S01]  /*1b00*/  IMAD.MOV.U32 R20, RZ, RZ, R6 ;  /* 0x000000ffff147224 */ /* 0x000fe200078e0006 */
[----:B------:R-:W-:Y:S06]  /*1b10*/  BRA `(.L_x_1638) ;  /* 0x0000000000087947 */ /* 0x000fec0003800000 */
.L_x_1639:
[----:B------:R-:W-:Y:S01]  /*1b20*/  LOP3.LUT R21, R11, 0x80000, RZ, 0xfc, !PT ;  /* 0x000800000b157812 */ /* 0x000fe200078efcff */
[----:B------:R-:W-:-:S07]  /*1b30*/  IMAD.MOV.U32 R20, RZ, RZ, R10 ;  /* 0x000000ffff147224 */ /* 0x000fce00078e000a */
.L_x_1638:
[----:B------:R-:W-:Y:S05]  /*1b40*/  BSYNC.RECONVERGENT B2 ;  /* 0x0000000000027941 */ /* 0x000fea0003800200 */
.L_x_1636:
[----:B------:R-:W-:-:S04]  /*1b50*/  IMAD.MOV.U32 R5, RZ, RZ, 0x0 ;  /* 0x00000000ff057424 */ /* 0x000fc800078e00ff */
[----:B------:R-:W-:Y:S05]  /*1b60*/  RET.REL.NODEC R4 `(_Z24wprocessPartitionsKernelIxEvPKT_PiS3_S3_PdS3_PxiPl) ;  /* 0xffffffe404247950 */ /* 0x000fea0003c3ffff */
.L_x_1641:
        /* <DEDUP_REMOVED lines=9> */
.L_x_2779:


//--------------------- .text._Z30fitPartitionsBatched_OptimizedIxEvPKT_PKiS4_PiPdS6_S5_PxS6_i --------------------------
	.section	.text._Z30fitPartitionsBatched_OptimizedIxEvPKT_PKiS4_PiPdS6_S5_PxS6_i,"ax",@progbits
	.align	128
        .global         _Z30fitPartitionsBatched_OptimizedIxEvPKT_PKiS4_PiPdS6_S5_PxS6_i
        .type           _Z30fitPartitionsBatched_OptimizedIxEvPKT_PKiS4_PiPdS6_S5_PxS6_i,@function
        .size           _Z30fitPartitionsBatched_OptimizedIxEvPKT_PKiS4_PiPdS6_S5_PxS6_i,(.L_x_2780 - _Z30fitPartitionsBatched_OptimizedIxEvPKT_PKiS4_PiPdS6_S5_PxS6_i)
        .other          _Z30fitPartitionsBatched_OptimizedIxEvPKT_PKiS4_PiPdS6_S5_PxS6_i,@"STO_CUDA_ENTRY STV_DEFAULT"
_Z30fitPartitionsBatched_OptimizedIxEvPKT_PKiS4_PiPdS6_S5_PxS6_i:
.text._Z30fitPartitionsBatched_OptimizedIxEvPKT_PKiS4_PiPdS6_S5_PxS6_i:
        /* <DEDUP_REMOVED lines=55> */
.L_x_1643:
        /* <DEDUP_REMOVED lines=14> */
.L_x_1646:
[----:B------:R-:W-:-:S04]  /*0450*/  IMAD.IADD R19, R3, 0x1, R24 ;  /* 0x0000000103137824 */ /* 0x000fc800078e0218 */
[----:B-1----:R-:W-:-:S06]  /*0460*/  IMAD.WIDE R18, R19, 0x8, R14 ;  /* 0x0000000813127825 */ /* 0x002fcc00078e020e */
[----:B------:R-:W2:Y:S01]  /*0470*/  LDG.E.64.CONSTANT R18, desc[UR8][R18.64] ;  /* 0x0000000812127981 */ /* 0x000ea2000c1e9b00 */
[----:B------:R0:W1:Y:S02]  /*0480*/  I2F.F64 R16, R24 ;  /* 0x0000001800107312 */ /* 0x0000640000201c00 */
[----:B0-----:R-:W-:-:S04]  /*0490*/  IADD3 R24, PT, PT, R25, R24, RZ ;  /* 0x0000001819187210 */ /* 0x001fc80007ffe0ff */
[----:B------:R-:W-:Y:S01]  /*04a0*/  ISETP.GE.AND P1, PT, R24, R5, PT ;  /* 0x000000051800720c */ /* 0x000fe20003f26270 */
[C---:B-1----:R-:W-:Y:S02]  /*04b0*/  DADD R6, R16.reuse, R6 ;  /* 0x0000000010067229 */ /* 0x042fe40000000006 */
[C---:B------:R-:W-:Y:S01]  /*04c0*/  DFMA R12, R16.reuse, R16, R12 ;  /* 0x00000010100c722b */ /* 0x040fe2000000000c */
[----:B--2---:R-:W0:Y:S02]  /*04d0*/  I2F.F64.S64 R22, R18 ;  /* 0x0000001200167312 */ /* 0x004e240000301c00 */
[----:B0-----:R-:W-:Y:S02]  /*04e0*/  DFMA R10, R16, R22, R10 ;  /* 0x00000016100a722b */ /* 0x001fe4000000000a */
[----:B------:R-:W-:-:S05]  /*04f0*/  DADD R8, R22, R8 ;  /* 0x0000000016087229 */ /* 0x000fca0000000008 */
[----:B------:R-:W-:Y:S06]  /*0500*/  @!P1 BRA `(.L_x_1646) ;  /* 0xfffffffc00d09947 */ /* 0x000fec000383ffff */
.L_x_1645:
[----:B------:R-:W-:Y:S05]  /*0510*/  BSYNC.RECONVERGENT B0 ;  /* 0x0000000000007941 */ /* 0x000fea0003800200 */
.L_x_1644:
        /* <DEDUP_REMOVED lines=48> */
.L_x_1681:
[----:B--2---:R-:W-:Y:S01]  /*0820*/  MOV R14, R19 ;  /* 0x00000013000e7202 */ /* 0x004fe20000000f00 */
[----:B-1----:R-:W-:-:S06]  /*0830*/  IMAD.MOV.U32 R15, RZ, RZ, R16 ;  /* 0x000000ffff0f7224 */ /* 0x002fcc00078e0010 */
[----:B0-----:R-:W-:-:S11]  /*0840*/  DADD R30, R30, R14 ;  /* 0x000000001e1e7229 */ /* 0x001fd6000000000e */
.L_x_1648:
[----:B------:R-:W-:Y:S05]  /*0850*/  BSYNC B0 ;  /* 0x0000000000007941 */ /* 0x000fea0003800000 */
.L_x_1647:
        /* <DEDUP_REMOVED lines=17> */
.L_x_1693:
        /* <DEDUP_REMOVED lines=32> */
.L_x_1704:
[----:B---3--:R-:W-:Y:S01]  /*0b70*/  IMAD.MOV.U32 R14, RZ, RZ, R19 ;  /* 0x000000ffff0e7224 */ /* 0x008fe200078e0013 */
[----:B--2---:R-:W-:-:S06]  /*0b80*/  MOV R15, R16 ;  /* 0x00000010000f7202 */ /* 0x004fcc0000000f00 */
[----:B0-----:R-:W-:-:S11]  /*0b90*/  DADD R8, R8, R14 ;  /* 0x0000000008087229 */ /* 0x001fd6000000000e */
.L_x_1652:
[----:B------:R-:W-:Y:S05]  /*0ba0*/  BSYNC B0 ;  /* 0x0000000000007941 */ /* 0x000fea0003800000 */
.L_x_1651:
        /* <DEDUP_REMOVED lines=16> */
.L_x_1716:
        /* <DEDUP_REMOVED lines=32> */
.L_x_1727:
[----:B0--34-:R-:W-:-:S11]  /*0eb0*/  DADD R16, R16, R12 ;  /* 0x0000000010107229 */ /* 0x019fd6000000000c */
.L_x_1656:
[----:B------:R-:W-:Y:S05]  /*0ec0*/  BSYNC B0 ;  /* 0x0000000000007941 */ /* 0x000fea0003800000 */
.L_x_1655:
        /* <DEDUP_REMOVED lines=16> */
.L_x_1739:
        /* <DEDUP_REMOVED lines=33> */
.L_x_1750:
        /* <DEDUP_REMOVED lines=30> */
[----:B------:R-:W-:Y:S05]  /*13c0*/  CALL.REL.NOINC `($__internal_7_$__cuda_sm20_div_rn_f64_full) ;  /* 0x0000002800047944 */ /* 0x000fea0003c00000 */
[----:B------:R-:W-:Y:S01]  /*13d0*/  MOV R16, R24 ;  /* 0x0000001800107202 */ /* 0x000fe20000000f00 */
[----:B------:R-:W-:-:S07]  /*13e0*/  IMAD.MOV.U32 R17, RZ, RZ, R25 ;  /* 0x000000ffff117224 */ /* 0x000fce00078e0019 */
.L_x_1664:
[----:B------:R-:W-:Y:S05]  /*13f0*/  BSYNC.RECONVERGENT B1 ;  /* 0x0000000000017941 */ /* 0x000fea0003800200 */
.L_x_1663:
        /* <DEDUP_REMOVED lines=8> */
.L_x_1662:
[----:B------:R1:W-:Y:S01]  /*1480*/  STS.64 [R0], RZ ;  /* 0x000000ff00007388 */ /* 0x0003e20000000a00 */
[----:B------:R-:W-:-:S07]  /*1490*/  CS2R R30, SRZ ;  /* 0x00000000001e7805 */ /* 0x000fce000001ff00 */
.L_x_1665:
[----:B------:R-:W-:Y:S05]  /*14a0*/  BSYNC.RECONVERGENT B0 ;  /* 0x0000000000007941 */ /* 0x000fea0003800200 */
.L_x_1661:
        /* <DEDUP_REMOVED lines=20> */
[----:B------:R-:W-:Y:S05]  /*15f0*/  CALL.REL.NOINC `($__internal_7_$__cuda_sm20_div_rn_f64_full) ;  /* 0x0000002400787944 */ /* 0x000fea0003c00000 */
[----:B------:R-:W-:Y:S02]  /*1600*/  IMAD.MOV.U32 R16, RZ, RZ, R24 ;  /* 0x000000ffff107224 */ /* 0x000fe400078e0018 */
[----:B------:R-:W-:-:S07]  /*1610*/  IMAD.MOV.U32 R17, RZ, RZ, R25 ;  /* 0x000000ffff117224 */ /* 0x000fce00078e0019 */
.L_x_1667:
[----:B------:R-:W-:Y:S05]  /*1620*/  BSYNC.RECONVERGENT B0 ;  /* 0x0000000000007941 */ /* 0x000fea0003800200 */
.L_x_1666:
[----:B------:R-:W0:Y:S01]  /*1630*/  LDC.64 R8, c[0x0][0x398] ;  /* 0x0000e600ff087b82 */ /* 0x000e220000000a00 */
[----:B------:R-:W-:Y:S02]  /*1640*/  IMAD.MOV.U32 R7, RZ, RZ, 0x1 ;  /* 0x00000001ff077424 */ /* 0x000fe400078e00ff */
[----:B0-----:R-:W-:-:S05]  /*1650*/  IMAD.WIDE.U32 R8, R2, 0x4, R8 ;  /* 0x0000000402087825 */ /* 0x001fca00078e0008 */
[----:B------:R0:W-:Y:S04]  /*1660*/  STG.E desc[UR8][R8.64], R7 ;  /* 0x0000000708007986 */ /* 0x0001e8000c101908 */
[----:B------:R0:W-:Y:S04]  /*1670*/  STG.E.64 desc[UR8][R10.64], R16 ;  /* 0x000000100a007986 */ /* 0x0001e8000c101b08 */
[----:B------:R0:W-:Y:S02]  /*1680*/  STG.E.64 desc[UR8][R12.64], R30 ;  /* 0x0000001e0c007986 */ /* 0x0001e4000c101b08 */
.L_x_1659:
[----:B------:R-:W-:Y:S01]  /*1690*/  ISETP.GE.U32.AND P0, PT, R4, R5, PT ;  /* 0x000000050400720c */ /* 0x000fe20003f06070 */
[----:B------:R-:W-:Y:S05]  /*16a0*/  WARPSYNC.ALL ;  /* 0x0000000000007948 */ /* 0x000fea0003800000 */
[----:B------:R-:W-:Y:S01]  /*16b0*/  BAR.SYNC.DEFER_BLOCKING 0x0 ;  /* 0x0000000000007b1d */ /* 0x000fe20000010000 */
[----:B0-----:R-:W-:Y:S01]  /*16c0*/  MOV R7, RZ ;  /* 0x000000ff00077202 */ /* 0x001fe20000000f00 */
[----:B------:R-:W-:-:S04]  /*16d0*/  IMAD.MOV.U32 R0, RZ, RZ, RZ ;  /* 0x000000ffff007224 */ /* 0x000fc800078e00ff */
[----:B------:R-:W-:Y:S04]  /*16e0*/  BSSY.RECONVERGENT B0, `(.L_x_1668) ;  /* 0x0000020000007945 */ /* 0x000fe80003800200 */
[----:B------:R-:W-:Y:S05]  /*16f0*/  @P0 BRA `(.L_x_1669) ;  /* 0x0000000000780947 */ /* 0x000fea0003800000 */
[----:B------:R-:W5:Y:S01]  /*1700*/  LDG.E.64 R10, desc[UR8][R10.64] ;  /* 0x000000080a0a7981 */ /* 0x000f62000c1e1b00 */
[----:B--2---:R-:W0:Y:S03]  /*1710*/  LDC.64 R8, c[0x0][0x380] ;  /* 0x0000e000ff087b82 */ /* 0x004e260000000a00 */
[----:B------:R-:W5:Y:S01]  /*1720*/  LDG.E.64 R12, desc[UR8][R12.64] ;  /* 0x000000080c0c7981 */ /* 0x000f62000c1e1b00 */
[----:B------:R-:W-:Y:S01]  /*1730*/  IMAD.MOV.U32 R7, RZ, RZ, RZ ;  /* 0x000000ffff077224 */ /* 0x000fe200078e00ff */
[----:B------:R-:W-:Y:S01]  /*1740*/  MOV R20, R4 ;  /* 0x0000000400147202 */ /* 0x000fe20000000f00 */
[----:B------:R-:W-:-:S07]  /*1750*/  IMAD.MOV.U32 R0, RZ, RZ, RZ ;  /* 0x000000ffff007224 */ /* 0x000fce00078e00ff */
.L_x_1670:
[----:B------:R-:W-:-:S04]  /*1760*/  IMAD.IADD R15, R3, 0x1, R20 ;  /* 0x00000001030f7824 */ /* 0x000fc800078e0214 */
[----:B0-----:R-:W-:-:S06]  /*1770*/  IMAD.WIDE R14, R15, 0x8, R8 ;  /* 0x000000080f0e7825 */ /* 0x001fcc00078e0208 */
[----:B------:R-:W2:Y:S01]  /*1780*/  LDG.E.64.CONSTANT R14, desc[UR8][R14.64] ;  /* 0x000000080e0e7981 */ /* 0x000ea2000c1e9b00 */
[----:B---3--:R0:W1:Y:S01]  /*1790*/  I2F.F64 R16, R20 ;  /* 0x0000001400107312 */ /* 0x0080620000201c00 */
[----:B------:R-:W-:Y:S02]  /*17a0*/  IMAD.MOV.U32 R19, RZ, RZ, 0x3fe00000 ;  /* 0x3fe00000ff137424 */ /* 0x000fe400078e00ff */
[----:B------:R-:W-:Y:S02]  /*17b0*/  IMAD.MOV.U32 R18, RZ, RZ, RZ ;  /* 0x000000ffff127224 */ /* 0x000fe400078e00ff */
[----:B0-----:R-:W-:Y:S01]  /*17c0*/  VIADD R20, R20, UR7 ;  /* 0x0000000714147c36 */ /* 0x001fe20008000000 */
[----:B-1---5:R-:W-:-:S10]  /*17d0*/  DFMA R16, R12, R16, R10 ;  /* 0x000000100c10722b */ /* 0x022fd4000000000a */
[----:B------:R-:W-:-:S06]  /*17e0*/  LOP3.LUT R19, R19, 0x80000000, R17, 0xb8, !PT ;  /* 0x8000000013137812 */ /* 0x000fcc00078eb811 */
[----:B------:R-:W-:-:S10]  /*17f0*/  DADD.RZ R16, R16, R18 ;  /* 0x0000000010107229 */ /* 0x000fd4000000c012 */
[----:B------:R-:W2:Y:S02]  /*1800*/  F2I.S64.F64.TRUNC R16, R16 ;  /* 0x0000001000107311 */ /* 0x000ea4000030d900 */
[----:B--2---:R-:W-:-:S04]  /*1810*/  IADD3 R18, P0, PT, -R16, R14, RZ ;  /* 0x0000000e10127210 */ /* 0x004fc80007f1e1ff */
[----:B------:R-:W-:Y:S02]  /*1820*/  IADD3.X R19, PT, PT, ~R17, R15, RZ, P0, !PT ;  /* 0x0000000f11137210 */ /* 0x000fe400007fe5ff */
        /* <DEDUP_REMOVED lines=11> */
.L_x_1669:
[----:B------:R-:W-:Y:S05]  /*18e0*/  BSYNC.RECONVERGENT B0 ;  /* 0x0000000000007941 */ /* 0x000fea0003800200 */
.L_x_1668:
        /* <DEDUP_REMOVED lines=106> */
.L_x_1642:
        /* <DEDUP_REMOVED lines=9> */
.L_x_1649:
[----:B-1----:R-:W-:Y:S01]  /*2020*/  IMAD.MOV.U32 R18, RZ, RZ, R31 ;  /* 0x000000ffff127224 */ /* 0x002fe200078e001f */
[----:B------:R-:W-:Y:S01]  /*2030*/  MOV R14, 0x1f ;  /* 0x0000001f000e7802 */ /* 0x000fe20000000f00 */
[----:B------:R-:W-:Y:S02]  /*2040*/  IMAD.MOV.U32 R15, RZ, RZ, 0x10 ;  /* 0x00000010ff0f7424 */ /* 0x000fe400078e00ff */
[----:B------:R-:W-:-:S07]  /*2050*/  IMAD.MOV.U32 R7, RZ, RZ, -0x1 ;  /* 0xffffffffff077424 */ /* 0x000fce00078e00ff */
[----:B------:R-:W-:Y:S05]  /*2060*/  WARPSYNC.COLLECTIVE R7, `(.L_x_1671) ;  /* 0x0000000007087348 */ /* 0x000fea0003c00000 */
[----:B------:R0:W1:Y:S02]  /*2070*/  SHFL.DOWN P4, R19, R18, R15, R14 ;  /* 0x0800000f12137389 */ /* 0x000064000008000e */
[----:B01----:R-:W-:Y:S05]  /*2080*/  ENDCOLLECTIVE ;  /* 0x000000000000791b */ /* 0x003fea0003800000 */
.L_x_1671:
[----:B------:R-:W-:Y:S02]  /*2090*/  IMAD.MOV.U32 R18, RZ, RZ, R30 ;  /* 0x000000ffff127224 */ /* 0x000fe400078e001e */
[----:B------:R-:W-:-:S07]  /*20a0*/  IMAD.MOV.U32 R17, RZ, RZ, R19 ;  /* 0x000000ffff117224 */ /* 0x000fce00078e0013 */
[----:B------:R-:W-:Y:S05]  /*20b0*/  WARPSYNC.COLLECTIVE R7, `(.L_x_1672) ;  /* 0x0000000007087348 */ /* 0x000fea0003c00000 */
[----:B------:R0:W1:Y:S02]  /*20c0*/  SHFL.DOWN P4, R19, R18, R15, R14 ;  /* 0x0800000f12137389 */ /* 0x000064000008000e */
[----:B01----:R-:W-:Y:S05]  /*20d0*/  ENDCOLLECTIVE ;  /* 0x000000000000791b */ /* 0x003fea0003800000 */
.L_x_1672:
[----:B------:R-:W-:Y:S01]  /*20e0*/  IMAD.MOV.U32 R15, RZ, RZ, 0x8 ;  /* 0x00000008ff0f7424 */ /* 0x000fe200078e00ff */
[----:B------:R-:W-:-:S06]  /*20f0*/  MOV R16, R19 ;  /* 0x0000001300107202 */ /* 0x000fcc0000000f00 */
[----:B------:R-:W-:-:S10]  /*2100*/  DADD R16, R30, R16 ;  /* 0x000000001e107229 */ /* 0x000fd40000000010 */
[----:B------:R-:W-:-:S07]  /*2110*/  IMAD.MOV.U32 R18, RZ, RZ, R17 ;  /* 0x000000ffff127224 */ /* 0x000fce00078e0011 */
[----:B------:R-:W-:Y:S05]  /*2120*/  WARPSYNC.COLLECTIVE R7, `(.L_x_1673) ;  /* 0x0000000007087348 */ /* 0x000fea0003c00000 */
[----:B------:R0:W1:Y:S02]  /*2130*/  SHFL.DOWN P4, R19, R18, R15, R14 ;  /* 0x0800000f12137389 */ /* 0x000064000008000e */
[----:B01----:R-:W-:Y:S05]  /*2140*/  ENDCOLLECTIVE ;  /* 0x000000000000791b */ /* 0x003fea0003800000 */
.L_x_1673:
[----:B------:R-:W-:Y:S01]  /*2150*/  MOV R18, R16 ;  /* 0x0000001000127202 */ /* 0x000fe20000000f00 */
[----:B------:R-:W-:-:S07]  /*2160*/  IMAD.MOV.U32 R23, RZ, RZ, R19 ;  /* 0x000000ffff177224 */ /* 0x000fce00078e0013 */
[----:B------:R-:W-:Y:S05]  /*2170*/  WARPSYNC.COLLECTIVE R7, `(.L_x_1674) ;  /* 0x0000000007087348 */ /* 0x000fea0003c00000 */
[----:B------:R0:W1:Y:S02]  /*2180*/  SHFL.DOWN P4, R19, R18, R15, R14 ;  /* 0x0800000f12137389 */ /* 0x000064000008000e */
[----:B01----:R-:W-:Y:S05]  /*2190*/  ENDCOLLECTIVE ;  /* 0x000000000000791b */ /* 0x003fea0003800000 */
.L_x_1674:
[----:B------:R-:W-:Y:S02]  /*21a0*/  IMAD.MOV.U32 R15, RZ, RZ, 0x4 ;  /* 0x00000004ff0f7424 */ /* 0x000fe400078e00ff */
[----:B------:R-:W-:-:S06]  /*21b0*/  IMAD.MOV.U32 R22, RZ, RZ, R19 ;  /* 0x000000ffff167224 */ /* 0x000fcc00078e0013 */
[----:B------:R-:W-:-:S10]  /*21c0*/  DADD R22, R16, R22 ;  /* 0x0000000010167229 */ /* 0x000fd40000000016 */
[----:B------:R-:W-:-:S07]  /*21d0*/  IMAD.MOV.U32 R18, RZ, RZ, R23 ;  /* 0x000000ffff127224 */ /* 0x000fce00078e0017 */
[----:B------:R-:W-:Y:S05]  /*21e0*/  WARPSYNC.COLLECTIVE R7, `(.L_x_1675) ;  /* 0x0000000007087348 */ /* 0x000fea0003c00000 */
[----:B------:R0:W1:Y:S02]  /*21f0*/  SHFL.DOWN P4, R19, R18, R15, R14 ;  /* 0x0800000f12137389 */ /* 0x000064000008000e */
[----:B01----:R-:W-:Y:S05]  /*2200*/  ENDCOLLECTIVE ;  /* 0x000000000000791b */ /* 0x003fea0003800000 */
.L_x_1675:
[----:B------:R-:W-:Y:S01]  /*2210*/  IMAD.MOV.U32 R18, RZ, RZ, R22 ;  /* 0x000000ffff127224 */ /* 0x000fe200078e0016 */
[----:B------:R-:W-:-:S07]  /*2220*/  MOV R25, R19 ;  /* 0x0000001300197202 */ /* 0x000fce0000000f00 */
[----:B------:R-:W-:Y:S05]  /*2230*/  WARPSYNC.COLLECTIVE R7, `(.L_x_1676) ;  /* 0x0000000007087348 */ /* 0x000fea0003c00000 */
[----:B------:R0:W1:Y:S02]  /*2240*/  SHFL.DOWN P4, R19, R18, R15, R14 ;  /* 0x0800000f12137389 */ /* 0x000064000008000e */
[----:B01----:R-:W-:Y:S05]  /*2250*/  ENDCOLLECTIVE ;  /* 0x000000000000791b */ /* 0x003fea0003800000 */
.L_x_1676:
[----:B------:R-:W-:Y:S01]  /*2260*/  MOV R15, 0x2 ;  /* 0x00000002000f7802 */ /* 0x000fe20000000f00 */
[----:B------:R-:W-:-:S06]  /*2270*/  IMAD.MOV.U32 R24, RZ, RZ, R19 ;  /* 0x000000ffff187224 */ /* 0x000fcc00078e0013 */
[----:B------:R-:W-:-:S10]  /*2280*/  DADD R24, R22, R24 ;  /* 0x0000000016187229 */ /* 0x000fd40000000018 */
[----:B------:R-:W-:-:S07]  /*2290*/  IMAD.MOV.U32 R18, RZ, RZ, R25 ;  /* 0x000000ffff127224 */ /* 0x000fce00078e0019 */
[----:B------:R-:W-:Y:S05]  /*22a0*/  WARPSYNC.COLLECTIVE R7, `(.L_x_1677) ;  /* 0x0000000007087348 */ /* 0x000fea0003c00000 */
[----:B------:R0:W1:Y:S02]  /*22b0*/  SHFL.DOWN P4, R19, R18, R15, R14 ;  /* 0x0800000f12137389 */ /* 0x000064000008000e */
[----:B01----:R-:W-:Y:S05]  /*22c0*/  ENDCOLLECTIVE ;  /* 0x000000000000791b */ /* 0x003fea0003800000 */
.L_x_1677:
[----:B------:R-:W-:Y:S02]  /*22d0*/  IMAD.MOV.U32 R18, RZ, RZ, R24 ;  /* 0x000000ffff127224 */ /* 0x000fe400078e0018 */
[----:B------:R-:W-:-:S07]  /*22e0*/  IMAD.MOV.U32 R31, RZ, RZ, R19 ;  /* 0x000000ffff1f7224 */ /* 0x000fce00078e0013 */
[----:B------:R-:W-:Y:S05]  /*22f0*/  WARPSYNC.COLLECTIVE R7, `(.L_x_1678) ;  /* 0x0000000007087348 */ /* 0x000fea0003c00000 */
[----:B------:R0:W1:Y:S02]  /*2300*/  SHFL.DOWN P4, R19, R18, R15, R14 ;  /* 0x0800000f12137389 */ /* 0x000064000008000e */
[----:B01----:R-:W-:Y:S05]  /*2310*/  ENDCOLLECTIVE ;  /* 0x000000000000791b */ /* 0x003fea0003800000 */
.L_x_1678:
[----:B------:R-:W-:Y:S02]  /*2320*/  IMAD.MOV.U32 R15, RZ, RZ, 0x1 ;  /* 0x00000001ff0f7424 */ /* 0x000fe400078e00ff */
[----:B------:R-:W-:-:S06]  /*2330*/  IMAD.MOV.U32 R30, RZ, RZ, R19 ;  /* 0x000000ffff1e7224 */ /* 0x000fcc00078e0013 */
[----:B------:R-:W-:-:S10]  /*2340*/  DADD R30, R24, R30 ;  /* 0x00000000181e7229 */ /* 0x000fd4000000001e */
[----:B------:R-:W-:-:S07]  /*2350*/  MOV R18, R31 ;  /* 0x0000001f00127202 */ /* 0x000fce0000000f00 */
[----:B------:R-:W-:Y:S05]  /*2360*/  WARPSYNC.COLLECTIVE R7, `(.L_x_1679) ;  /* 0x0000000007087348 */ /* 0x000fea0003c00000 */
[----:B------:R0:W1:Y:S02]  /*2370*/  SHFL.DOWN P4, R19, R18, R15, R14 ;  /* 0x0800000f12137389 */ /* 0x000064000008000e */
[----:B01----:R-:W-:Y:S05]  /*2380*/  ENDCOLLECTIVE ;  /* 0x000000000000791b */ /* 0x003fea0003800000 */
.L_x_1679:
[----:B------:R-:W-:Y:S02]  /*2390*/  IMAD.MOV.U32 R18, RZ, RZ, R30 ;  /* 0x000000ffff127224 */ /* 0x000fe400078e001e */
[----:B------:R-:W-:-:S07]  /*23a0*/  IMAD.MOV.U32 R16, RZ, RZ, R19 ;  /* 0x000000ffff107224 */ /* 0x000fce00078e0013 */
[----:B------:R-:W-:Y:S05]  /*23b0*/  WARPSYNC.COLLECTIVE R7, `(.L_x_1680) ;  /* 0x0000000007087348 */ /* 0x000fea0003c00000 */
[----:B------:R0:W1:Y:S02]  /*23c0*/  SHFL.DOWN P4, R19, R18, R15, R14 ;  /* 0x0800000f12137389 */ /* 0x000064000008000e */
[----:B01----:R-:W-:Y:S05]  /*23d0*/  ENDCOLLECTIVE ;  /* 0x000000000000791b */ /* 0x003fea0003800000 */
.L_x_1680:
[----:B------:R-:W-:Y:S05]  /*23e0*/  BRA `(.L_x_1681) ;  /* 0xffffffe4000c7947 */ /* 0x000fea000383ffff */
.L_x_1650:
[----:B------:R-:W-:Y:S01]  /*23f0*/  BSSY B0, `(.L_x_1682) ;  /* 0x0000008000007945 */ /* 0x000fe20003800000 */
[----:B------:R-:W-:Y:S01]  /*2400*/  MOV R18, R9 ;  /* 0x0000000900127202 */ /* 0x000fe20000000f00 */
[----:B------:R-:W-:Y:S02]  /*2410*/  IMAD.MOV.U32 R15, RZ, RZ, 0x10 ;  /* 0x00000010ff0f7424 */ /* 0x000fe400078e00ff */
[----:B------:R-:W-:Y:S02]  /*2420*/  IMAD.MOV.U32 R14, RZ, RZ, 0x1f ;  /* 0x0000001fff0e7424 */ /* 0x000fe400078e00ff */
[----:B------:R-:W-:-:S07]  /*2430*/  IMAD.MOV.U32 R7, RZ, RZ, -0x1 ;  /* 0xffffffffff077424 */ /* 0x000fce00078e00ff */
[----:B-1----:R-:W-:Y:S05]  /*2440*/  WARPSYNC.COLLECTIVE R7, `(.L_x_1683) ;  /* 0x0000000007087348 */ /* 0x002fea0003c00000 */
[----:B------:R0:W2:Y:S02]  /*2450*/  SHFL.DOWN P4, R19, R18, R15, R14 ;  /* 0x0800000f12137389 */ /* 0x0000a4000008000e */
[----:B012---:R-:W-:Y:S05]  /*2460*/  ENDCOLLECTIVE ;  /* 0x000000000000791b */ /* 0x007fea0003800000 */
.L_x_1683:
[----:B------:R-:W-:Y:S05]  /*2470*/  BSYNC B0 ;  /* 0x0000000000007941 */ /* 0x000fea0003800000 */
.L_x_1682:
        /* <DEDUP_REMOVED lines=8> */
.L_x_1684:
[----:B------:R-:W-:Y:S02]  /*2500*/  IMAD.MOV.U32 R15, RZ, RZ, 0x8 ;  /* 0x00000008ff0f7424 */ /* 0x000fe400078e00ff */
[----:B------:R-:W-:-:S06]  /*2510*/  IMAD.MOV.U32 R16, RZ, RZ, R19 ;  /* 0x000000ffff107224 */ /* 0x000fcc00078e0013 */
[----:B------:R-:W-:-:S10]  /*2520*/  DADD R16, R16, R8 ;  /* 0x0000000010107229 */ /* 0x000fd40000000008 */
[----:B------:R-:W-:-:S07]  /*2530*/  IMAD.MOV.U32 R18, RZ, RZ, R17 ;  /* 0x000000ffff127224 */ /* 0x000fce00078e0011 */
[----:B------:R-:W-:Y:S05]  /*2540*/  WARPSYNC.COLLECTIVE R7, `(.L_x_1685) ;  /* 0x0000000007087348 */ /* 0x000fea0003c00000 */
[----:B------:R0:W1:Y:S02]  /*2550*/  SHFL.DOWN P4, R19, R18, R15, R14 ;  /* 0x0800000f12137389 */ /* 0x000064000008000e */
[----:B01----:R-:W-:Y:S05]  /*2560*/  ENDCOLLECTIVE ;  /* 0x000000000000791b */ /* 0x003fea0003800000 */
.L_x_1685:
[----:B------:R-:W-:Y:S01]  /*2570*/  IMAD.MOV.U32 R18, RZ, RZ, R16 ;  /* 0x000000ffff127224 */ /* 0x000fe200078e0010 */
[----:B------:R-:W-:-:S07]  /*2580*/  MOV R23, R19 ;  /* 0x0000001300177202 */ /* 0x000fce0000000f00 */
[----:B------:R-:W-:Y:S05]  /*2590*/  WARPSYNC.COLLECTIVE R7, `(.L_x_1686) ;  /* 0x0000000007087348 */ /* 0x000fea0003c00000 */
[----:B------:R0:W1:Y:S02]  /*25a0*/  SHFL.DOWN P4, R19, R18, R15, R14 ;  /* 0x0800000f12137389 */ /* 0x000064000008000e */
[----:B01----:R-:W-:Y:S05]  /*25b0*/  ENDCOLLECTIVE ;  /* 0x000000000000791b */ /* 0x003fea0003800000 */
.L_x_1686:
[----:B------:R-:W-:Y:S01]  /*25c0*/  MOV R15, 0x4 ;  /* 0x00000004000f7802 */ /* 0x000fe20000000f00 */
[----:B------:R-:W-:-:S06]  /*25d0*/  IMAD.MOV.U32 R22, RZ, RZ, R19 ;  /* 0x000000ffff167224 */ /* 0x000fcc00078e0013 */
[----:B------:R-:W-:-:S10]  /*25e0*/  DADD R22, R16, R22 ;  /* 0x0000000010167229 */ /* 0x000fd40000000016 */
[----:B------:R-:W-:-:S07]  /*25f0*/  IMAD.MOV.U32 R18, RZ, RZ, R23 ;  /* 0x000000ffff127224 */ /* 0x000fce00078e0017 */
[----:B------:R-:W-:Y:S05]  /*2600*/  WARPSYNC.COLLECTIVE R7, `(.L_x_1687) ;  /* 0x0000000007087348 */ /* 0x000fea0003c00000 */
[----:B------:R0:W1:Y:S02]  /*2610*/  SHFL.DOWN P4, R19, R18, R15, R14 ;  /* 0x0800000f12137389 */ /* 0x000064000008000e */
[----:B01----:R-:W-:Y:S05]  /*2620*/  ENDCOLLECTIVE ;  /* 0x000000000000791b */ /* 0x003fea0003800000 */
.L_x_1687:
[----:B------:R-:W-:Y:S02]  /*2630*/  IMAD.MOV.U32 R18, RZ, RZ, R22 ;  /* 0x000000ffff127224 */ /* 0x000fe400078e0016 */
[----:B------:R-:W-:-:S07]  /*2640*/  IMAD.MOV.U32 R25, RZ, RZ, R19 ;  /* 0x000000ffff197224 */ /* 0x000fce00078e0013 */
[----:B------:R-:W-:Y:S05]  /*2650*/  WARPSYNC.COLLECTIVE R7, `(.L_x_1688) ;  /* 0x0000000007087348 */ /* 0x000fea0003c00000 */
[----:B------:R0:W1:Y:S02]  /*2660*/  SHFL.DOWN P4, R19, R18, R15, R14 ;  /* 0x0800000f12137389 */ /* 0x000064000008000e */
[----:B01----:R-:W-:Y:S05]  /*2670*/  ENDCOLLECTIVE ;  /* 0x000000000000791b */ /* 0x003fea0003800000 */
.L_x_1688:
[----:B------:R-:W-:Y:S02]  /*2680*/  IMAD.MOV.U32 R15, RZ, RZ, 0x2 ;  /* 0x00000002ff0f7424 */ /* 0x000fe400078e00ff */
[----:B------:R-:W-:-:S06]  /*2690*/  IMAD.MOV.U32 R24, RZ, RZ, R19 ;  /* 0x000000ffff187224 */ /* 0x000fcc00078e0013 */
[----:B------:R-:W-:-:S10]  /*26a0*/  DADD R24, R22, R24 ;  /* 0x0000000016187229 */ /* 0x000fd40000000018 */
[----:B------:R-:W-:-:S07]  /*26b0*/  MOV R18, R25 ;  /* 0x0000001900127202 */ /* 0x000fce0000000f00 */
[----:B------:R-:W-:Y:S05]  /*26c0*/  WARPSYNC.COLLECTIVE R7, `(.L_x_1689) ;  /* 0x0000000007087348 */ /* 0x000fea0003c00000 */
[----:B------:R0:W1:Y:S02]  /*26d0*/  SHFL.DOWN P4, R19, R18, R15, R14 ;  /* 0x0800000f12137389 */ /* 0x000064000008000e */
[----:B01----:R-:W-:Y:S05]  /*26e0*/  ENDCOLLECTIVE ;  /* 0x000000000000791b */ /* 0x003fea0003800000 */
.L_x_1689:
[----:B------:R-:W-:Y:S02]  /*26f0*/  IMAD.MOV.U32 R18, RZ, RZ, R24 ;  /* 0x000000ffff127224 */ /* 0x000fe400078e0018 */
[----:B------:R-:W-:-:S07]  /*2700*/  IMAD.MOV.U32 R9, RZ, RZ, R19 ;  /* 0x000000ffff097224 */ /* 0x000fce00078e0013 */
[----:B------:R-:W-:Y:S05]  /*2710*/  WARPSYNC.COLLECTIVE R7, `(.L_x_1690) ;  /* 0x0000000007087348 */ /* 0x000fea0003c00000 */
[----:B------:R0:W1:Y:S02]  /*2720*/  SHFL.DOWN P4, R19, R18, R15, R14 ;  /* 0x0800000f12137389 */ /* 0x000064000008000e */
[----:B01----:R-:W-:Y:S05]  /*2730*/  ENDCOLLECTIVE ;  /* 0x000000000000791b */ /* 0x003fea0003800000 */
.L_x_1690:
[----:B------:R-:W-:Y:S01]  /*2740*/  IMAD.MOV.U32 R15, RZ, RZ, 0x1 ;  /* 0x00000001ff0f7424 */ /* 0x000fe200078e00ff */
[----:B------:R-:W-:-:S06]  /*2750*/  MOV R8, R19 ;  /* 0x0000001300087202 */ /* 0x000fcc0000000f00 */
[----:B------:R-:W-:-:S10]  /*2760*/  DADD R8, R24, R8 ;  /* 0x0000000018087229 */ /* 0x000fd40000000008 */
[----:B------:R-:W-:-:S07]  /*2770*/  IMAD.MOV.U32 R18, RZ, RZ, R9 ;  /* 0x000000ffff127224 */ /* 0x000fce00078e0009 */
[----:B------:R-:W-:Y:S05]  /*2780*/  WARPSYNC.COLLECTIVE R7, `(.L_x_1691) ;  /* 0x0000000007087348 */ /* 0x000fea0003c00000 */
[----:B------:R0:W1:Y:S02]  /*2790*/  SHFL.DOWN P4, R19, R18, R15, R14 ;  /* 0x0800000f12137389 */ /* 0x000064000008000e */
[----:B01----:R-:W-:Y:S05]  /*27a0*/  ENDCOLLECTIVE ;  /* 0x000000000000791b */ /* 0x003fea0003800000 */
.L_x_1691:
[----:B------:R-:W-:Y:S01]  /*27b0*/  MOV R18, R8 ;  /* 0x0000000800127202 */ /* 0x000fe20000000f00 */
[----:B------:R-:W-:-:S07]  /*27c0*/  IMAD.MOV.U32 R16, RZ, RZ, R19 ;  /* 0x000000ffff107224 */ /* 0x000fce00078e0013 */
[----:B------:R-:W-:Y:S05]  /*27d0*/  WARPSYNC.COLLECTIVE R7, `(.L_x_1692) ;  /* 0x0000000007087348 */ /* 0x000fea0003c00000 */
[----:B------:R0:W1:Y:S02]  /*27e0*/  SHFL.DOWN P4, R19, R18, R15, R14 ;  /* 0x0800000f12137389 */ /* 0x000064000008000e */
[----:B01----:R-:W-:Y:S05]  /*27f0*/  ENDCOLLECTIVE ;  /* 0x000000000000791b */ /* 0x003fea0003800000 */
.L_x_1692:
[----:B------:R-:W-:Y:S05]  /*2800*/  BRA `(.L_x_1693) ;  /* 0xffffffe000587947 */ /* 0x000fea000383ffff */
.L_x_1653:
[----:B--2---:R-:W-:Y:S01]  /*2810*/  IMAD.MOV.U32 R18, RZ, RZ, R9 ;  /* 0x000000ffff127224 */ /* 0x004fe200078e0009 */
[----:B0-----:R-:W-:Y:S01]  /*2820*/  MOV R7, 0xffffffff ;  /* 0xffffffff00077802 */ /* 0x001fe20000000f00 */
[----:B------:R-:W-:Y:S02]  /*2830*/  IMAD.MOV.U32 R15, RZ, RZ, 0x10 ;  /* 0x00000010ff0f7424 */ /* 0x000fe400078e00ff */
[----:B------:R-:W-:-:S07]  /*2840*/  IMAD.MOV.U32 R14, RZ, RZ, 0x1f ;  /* 0x0000001fff0e7424 */ /* 0x000fce00078e00ff */
[----:B-1----:R-:W-:Y:S05]  /*2850*/  WARPSYNC.COLLECTIVE R7, `(.L_x_1694) ;  /* 0x0000000007087348 */ /* 0x002fea0003c00000 */
[----:B------:R0:W2:Y:S02]  /*2860*/  SHFL.DOWN P4, R19, R18, R15, R14 ;  /* 0x0800000f12137389 */ /* 0x0000a4000008000e */
[----:B012---:R-:W-:Y:S05]  /*2870*/  ENDCOLLECTIVE ;  /* 0x000000000000791b */ /* 0x007fea0003800000 */
.L_x_1694:
[----:B------:R-:W-:Y:S02]  /*2880*/  IMAD.MOV.U32 R18, RZ, RZ, R8 ;  /* 0x000000ffff127224 */ /* 0x000fe400078e0008 */
[----:B------:R-:W-:-:S07]  /*2890*/  IMAD.MOV.U32 R17, RZ, RZ, R19 ;  /* 0x000000ffff117224 */ /* 0x000fce00078e0013 */
[----:B------:R-:W-:Y:S05]  /*28a0*/  WARPSYNC.COLLECTIVE R7, `(.L_x_1695) ;  /* 0x0000000007087348 */ /* 0x000fea0003c00000 */
[----:B------:R0:W1:Y:S02]  /*28b0*/  SHFL.DOWN P4, R19, R18, R15, R14 ;  /* 0x0800000f12137389 */ /* 0x000064000008000e */
[----:B01----:R-:W-:Y:S05]  /*28c0*/  ENDCOLLECTIVE ;  /* 0x000000000000791b */ /* 0x003fea0003800000 */
.L_x_1695:
[----:B------:R-:W-:Y:S02]  /*28d0*/  IMAD.MOV.U32 R15, RZ, RZ, 0x8 ;  /* 0x00000008ff0f7424 */ /* 0x000fe400078e00ff */
[----:B------:R-:W-:-:S06]  /*28e0*/  IMAD.MOV.U32 R16, RZ, RZ, R19 ;  /* 0x000000ffff107224 */ /* 0x000fcc00078e0013 */
[----:B------:R-:W-:-:S10]  /*28f0*/  DADD R16, R8, R16 ;  /* 0x0000000008107229 */ /* 0x000fd40000000010 */
[----:B------:R-:W-:-:S07]  /*2900*/  MOV R18, R17 ;  /* 0x0000001100127202 */ /* 0x000fce0000000f00 */
[----:B------:R-:W-:Y:S05]  /*2910*/  WARPSYNC.COLLECTIVE R7, `(.L_x_1696) ;  /* 0x0000000007087348 */ /* 0x000fea0003c00000 */
[----:B------:R0:W1:Y:S02]  /*2920*/  SHFL.DOWN P4, R19, R18, R15, R14 ;  /* 0x0800000f12137389 */ /* 0x000064000008000e */
[----:B01----:R-:W-:Y:S05]  /*2930*/  ENDCOLLECTIVE ;  /* 0x000000000000791b */ /* 0x003fea0003800000 */
.L_x_1696:
[----:B------:R-:W-:Y:S02]  /*2940*/  IMAD.MOV.U32 R18, RZ, RZ, R16 ;  /* 0x000000ffff127224 */ /* 0x000fe400078e0010 */
[----:B------:R-:W-:-:S07]  /*2950*/  IMAD.MOV.U32 R23, RZ, RZ, R19 ;  /* 0x000000ffff177224 */ /* 0x000fce00078e0013 */
[----:B------:R-:W-:Y:S05]  /*2960*/  WARPSYNC.COLLECTIVE R7, `(.L_x_1697) ;  /* 0x0000000007087348 */ /* 0x000fea0003c00000 */
[----:B------:R0:W1:Y:S02]  /*2970*/  SHFL.DOWN P4, R19, R18, R15, R14 ;  /* 0x0800000f12137389 */ /* 0x000064000008000e */
[----:B01----:R-:W-:Y:S05]  /*2980*/  ENDCOLLECTIVE ;  /* 0x000000000000791b */ /* 0x003fea0003800000 */
.L_x_1697:
[----:B------:R-:W-:Y:S01]  /*2990*/  IMAD.MOV.U32 R15, RZ, RZ, 0x4 ;  /* 0x00000004ff0f7424 */ /* 0x000fe200078e00ff */
[----:B------:R-:W-:-:S06]  /*29a0*/  MOV R22, R19 ;  /* 0x0000001300167202 */ /* 0x000fcc0000000f00 */
[----:B------:R-:W-:-:S10]  /*29b0*/  DADD R22, R16, R22 ;  /* 0x0000000010167229 */ /* 0x000fd40000000016 */
[----:B------:R-:W-:-:S07]  /*29c0*/  IMAD.MOV.U32 R18, RZ, RZ, R23 ;  /* 0x000000ffff127224 */ /* 0x000fce00078e0017 */
[----:B------:R-:W-:Y:S05]  /*29d0*/  WARPSYNC.COLLECTIVE R7, `(.L_x_1698) ;  /* 0x0000000007087348 */ /* 0x000fea0003c00000 */
[----:B------:R0:W1:Y:S02]  /*29e0*/  SHFL.DOWN P4, R19, R18, R15, R14 ;  /* 0x0800000f12137389 */ /* 0x000064000008000e */
[----:B01----:R-:W-:Y:S05]  /*29f0*/  ENDCOLLECTIVE ;  /* 0x000000000000791b */ /* 0x003fea0003800000 */
.L_x_1698:
[----:B------:R-:W-:Y:S01]  /*2a00*/  MOV R18, R22 ;  /* 0x0000001600127202 */ /* 0x000fe20000000f00 */
[----:B------:R-:W-:-:S07]  /*2a10*/  IMAD.MOV.U32 R25, RZ, RZ, R19 ;  /* 0x000000ffff197224 */ /* 0x000fce00078e0013 */
[----:B------:R-:W-:Y:S05]  /*2a20*/  WARPSYNC.COLLECTIVE R7, `(.L_x_1699) ;  /* 0x0000000007087348 */ /* 0x000fea0003c00000 */
[----:B------:R0:W1:Y:S02]  /*2a30*/  SHFL.DOWN P4, R19, R18, R15, R14 ;  /* 0x0800000f12137389 */ /* 0x000064000008000e */
[----:B01----:R-:W-:Y:S05]  /*2a40*/  ENDCOLLECTIVE ;  /* 0x000000000000791b */ /* 0x003fea0003800000 */
.L_x_1699:
[----:B------:R-:W-:Y:S02]  /*2a50*/  IMAD.MOV.U32 R15, RZ, RZ, 0x2 ;  /* 0x00000002ff0f7424 */ /* 0x000fe400078e00ff */
[----:B------:R-:W-:-:S06]  /*2a60*/  IMAD.MOV.U32 R24, RZ, RZ, R19 ;  /* 0x000000ffff187224 */ /* 0x000fcc00078e0013 */
[----:B------:R-:W-:-:S10]  /*2a70*/  DADD R24, R22, R24 ;  /* 0x0000000016187229 */ /* 0x000fd40000000018 */
[----:B------:R-:W-:-:S07]  /*2a80*/  IMAD.MOV.U32 R18, RZ, RZ, R25 ;  /* 0x000000ffff127224 */ /* 0x000fce00078e0019 */
[----:B------:R-:W-:Y:S05]  /*2a90*/  WARPSYNC.COLLECTIVE R7, `(.L_x_1700) ;  /* 0x0000000007087348 */ /* 0x000fea0003c00000 */
[----:B------:R0:W1:Y:S02]  /*2aa0*/  SHFL.DOWN P4, R19, R18, R15, R14 ;  /* 0x0800000f12137389 */ /* 0x000064000008000e */
[----:B01----:R-:W-:Y:S05]  /*2ab0*/  ENDCOLLECTIVE ;  /* 0x000000000000791b */ /* 0x003fea0003800000 */
.L_x_1700:
[----:B------:R-:W-:Y:S01]  /*2ac0*/  IMAD.MOV.U32 R18, RZ, RZ, R24 ;  /* 0x000000ffff127224 */ /* 0x000fe200078e0018 */
[----:B------:R-:W-:-:S07]  /*2ad0*/  MOV R9, R19 ;  /* 0x0000001300097202 */ /* 0x000fce0000000f00 */
[----:B------:R-:W-:Y:S05]  /*2ae0*/  WARPSYNC.COLLECTIVE R7, `(.L_x_1701) ;  /* 0x0000000007087348 */ /* 0x000fea0003c00000 */
[----:B------:R0:W1:Y:S02]  /*2af0*/  SHFL.DOWN P4, R19, R18, R15, R14 ;  /* 0x0800000f12137389 */ /* 0x000064000008000e */
[----:B01----:R-:W-:Y:S05]  /*2b00*/  ENDCOLLECTIVE ;  /* 0x000000000000791b */ /* 0x003fea0003800000 */
.L_x_1701:
[----:B------:R-:W-:Y:S01]  /*2b10*/  MOV R15, 0x1 ;  /* 0x00000001000f7802 */ /* 0x000fe20000000f00 */
[----:B------:R-:W-:-:S06]  /*2b20*/  IMAD.MOV.U32 R8, RZ, RZ, R19 ;  /* 0x000000ffff087224 */ /* 0x000fcc00078e0013 */
[----:B------:R-:W-:-:S10]  /*2b30*/  DADD R8, R24, R8 ;  /* 0x0000000018087229 */ /* 0x000fd40000000008 */
[----:B------:R-:W-:-:S07]  /*2b40*/  IMAD.MOV.U32 R18, RZ, RZ, R9 ;  /* 0x000000ffff127224 */ /* 0x000fce00078e0009 */
[----:B------:R-:W-:Y:S05]  /*2b50*/  WARPSYNC.COLLECTIVE R7, `(.L_x_1702) ;  /* 0x0000000007087348 */ /* 0x000fea0003c00000 */
[----:B------:R0:W1:Y:S02]  /*2b60*/  SHFL.DOWN P4, R19, R18, R15, R14 ;  /* 0x0800000f12137389 */ /* 0x000064000008000e */
[----:B01----:R-:W-:Y:S05]  /*2b70*/  ENDCOLLECTIVE ;  /* 0x000000000000791b */ /* 0x003fea0003800000 */
.L_x_1702:
[----:B------:R-:W-:Y:S02]  /*2b80*/  IMAD.MOV.U32 R18, RZ, RZ, R8 ;  /* 0x000000ffff127224 */ /* 0x000fe400078e0008 */
[----:B------:R-:W-:-:S07]  /*2b90*/  IMAD.MOV.U32 R16, RZ, RZ, R19 ;  /* 0x000000ffff107224 */ /* 0x000fce00078e0013 */
[----:B------:R-:W-:Y:S05]  /*2ba0*/  WARPSYNC.COLLECTIVE R7, `(.L_x_1703) ;  /* 0x0000000007087348 */ /* 0x000fea0003c00000 */
[----:B------:R0:W1:Y:S02]  /*2bb0*/  SHFL.DOWN P4, R19, R18, R15, R14 ;  /* 0x0800000f12137389 */ /* 0x000064000008000e */
[----:B01----:R-:W-:Y:S05]  /*2bc0*/  ENDCOLLECTIVE ;  /* 0x000000000000791b */ /* 0x003fea0003800000 */
.L_x_1703:
[----:B------:R-:W-:Y:S05]  /*2bd0*/  BRA `(.L_x_1704) ;  /* 0xffffffdc00e47947 */ /* 0x000fea000383ffff */
.L_x_1654:
        /* <DEDUP_REMOVED lines=8> */
.L_x_1706:
[----:B------:R-:W-:Y:S05]  /*2c60*/  BSYNC B0 ;  /* 0x0000000000007941 */ /* 0x000fea0003800000 */
.L_x_1705:
        /* <DEDUP_REMOVED lines=8> */
.L_x_1707:
[----:B------:R-:W-:Y:S01]  /*2cf0*/  IMAD.MOV.U32 R15, RZ, RZ, 0x8 ;  /* 0x00000008ff0f7424 */ /* 0x000fe200078e00ff */
[----:B------:R-:W-:-:S06]  /*2d00*/  MOV R16, R19 ;  /* 0x0000001300107202 */ /* 0x000fcc0000000f00 */
[----:B------:R-:W-:-:S10]  /*2d10*/  DADD R16, R16, R12 ;  /* 0x0000000010107229 */ /* 0x000fd4000000000c */
[----:B------:R-:W-:-:S07]  /*2d20*/  IMAD.MOV.U32 R18, RZ, RZ, R17 ;  /* 0x000000ffff127224 */ /* 0x000fce00078e0011 */
[----:B------:R-:W-:Y:S05]  /*2d30*/  WARPSYNC.COLLECTIVE R7, `(.L_x_1708) ;  /* 0x0000000007087348 */ /* 0x000fea0003c00000 */
[----:B------:R0:W1:Y:S02]  /*2d40*/  SHFL.DOWN P4, R19, R18, R15, R14 ;  /* 0x0800000f12137389 */ /* 0x000064000008000e */
[----:B01----:R-:W-:Y:S05]  /*2d50*/  ENDCOLLECTIVE ;  /* 0x000000000000791b */ /* 0x003fea0003800000 */
.L_x_1708:
[----:B------:R-:W-:Y:S01]  /*2d60*/  MOV R18, R16 ;  /* 0x0000001000127202 */ /* 0x000fe20000000f00 */
[----:B------:R-:W-:-:S07]  /*2d70*/  IMAD.MOV.U32 R23, RZ, RZ, R19 ;  /* 0x000000ffff177224 */ /* 0x000fce00078e0013 */
[----:B------:R-:W-:Y:S05]  /*2d80*/  WARPSYNC.COLLECTIVE R7, `(.L_x_1709) ;  /* 0x0000000007087348 */ /* 0x000fea0003c00000 */
[----:B------:R0:W1:Y:S02]  /*2d90*/  SHFL.DOWN P4, R19, R18, R15, R14 ;  /* 0x0800000f12137389 */ /* 0x000064000008000e */
[----:B01----:R-:W-:Y:S05]  /*2da0*/  ENDCOLLECTIVE ;  /* 0x000000000000791b */ /* 0x003fea0003800000 */
.L_x_1709:
[----:B------:R-:W-:Y:S02]  /*2db0*/  IMAD.MOV.U32 R15, RZ, RZ, 0x4 ;  /* 0x00000004ff0f7424 */ /* 0x000fe400078e00ff */
[----:B------:R-:W-:-:S06]  /*2dc0*/  IMAD.MOV.U32 R22, RZ, RZ, R19 ;  /* 0x000000ffff167224 */ /* 0x000fcc00078e0013 */
[----:B------:R-:W-:-:S10]  /*2dd0*/  DADD R22, R16, R22 ;  /* 0x0000000010167229 */ /* 0x000fd40000000016 */
[----:B------:R-:W-:-:S07]  /*2de0*/  IMAD.MOV.U32 R18, RZ, RZ, R23 ;  /* 0x000000ffff127224 */ /* 0x000fce00078e0017 */
[----:B------:R-:W-:Y:S05]  /*2df0*/  WARPSYNC.COLLECTIVE R7, `(.L_x_1710) ;  /* 0x0000000007087348 */ /* 0x000fea0003c00000 */
[----:B------:R0:W1:Y:S02]  /*2e00*/  SHFL.DOWN P4, R19, R18, R15, R14 ;  /* 0x0800000f12137389 */ /* 0x000064000008000e */
[----:B01----:R-:W-:Y:S05]  /*2e10*/  ENDCOLLECTIVE ;  /* 0x000000000000791b */ /* 0x003fea0003800000 */
.L_x_1710:
[----:B------:R-:W-:Y:S01]  /*2e20*/  IMAD.MOV.U32 R18, RZ, RZ, R22 ;  /* 0x000000ffff127224 */ /* 0x000fe200078e0016 */
[----:B------:R-:W-:-:S07]  /*2e30*/  MOV R25, R19 ;  /* 0x0000001300197202 */ /* 0x000fce0000000f00 */
[----:B------:R-:W-:Y:S05]  /*2e40*/  WARPSYNC.COLLECTIVE R7, `(.L_x_1711) ;  /* 0x0000000007087348 */ /* 0x000fea0003c00000 */
[----:B------:R0:W1:Y:S02]  /*2e50*/  SHFL.DOWN P4, R19, R18, R15, R14 ;  /* 0x0800000f12137389 */ /* 0x000064000008000e */
[----:B01----:R-:W-:Y:S05]  /*2e60*/  ENDCOLLECTIVE ;  /* 0x000000000000791b */ /* 0x003fea0003800000 */
.L_x_1711:
[----:B------:R-:W-:Y:S01]  /*2e70*/  MOV R15, 0x2 ;  /* 0x00000002000f7802 */ /* 0x000fe20000000f00 */
[----:B------:R-:W-:-:S06]  /*2e80*/  IMAD.MOV.U32 R24, RZ, RZ, R19 ;  /* 0x000000ffff187224 */ /* 0x000fcc00078e0013 */
[----:B------:R-:W-:-:S10]  /*2e90*/  DADD R24, R22, R24 ;  /* 0x0000000016187229 */ /* 0x000fd40000000018 */
[----:B------:R-:W-:-:S07]  /*2ea0*/  IMAD.MOV.U32 R18, RZ, RZ, R25 ;  /* 0x000000ffff127224 */ /* 0x000fce00078e0019 */
[----:B------:R-:W-:Y:S05]  /*2eb0*/  WARPSYNC.COLLECTIVE R7, `(.L_x_1712) ;  /* 0x0000000007087348 */ /* 0x000fea0003c00000 */
[----:B------:R0:W1:Y:S02]  /*2ec0*/  SHFL.DOWN P4, R19, R18, R15, R14 ;  /* 0x0800000f12137389 */ /* 0x000064000008000e */
[----:B01----:R-:W-:Y:S05]  /*2ed0*/  ENDCOLLECTIVE ;  /* 0x000000000000791b */ /* 0x003fea0003800000 */
.L_x_1712:
[----:B------:R-:W-:Y:S02]  /*2ee0*/  IMAD.MOV.U32 R18, RZ, RZ, R24 ;  /* 0x000000ffff127224 */ /* 0x000fe400078e0018 */
[----:B------:R-:W-:-:S07]  /*2ef0*/  IMAD.MOV.U32 R13, RZ, RZ, R19 ;  /* 0x000000ffff0d7224 */ /* 0x000fce00078e0013 */
[----:B------:R-:W-:Y:S05]  /*2f00*/  WARPSYNC.COLLECTIVE R7, `(.L_x_1713) ;  /* 0x0000000007087348 */ /* 0x000fea0003c00000 */
[----:B------:R0:W1:Y:S02]  /*2f10*/  SHFL.DOWN P4, R19, R18, R15, R14 ;  /* 0x0800000f12137389 */ /* 0x000064000008000e */
[----:B01----:R-:W-:Y:S05]  /*2f20*/  ENDCOLLECTIVE ;  /* 0x000000000000791b */ /* 0x003fea0003800000 */
.L_x_1713:
[----:B------:R-:W-:Y:S02]  /*2f30*/  IMAD.MOV.U32 R15, RZ, RZ, 0x1 ;  /* 0x00000001ff0f7424 */ /* 0x000fe400078e00ff */
[----:B------:R-:W-:-:S06]  /*2f40*/  IMAD.MOV.U32 R12, RZ, RZ, R19 ;  /* 0x000000ffff0c7224 */ /* 0x000fcc00078e0013 */
[----:B------:R-:W-:-:S10]  /*2f50*/  DADD R12, R24, R12 ;  /* 0x00000000180c7229 */ /* 0x000fd4000000000c */
[----:B------:R-:W-:-:S07]  /*2f60*/  MOV R18, R13 ;  /* 0x0000000d00127202 */ /* 0x000fce0000000f00 */
[----:B------:R-:W-:Y:S05]  /*2f70*/  WARPSYNC.COLLECTIVE R7, `(.L_x_1714) ;  /* 0x0000000007087348 */ /* 0x000fea0003c00000 */
[----:B------:R0:W1:Y:S02]  /*2f80*/  SHFL.DOWN P4, R19, R18, R15, R14 ;  /* 0x0800000f12137389 */ /* 0x000064000008000e */
[----:B01----:R-:W-:Y:S05]  /*2f90*/  ENDCOLLECTIVE ;  /* 0x000000000000791b */ /* 0x003fea0003800000 */
.L_x_1714:
[----:B------:R-:W-:Y:S02]  /*2fa0*/  IMAD.MOV.U32 R18, RZ, RZ, R12 ;  /* 0x000000ffff127224 */ /* 0x000fe400078e000c */
[----:B------:R-:W-:-:S07]  /*2fb0*/  IMAD.MOV.U32 R16, RZ, RZ, R19 ;  /* 0x000000ffff107224 */ /* 0x000fce00078e0013 */
[----:B------:R-:W-:Y:S05]  /*2fc0*/  WARPSYNC.COLLECTIVE R7, `(.L_x_1715) ;  /* 0x0000000007087348 */ /* 0x000fea0003c00000 */
[----:B------:R0:W1:Y:S02]  /*2fd0*/  SHFL.DOWN P4, R19, R18, R15, R14 ;  /* 0x0800000f12137389 */ /* 0x000064000008000e */
[----:B01----:R-:W-:Y:S05]  /*2fe0*/  ENDCOLLECTIVE ;  /* 0x000000000000791b */ /* 0x003fea0003800000 */
.L_x_1715:
[----:B------:R-:W-:Y:S05]  /*2ff0*/  BRA `(.L_x_1716) ;  /* 0xffffffdc002c7947 */ /* 0x000fea000383ffff */
.L_x_1657:
[----:B---3--:R-:W-:Y:S01]  /*3000*/  MOV R18, R17 ;  /* 0x0000001100127202 */ /* 0x008fe20000000f00 */
[----:B0-----:R-:W-:Y:S02]  /*3010*/  IMAD.MOV.U32 R15, RZ, RZ, 0x10 ;  /* 0x00000010ff0f7424 */ /* 0x001fe400078e00ff */
[----:B------:R-:W-:Y:S02]  /*3020*/  IMAD.MOV.U32 R14, RZ, RZ, 0x1f ;  /* 0x0000001fff0e7424 */ /* 0x000fe400078e00ff */
[----:B------:R-:W-:-:S07]  /*3030*/  IMAD.MOV.U32 R7, RZ, RZ, -0x1 ;  /* 0xffffffffff077424 */ /* 0x000fce00078e00ff */
[----:B-12---:R-:W-:Y:S05]  /*3040*/  WARPSYNC.COLLECTIVE R7, `(.L_x_1717) ;  /* 0x0000000007087348 */ /* 0x006fea0003c00000 */
[----:B------:R0:W3:Y:S02]  /*3050*/  SHFL.DOWN P4, R19, R18, R15, R14 ;  /* 0x0800000f12137389 */ /* 0x0000e4000008000e */
[----:B0123--:R-:W-:Y:S05]  /*3060*/  ENDCOLLECTIVE ;  /* 0x000000000000791b */ /* 0x00ffea0003800000 */
.L_x_1717:
[----:B------:R-:W-:Y:S01]  /*3070*/  IMAD.MOV.U32 R18, RZ, RZ, R16 ;  /* 0x000000ffff127224 */ /* 0x000fe200078e0010 */
[----:B------:R-:W-:-:S07]  /*3080*/  MOV R13, R19 ;  /* 0x00000013000d7202 */ /* 0x000fce0000000f00 */
[----:B------:R-:W-:Y:S05]  /*3090*/  WARPSYNC.COLLECTIVE R7, `(.L_x_1718) ;  /* 0x0000000007087348 */ /* 0x000fea0003c00000 */
[----:B------:R0:W1:Y:S02]  /*30a0*/  SHFL.DOWN P4, R19, R18, R15, R14 ;  /* 0x0800000f12137389 */ /* 0x000064000008000e */
[----:B01----:R-:W-:Y:S05]  /*30b0*/  ENDCOLLECTIVE ;  /* 0x000000000000791b */ /* 0x003fea0003800000 */
.L_x_1718:
[----:B------:R-:W-:Y:S01]  /*30c0*/  MOV R15, 0x8 ;  /* 0x00000008000f7802 */ /* 0x000fe20000000f00 */
[----:B------:R-:W-:-:S06]  /*30d0*/  IMAD.MOV.U32 R12, RZ, RZ, R19 ;  /* 0x000000ffff0c7224 */ /* 0x000fcc00078e0013 */
[----:B------:R-:W-:-:S10]  /*30e0*/  DADD R12, R16, R12 ;  /* 0x00000000100c7229 */ /* 0x000fd4000000000c */
[----:B------:R-:W-:-:S07]  /*30f0*/  IMAD.MOV.U32 R18, RZ, RZ, R13 ;  /* 0x000000ffff127224 */ /* 0x000fce00078e000d */
[----:B------:R-:W-:Y:S05]  /*3100*/  WARPSYNC.COLLECTIVE R7, `(.L_x_1719) ;  /* 0x0000000007087348 */ /* 0x000fea0003c00000 */
[----:B------:R0:W1:Y:S02]  /*3110*/  SHFL.DOWN P4, R19, R18, R15, R14 ;  /* 0x0800000f12137389 */ /* 0x000064000008000e */
[----:B01----:R-:W-:Y:S05]  /*3120*/  ENDCOLLECTIVE ;  /* 0x000000000000791b */ /* 0x003fea0003800000 */
.L_x_1719:
[----:B------:R-:W-:Y:S02]  /*3130*/  IMAD.MOV.U32 R18, RZ, RZ, R12 ;  /* 0x000000ffff127224 */ /* 0x000fe400078e000c */
[----:B------:R-:W-:-:S07]  /*3140*/  IMAD.MOV.U32 R23, RZ, RZ, R19 ;  /* 0x000000ffff177224 */ /* 0x000fce00078e0013 */
[----:B------:R-:W-:Y:S05]  /*3150*/  WARPSYNC.COLLECTIVE R7, `(.L_x_1720) ;  /* 0x0000000007087348 */ /* 0x000fea0003c00000 */
[----:B------:R0:W1:Y:S02]  /*3160*/  SHFL.DOWN P4, R19, R18, R15, R14 ;  /* 0x0800000f12137389 */ /* 0x000064000008000e */
[----:B01----:R-:W-:Y:S05]  /*3170*/  ENDCOLLECTIVE ;  /* 0x000000000000791b */ /* 0x003fea0003800000 */
.L_x_1720:
[----:B------:R-:W-:Y:S02]  /*3180*/  IMAD.MOV.U32 R15, RZ, RZ, 0x4 ;  /* 0x00000004ff0f7424 */ /* 0x000fe400078e00ff */
[----:B------:R-:W-:-:S06]  /*3190*/  IMAD.MOV.U32 R22, RZ, RZ, R19 ;  /* 0x000000ffff167224 */ /* 0x000fcc00078e0013 */
[----:B------:R-:W-:-:S10]  /*31a0*/  DADD R22, R12, R22 ;  /* 0x000000000c167229 */ /* 0x000fd40000000016 */
[----:B------:R-:W-:-:S07]  /*31b0*/  MOV R18, R23 ;  /* 0x0000001700127202 */ /* 0x000fce0000000f00 */
[----:B------:R-:W-:Y:S05]  /*31c0*/  WARPSYNC.COLLECTIVE R7, `(.L_x_1721) ;  /* 0x0000000007087348 */ /* 0x000fea0003c00000 */
[----:B------:R0:W1:Y:S02]  /*31d0*/  SHFL.DOWN P4, R19, R18, R15, R14 ;  /* 0x0800000f12137389 */ /* 0x000064000008000e */
[----:B01----:R-:W-:Y:S05]  /*31e0*/  ENDCOLLECTIVE ;  /* 0x000000000000791b */ /* 0x003fea0003800000 */
.L_x_1721:
[----:B------:R-:W-:Y:S02]  /*31f0*/  IMAD.MOV.U32 R18, RZ, RZ, R22 ;  /* 0x000000ffff127224 */ /* 0x000fe400078e0016 */
[----:B------:R-:W-:-:S07]  /*3200*/  IMAD.MOV.U32 R25, RZ, RZ, R19 ;  /* 0x000000ffff197224 */ /* 0x000fce00078e0013 */
[----:B------:R-:W-:Y:S05]  /*3210*/  WARPSYNC.COLLECTIVE R7, `(.L_x_1722) ;  /* 0x0000000007087348 */ /* 0x000fea0003c00000 */
[----:B------:R0:W1:Y:S02]  /*3220*/  SHFL.DOWN P4, R19, R18, R15, R14 ;  /* 0x0800000f12137389 */ /* 0x000064000008000e */
[----:B01----:R-:W-:Y:S05]  /*3230*/  ENDCOLLECTIVE ;  /* 0x000000000000791b */ /* 0x003fea0003800000 */
.L_x_1722:
[----:B------:R-:W-:Y:S01]  /*3240*/  IMAD.MOV.U32 R15, RZ, RZ, 0x2 ;  /* 0x00000002ff0f7424 */ /* 0x000fe200078e00ff */
[----:B------:R-:W-:-:S06]  /*3250*/  MOV R24, R19 ;  /* 0x0000001300187202 */ /* 0x000fcc0000000f00 */
[----:B------:R-:W-:-:S10]  /*3260*/  DADD R24, R22, R24 ;  /* 0x0000000016187229 */ /* 0x000fd40000000018 */
[----:B------:R-:W-:-:S07]  /*3270*/  IMAD.MOV.U32 R18, RZ, RZ, R25 ;  /* 0x000000ffff127224 */ /* 0x000fce00078e0019 */
[----:B------:R-:W-:Y:S05]  /*3280*/  WARPSYNC.COLLECTIVE R7, `(.L_x_1723) ;  /* 0x0000000007087348 */ /* 0x000fea0003c00000 */
[----:B------:R0:W1:Y:S02]  /*3290*/  SHFL.DOWN P4, R19, R18, R15, R14 ;  /* 0x0800000f12137389 */ /* 0x000064000008000e */
[----:B01----:R-:W-:Y:S05]  /*32a0*/  ENDCOLLECTIVE ;  /* 0x000000000000791b */ /* 0x003fea0003800000 */
.L_x_1723:
[----:B------:R-:W-:Y:S01]  /*32b0*/  MOV R18, R24 ;  /* 0x0000001800127202 */ /* 0x000fe20000000f00 */
[----:B------:R-:W-:-:S07]  /*32c0*/  IMAD.MOV.U32 R17, RZ, RZ, R19 ;  /* 0x000000ffff117224 */ /* 0x000fce00078e0013 */
[----:B------:R-:W-:Y:S05]  /*32d0*/  WARPSYNC.COLLECTIVE R7, `(.L_x_1724) ;  /* 0x0000000007087348 */ /* 0x000fea0003c00000 */
[----:B------:R0:W1:Y:S02]  /*32e0*/  SHFL.DOWN P4, R19, R18, R15, R14 ;  /* 0x0800000f12137389 */ /* 0x000064000008000e */
[----:B01----:R-:W-:Y:S05]  /*32f0*/  ENDCOLLECTIVE ;  /* 0x000000000000791b */ /* 0x003fea0003800000 */
.L_x_1724:
[----:B------:R-:W-:Y:S02]  /*3300*/  IMAD.MOV.U32 R15, RZ, RZ, 0x1 ;  /* 0x00000001ff0f7424 */ /* 0x000fe400078e00ff */
[----:B------:R-:W-:-:S06]  /*3310*/  IMAD.MOV.U32 R16, RZ, RZ, R19 ;  /* 0x000000ffff107224 */ /* 0x000fcc00078e0013 */
[----:B------:R-:W-:-:S10]  /*3320*/  DADD R16, R24, R16 ;  /* 0x0000000018107229 */ /* 0x000fd40000000010 */
[----:B------:R-:W-:-:S07]  /*3330*/  IMAD.MOV.U32 R18, RZ, RZ, R17 ;  /* 0x000000ffff127224 */ /* 0x000fce00078e0011 */
[----:B------:R-:W-:Y:S05]  /*3340*/  WARPSYNC.COLLECTIVE R7, `(.L_x_1725) ;  /* 0x0000000007087348 */ /* 0x000fea0003c00000 */
[----:B------:R0:W1:Y:S02]  /*3350*/  SHFL.DOWN P4, R19, R18, R15, R14 ;  /* 0x0800000f12137389 */ /* 0x000064000008000e */
[----:B01----:R-:W-:Y:S05]  /*3360*/  ENDCOLLECTIVE ;  /* 0x000000000000791b */ /* 0x003fea0003800000 */
.L_x_1725:
[----:B------:R-:W-:Y:S01]  /*3370*/  IMAD.MOV.U32 R18, RZ, RZ, R16 ;  /* 0x000000ffff127224 */ /* 0x000fe200078e0010 */
[----:B------:R-:W-:-:S07]  /*3380*/  MOV R13, R19 ;  /* 0x00000013000d7202 */ /* 0x000fce0000000f00 */
[----:B------:R-:W-:Y:S05]  /*3390*/  WARPSYNC.COLLECTIVE R7, `(.L_x_1726) ;  /* 0x0000000007087348 */ /* 0x000fea0003c00000 */
[----:B------:R0:W1:Y:S02]  /*33a0*/  SHFL.DOWN P4, R19, R18, R15, R14 ;  /* 0x0800000f12137389 */ /* 0x000064000008000e */
[----:B01----:R-:W-:Y:S05]  /*33b0*/  ENDCOLLECTIVE ;  /* 0x000000000000791b */ /* 0x003fea0003800000 */
.L_x_1726:
[----:B------:R-:W-:Y:S01]  /*33c0*/  IMAD.MOV.U32 R12, RZ, RZ, R19 ;  /* 0x000000ffff0c7224 */ /* 0x000fe200078e0013 */
[----:B------:R-:W-:Y:S06]  /*33d0*/  BRA `(.L_x_1727) ;  /* 0xffffffd800b47947 */ /* 0x000fec000383ffff */
.L_x_1658:
        /* <DEDUP_REMOVED lines=8> */
.L_x_1729:
[----:B------:R-:W-:Y:S05]  /*3460*/  BSYNC B0 ;  /* 0x0000000000007941 */ /* 0x000fea0003800000 */
.L_x_1728:
        /* <DEDUP_REMOVED lines=8> */
.L_x_1730:
[----:B------:R-:W-:Y:S01]  /*34f0*/  IMAD.MOV.U32 R15, RZ, RZ, 0x8 ;  /* 0x00000008ff0f7424 */ /* 0x000fe200078e00ff */
[----:B------:R-:W-:-:S06]  /*3500*/  MOV R12, R19 ;  /* 0x00000013000c7202 */ /* 0x000fcc0000000f00 */
[----:B------:R-:W-:-:S10]  /*3510*/  DADD R12, R12, R10 ;  /* 0x000000000c0c7229 */ /* 0x000fd4000000000a */
[----:B------:R-:W-:-:S07]  /*3520*/  IMAD.MOV.U32 R18, RZ, RZ, R13 ;  /* 0x000000ffff127224 */ /* 0x000fce00078e000d */
[----:B------:R-:W-:Y:S05]  /*3530*/  WARPSYNC.COLLECTIVE R7, `(.L_x_1731) ;  /* 0x0000000007087348 */ /* 0x000fea0003c00000 */
[----:B------:R0:W1:Y:S02]  /*3540*/  SHFL.DOWN P4, R19, R18, R15, R14 ;  /* 0x0800000f12137389 */ /* 0x000064000008000e */
[----:B01----:R-:W-:Y:S05]  /*3550*/  ENDCOLLECTIVE ;  /* 0x000000000000791b */ /* 0x003fea0003800000 */
.L_x_1731:
[----:B------:R-:W-:Y:S01]  /*3560*/  MOV R18, R12 ;  /* 0x0000000c00127202 */ /* 0x000fe20000000f00 */
[----:B------:R-:W-:-:S07]  /*3570*/  IMAD.MOV.U32 R23, RZ, RZ, R19 ;  /* 0x000000ffff177224 */ /* 0x000fce00078e0013 */
[----:B------:R-:W-:Y:S05]  /*3580*/  WARPSYNC.COLLECTIVE R7, `(.L_x_1732) ;  /* 0x0000000007087348 */ /* 0x000fea0003c00000 */
[----:B------:R0:W1:Y:S02]  /*3590*/  SHFL.DOWN P4, R19, R18, R15, R14 ;  /* 0x0800000f12137389 */ /* 0x000064000008000e */
[----:B01----:R-:W-:Y:S05]  /*35a0*/  ENDCOLLECTIVE ;  /* 0x000000000000791b */ /* 0x003fea0003800000 */
.L_x_1732:
[----:B------:R-:W-:Y:S02]  /*35b0*/  IMAD.MOV.U32 R15, RZ, RZ, 0x4 ;  /* 0x00000004ff0f7424 */ /* 0x000fe400078e00ff */
[----:B------:R-:W-:-:S06]  /*35c0*/  IMAD.MOV.U32 R22, RZ, RZ, R19 ;  /* 0x000000ffff167224 */ /* 0x000fcc00078e0013 */
[----:B------:R-:W-:-:S10]  /*35d0*/  DADD R22, R12, R22 ;  /* 0x000000000c167229 */ /* 0x000fd40000000016 */
[----:B------:R-:W-:-:S07]  /*35e0*/  IMAD.MOV.U32 R18, RZ, RZ, R23 ;  /* 0x000000ffff127224 */ /* 0x000fce00078e0017 */
[----:B------:R-:W-:Y:S05]  /*35f0*/  WARPSYNC.COLLECTIVE R7, `(.L_x_1733) ;  /* 0x0000000007087348 */ /* 0x000fea0003c00000 */
[----:B------:R0:W1:Y:S02]  /*3600*/  SHFL.DOWN P4, R19, R18, R15, R14 ;  /* 0x0800000f12137389 */ /* 0x000064000008000e */
[----:B01----:R-:W-:Y:S05]  /*3610*/  ENDCOLLECTIVE ;  /* 0x000000000000791b */ /* 0x003fea0003800000 */
.L_x_1733:
[----:B------:R-:W-:Y:S01]  /*3620*/  IMAD.MOV.U32 R18, RZ, RZ, R22 ;  /* 0x000000ffff127224 */ /* 0x000fe200078e0016 */
[----:B------:R-:W-:-:S07]  /*3630*/  MOV R25, R19 ;  /* 0x0000001300197202 */ /* 0x000fce0000000f00 */
[----:B------:R-:W-:Y:S05]  /*3640*/  WARPSYNC.COLLECTIVE R7, `(.L_x_1734) ;  /* 0x0000000007087348 */ /* 0x000fea0003c00000 */
[----:B------:R0:W1:Y:S02]  /*3650*/  SHFL.DOWN P4, R19, R18, R15, R14 ;  /* 0x0800000f12137389 */ /* 0x000064000008000e */
[----:B01----:R-:W-:Y:S05]  /*3660*/  ENDCOLLECTIVE ;  /* 0x000000000000791b */ /* 0x003fea0003800000 */
.L_x_1734:
[----:B------:R-:W-:Y:S01]  /*3670*/  MOV R15, 0x2 ;  /* 0x00000002000f7802 */ /* 0x000fe20000000f00 */
[----:B------:R-:W-:-:S06]  /*3680*/  IMAD.MOV.U32 R24, RZ, RZ, R19 ;  /* 0x000000ffff187224 */ /* 0x000fcc00078e0013 */
[----:B------:R-:W-:-:S10]  /*3690*/  DADD R24, R22, R24 ;  /* 0x0000000016187229 */ /* 0x000fd40000000018 */
[----:B------:R-:W-:-:S07]  /*36a0*/  IMAD.MOV.U32 R18, RZ, RZ, R25 ;  /* 0x000000ffff127224 */ /* 0x000fce00078e0019 */
[----:B------:R-:W-:Y:S05]  /*36b0*/  WARPSYNC.COLLECTIVE R7, `(.L_x_1735) ;  /* 0x0000000007087348 */ /* 0x000fea0003c00000 */
[----:B------:R0:W1:Y:S02]  /*36c0*/  SHFL.DOWN P4, R19, R18, R15, R14 ;  /* 0x0800000f12137389 */ /* 0x000064000008000e */
[----:B01----:R-:W-:Y:S05]  /*36d0*/  ENDCOLLECTIVE ;  /* 0x000000000000791b */ /* 0x003fea0003800000 */
.L_x_1735:
[----:B------:R-:W-:Y:S02]  /*36e0*/  IMAD.MOV.U32 R18, RZ, RZ, R24 ;  /* 0x000000ffff127224 */ /* 0x000fe400078e0018 */
[----:B------:R-:W-:-:S07]  /*36f0*/  IMAD.MOV.U32 R11, RZ, RZ, R19 ;  /* 0x000000ffff0b7224 */ /* 0x000fce00078e0013 */
[----:B------:R-:W-:Y:S05]  /*3700*/  WARPSYNC.COLLECTIVE R7, `(.L_x_1736) ;  /* 0x0000000007087348 */ /* 0x000fea0003c00000 */
[----:B------:R0:W1:Y:S02]  /*3710*/  SHFL.DOWN P4, R19, R18, R15, R14 ;  /* 0x0800000f12137389 */ /* 0x000064000008000e */
[----:B01----:R-:W-:Y:S05]  /*3720*/  ENDCOLLECTIVE ;  /* 0x000000000000791b */ /* 0x003fea0003800000 */
.L_x_1736:
[----:B------:R-:W-:Y:S02]  /*3730*/  IMAD.MOV.U32 R15, RZ, RZ, 0x1 ;  /* 0x00000001ff0f7424 */ /* 0x000fe400078e00ff */
[----:B------:R-:W-:-:S06]  /*3740*/  IMAD.MOV.U32 R10, RZ, RZ, R19 ;  /* 0x000000ffff0a7224 */ /* 0x000fcc00078e0013 */
[----:B------:R-:W-:-:S10]  /*3750*/  DADD R10, R24, R10 ;  /* 0x00000000180a7229 */ /* 0x000fd4000000000a */
[----:B------:R-:W-:-:S07]  /*3760*/  MOV R18, R11 ;  /* 0x0000000b00127202 */ /* 0x000fce0000000f00 */
[----:B------:R-:W-:Y:S05]  /*3770*/  WARPSYNC.COLLECTIVE R7, `(.L_x_1737) ;  /* 0x0000000007087348 */ /* 0x000fea0003c00000 */
[----:B------:R0:W1:Y:S02]  /*3780*/  SHFL.DOWN P4, R19, R18, R15, R14 ;  /* 0x0800000f12137389 */ /* 0x000064000008000e */
[----:B01----:R-:W-:Y:S05]  /*3790*/  ENDCOLLECTIVE ;  /* 0x000000000000791b */ /* 0x003fea0003800000 */
.L_x_1737:
[----:B------:R-:W-:Y:S02]  /*37a0*/  IMAD.MOV.U32 R18, RZ, RZ, R10 ;  /* 0x000000ffff127224 */ /* 0x000fe400078e000a */
[----:B------:R-:W-:-:S07]  /*37b0*/  IMAD.MOV.U32 R13, RZ, RZ, R19 ;  /* 0x000000ffff0d7224 */ /* 0x000fce00078e0013 */
[----:B------:R-:W-:Y:S05]  /*37c0*/  WARPSYNC.COLLECTIVE R7, `(.L_x_1738) ;  /* 0x0000000007087348 */ /* 0x000fea0003c00000 */
[----:B------:R0:W1:Y:S02]  /*37d0*/  SHFL.DOWN P4, R19, R18, R15, R14 ;  /* 0x0800000f12137389 */ /* 0x000064000008000e */
[----:B01----:R-:W-:Y:S05]  /*37e0*/  ENDCOLLECTIVE ;  /* 0x000000000000791b */ /* 0x003fea0003800000 */
.L_x_1738:
[----:B------:R-:W-:Y:S01]  /*37f0*/  MOV R12, R19 ;  /* 0x00000013000c7202 */ /* 0x000fe20000000f00 */
[----:B------:R-:W-:Y:S06]  /*3800*/  BRA `(.L_x_1739) ;  /* 0xffffffd400f07947 */ /* 0x000fec000383ffff */
.L_x_1660:
[----:B------:R-:W-:Y:S02]  /*3810*/  HFMA2 R14, -RZ, RZ, 0, 1.847743988037109375e-06 ;  /* 0x0000001fff0e7431 */ /* 0x000fe400000001ff */
[----:B------:R-:W-:Y:S02]  /*3820*/  IMAD.MOV.U32 R18, RZ, RZ, R21 ;  /* 0x000000ffff127224 */ /* 0x000fe400078e0015 */
[----:B------:R-:W-:Y:S02]  /*3830*/  IMAD.MOV.U32 R15, RZ, RZ, 0x10 ;  /* 0x00000010ff0f7424 */ /* 0x000fe400078e00ff */
[----:B------:R-:W-:-:S07]  /*3840*/  IMAD.MOV.U32 R7, RZ, RZ, -0x1 ;  /* 0xffffffffff077424 */ /* 0x000fce00078e00ff */
[----:B--23--:R-:W-:Y:S05]  /*3850*/  WARPSYNC.COLLECTIVE R7, `(.L_x_1740) ;  /* 0x0000000007087348 */ /* 0x00cfea0003c00000 */
[----:B------:R0:W1:Y:S02]  /*3860*/  SHFL.DOWN P4, R19, R18, R15, R14 ;  /* 0x0800000f12137389 */ /* 0x000064000008000e */
[----:B0123--:R-:W-:Y:S05]  /*3870*/  ENDCOLLECTIVE ;  /* 0x000000000000791b */ /* 0x00ffea0003800000 */
.L_x_1740:
[----:B------:R-:W-:Y:S01]  /*3880*/  MOV R18, R20 ;  /* 0x0000001400127202 */ /* 0x000fe20000000f00 */
[----:B------:R-:W-:-:S07]  /*3890*/  IMAD.MOV.U32 R23, RZ, RZ, R19 ;  /* 0x000000ffff177224 */ /* 0x000fce00078e0013 */
[----:B------:R-:W-:Y:S05]  /*38a0*/  WARPSYNC.COLLECTIVE R7, `(.L_x_1741) ;  /* 0x0000000007087348 */ /* 0x000fea0003c00000 */
[----:B------:R0:W1:Y:S02]  /*38b0*/  SHFL.DOWN P4, R19, R18, R15, R14 ;  /* 0x0800000f12137389 */ /* 0x000064000008000e */
[----:B01----:R-:W-:Y:S05]  /*38c0*/  ENDCOLLECTIVE ;  /* 0x000000000000791b */ /* 0x003fea0003800000 */
.L_x_1741:
[----:B------:R-:W-:Y:S01]  /*38d0*/  MOV R15, 0x8 ;  /* 0x00000008000f7802 */ /* 0x000fe20000000f00 */
[----:B------:R-:W-:-:S06]  /*38e0*/  IMAD.MOV.U32 R22, RZ, RZ, R19 ;  /* 0x000000ffff167224 */ /* 0x000fcc00078e0013 */
[----:B------:R-:W-:-:S10]  /*38f0*/  DADD R22, R22, R20 ;  /* 0x0000000016167229 */ /* 0x000fd40000000014 */
[----:B------:R-:W-:-:S07]  /*3900*/  IMAD.MOV.U32 R18, RZ, RZ, R23 ;  /* 0x000000ffff127224 */ /* 0x000fce00078e0017 */
[----:B------:R-:W-:Y:S05]  /*3910*/  WARPSYNC.COLLECTIVE R7, `(.L_x_1742) ;  /* 0x0000000007087348 */ /* 0x000fea0003c00000 */
[----:B------:R0:W1:Y:S02]  /*3920*/  SHFL.DOWN P4, R19, R18, R15, R14 ;  /* 0x0800000f12137389 */ /* 0x000064000008000e */
[----:B01----:R-:W-:Y:S05]  /*3930*/  ENDCOLLECTIVE ;  /* 0x000000000000791b */ /* 0x003fea0003800000 */
.L_x_1742:
[----:B------:R-:W-:Y:S02]  /*3940*/  IMAD.MOV.U32 R18, RZ, RZ, R22 ;  /* 0x000000ffff127224 */ /* 0x000fe400078e0016 */
[----:B------:R-:W-:-:S07]  /*3950*/  IMAD.MOV.U32 R25, RZ, RZ, R19 ;  /* 0x000000ffff197224 */ /* 0x000fce00078e0013 */
[----:B------:R-:W-:Y:S05]  /*3960*/  WARPSYNC.COLLECTIVE R7, `(.L_x_1743) ;  /* 0x0000000007087348 */ /* 0x000fea0003c00000 */
[----:B------:R0:W1:Y:S02]  /*3970*/  SHFL.DOWN P4, R19, R18, R15, R14 ;  /* 0x0800000f12137389 */ /* 0x000064000008000e */
[----:B01----:R-:W-:Y:S05]  /*3980*/  ENDCOLLECTIVE ;  /* 0x000000000000791b */ /* 0x003fea0003800000 */
.L_x_1743:
[----:B------:R-:W-:Y:S01]  /*3990*/  IMAD.MOV.U32 R15, RZ, RZ, 0x4 ;  /* 0x00000004ff0f7424 */ /* 0x000fe200078e00ff */
[----:B------:R-:W-:-:S06]  /*39a0*/  MOV R24, R19 ;  /* 0x0000001300187202 */ /* 0x000fcc0000000f00 */
[----:B------:R-:W-:-:S10]  /*39b0*/  DADD R24, R22, R24 ;  /* 0x0000000016187229 */ /* 0x000fd40000000018 */
[----:B------:R-:W-:-:S07]  /*39c0*/  IMAD.MOV.U32 R18, RZ, RZ, R25 ;  /* 0x000000ffff127224 */ /* 0x000fce00078e0019 */
[----:B------:R-:W-:Y:S05]  /*39d0*/  WARPSYNC.COLLECTIVE R7, `(.L_x_1744) ;  /* 0x0000000007087348 */ /* 0x000fea0003c00000 */
[----:B------:R0:W1:Y:S02]  /*39e0*/  SHFL.DOWN P4, R19, R18, R15, R14 ;  /* 0x0800000f12137389 */ /* 0x000064000008000e */
[----:B01----:R-:W-:Y:S05]  /*39f0*/  ENDCOLLECTIVE ;  /* 0x000000000000791b */ /* 0x003fea0003800000 */
.L_x_1744:
[----:B------:R-:W-:Y:S01]  /*3a00*/  IMAD.MOV.U32 R18, RZ, RZ, R24 ;  /* 0x000000ffff127224 */ /* 0x000fe200078e0018 */
[----:B------:R-:W-:-:S07]  /*3a10*/  MOV R27, R19 ;  /* 0x00000013001b7202 */ /* 0x000fce0000000f00 */
[----:B------:R-:W-:Y:S05]  /*3a20*/  WARPSYNC.COLLECTIVE R7, `(.L_x_1745) ;  /* 0x0000000007087348 */ /* 0x000fea0003c00000 */
[----:B------:R0:W1:Y:S02]  /*3a30*/  SHFL.DOWN P4, R19, R18, R15, R14 ;  /* 0x0800000f12137389 */ /* 0x000064000008000e */
[----:B01----:R-:W-:Y:S05]  /*3a40*/  ENDCOLLECTIVE ;  /* 0x000000000000791b */ /* 0x003fea0003800000 */
.L_x_1745:
[----:B------:R-:W-:Y:S02]  /*3a50*/  IMAD.MOV.U32 R15, RZ, RZ, 0x2 ;  /* 0x00000002ff0f7424 */ /* 0x000fe400078e00ff */
[----:B------:R-:W-:-:S06]  /*3a60*/  IMAD.MOV.U32 R26, RZ, RZ, R19 ;  /* 0x000000ffff1a7224 */ /* 0x000fcc00078e0013 */
[----:B------:R-:W-:-:S10]  /*3a70*/  DADD R26, R24, R26 ;  /* 0x00000000181a7229 */ /* 0x000fd4000000001a */
[----:B------:R-:W-:-:S07]  /*3a80*/  MOV R18, R27 ;  /* 0x0000001b00127202 */ /* 0x000fce0000000f00 */
[----:B------:R-:W-:Y:S05]  /*3a90*/  WARPSYNC.COLLECTIVE R7, `(.L_x_1746) ;  /* 0x0000000007087348 */ /* 0x000fea0003c00000 */
[----:B------:R0:W1:Y:S02]  /*3aa0*/  SHFL.DOWN P4, R19, R18, R15, R14 ;  /* 0x0800000f12137389 */ /* 0x000064000008000e */
[----:B01----:R-:W-:Y:S05]  /*3ab0*/  ENDCOLLECTIVE ;  /* 0x000000000000791b */ /* 0x003fea0003800000 */
.L_x_1746:
[----:B------:R-:W-:Y:S01]  /*3ac0*/  MOV R18, R26 ;  /* 0x0000001a00127202 */ /* 0x000fe20000000f00 */
[----:B------:R-:W-:-:S07]  /*3ad0*/  IMAD.MOV.U32 R21, RZ, RZ, R19 ;  /* 0x000000ffff157224 */ /* 0x000fce00078e0013 */
[----:B------:R-:W-:Y:S05]  /*3ae0*/  WARPSYNC.COLLECTIVE R7, `(.L_x_1747) ;  /* 0x0000000007087348 */ /* 0x000fea0003c00000 */
[----:B------:R0:W1:Y:S02]  /*3af0*/  SHFL.DOWN P4, R19, R18, R15, R14 ;  /* 0x0800000f12137389 */ /* 0x000064000008000e */
[----:B01----:R-:W-:Y:S05]  /*3b00*/  ENDCOLLECTIVE ;  /* 0x000000000000791b */ /* 0x003fea0003800000 */
.L_x_1747:
[----:B------:R-:W-:Y:S01]  /*3b10*/  MOV R15, 0x1 ;  /* 0x00000001000f7802 */ /* 0x000fe20000000f00 */
[----:B------:R-:W-:-:S06]  /*3b20*/  IMAD.MOV.U32 R20, RZ, RZ, R19 ;  /* 0x000000ffff147224 */ /* 0x000fcc00078e0013 */
[----:B------:R-:W-:-:S10]  /*3b30*/  DADD R20, R26, R20 ;  /* 0x000000001a147229 */ /* 0x000fd40000000014 */
[----:B------:R-:W-:-:S07]  /*3b40*/  IMAD.MOV.U32 R18, RZ, RZ, R21 ;  /* 0x000000ffff127224 */ /* 0x000fce00078e0015 */
[----:B------:R-:W-:Y:S05]  /*3b50*/  WARPSYNC.COLLECTIVE R7, `(.L_x_1748) ;  /* 0x0000000007087348 */ /* 0x000fea0003c00000 */
[----:B------:R0:W1:Y:S02]  /*3b60*/  SHFL.DOWN P4, R19, R18, R15, R14 ;  /* 0x0800000f12137389 */ /* 0x000064000008000e */
[----:B01----:R-:W-:Y:S05]  /*3b70*/  ENDCOLLECTIVE ;  /* 0x000000000000791b */ /* 0x003fea0003800000 */
.L_x_1748:
[----:B------:R-:W-:Y:S02]  /*3b80*/  IMAD.MOV.U32 R18, RZ, RZ, R20 ;  /* 0x000000ffff127224 */ /* 0x000fe400078e0014 */
[----:B------:R-:W-:-:S07]  /*3b90*/  IMAD.MOV.U32 R22, RZ, RZ, R19 ;  /* 0x000000ffff167224 */ /* 0x000fce00078e0013 */
[----:B------:R-:W-:Y:S05]  /*3ba0*/  WARPSYNC.COLLECTIVE R7, `(.L_x_1749) ;  /* 0x0000000007087348 */ /* 0x000fea0003c00000 */
[----:B------:R0:W1:Y:S02]  /*3bb0*/  SHFL.DOWN P4, R19, R18, R15, R14 ;  /* 0x0800000f12137389 */ /* 0x000064000008000e */
[----:B01----:R-:W-:Y:S05]  /*3bc0*/  ENDCOLLECTIVE ;  /* 0x000000000000791b */ /* 0x003fea0003800000 */
.L_x_1749:
[----:B------:R-:W-:Y:S05]  /*3bd0*/  BRA `(.L_x_1750) ;  /* 0xffffffd400807947 */ /* 0x000fea000383ffff */
        .weak           $__internal_7_$__cuda_sm20_div_rn_f64_full
        .type           $__internal_7_$__cuda_sm20_div_rn_f64_full,@function
        .size           $__internal_7_$__cuda_sm20_div_rn_f64_full,(.L_x_2780 - $__internal_7_$__cuda_sm20_div_rn_f64_full)
$__internal_7_$__cuda_sm20_div_rn_f64_full:
        /* <DEDUP_REMOVED lines=66> */
.L_x_1752:
        /* <DEDUP_REMOVED lines=16> */
.L_x_1755:
[----:B------:R-:W-:Y:S01]  /*4100*/  LOP3.LUT R25, R19, 0x80000, RZ, 0xfc, !PT ;  /* 0x0008000013197812 */ /* 0x000fe200078efcff */
[----:B------:R-:W-:Y:S01]  /*4110*/  IMAD.MOV.U32 R24, RZ, RZ, R18 ;  /* 0x000000ffff187224 */ /* 0x000fe200078e0012 */
[----:B------:R-:W-:Y:S06]  /*4120*/  BRA `(.L_x_1753) ;  /* 0x0000000000087947 */ /* 0x000fec0003800000 */
.L_x_1754:
[----:B------:R-:W-:Y:S01]  /*4130*/  LOP3.LUT R25, R21, 0x80000, RZ, 0xfc, !PT ;  /* 0x0008000015197812 */ /* 0x000fe200078efcff */
[----:B------:R-:W-:-:S07]  /*4140*/  IMAD.MOV.U32 R24, RZ, RZ, R20 ;  /* 0x000000ffff187224 */ /* 0x000fce00078e0014 */
.L_x_1753:
[----:B------:R-:W-:Y:S05]  /*4150*/  BSYNC.RECONVERGENT B2 ;  /* 0x0000000000027941 */ /* 0x000fea0003800200 */
.L_x_1751:
[----:B------:R-:W-:Y:S01]  /*4160*/  MOV R16, R0 ;  /* 0x0000000000107202 */ /* 0x000fe20000000f00 */
[----:B------:R-:W-:-:S04]  /*4170*/  IMAD.MOV.U32 R17, RZ, RZ, 0x0 ;  /* 0x00000000ff117424 */ /* 0x000fc800078e00ff */
[----:B------:R-:W-:Y:S05]  /*4180*/  RET.REL.NODEC R16 `(_Z30fitPartitionsBatched_OptimizedIxEvPKT_PKiS4_PiPdS6_S5_PxS6_i) ;  /* 0xffffffbc109c7950 */ /* 0x000fea0003c3ffff */
.L_x_1756:
        /* <DEDUP_REMOVED lines=15> */
.L_x_2780:


//--------------------- .text._Z20createPartitionsFastIxEviiPKfiPiS2_S2_S1_ --------------------------
	.section	.text._Z20createPartitionsFastIxEviiPKfiPiS2_S2_S1_,"ax",@progbits
	.align	128
        .global         _Z20createPartitionsFastIxEviiPKfiPiS2_S2_S1_
        .type           _Z20createPartitionsFastIxEviiPKfiPiS2_S2_S1_,@function
        .size           _Z20createPartitionsFastIxEviiPKfiPiS2_S2_S1_,(.L_x_2847 - _Z20createPartitionsFastIxEviiPKfiPiS2_S2_S1_)
        .other          _Z20createPartitionsFastIxEviiPKfiPiS2_S2_S1_,@"STO_CUDA_ENTRY STV_DEFAULT"
_Z20createPartitionsFastIxEviiPKfiPiS2_S2_S1_:
.text._Z20createPartitionsFastIxEviiPKfiPiS2_S2_S1_:
        /* <DEDUP_REMOVED lines=21> */
.L_x_1762:
        /* <DEDUP_REMOVED lines=19> */
.L_x_1758:
[----:B------:R-:W-:Y:S05]  /*0280*/  BSYNC.RECONVERGENT B0 ;  /* 0x0000000000007941 */ /* 0x000fea0003800200 */
.L_x_1757:
        /* <DEDUP_REMOVED lines=30> */
.L_x_1761:
        /* <DEDUP_REMOVED lines=21> */
.L_x_1760:
[----:B------:R-:W-:Y:S05]  /*05c0*/  BSYNC.RECONVERGENT B0 ;  /* 0x0000000000007941 */ /* 0x000fea0003800200 */
.L_x_1759:
[----:B------:R-:W-:Y:S05]  /*05d0*/  @!P0 BRA `(.L_x_1762) ;  /* 0xfffffff800dc8947 */ /* 0x000fea000383ffff */
[----:B------:R-:W-:Y:S05]  /*05e0*/  EXIT ;  /* 0x000000000000794d */ /* 0x000fea0003800000 */
.L_x_1763:
        /* <DEDUP_REMOVED lines=9> */
.L_x_2847:


//--------------------- .text._Z23analyzeDataVarianceFastIxEvPKT_iiPfi --------------------------
	.section	.text._Z23analyzeDataVarianceFastIxEvPKT_iiPfi,"ax",@progbits
	.align	128
        .global         _Z23analyzeDataVarianceFastIxEvPKT_iiPfi
        .type           _Z23analyzeDataVarianceFastIxEvPKT_iiPfi,@function
        .size           _Z23analyzeDataVarianceFastIxEvPKT_iiPfi,(.L_x_2781 - _Z23analyzeDataVarianceFastIxEvPKT_iiPfi)
        .other          _Z23analyzeDataVarianceFastIxEvPKT_iiPfi,@"STO_CUDA_ENTRY STV_DEFAULT"
_Z23analyzeDataVarianceFastIxEvPKT_iiPfi:
.text._Z23analyzeDataVarianceFastIxEvPKT_iiPfi:
        /* <DEDUP_REMOVED lines=10> */
.L_x_1773:
        /* <DEDUP_REMOVED lines=19> */
.L_x_1767:
[----:B-1----:R-:W-:-:S06]  /*01d0*/  IMAD.WIDE R20, R15, 0x8, R8 ;  /* 0x000000080f147825 */ /* 0x002fcc00078e0208 */
[----:B---3--:R-:W3:Y:S01]  /*01e0*/  LDG.E.64.CONSTANT R20, desc[UR6][R20.64] ;  /* 0x0000000614147981 */ /* 0x008ee2000c1e9b00 */
[----:B0-----:R-:W-:-:S05]  /*01f0*/  VIADD R15, R15, UR5 ;  /* 0x000000050f0f7c36 */ /* 0x001fca0008000000 */
[----:B------:R-:W-:Y:S01]  /*0200*/  ISETP.GE.AND P0, PT, R15, R14, PT ;  /* 0x0000000e0f00720c */ /* 0x000fe20003f06270 */
[----:B---3--:R-:W0:Y:S02]  /*0210*/  I2F.F64.S64 R2, R20 ;  /* 0x0000001400027312 */ /* 0x008e240000301c00 */
        /* <DEDUP_REMOVED lines=14> */
.L_x_1766:
[----:B0--3--:R-:W-:Y:S05]  /*0300*/  BSYNC.RECONVERGENT B0 ;  /* 0x0000000000007941 */ /* 0x009fea0003800200 */
.L_x_1765:
        /* <DEDUP_REMOVED lines=56> */
[----:B--2---:R-:W-:Y:S05]  /*0690*/  CALL.REL.NOINC `($__internal_8_$__cuda_sm20_div_rn_f64_full) ;  /* 0x0000000000907944 */ /* 0x004fea0003c00000 */
[----:B------:R-:W-:Y:S02]  /*06a0*/  IMAD.MOV.U32 R2, RZ, RZ, R20 ;  /* 0x000000ffff027224 */ /* 0x000fe400078e0014 */
[----:B------:R-:W-:-:S07]  /*06b0*/  IMAD.MOV.U32 R3, RZ, RZ, R21 ;  /* 0x000000ffff037224 */ /* 0x000fce00078e0015 */
.L_x_1770:
[----:B------:R-:W-:Y:S05]  /*06c0*/  BSYNC.RECONVERGENT B1 ;  /* 0x0000000000017941 */ /* 0x000fea0003800200 */
.L_x_1769:
        /* <DEDUP_REMOVED lines=23> */
.L_x_1772:
[----:B------:R-:W-:Y:S05]  /*0840*/  BSYNC.RECONVERGENT B1 ;  /* 0x0000000000017941 */ /* 0x000fea0003800200 */
.L_x_1771:
[----:B------:R-:W-:-:S10]  /*0850*/  DFMA R2, -R12, R12, R2 ;  /* 0x0000000c0c02722b */ /* 0x000fd40000000102 */
[----:B------:R-:W0:Y:S02]  /*0860*/  F2F.F32.F64 R3, R2 ;  /* 0x0000000200037310 */ /* 0x000e240000301000 */
[----:B0-----:R0:W-:Y:S02]  /*0870*/  REDG.E.ADD.F32.FTZ.RN.STRONG.GPU desc[UR6][R10.64], R3 ;  /* 0x000000030a0079a6 */ /* 0x0011e4000c12f306 */
.L_x_1768:
[----:B------:R-:W-:Y:S05]  /*0880*/  BSYNC.RECONVERGENT B0 ;  /* 0x0000000000007941 */ /* 0x000fea0003800200 */
.L_x_1764:
[----:B------:R-:W4:Y:S01]  /*0890*/  LDCU UR4, c[0x0][0x398] ;  /* 0x00007300ff0477ac */ /* 0x000f220008000800 */
[----:B--2---:R-:W-:-:S05]  /*08a0*/  IMAD.IADD R26, R5, 0x1, R26 ;  /* 0x00000001051a7824 */ /* 0x004fca00078e021a */
[----:B----4-:R-:W-:-:S13]  /*08b0*/  ISETP.GE.AND P0, PT, R26, UR4, PT ;  /* 0x000000041a007c0c */ /* 0x010fda000bf06270 */
[----:B------:R-:W-:Y:S05]  /*08c0*/  @!P0 BRA `(.L_x_1773) ;  /* 0xfffffff400f48947 */ /* 0x000fea000383ffff */
[----:B0--3--:R-:W-:Y:S05]  /*08d0*/  EXIT ;  /* 0x000000000000794d */ /* 0x009fea0003800000 */
        .weak           $__internal_8_$__cuda_sm20_div_rn_f64_full
        .type           $__internal_8_$__cuda_sm20_div_rn_f64_full,@function
        .size           $__internal_8_$__cuda_sm20_div_rn_f64_full,(.L_x_2781 - $__internal_8_$__cuda_sm20_div_rn_f64_full)
$__internal_8_$__cuda_sm20_div_rn_f64_full:
        /* <DEDUP_REMOVED lines=66> */
.L_x_1775:
        /* <DEDUP_REMOVED lines=16> */
.L_x_1778:
[----:B------:R-:W-:Y:S01]  /*0e00*/  LOP3.LUT R21, R15, 0x80000, RZ, 0xfc, !PT ;  /* 0x000800000f157812 */ /* 0x000fe200078efcff */
[----:B------:R-:W-:Y:S01]  /*0e10*/  IMAD.MOV.U32 R20, RZ, RZ, R14 ;  /* 0x000000ffff147224 */ /* 0x000fe200078e000e */
[----:B------:R-:W-:Y:S06]  /*0e20*/  BRA `(.L_x_1776) ;  /* 0x0000000000087947 */ /* 0x000fec0003800000 */
.L_x_1777:
[----:B------:R-:W-:Y:S01]  /*0e30*/  LOP3.LUT R21, R17, 0x80000, RZ, 0xfc, !PT ;  /* 0x0008000011157812 */ /* 0x000fe200078efcff */
[----:B------:R-:W-:-:S07]  /*0e40*/  IMAD.MOV.U32 R20, RZ, RZ, R16 ;  /* 0x000000ffff147224 */ /* 0x000fce00078e0010 */
.L_x_1776:
[----:B------:R-:W-:Y:S05]  /*0e50*/  BSYNC.RECONVERGENT B2 ;  /* 0x0000000000027941 */ /* 0x000fea0003800200 */
.L_x_1774:
[----:B------:R-:W-:Y:S02]  /*0e60*/  IMAD.MOV.U32 R12, RZ, RZ, R0 ;  /* 0x000000ffff0c7224 */ /* 0x000fe400078e0000 */
[----:B------:R-:W-:-:S04]  /*0e70*/  IMAD.MOV.U32 R13, RZ, RZ, 0x0 ;  /* 0x00000000ff0d7424 */ /* 0x000fc800078e00ff */
[----:B------:R-:W-:Y:S05]  /*0e80*/  RET.REL.NODEC R12 `(_Z23analyzeDataVarianceFastIxEvPKT_iiPfi) ;  /* 0xfffffff00c5c7950 */ /* 0x000fea0003c3ffff */
.L_x_1779:
        /* <DEDUP_REMOVED lines=15> */
.L_x_2781:


//--------------------- .text._Z24directRandomAccessKernelIlEvPKiS1_S1_PKdS1_PKlPKjS1_PT_ii --------------------------
	.section	.text._Z24directRandomAccessKernelIlEvPKiS1_S1_PKdS1_PKlPKjS1_PT_ii,"ax",@progbits
	.align	128
        .global         _Z24directRandomAccessKernelIlEvPKiS1_S1_PKdS1_PKlPKjS1_PT_ii
        .type           _Z24directRandomAccessKernelIlEvPKiS1_S1_PKdS1_PKlPKjS1_PT_ii,@function
        .size           _Z24directRandomAccessKernelIlEvPKiS1_S1_PKdS1_PKlPKjS1_PT_ii,(.L_x_2849 - _Z24directRandomAccessKernelIlEvPKiS1_S1_PKdS1_PKlPKjS1_PT_ii)
        .other          _Z24directRandomAccessKernelIlEvPKiS1_S1_PKdS1_PKlPKjS1_PT_ii,@"STO_CUDA_ENTRY STV_DEFAULT"
_Z24directRandomAccessKernelIlEvPKiS1_S1_PKdS1_PKlPKjS1_PT_ii:
.text._Z24directRandomAccessKernelIlEvPKiS1_S1_PKdS1_PKlPKjS1_PT_ii:
        /* <DEDUP_REMOVED lines=21> */
.L_x_1783:
        /* <DEDUP_REMOVED lines=18> */
.L_x_1781:
        /* <DEDUP_REMOVED lines=68> */
.L_x_1784:
[----:B-----5:R-:W0:Y:S02]  /*06b0*/  LDC.64 R2, c[0x0][0x3c0] ;  /* 0x0000f000ff027b82 */ /* 0x020e240000000a00 */
[----:B0-----:R-:W-:-:S05]  /*06c0*/  IMAD.WIDE R2, R0, 0x8, R2 ;  /* 0x0000000800027825 */ /* 0x001fca00078e0202 */
[----:B------:R-:W-:Y:S01]  /*06d0*/  STG.E.64 desc[UR6][R2.64], RZ ;  /* 0x000000ff02007986 */ /* 0x000fe2000c101b06 */
[----:B------:R-:W-:Y:S05]  /*06e0*/  EXIT ;  /* 0x000000000000794d */ /* 0x000fea0003800000 */
.L_x_1782:
[----:B------:R-:W-:Y:S05]  /*06f0*/  BSYNC.RECONVERGENT B0 ;  /* 0x0000000000007941 */ /* 0x000fea0003800200 */
.L_x_1780:
        /* <DEDUP_REMOVED lines=48> */
.L_x_1788:
        /* <DEDUP_REMOVED lines=8> */
.L_x_1790:
        /* <DEDUP_REMOVED lines=22> */
.L_x_1789:
[----:B------:R-:W-:Y:S05]  /*0be0*/  BSYNC.RECONVERGENT B0 ;  /* 0x0000000000007941 */ /* 0x000fea0003800200 */
.L_x_1787:
[----:B------:R-:W0:Y:S02]  /*0bf0*/  LDC.64 R2, c[0x0][0x3c0] ;  /* 0x0000f000ff027b82 */ /* 0x000e240000000a00 */
[----:B0-----:R-:W-:-:S04]  /*0c00*/  IMAD.WIDE R4, R0, 0x8, R2 ;  /* 0x0000000800047825 */ /* 0x001fc800078e0202 */
[----:B------:R-:W-:Y:S02]  /*0c10*/  IMAD.MOV.U32 R2, RZ, RZ, R13 ;  /* 0x000000ffff027224 */ /* 0x000fe400078e000d */
[----:B------:R-:W-:-:S05]  /*0c20*/  IMAD.MOV.U32 R3, RZ, RZ, R12 ;  /* 0x000000ffff037224 */ /* 0x000fca00078e000c */
[----:B------:R-:W-:Y:S01]  /*0c30*/  STG.E.64 desc[UR6][R4.64], R2 ;  /* 0x0000000204007986 */ /* 0x000fe2000c101b06 */
[----:B------:R-:W-:Y:S05]  /*0c40*/  EXIT ;  /* 0x000000000000794d */ /* 0x000fea0003800000 */
.L_x_1786:
[----:B------:R-:W0:Y:S02]  /*0c50*/  LDC.64 R2, c[0x0][0x3c0] ;  /* 0x0000f000ff027b82 */ /* 0x000e240000000a00 */
[----:B0-----:R-:W-:-:S05]  /*0c60*/  IMAD.WIDE R2, R0, 0x8, R2 ;  /* 0x0000000800027825 */ /* 0x001fca00078e0202 */
[----:B------:R-:W-:Y:S01]  /*0c70*/  STG.E.64 desc[UR6][R2.64], RZ ;  /* 0x000000ff02007986 */ /* 0x000fe2000c101b06 */
[----:B------:R-:W-:Y:S05]  /*0c80*/  EXIT ;  /* 0x000000000000794d */ /* 0x000fea0003800000 */
.L_x_1785:
        /* <DEDUP_REMOVED lines=49> */
.L_x_1793:
        /* <DEDUP_REMOVED lines=42> */
.L_x_1795:
[----:B------:R-:W-:-:S05]  /*1240*/  IMAD.MOV.U32 R6, RZ, RZ, -0x1 ;  /* 0xffffffffff067424 */ /* 0x000fca00078e00ff */
[----:B------:R-:W-:-:S04]  /*1250*/  SHF.L.U32 R3, R6, R15, RZ ;  /* 0x0000000f06037219 */ /* 0x000fc800000006ff */
[----:B-----5:R-:W-:-:S04]  /*1260*/  LOP3.LUT R3, R13, R3, RZ, 0x30, !PT ;  /* 0x000000030d037212 */ /* 0x020fc800078e30ff */
[CC--:B------:R-:W-:Y:S02]  /*1270*/  SHF.L.U32 R8, R3.reuse, R14.reuse, RZ ;  /* 0x0000000e03087219 */ /* 0x0c0fe400000006ff */
[----:B------:R-:W-:Y:S02]  /*1280*/  SHF.L.U64.HI R3, R3, R14, RZ ;  /* 0x0000000e03037219 */ /* 0x000fe400000102ff */
[----:B------:R-:W-:-:S07]  /*1290*/  LOP3.LUT R8, R8, R9, RZ, 0xfc, !PT ;  /* 0x0000000908087212 */ /* 0x000fce00078efcff */
.L_x_1796:
[----:B------:R-:W-:Y:S05]  /*12a0*/  BSYNC.RECONVERGENT B1 ;  /* 0x0000000000017941 */ /* 0x000fea0003800200 */
.L_x_1794:
        /* <DEDUP_REMOVED lines=12> */
.L_x_1792:
[----:B------:R-:W-:Y:S05]  /*1370*/  BSYNC.RECONVERGENT B0 ;  /* 0x0000000000007941 */ /* 0x000fea0003800200 */
.L_x_1791:
        /* <DEDUP_REMOVED lines=11> */
.L_x_1797:
        /* <DEDUP_REMOVED lines=13> */
.L_x_2849:


//--------------------- .text._Z39decompressFullFile_WorkStealingAdvancedIlEvPK14CompressedDataIT_EPS1_iPi --------------------------
	.section	.text._Z39decompressFullFile_WorkStealingAdvancedIlEvPK14CompressedDataIT_EPS1_iPi,"ax",@progbits
	.align	128
        .global         _Z39decompressFullFile_WorkStealingAdvancedIlEvPK14CompressedDataIT_EPS1_iPi
        .type           _Z39decompressFullFile_WorkStealingAdvancedIlEvPK14CompressedDataIT_EPS1_iPi,@function
        .size           _Z39decompressFullFile_WorkStealingAdvancedIlEvPK14CompressedDataIT_EPS1_iPi,(.L_x_2850 - _Z39decompressFullFile_WorkStealingAdvancedIlEvPK14CompressedDataIT_EPS1_iPi)
        .other          _Z39decompressFullFile_WorkStealingAdvancedIlEvPK14CompressedDataIT_EPS1_iPi,@"STO_CUDA_ENTRY STV_DEFAULT"
_Z39decompressFullFile_WorkStealingAdvancedIlEvPK14CompressedDataIT_EPS1_iPi:
.text._Z39decompressFullFile_WorkStealingAdvancedIlEvPK14CompressedDataIT_EPS1_iPi:
        /* <DEDUP_REMOVED lines=17> */
.L_x_1856:
        /* <DEDUP_REMOVED lines=12> */
.L_x_1801:
        /* <DEDUP_REMOVED lines=26> */
.L_x_1800:
[----:B------:R-:W-:Y:S05]  /*0370*/  BSYNC.RECONVERGENT B0 ;  /* 0x0000000000007941 */ /* 0x000fea0003800200 */
.L_x_1799:
[----:B------:R-:W-:Y:S02]  /*0380*/  ISETP.GE.AND P0, PT, R20, 0x8, PT ;  /* 0x000000081400780c */ /* 0x000fe40003f06270 */
[C---:B------:R-:W-:Y:S01]  /*0390*/  ISETP.LT.U32.AND P1, PT, R22.reuse, 0x7, PT ;  /* 0x000000071600780c */ /* 0x040fe20003f21070 */
[----:B------:R-:W-:-:S12]  /*03a0*/  VIADD R22, R22, 0x1 ;  /* 0x0000000116167836 */ /* 0x000fd80000000000 */
[----:B------:R-:W-:Y:S05]  /*03b0*/  @!P0 BRA P1, `(.L_x_1801) ;  /* 0xfffffffc00848947 */ /* 0x000fea000083ffff */
.L_x_1798:
        /* <DEDUP_REMOVED lines=38> */
.L_x_1806:
        /* <DEDUP_REMOVED lines=13> */
.L_x_1805:
[----:B------:R-:W-:-:S04]  /*06f0*/  UISETP.NE.U32.AND UP0, UPT, UR8, URZ, UPT ;  /* 0x000000ff0800728c */ /* 0x000fc8000bf05070 */
[----:B------:R-:W-:-:S09]  /*0700*/  UISETP.NE.AND.EX UP0, UPT, UR9, URZ, UPT, UP0 ;  /* 0x000000ff0900728c */ /* 0x000fd2000bf05300 */
[----:B------:R-:W-:Y:S05]  /*0710*/  BRA.U !UP0, `(.L_x_1807) ;  /* 0x0000000508407547 */ /* 0x000fea000b800000 */
[----:B------:R-:W-:-:S04]  /*0720*/  LEA R18, P0, R27, R2, 0x3 ;  /* 0x000000021b127211 */ /* 0x000fc800078018ff */
[----:B------:R-:W-:-:S09]  /*0730*/  LEA.HI.X R19, R27, R3, R16, 0x3, P0 ;  /* 0x000000031b137211 */ /* 0x000fd200000f1c10 */
.L_x_1813:
        /* <DEDUP_REMOVED lines=23> */
.L_x_1811:
        /* <DEDUP_REMOVED lines=24> */
.L_x_1810:
[----:B------:R-:W-:Y:S05]  /*0a30*/  BRA `(.L_x_1812) ;  /* 0x00000000005c7947 */ /* 0x000fea0003800000 */
.L_x_1809:
        /* <DEDUP_REMOVED lines=23> */
.L_x_1812:
[----:B------:R-:W2:Y:S02]  /*0bb0*/  LDC.64 R20, c[0x0][0x388] ;  /* 0x0000e200ff147b82 */ /* 0x000ea40000000a00 */
[----:B--2---:R-:W-:-:S05]  /*0bc0*/  IMAD.WIDE R20, R16, 0x8, R20 ;  /* 0x0000000810147825 */ /* 0x004fca00078e0214 */
[----:B------:R3:W-:Y:S02]  /*0bd0*/  STG.E.64 desc[UR12][R20.64], R26 ;  /* 0x0000001a14007986 */ /* 0x0007e4000c101b0c */
.L_x_1808:
[----:B------:R-:W-:-:S05]  /*0be0*/  VIADD R22, R22, 0x20 ;  /* 0x0000002016167836 */ /* 0x000fca0000000000 */
[----:B------:R-:W-:-:S13]  /*0bf0*/  ISETP.GE.AND P0, PT, R22, R23, PT ;  /* 0x000000171600720c */ /* 0x000fda0003f06270 */
[----:B------:R-:W-:Y:S05]  /*0c00*/  @!P0 BRA `(.L_x_1813) ;  /* 0xfffffff800cc8947 */ /* 0x000fea000383ffff */
[----:B------:R-:W-:Y:S05]  /*0c10*/  BRA `(.L_x_1803) ;  /* 0x0000000800887947 */ /* 0x000fea0003800000 */
.L_x_1807:
[----:B------:R-:W2:Y:S08]  /*0c20*/  LDC R16, c[0x0][0x390] ;  /* 0x0000e400ff107b82 */ /* 0x000eb00000000800 */
[----:B------:R-:W3:Y:S02]  /*0c30*/  LDC.64 R18, c[0x0][0x388] ;  /* 0x0000e200ff127b82 */ /* 0x000ee40000000a00 */
.L_x_1814:
        /* <DEDUP_REMOVED lines=9> */
.L_x_1804:
        /* <DEDUP_REMOVED lines=10> */
.L_x_1822:
        /* <DEDUP_REMOVED lines=69> */
.L_x_1818:
        /* <DEDUP_REMOVED lines=39> */
.L_x_1820:
[----:B------:R-:W-:-:S05]  /*1430*/  IMAD.MOV.U32 R30, RZ, RZ, -0x1 ;  /* 0xffffffffff1e7424 */ /* 0x000fca00078e00ff */
[----:B------:R-:W-:-:S04]  /*1440*/  SHF.L.U32 R37, R30, R37, RZ ;  /* 0x000000251e257219 */ /* 0x000fc800000006ff */
[----:B-----5:R-:W-:-:S04]  /*1450*/  LOP3.LUT R37, R33, R37, RZ, 0x30, !PT ;  /* 0x0000002521257212 */ /* 0x020fc800078e30ff */
[CC--:B------:R-:W-:Y:S02]  /*1460*/  SHF.L.U32 R30, R37.reuse, R38.reuse, RZ ;  /* 0x00000026251e7219 */ /* 0x0c0fe400000006ff */
[----:B------:R-:W-:Y:S02]  /*1470*/  SHF.L.U64.HI R31, R37, R38, RZ ;  /* 0x00000026251f7219 */ /* 0x000fe400000102ff */
[----:B------:R-:W-:-:S07]  /*1480*/  LOP3.LUT R30, R30, R39, RZ, 0xfc, !PT ;  /* 0x000000271e1e7212 */ /* 0x000fce00078efcff */
.L_x_1821:
[----:B0-----:R-:W-:Y:S05]  /*1490*/  BSYNC.RECONVERGENT B2 ;  /* 0x0000000000027941 */ /* 0x001fea0003800200 */
.L_x_1819:
        /* <DEDUP_REMOVED lines=12> */
.L_x_1817:
        /* <DEDUP_REMOVED lines=9> */
.L_x_1816:
[----:B0-----:R-:W-:Y:S05]  /*15f0*/  BSYNC.RECONVERGENT B1 ;  /* 0x0000000000017941 */ /* 0x001fea0003800200 */
.L_x_1815:
[----:B------:R-:W0:Y:S01]  /*1600*/  S2UR UR6, SR_CgaCtaId ;  /* 0x00000000000679c3 */ /* 0x000e220000008800 */
[----:B------:R-:W-:Y:S02]  /*1610*/  UMOV UR5, 0x400 ;  /* 0x0000040000057882 */ /* 0x000fe40000000000 */
[----:B0-----:R-:W-:-:S09]  /*1620*/  ULEA UR5, UR6, UR5, 0x18 ;  /* 0x0000000506057291 */ /* 0x001fd2000f8ec0ff */
[----:B-----5:R-:W4:Y:S03]  /*1630*/  LDS R17, [UR5+0x20] ;  /* 0x00002005ff117984 */ /* 0x020f260008000800 */
.L_x_1803:
[----:B01----:R-:W-:Y:S05]  /*1640*/  BSYNC.RECONVERGENT B0 ;  /* 0x0000000000007941 */ /* 0x003fea0003800200 */
.L_x_1802:
[----:B----4-:R-:W-:Y:S01]  /*1650*/  ISETP.GE.AND P0, PT, R17, 0x1, PT ;  /* 0x000000011100780c */ /* 0x010fe20003f06270 */
[----:B------:R-:W-:-:S12]  /*1660*/  BSSY.RECONVERGENT B1, `(.L_x_1823) ;  /* 0x000013c000017945 */ /* 0x000fd80003800200 */
[----:B------:R-:W-:Y:S05]  /*1670*/  @!P0 BRA `(.L_x_1824) ;  /* 0x0000001000e88947 */ /* 0x000fea0003800000 */
[----:B------:R-:W-:Y:S02]  /*1680*/  IMAD.MOV.U32 R29, RZ, RZ, RZ ;  /* 0x000000ffff1d7224 */ /* 0x000fe400078e00ff */
[----:B---3--:R-:W-:-:S07]  /*1690*/  IMAD.MOV.U32 R30, RZ, RZ, RZ ;  /* 0x000000ffff1e7224 */ /* 0x008fce00078e00ff */
.L_x_1855:
        /* <DEDUP_REMOVED lines=32> */
.L_x_1831:
        /* <DEDUP_REMOVED lines=13> */
.L_x_1830:
[----:B------:R-:W-:Y:S05]  /*1970*/  BSYNC.RECONVERGENT B2 ;  /* 0x0000000000027941 */ /* 0x000fea0003800200 */
.L_x_1829:
[----:B------:R-:W-:Y:S05]  /*1980*/  BRA `(.L_x_1826) ;  /* 0x0000001000007947 */ /* 0x000fea0003800000 */
.L_x_1828:
[----:B------:R-:W-:-:S04]  /*1990*/  UISETP.NE.U32.AND UP0, UPT, UR8, URZ, UPT ;  /* 0x000000ff0800728c */ /* 0x000fc8000bf05070 */
[----:B------:R-:W-:-:S09]  /*19a0*/  UISETP.NE.AND.EX UP0, UPT, UR9, URZ, UPT, UP0 ;  /* 0x000000ff0900728c */ /* 0x000fd2000bf05300 */
[----:B------:R-:W-:Y:S05]  /*19b0*/  BRA.U !UP0, `(.L_x_1832) ;  /* 0x0000000508547547 */ /* 0x000fea000b800000 */
[----:B------:R-:W-:Y:S01]  /*19c0*/  BSSY.RECONVERGENT B2, `(.L_x_1833) ;  /* 0x0000053000027945 */ /* 0x000fe20003800200 */
.L_x_1842:
        /* <DEDUP_REMOVED lines=26> */
.L_x_1840:
        /* <DEDUP_REMOVED lines=24> */
.L_x_1839:
[----:B------:R-:W-:Y:S05]  /*1cf0*/  BRA `(.L_x_1841) ;  /* 0x00000000005c7947 */ /* 0x000fea0003800000 */
.L_x_1838:
        /* <DEDUP_REMOVED lines=23> */
.L_x_1841:
[----:B------:R-:W-:Y:S05]  /*1e70*/  BSYNC.RECONVERGENT B4 ;  /* 0x0000000000047941 */ /* 0x000fea0003800200 */
.L_x_1837:
[----:B------:R-:W0:Y:S02]  /*1e80*/  LDC.64 R18, c[0x0][0x388] ;  /* 0x0000e200ff127b82 */ /* 0x000e240000000a00 */
[----:B0-----:R-:W-:-:S05]  /*1e90*/  IMAD.WIDE R18, R14, 0x8, R18 ;  /* 0x000000080e127825 */ /* 0x001fca00078e0212 */
[----:B------:R1:W-:Y:S02]  /*1ea0*/  STG.E.64 desc[UR12][R18.64], R20 ;  /* 0x0000001412007986 */ /* 0x0003e4000c101b0c */
.L_x_1836:
[----:B------:R-:W-:Y:S05]  /*1eb0*/  BSYNC.RECONVERGENT B3 ;  /* 0x0000000000037941 */ /* 0x000fea0003800200 */
.L_x_1835:
[----:B------:R-:W-:-:S05]  /*1ec0*/  VIADD R36, R36, 0x20 ;  /* 0x0000002024247836 */ /* 0x000fca0000000000 */
[----:B------:R-:W-:-:S13]  /*1ed0*/  ISETP.GE.AND P0, PT, R36, R33, PT ;  /* 0x000000212400720c */ /* 0x000fda0003f06270 */
[----:B------:R-:W-:Y:S05]  /*1ee0*/  @!P0 BRA `(.L_x_1842) ;  /* 0xfffffff800b88947 */ /* 0x000fea000383ffff */
.L_x_1834:
[----:B------:R-:W-:Y:S05]  /*1ef0*/  BSYNC.RECONVERGENT B2 ;  /* 0x0000000000027941 */ /* 0x000fea0003800200 */
.L_x_1833:
[----:B------:R-:W-:Y:S05]  /*1f00*/  BRA `(.L_x_1826) ;  /* 0x0000000800a07947 */ /* 0x000fea0003800000 */
.L_x_1832:
[----:B------:R-:W0:Y:S01]  /*1f10*/  LDC R16, c[0x0][0x390] ;  /* 0x0000e400ff107b82 */ /* 0x000e220000000800 */
[----:B------:R-:W-:Y:S01]  /*1f20*/  BSSY.RECONVERGENT B2, `(.L_x_1843) ;  /* 0x000000a000027945 */ /* 0x000fe20003800200 */
.L_x_1845:
        /* <DEDUP_REMOVED lines=9> */
.L_x_1844:
[----:B------:R-:W-:Y:S05]  /*1fc0*/  BSYNC.RECONVERGENT B2 ;  /* 0x0000000000027941 */ /* 0x000fea0003800200 */
.L_x_1843:
[----:B------:R-:W-:Y:S05]  /*1fd0*/  BRA `(.L_x_1826) ;  /* 0x00000008006c7947 */ /* 0x000fea0003800000 */
.L_x_1827:
        /* <DEDUP_REMOVED lines=10> */
.L_x_1854:
        /* <DEDUP_REMOVED lines=72> */
.L_x_1850:
        /* <DEDUP_REMOVED lines=39> */
.L_x_1852:
[----:B------:R-:W-:-:S05]  /*2770*/  IMAD.MOV.U32 R20, RZ, RZ, -0x1 ;  /* 0xffffffffff147424 */ /* 0x000fca00078e00ff */
[----:B------:R-:W-:-:S04]  /*2780*/  SHF.L.U32 R39, R20, R39, RZ ;  /* 0x0000002714277219 */ /* 0x000fc800000006ff */
[----:B-----5:R-:W-:-:S04]  /*2790*/  LOP3.LUT R39, R25, R39, RZ, 0x30, !PT ;  /* 0x0000002719277212 */ /* 0x020fc800078e30ff */
[CC--:B------:R-:W-:Y:S02]  /*27a0*/  SHF.L.U32 R20, R39.reuse, R40.reuse, RZ ;  /* 0x0000002827147219 */ /* 0x0c0fe400000006ff */
[----:B------:R-:W-:Y:S02]  /*27b0*/  SHF.L.U64.HI R21, R39, R40, RZ ;  /* 0x0000002827157219 */ /* 0x000fe400000102ff */
[----:B------:R-:W-:-:S07]  /*27c0*/  LOP3.LUT R20, R20, R41, RZ, 0xfc, !PT ;  /* 0x0000002914147212 */ /* 0x000fce00078efcff */
.L_x_1853:
[----:B------:R-:W-:Y:S05]  /*27d0*/  BSYNC.RECONVERGENT B4 ;  /* 0x0000000000047941 */ /* 0x000fea0003800200 */
.L_x_1851:
        /* <DEDUP_REMOVED lines=12> */
.L_x_1849:
[----:B------:R-:W-:Y:S05]  /*28a0*/  BSYNC.RECONVERGENT B3 ;  /* 0x0000000000037941 */ /* 0x000fea0003800200 */
.L_x_1848:
        /* <DEDUP_REMOVED lines=9> */
.L_x_1847:
[----:B------:R-:W-:Y:S05]  /*2940*/  BSYNC.RECONVERGENT B2 ;  /* 0x0000000000027941 */ /* 0x000fea0003800200 */
.L_x_1846:
[----:B------:R-:W2:Y:S01]  /*2950*/  S2UR UR5, SR_CgaCtaId ;  /* 0x00000000000579c3 */ /* 0x000ea20000008800 */
[----:B------:R-:W-:Y:S02]  /*2960*/  UMOV UR4, 0x400 ;  /* 0x0000040000047882 */ /* 0x000fe40000000000 */
[----:B--2---:R-:W-:-:S09]  /*2970*/  ULEA UR4, UR5, UR4, 0x18 ;  /* 0x0000000405047291 */ /* 0x004fd2000f8ec0ff */
[----:B-----5:R-:W2:Y:S03]  /*2980*/  LDS R17, [UR4+0x20] ;  /* 0x00002004ff117984 */ /* 0x020ea60008000800 */
.L_x_1826:
[----:B------:R-:W-:Y:S05]  /*2990*/  BSYNC.RECONVERGENT B0 ;  /* 0x0000000000007941 */ /* 0x000fea0003800200 */
.L_x_1825:
        /* <DEDUP_REMOVED lines=8> */
.L_x_1824:
[----:B------:R-:W-:Y:S05]  /*2a20*/  BSYNC.RECONVERGENT B1 ;  /* 0x0000000000017941 */ /* 0x000fea0003800200 */
.L_x_1823:
[----:B------:R-:W-:Y:S06]  /*2a30*/  BAR.SYNC.DEFER_BLOCKING 0x0 ;  /* 0x0000000000007b1d */ /* 0x000fec0000010000 */
[----:B------:R-:W-:Y:S05]  /*2a40*/  BRA `(.L_x_1856) ;  /* 0xffffffd400b07947 */ /* 0x000fea000383ffff */
.L_x_1857:
        /* <DEDUP_REMOVED lines=11> */
.L_x_2850:


//--------------------- .text._Z31decompressFullFile_WorkStealingIlEvPK14CompressedDataIT_EPS1_iPi --------------------------
	.section	.text._Z31decompressFullFile_WorkStealingIlEvPK14CompressedDataIT_EPS1_iPi,"ax",@progbits
	.align	128
        .global         _Z31decompressFullFile_WorkStealingIlEvPK14CompressedDataIT_EPS1_iPi
        .type           _Z31decompressFullFile_WorkStealingIlEvPK14CompressedDataIT_EPS1_iPi,@function
        .size           _Z31decompressFullFile_WorkStealingIlEvPK14CompressedDataIT_EPS1_iPi,(.L_x_2851 - _Z31decompressFullFile_WorkStealingIlEvPK14CompressedDataIT_EPS1_iPi)
        .other          _Z31decompressFullFile_WorkStealingIlEvPK14CompressedDataIT_EPS1_iPi,@"STO_CUDA_ENTRY STV_DEFAULT"
_Z31decompressFullFile_WorkStealingIlEvPK14CompressedDataIT_EPS1_iPi:
.text._Z31decompressFullFile_WorkStealingIlEvPK14CompressedDataIT_EPS1_iPi:
        /* <DEDUP_REMOVED lines=19> */
.L_x_1894:
        /* <DEDUP_REMOVED lines=8> */
.L_x_1860:
        /* <DEDUP_REMOVED lines=43> */
.L_x_1859:
[----:B------:R-:W-:-:S13]  /*0460*/  ISETP.GE.AND P0, PT, R30, 0x4, PT ;  /* 0x000000041e00780c */ /* 0x000fda0003f06270 */
[----:B------:R-:W-:Y:S05]  /*0470*/  @!P0 BRA `(.L_x_1860) ;  /* 0xfffffffc004c8947 */ /* 0x000fea000383ffff */
.L_x_1858:
        /* <DEDUP_REMOVED lines=11> */
.L_x_1893:
        /* <DEDUP_REMOVED lines=38> */
.L_x_1876:
        /* <DEDUP_REMOVED lines=13> */
.L_x_1868:
[----:B------:R-:W2:Y:S01]  /*0860*/  LDS.64 R38, [R7+0x18] ;  /* 0x0000180007267984 */ /* 0x000ea20000000a00 */
[----:B-1----:R-:W-:Y:S02]  /*0870*/  DMUL R34, R26, R36 ;  /* 0x000000241a227228 */ /* 0x002fe40000000000 */
[----:B--2---:R-:W-:-:S08]  /*0880*/  DMUL R38, R36, R38 ;  /* 0x0000002624267228 */ /* 0x004fd00000000000 */
[----:B------:R-:W-:-:S08]  /*0890*/  DMUL R38, R36, R38 ;  /* 0x0000002624267228 */ /* 0x000fd00000000000 */
[----:B------:R-:W-:-:S08]  /*08a0*/  DMUL R38, R36, R38 ;  /* 0x0000002624267228 */ /* 0x000fd00000000000 */
[----:B------:R-:W-:-:S08]  /*08b0*/  DFMA R34, R36, R34, R38 ;  /* 0x000000222422722b */ /* 0x000fd00000000026 */
[----:B------:R-:W-:-:S11]  /*08c0*/  DADD R32, R32, R34 ;  /* 0x0000000020207229 */ /* 0x000fd60000000022 */
.L_x_1869:
[----:B------:R-:W-:Y:S05]  /*08d0*/  BSYNC.RECONVERGENT B2 ;  /* 0x0000000000027941 */ /* 0x000fea0003800200 */
.L_x_1867:
        /* <DEDUP_REMOVED lines=52> */
.L_x_1872:
        /* <DEDUP_REMOVED lines=46> */
.L_x_1874:
        /* <DEDUP_REMOVED lines=8> */
.L_x_1875:
[----:B------:R-:W-:Y:S05]  /*0f80*/  BSYNC.RECONVERGENT B3 ;  /* 0x0000000000037941 */ /* 0x000fea0003800200 */
.L_x_1873:
        /* <DEDUP_REMOVED lines=12> */
.L_x_1871:
[----:B------:R-:W-:Y:S05]  /*1050*/  BSYNC.RECONVERGENT B2 ;  /* 0x0000000000027941 */ /* 0x000fea0003800200 */
.L_x_1870:
        /* <DEDUP_REMOVED lines=10> */
.L_x_1866:
[----:B------:R-:W-:Y:S05]  /*1100*/  BSYNC.RECONVERGENT B0 ;  /* 0x0000000000007941 */ /* 0x000fea0003800200 */
.L_x_1865:
[----:B------:R-:W-:Y:S05]  /*1110*/  BRA `(.L_x_1877) ;  /* 0x0000000800147947 */ /* 0x000fea0003800000 */
.L_x_1864:
[----:B------:R-:W-:-:S04]  /*1120*/  ISETP.NE.U32.AND P0, PT, R10, RZ, PT ;  /* 0x000000ff0a00720c */ /* 0x000fc80003f05070 */
[----:B------:R-:W-:-:S13]  /*1130*/  ISETP.NE.AND.EX P0, PT, R11, RZ, PT, P0 ;  /* 0x000000ff0b00720c */ /* 0x000fda0003f05300 */
[----:B------:R-:W-:Y:S05]  /*1140*/  @!P0 BRA `(.L_x_1878) ;  /* 0x0000000000488947 */ /* 0x000fea0003800000 */
[----:B------:R-:W-:Y:S01]  /*1150*/  ISETP.GE.AND P0, PT, R2, R5, PT ;  /* 0x000000050200720c */ /* 0x000fe20003f06270 */
[----:B------:R-:W-:-:S12]  /*1160*/  BSSY.RECONVERGENT B0, `(.L_x_1879) ;  /* 0x000000f000007945 */ /* 0x000fd80003800200 */
[----:B------:R-:W-:Y:S05]  /*1170*/  @P0 BRA `(.L_x_1880) ;  /* 0x0000000000340947 */ /* 0x000fea0003800000 */
[----:B------:R-:W-:-:S07]  /*1180*/  IMAD.MOV.U32 R4, RZ, RZ, R2 ;  /* 0x000000ffff047224 */ /* 0x000fce00078e0002 */
.L_x_1881:
        /* <DEDUP_REMOVED lines=12> */
.L_x_1880:
[----:B------:R-:W-:Y:S05]  /*1250*/  BSYNC.RECONVERGENT B0 ;  /* 0x0000000000007941 */ /* 0x000fea0003800200 */
.L_x_1879:
[----:B------:R-:W-:Y:S05]  /*1260*/  BRA `(.L_x_1877) ;  /* 0x0000000400c07947 */ /* 0x000fea0003800000 */
.L_x_1878:
        /* <DEDUP_REMOVED lines=9> */
.L_x_1885:
        /* <DEDUP_REMOVED lines=9> */
.L_x_1884:
[----:B------:R-:W-:Y:S05]  /*1390*/  BSYNC.RECONVERGENT B0 ;  /* 0x0000000000007941 */ /* 0x000fea0003800200 */
.L_x_1883:
[----:B------:R-:W-:Y:S05]  /*13a0*/  BRA `(.L_x_1877) ;  /* 0x0000000400707947 */ /* 0x000fea0003800000 */
.L_x_1882:
[----:B------:R-:W-:-:S13]  /*13b0*/  ISETP.GE.AND P0, PT, R2, R5, PT ;  /* 0x000000050200720c */ /* 0x000fda0003f06270 */
[----:B------:R-:W-:Y:S05]  /*13c0*/  @P0 BRA `(.L_x_1877) ;  /* 0x0000000400680947 */ /* 0x000fea0003800000 */
[----:B------:R-:W-:-:S13]  /*13d0*/  ISETP.GE.U32.AND P0, PT, R6, 0x21, PT ;  /* 0x000000210600780c */ /* 0x000fda0003f06070 */
[----:B------:R-:W-:Y:S05]  /*13e0*/  @!P0 BRA `(.L_x_1886) ;  /* 0x0000000000c88947 */ /* 0x000fea0003800000 */
[----:B------:R-:W-:Y:S01]  /*13f0*/  BSSY.RECONVERGENT B0, `(.L_x_1887) ;  /* 0x0000030000007945 */ /* 0x000fe20003800200 */
[----:B------:R-:W-:-:S07]  /*1400*/  IMAD.MOV.U32 R4, RZ, RZ, R2 ;  /* 0x000000ffff047224 */ /* 0x000fce00078e0002 */
.L_x_1891:
        /* <DEDUP_REMOVED lines=17> */
.L_x_1890:
        /* <DEDUP_REMOVED lines=23> */
.L_x_1889:
[----:B------:R-:W0:Y:S01]  /*1690*/  LDC.64 R26, c[0x0][0x388] ;  /* 0x0000e200ff1a7b82 */ /* 0x000e220000000a00 */
[----:B------:R-:W-:-:S05]  /*16a0*/  VIADD R4, R4, UR8 ;  /* 0x0000000804047c36 */ /* 0x000fca0008000000 */
[----:B------:R-:W-:Y:S01]  /*16b0*/  ISETP.GE.AND P0, PT, R4, R5, PT ;  /* 0x000000050400720c */ /* 0x000fe20003f06270 */
[----:B0-----:R-:W-:-:S05]  /*16c0*/  IMAD.WIDE R26, R7, 0x8, R26 ;  /* 0x00000008071a7825 */ /* 0x001fca00078e021a */
[----:B------:R0:W-:Y:S07]  /*16d0*/  STG.E.64 desc[UR6][R26.64], R28 ;  /* 0x0000001c1a007986 */ /* 0x0001ee000c101b06 */
[----:B------:R-:W-:Y:S05]  /*16e0*/  @!P0 BRA `(.L_x_1891) ;  /* 0xfffffffc00488947 */ /* 0x000fea000383ffff */
.L_x_1888:
[----:B------:R-:W-:Y:S05]  /*16f0*/  BSYNC.RECONVERGENT B0 ;  /* 0x0000000000007941 */ /* 0x000fea0003800200 */
.L_x_1887:
[----:B------:R-:W-:Y:S05]  /*1700*/  BRA `(.L_x_1877) ;  /* 0x0000000000987947 */ /* 0x000fea0003800000 */
.L_x_1886:
[----:B-1----:R-:W-:Y:S02]  /*1710*/  IMAD.MOV.U32 R27, RZ, RZ, -0x1 ;  /* 0xffffffffff1b7424 */ /* 0x002fe400078e00ff */
[----:B------:R-:W-:-:S03]  /*1720*/  IMAD.MOV.U32 R7, RZ, RZ, R2 ;  /* 0x000000ffff077224 */ /* 0x000fc600078e0002 */
[----:B------:R-:W-:-:S07]  /*1730*/  SHF.L.U32 R4, R27, R6, RZ ;  /* 0x000000061b047219 */ /* 0x000fce00000006ff */
.L_x_1892:
        /* <DEDUP_REMOVED lines=35> */
.L_x_1877:
[----:B------:R-:W-:Y:S05]  /*1970*/  WARPSYNC.ALL ;  /* 0x0000000000007948 */ /* 0x000fea0003800000 */
[----:B------:R-:W5:Y:S01]  /*1980*/  S2UR UR5, SR_CgaCtaId ;  /* 0x00000000000579c3 */ /* 0x000f620000008800 */
[----:B------:R-:W-:Y:S02]  /*1990*/  UMOV UR4, 0x400 ;  /* 0x0000040000047882 */ /* 0x000fe40000000000 */
[----:B-----5:R-:W-:-:S09]  /*19a0*/  ULEA UR4, UR5, UR4, 0x18 ;  /* 0x0000000405047291 */ /* 0x020fd2000f8ec0ff */
[----:B0-2---:R-:W0:Y:S03]  /*19b0*/  LDS R28, [UR4+0x10] ;  /* 0x00001004ff1c7984 */ /* 0x005e260008000800 */
.L_x_1863:
[----:B------:R-:W-:Y:S05]  /*19c0*/  BSYNC.RECONVERGENT B1 ;  /* 0x0000000000017941 */ /* 0x000fea0003800200 */
.L_x_1862:
[----:B------:R-:W-:-:S05]  /*19d0*/  VIADD R3, R3, 0x1 ;  /* 0x0000000103037836 */ /* 0x000fca0000000000 */
[----:B0-----:R-:W-:-:S13]  /*19e0*/  ISETP.GE.AND P0, PT, R3, R28, PT ;  /* 0x0000001c0300720c */ /* 0x001fda0003f06270 */
[----:B------:R-:W-:Y:S05]  /*19f0*/  @!P0 BRA `(.L_x_1893) ;  /* 0xffffffe800cc8947 */ /* 0x000fea000383ffff */
.L_x_1861:
[----:B------:R-:W-:Y:S05]  /*1a00*/  WARPSYNC.ALL ;  /* 0x0000000000007948 */ /* 0x000fea0003800000 */
[----:B------:R-:W-:Y:S06]  /*1a10*/  BAR.SYNC.DEFER_BLOCKING 0x0 ;  /* 0x0000000000007b1d */ /* 0x000fec0000010000 */
[----:B------:R-:W-:Y:S05]  /*1a20*/  BRA `(.L_x_1894) ;  /* 0xffffffe400c07947 */ /* 0x000fea000383ffff */
.L_x_1895:
        /* <DEDUP_REMOVED lines=13> */
.L_x_2851:


//--------------------- .text._Z40decompressFullFile_OnTheFly_Optimized_V2IlEvPK14CompressedDataIT_EPS1_i --------------------------
	.section	.text._Z40decompressFullFile_OnTheFly_Optimized_V2IlEvPK14CompressedDataIT_EPS1_i,"ax",@progbits
	.align	128
        .global         _Z40decompressFullFile_OnTheFly_Optimized_V2IlEvPK14CompressedDataIT_EPS1_i
        .type           _Z40decompressFullFile_OnTheFly_Optimized_V2IlEvPK14CompressedDataIT_EPS1_i,@function
        .size           _Z40decompressFullFile_OnTheFly_Optimized_V2IlEvPK14CompressedDataIT_EPS1_i,(.L_x_2852 - _Z40decompressFullFile_OnTheFly_Optimized_V2IlEvPK14CompressedDataIT_EPS1_i)
        .other          _Z40decompressFullFile_OnTheFly_Optimized_V2IlEvPK14CompressedDataIT_EPS1_i,@"STO_CUDA_ENTRY STV_DEFAULT"
_Z40decompressFullFile_OnTheFly_Optimized_V2IlEvPK14CompressedDataIT_EPS1_i:
.text._Z40decompressFullFile_OnTheFly_Optimized_V2IlEvPK14CompressedDataIT_EPS1_i:
        /* <DEDUP_REMOVED lines=42> */
.L_x_1897:
[----:B------:R-:W-:Y:S05]  /*02a0*/  BSYNC.RECONVERGENT B0 ;  /* 0x0000000000007941 */ /* 0x000fea0003800200 */
.L_x_1896:
        /* <DEDUP_REMOVED lines=8> */
.L_x_1913:
        /* <DEDUP_REMOVED lines=20> */
.L_x_1902:
        /* <DEDUP_REMOVED lines=37> */
.L_x_1904:
[----:B------:R-:W-:Y:S02]  /*06c0*/  SHF.R.S32.HI R5, RZ, 0x1f, R7 ;  /* 0x0000001fff057819 */ /* 0x000fe40000011407 */
[----:B------:R-:W-:Y:S02]  /*06d0*/  CS2R R8, SRZ ;  /* 0x0000000000087805 */ /* 0x000fe4000001ff00 */
[----:B------:R-:W-:-:S05]  /*06e0*/  LEA.HI R5, P0, R5, R12, RZ, 0x5 ;  /* 0x0000000c05057211 */ /* 0x000fca00078128ff */
[----:B------:R-:W-:Y:S02]  /*06f0*/  IMAD.X R0, RZ, RZ, R7, P0 ;  /* 0x000000ffff007224 */ /* 0x000fe400000e0607 */
[----:B------:R-:W-:-:S03]  /*0700*/  IMAD.MOV.U32 R7, RZ, RZ, RZ ;  /* 0x000000ffff077224 */ /* 0x000fc600078e00ff */
[----:B------:R-:W-:-:S05]  /*0710*/  SHF.R.S64 R5, R5, 0x5, R0 ;  /* 0x0000000505057819 */ /* 0x000fca0000001000 */
[----:B------:R-:W-:-:S07]  /*0720*/  IMAD R0, R5, -0x20, R12 ;  /* 0xffffffe005007824 */ /* 0x000fce00078e020c */
.L_x_1905:
        /* <DEDUP_REMOVED lines=22> */
.L_x_1903:
[----:B0-----:R-:W-:Y:S05]  /*0890*/  BSYNC.RECONVERGENT B1 ;  /* 0x0000000000017941 */ /* 0x001fea0003800200 */
.L_x_1901:
[----:B------:R-:W-:Y:S05]  /*08a0*/  BRA `(.L_x_1906) ;  /* 0x0000000400d87947 */ /* 0x000fea0003800000 */
.L_x_1900:
        /* <DEDUP_REMOVED lines=11> */
.L_x_1907:
        /* <DEDUP_REMOVED lines=41> */
.L_x_1909:
        /* <DEDUP_REMOVED lines=39> */
.L_x_1911:
[----:B------:R-:W-:-:S05]  /*0e60*/  IMAD.MOV.U32 R5, RZ, RZ, -0x1 ;  /* 0xffffffffff057424 */ /* 0x000fca00078e00ff */
[----:B------:R-:W-:-:S04]  /*0e70*/  SHF.L.U32 R5, R5, R16, RZ ;  /* 0x0000001005057219 */ /* 0x000fc800000006ff */
[----:B-----5:R-:W-:-:S04]  /*0e80*/  LOP3.LUT R5, R15, R5, RZ, 0x30, !PT ;  /* 0x000000050f057212 */ /* 0x020fc800078e30ff */
[CC--:B------:R-:W-:Y:S02]  /*0e90*/  SHF.L.U32 R8, R5.reuse, R12.reuse, RZ ;  /* 0x0000000c05087219 */ /* 0x0c0fe400000006ff */
[----:B------:R-:W-:Y:S02]  /*0ea0*/  SHF.L.U64.HI R9, R5, R12, RZ ;  /* 0x0000000c05097219 */ /* 0x000fe400000102ff */
[----:B------:R-:W-:-:S07]  /*0eb0*/  LOP3.LUT R8, R8, R17, RZ, 0xfc, !PT ;  /* 0x0000001108087212 */ /* 0x000fce00078efcff */
.L_x_1912:
[----:B0-----:R-:W-:Y:S05]  /*0ec0*/  BSYNC.RECONVERGENT B1 ;  /* 0x0000000000017941 */ /* 0x001fea0003800200 */
.L_x_1910:
        /* <DEDUP_REMOVED lines=12> */
.L_x_1908:
        /* <DEDUP_REMOVED lines=8> */
.L_x_1906:
[----:B------:R-:W1:Y:S02]  /*1010*/  LDC.64 R6, c[0x0][0x388] ;  /* 0x0000e200ff067b82 */ /* 0x000e640000000a00 */
[----:B-1----:R-:W-:-:S05]  /*1020*/  IMAD.WIDE R4, R4, 0x8, R6 ;  /* 0x0000000804047825 */ /* 0x002fca00078e0206 */
[----:B-----5:R1:W-:Y:S02]  /*1030*/  STG.E.64 desc[UR6][R4.64], R8 ;  /* 0x0000000804007986 */ /* 0x0203e4000c101b06 */
.L_x_1899:
[----:B0-----:R-:W-:Y:S05]  /*1040*/  BSYNC.RECONVERGENT B0 ;  /* 0x0000000000007941 */ /* 0x001fea0003800200 */
.L_x_1898:
[----:B------:R-:W-:-:S05]  /*1050*/  VIADD R3, R3, UR4 ;  /* 0x0000000403037c36 */ /* 0x000fca0008000000 */
[----:B------:R-:W-:-:S13]  /*1060*/  ISETP.GE.AND P0, PT, R3, R2, PT ;  /* 0x000000020300720c */ /* 0x000fda0003f06270 */
[----:B------:R-:W-:Y:S05]  /*1070*/  @!P0 BRA `(.L_x_1913) ;  /* 0xfffffff000ac8947 */ /* 0x000fea000383ffff */
[----:B------:R-:W-:Y:S05]  /*1080*/  EXIT ;  /* 0x000000000000794d */ /* 0x000fea0003800000 */
.L_x_1914:
        /* <DEDUP_REMOVED lines=15> */
.L_x_2852:


//--------------------- .text._Z21decompressFullFileFixIlEvPK14CompressedDataIT_EPS1_ii --------------------------
	.section	.text._Z21decompressFullFileFixIlEvPK14CompressedDataIT_EPS1_ii,"ax",@progbits
	.align	128
        .global         _Z21decompressFullFileFixIlEvPK14CompressedDataIT_EPS1_ii
        .type           _Z21decompressFullFileFixIlEvPK14CompressedDataIT_EPS1_ii,@function
        .size           _Z21decompressFullFileFixIlEvPK14CompressedDataIT_EPS1_ii,(.L_x_2853 - _Z21decompressFullFileFixIlEvPK14CompressedDataIT_EPS1_ii)
        .other          _Z21decompressFullFileFixIlEvPK14CompressedDataIT_EPS1_ii,@"STO_CUDA_ENTRY STV_DEFAULT"
_Z21decompressFullFileFixIlEvPK14CompressedDataIT_EPS1_ii:
.text._Z21decompressFullFileFixIlEvPK14CompressedDataIT_EPS1_ii:
        /* <DEDUP_REMOVED lines=29> */
.L_x_1934:
        /* <DEDUP_REMOVED lines=55> */
.L_x_1920:
[----:B------:R-:W-:Y:S05]  /*0540*/  BSYNC.RECONVERGENT B1 ;  /* 0x0000000000017941 */ /* 0x000fea0003800200 */
.L_x_1919:
[----:B------:R2:W-:Y:S02]  /*0550*/  STS [R27+0x20], R13 ;  /* 0x0000200d1b007388 */ /* 0x0005e40000000800 */
.L_x_1918:
[----:B------:R-:W-:Y:S05]  /*0560*/  WARPSYNC.ALL ;  /* 0x0000000000007948 */ /* 0x000fea0003800000 */
[----:B------:R-:W-:Y:S06]  /*0570*/  BAR.SYNC.DEFER_BLOCKING 0x0 ;  /* 0x0000000000007b1d */ /* 0x000fec0000010000 */
.L_x_1917:
        /* <DEDUP_REMOVED lines=15> */
.L_x_1922:
        /* <DEDUP_REMOVED lines=34> */
.L_x_1925:
[----:B------:R-:W-:Y:S01]  /*0890*/  SHF.R.S32.HI R13, RZ, 0x1f, R14 ;  /* 0x0000001fff0d7819 */ /* 0x000fe2000001140e */
[----:B------:R-:W-:-:S03]  /*08a0*/  IMAD.MOV.U32 R0, RZ, RZ, RZ ;  /* 0x000000ffff007224 */ /* 0x000fc600078e00ff */
[----:B------:R-:W-:-:S05]  /*08b0*/  LEA.HI R13, P0, R13, R12, RZ, 0x5 ;  /* 0x0000000c0d0d7211 */ /* 0x000fca00078128ff */
[----:B------:R-:W-:-:S05]  /*08c0*/  IMAD.X R14, RZ, RZ, R14, P0 ;  /* 0x000000ffff0e7224 */ /* 0x000fca00000e060e */
[----:B-1----:R-:W-:Y:S02]  /*08d0*/  SHF.R.S64 R17, R13, 0x5, R14 ;  /* 0x000000050d117819 */ /* 0x002fe4000000100e */
[----:B------:R-:W-:-:S03]  /*08e0*/  CS2R R14, SRZ ;  /* 0x00000000000e7805 */ /* 0x000fc6000001ff00 */
[----:B------:R-:W-:-:S07]  /*08f0*/  IMAD R16, R17, -0x20, R12 ;  /* 0xffffffe011107824 */ /* 0x000fce00078e020c */
.L_x_1927:
        /* <DEDUP_REMOVED lines=22> */
.L_x_1926:
[----:B------:R-:W-:Y:S05]  /*0a60*/  BSYNC.RECONVERGENT B1 ;  /* 0x0000000000017941 */ /* 0x000fea0003800200 */
.L_x_1924:
[----:B------:R-:W0:Y:S02]  /*0a70*/  LDC.64 R12, c[0x0][0x388] ;  /* 0x0000e200ff0c7b82 */ /* 0x000e240000000a00 */
[----:B0-----:R-:W-:-:S05]  /*0a80*/  IMAD.WIDE R12, R23, 0x8, R12 ;  /* 0x00000008170c7825 */ /* 0x001fca00078e020c */
[----:B------:R3:W-:Y:S01]  /*0a90*/  STG.E.64 desc[UR4][R12.64], R14 ;  /* 0x0000000e0c007986 */ /* 0x0007e2000c101b04 */
[----:B------:R-:W-:Y:S05]  /*0aa0*/  BRA `(.L_x_1916) ;  /* 0x0000000400d47947 */ /* 0x000fea0003800000 */
.L_x_1923:
[----:B------:R-:W0:Y:S02]  /*0ab0*/  LDC.64 R12, c[0x0][0x388] ;  /* 0x0000e200ff0c7b82 */ /* 0x000e240000000a00 */
[----:B0-----:R-:W-:-:S05]  /*0ac0*/  IMAD.WIDE R12, R23, 0x8, R12 ;  /* 0x00000008170c7825 */ /* 0x001fca00078e020c */
[----:B------:R4:W-:Y:S01]  /*0ad0*/  STG.E.64 desc[UR4][R12.64], RZ ;  /* 0x000000ff0c007986 */ /* 0x0009e2000c101b04 */
[----:B------:R-:W-:Y:S05]  /*0ae0*/  BRA `(.L_x_1916) ;  /* 0x0000000400c47947 */ /* 0x000fea0003800000 */
.L_x_1921:
        /* <DEDUP_REMOVED lines=12> */
.L_x_1928:
        /* <DEDUP_REMOVED lines=33> */
.L_x_1930:
        /* <DEDUP_REMOVED lines=39> */
.L_x_1932:
[----:B------:R-:W-:-:S05]  /*1030*/  IMAD.MOV.U32 R13, RZ, RZ, -0x1 ;  /* 0xffffffffff0d7424 */ /* 0x000fca00078e00ff */
[----:B------:R-:W-:-:S04]  /*1040*/  SHF.L.U32 R20, R13, R20, RZ ;  /* 0x000000140d147219 */ /* 0x000fc800000006ff */
[----:B-----5:R-:W-:-:S04]  /*1050*/  LOP3.LUT R20, R18, R20, RZ, 0x30, !PT ;  /* 0x0000001412147212 */ /* 0x020fc800078e30ff */
[CC--:B------:R-:W-:Y:S02]  /*1060*/  SHF.L.U32 R14, R20.reuse, R21.reuse, RZ ;  /* 0x00000015140e7219 */ /* 0x0c0fe400000006ff */
[----:B------:R-:W-:Y:S02]  /*1070*/  SHF.L.U64.HI R15, R20, R21, RZ ;  /* 0x00000015140f7219 */ /* 0x000fe400000102ff */
[----:B------:R-:W-:-:S07]  /*1080*/  LOP3.LUT R14, R14, R27, RZ, 0xfc, !PT ;  /* 0x0000001b0e0e7212 */ /* 0x000fce00078efcff */
.L_x_1933:
[----:B------:R-:W-:Y:S05]  /*1090*/  BSYNC.RECONVERGENT B1 ;  /* 0x0000000000017941 */ /* 0x000fea0003800200 */
.L_x_1931:
        /* <DEDUP_REMOVED lines=12> */
.L_x_1929:
        /* <DEDUP_REMOVED lines=10> */
.L_x_1916:
[----:B------:R-:W-:Y:S05]  /*1200*/  BSYNC.RECONVERGENT B0 ;  /* 0x0000000000007941 */ /* 0x000fea0003800200 */
.L_x_1915:
[----:B------:R-:W1:Y:S01]  /*1210*/  LDC R0, c[0x0][0x370] ;  /* 0x0000dc00ff007b82 */ /* 0x000e620000000800 */
[----:B------:R-:W4:Y:S01]  /*1220*/  LDCU UR7, c[0x0][0x390] ;  /* 0x00007200ff0777ac */ /* 0x000f220008000800 */
[----:B-1----:R-:W-:-:S05]  /*1230*/  IMAD R23, R0, UR6, R23 ;  /* 0x0000000600177c24 */ /* 0x002fca000f8e0217 */
[----:B----4-:R-:W-:-:S13]  /*1240*/  ISETP.GE.AND P0, PT, R23, UR7, PT ;  /* 0x0000000717007c0c */ /* 0x010fda000bf06270 */
[----:B------:R-:W-:Y:S05]  /*1250*/  @!P0 BRA `(.L_x_1934) ;  /* 0xffffffec00dc8947 */ /* 0x000fea000383ffff */
[----:B------:R-:W-:Y:S05]  /*1260*/  EXIT ;  /* 0x000000000000794d */ /* 0x000fea0003800000 */
.L_x_1935:
        /* <DEDUP_REMOVED lines=9> */
.L_x_2853:


//--------------------- .text._Z28decompressFullFile_BitPackedIlEvPK14CompressedDataIT_EPS1_i --------------------------
	.section	.text._Z28decompressFullFile_BitPackedIlEvPK14CompressedDataIT_EPS1_i,"ax",@progbits
	.align	128
        .global         _Z28decompressFullFile_BitPackedIlEvPK14CompressedDataIT_EPS1_i
        .type           _Z28decompressFullFile_BitPackedIlEvPK14CompressedDataIT_EPS1_i,@function
        .size           _Z28decompressFullFile_BitPackedIlEvPK14CompressedDataIT_EPS1_i,(.L_x_2854 - _Z28decompressFullFile_BitPackedIlEvPK14CompressedDataIT_EPS1_i)
        .other          _Z28decompressFullFile_BitPackedIlEvPK14CompressedDataIT_EPS1_i,@"STO_CUDA_ENTRY STV_DEFAULT"
_Z28decompressFullFile_BitPackedIlEvPK14CompressedDataIT_EPS1_i:
.text._Z28decompressFullFile_BitPackedIlEvPK14CompressedDataIT_EPS1_i:
        /* <DEDUP_REMOVED lines=26> */
.L_x_1952:
[----:B-----5:R-:W-:Y:S01]  /*01a0*/  ISETP.GE.AND P0, PT, R28, 0x1, PT ;  /* 0x000000011c00780c */ /* 0x020fe20003f06270 */
[----:B------:R-:W-:-:S12]  /*01b0*/  BSSY.RECONVERGENT B0, `(.L_x_1936) ;  /* 0x00000da000007945 */ /* 0x000fd80003800200 */
[----:B0-234-:R-:W-:Y:S05]  /*01c0*/  @!P0 BRA `(.L_x_1937) ;  /* 0x0000000000408947 */ /* 0x01dfea0003800000 */
[----:B------:R-:W-:Y:S02]  /*01d0*/  VIADD R3, R28, 0xffffffff ;  /* 0xffffffff1c037836 */ /* 0x000fe40000000000 */
[----:B------:R-:W-:-:S07]  /*01e0*/  IMAD.MOV.U32 R0, RZ, RZ, RZ ;  /* 0x000000ffff007224 */ /* 0x000fce00078e00ff */
.L_x_1939:
        /* <DEDUP_REMOVED lines=14> */
.L_x_1937:
[----:B0-----:R-:W0:Y:S02]  /*02d0*/  LDC.64 R18, c[0x0][0x388] ;  /* 0x0000e200ff127b82 */ /* 0x001e240000000a00 */
[----:B0-----:R-:W-:-:S05]  /*02e0*/  IMAD.WIDE R18, R2, 0x8, R18 ;  /* 0x0000000802127825 */ /* 0x001fca00078e0212 */
[----:B------:R0:W-:Y:S01]  /*02f0*/  STG.E.64 desc[UR4][R18.64], RZ ;  /* 0x000000ff12007986 */ /* 0x0001e2000c101b04 */
[----:B------:R-:W-:Y:S05]  /*0300*/  BRA `(.L_x_1940) ;  /* 0x0000000c00107947 */ /* 0x000fea0003800000 */
.L_x_1938:
        /* <DEDUP_REMOVED lines=44> */
.L_x_1943:
        /* <DEDUP_REMOVED lines=8> */
.L_x_1945:
        /* <DEDUP_REMOVED lines=23> */
.L_x_1944:
[----:B------:R-:W0:Y:S02]  /*07c0*/  LDC.64 R18, c[0x0][0x388] ;  /* 0x0000e200ff127b82 */ /* 0x000e240000000a00 */
[----:B0-----:R-:W-:-:S05]  /*07d0*/  IMAD.WIDE R18, R2, 0x8, R18 ;  /* 0x0000000802127825 */ /* 0x001fca00078e0212 */
[----:B------:R3:W-:Y:S01]  /*07e0*/  STG.E.64 desc[UR4][R18.64], R20 ;  /* 0x0000001412007986 */ /* 0x0007e2000c101b04 */
[----:B------:R-:W-:Y:S05]  /*07f0*/  BRA `(.L_x_1940) ;  /* 0x0000000400d47947 */ /* 0x000fea0003800000 */
.L_x_1942:
[----:B------:R-:W0:Y:S02]  /*0800*/  LDC.64 R18, c[0x0][0x388] ;  /* 0x0000e200ff127b82 */ /* 0x000e240000000a00 */
[----:B0-----:R-:W-:-:S05]  /*0810*/  IMAD.WIDE R18, R2, 0x8, R18 ;  /* 0x0000000802127825 */ /* 0x001fca00078e0212 */
[----:B------:R4:W-:Y:S01]  /*0820*/  STG.E.64 desc[UR4][R18.64], RZ ;  /* 0x000000ff12007986 */ /* 0x0009e2000c101b04 */
[----:B------:R-:W-:Y:S05]  /*0830*/  BRA `(.L_x_1940) ;  /* 0x0000000400c47947 */ /* 0x000fea0003800000 */
.L_x_1941:
        /* <DEDUP_REMOVED lines=44> */
.L_x_1948:
        /* <DEDUP_REMOVED lines=39> */
.L_x_1950:
[----:B------:R-:W-:-:S05]  /*0d70*/  IMAD.MOV.U32 R19, RZ, RZ, -0x1 ;  /* 0xffffffffff137424 */ /* 0x000fca00078e00ff */
[----:B------:R-:W-:-:S04]  /*0d80*/  SHF.L.U32 R19, R19, R26, RZ ;  /* 0x0000001a13137219 */ /* 0x000fc800000006ff */
[----:B-----5:R-:W-:-:S04]  /*0d90*/  LOP3.LUT R18, R18, R19, RZ, 0x30, !PT ;  /* 0x0000001312127212 */ /* 0x020fc800078e30ff */
[CC--:B------:R-:W-:Y:S02]  /*0da0*/  SHF.L.U32 R0, R18.reuse, R27.reuse, RZ ;  /* 0x0000001b12007219 */ /* 0x0c0fe400000006ff */
[----:B------:R-:W-:Y:S02]  /*0db0*/  SHF.L.U64.HI R24, R18, R27, RZ ;  /* 0x0000001b12187219 */ /* 0x000fe400000102ff */
[----:B------:R-:W-:-:S07]  /*0dc0*/  LOP3.LUT R25, R0, R25, RZ, 0xfc, !PT ;  /* 0x0000001900197212 */ /* 0x000fce00078efcff */
.L_x_1951:
[----:B-1----:R-:W-:Y:S05]  /*0dd0*/  BSYNC.RECONVERGENT B2 ;  /* 0x0000000000027941 */ /* 0x002fea0003800200 */
.L_x_1949:
        /* <DEDUP_REMOVED lines=12> */
.L_x_1947:
[----:B-1----:R-:W-:Y:S05]  /*0ea0*/  BSYNC.RECONVERGENT B1 ;  /* 0x0000000000017941 */ /* 0x002fea0003800200 */
.L_x_1946:
        /* <DEDUP_REMOVED lines=10> */
.L_x_1940:
[----:B-1----:R-:W-:Y:S05]  /*0f50*/  BSYNC.RECONVERGENT B0 ;  /* 0x0000000000007941 */ /* 0x002fea0003800200 */
.L_x_1936:
[----:B------:R-:W1:Y:S01]  /*0f60*/  LDCU UR7, c[0x0][0x390] ;  /* 0x00007200ff0777ac */ /* 0x000e620008000800 */
[----:B------:R-:W-:-:S05]  /*0f70*/  IMAD R2, R29, UR6, R2 ;  /* 0x000000061d027c24 */ /* 0x000fca000f8e0202 */
[----:B-1----:R-:W-:-:S13]  /*0f80*/  ISETP.GE.AND P0, PT, R2, UR7, PT ;  /* 0x0000000702007c0c */ /* 0x002fda000bf06270 */
[----:B------:R-:W-:Y:S05]  /*0f90*/  @!P0 BRA `(.L_x_1952) ;  /* 0xfffffff000808947 */ /* 0x000fea000383ffff */
[----:B------:R-:W-:Y:S05]  /*0fa0*/  EXIT ;  /* 0x000000000000794d */ /* 0x000fea0003800000 */
.L_x_1953:
        /* <DEDUP_REMOVED lines=13> */
.L_x_2854:


//--------------------- .text._Z30decompressFullFile_PreUnpackedIlEvPK14CompressedDataIT_EPS1_i --------------------------
	.section	.text._Z30decompressFullFile_PreUnpackedIlEvPK14CompressedDataIT_EPS1_i,"ax",@progbits
	.align	128
        .global         _Z30decompressFullFile_PreUnpackedIlEvPK14CompressedDataIT_EPS1_i
        .type           _Z30decompressFullFile_PreUnpackedIlEvPK14CompressedDataIT_EPS1_i,@function
        .size           _Z30decompressFullFile_PreUnpackedIlEvPK14CompressedDataIT_EPS1_i,(.L_x_2855 - _Z30decompressFullFile_PreUnpackedIlEvPK14CompressedDataIT_EPS1_i)
        .other          _Z30decompressFullFile_PreUnpackedIlEvPK14CompressedDataIT_EPS1_i,@"STO_CUDA_ENTRY STV_DEFAULT"
_Z30decompressFullFile_PreUnpackedIlEvPK14CompressedDataIT_EPS1_i:
.text._Z30decompressFullFile_PreUnpackedIlEvPK14CompressedDataIT_EPS1_i:
        /* <DEDUP_REMOVED lines=26> */
.L_x_1960:
[----:B------:R-:W-:Y:S01]  /*01a0*/  ISETP.GE.AND P0, PT, R26, 0x1, PT ;  /* 0x000000011a00780c */ /* 0x000fe20003f06270 */
[----:B------:R-:W-:-:S12]  /*01b0*/  BSSY.RECONVERGENT B0, `(.L_x_1954) ;  /* 0x000003c000007945 */ /* 0x000fd80003800200 */
[----:B012---:R-:W-:Y:S05]  /*01c0*/  @!P0 BRA `(.L_x_1955) ;  /* 0x0000000000508947 */ /* 0x007fea0003800000 */
[----:B------:R-:W-:Y:S01]  /*01d0*/  IMAD.MOV.U32 R12, RZ, RZ, RZ ;  /* 0x000000ffff0c7224 */ /* 0x000fe200078e00ff */
[----:B------:R-:W-:-:S07]  /*01e0*/  MOV R13, R24 ;  /* 0x00000018000d7202 */ /* 0x000fce0000000f00 */
.L_x_1957:
        /* <DEDUP_REMOVED lines=18> */
.L_x_1955:
[----:B------:R-:W0:Y:S02]  /*0310*/  LDC.64 R12, c[0x0][0x388] ;  /* 0x0000e200ff0c7b82 */ /* 0x000e240000000a00 */
[----:B0-----:R-:W-:-:S05]  /*0320*/  IMAD.WIDE R12, R25, 0x8, R12 ;  /* 0x00000008190c7825 */ /* 0x001fca00078e020c */
[----:B------:R2:W-:Y:S01]  /*0330*/  STG.E.64 desc[UR4][R12.64], RZ ;  /* 0x000000ff0c007986 */ /* 0x0005e2000c101b04 */
[----:B------:R-:W-:Y:S05]  /*0340*/  BRA `(.L_x_1958) ;  /* 0x0000000000887947 */ /* 0x000fea0003800000 */
.L_x_1956:
        /* <DEDUP_REMOVED lines=10> */
.L_x_1959:
        /* <DEDUP_REMOVED lines=24> */
.L_x_1958:
[----:B------:R-:W-:Y:S05]  /*0570*/  BSYNC.RECONVERGENT B0 ;  /* 0x0000000000007941 */ /* 0x000fea0003800200 */
.L_x_1954:
[----:B------:R-:W3:Y:S01]  /*0580*/  LDCU UR6, c[0x0][0x390] ;  /* 0x00007200ff0677ac */ /* 0x000ee20008000800 */
[----:B------:R-:W-:-:S04]  /*0590*/  IADD3 R25, PT, PT, R0, R25, RZ ;  /* 0x0000001900197210 */ /* 0x000fc80007ffe0ff */
[----:B---3--:R-:W-:-:S13]  /*05a0*/  ISETP.GE.AND P0, PT, R25, UR6, PT ;  /* 0x0000000619007c0c */ /* 0x008fda000bf06270 */
[----:B------:R-:W-:Y:S05]  /*05b0*/  @!P0 BRA `(.L_x_1960) ;  /* 0xfffffff800f88947 */ /* 0x000fea000383ffff */
[----:B------:R-:W-:Y:S05]  /*05c0*/  EXIT ;  /* 0x000000000000794d */ /* 0x000fea0003800000 */
.L_x_1961:
        /* <DEDUP_REMOVED lines=11> */
.L_x_2855:


//--------------------- .text._Z29randomAccessPreUnpackedKernelIlEvPKiS1_S1_PKdPKxS1_PT_ii --------------------------
	.section	.text._Z29randomAccessPreUnpackedKernelIlEvPKiS1_S1_PKdPKxS1_PT_ii,"ax",@progbits
	.align	128
        .global         _Z29randomAccessPreUnpackedKernelIlEvPKiS1_S1_PKdPKxS1_PT_ii
        .type           _Z29randomAccessPreUnpackedKernelIlEvPKiS1_S1_PKdPKxS1_PT_ii,@function
        .size           _Z29randomAccessPreUnpackedKernelIlEvPKiS1_S1_PKdPKxS1_PT_ii,(.L_x_2856 - _Z29randomAccessPreUnpackedKernelIlEvPKiS1_S1_PKdPKxS1_PT_ii)
        .other          _Z29randomAccessPreUnpackedKernelIlEvPKiS1_S1_PKdPKxS1_PT_ii,@"STO_CUDA_ENTRY STV_DEFAULT"
_Z29randomAccessPreUnpackedKernelIlEvPKiS1_S1_PKdPKxS1_PT_ii:
.text._Z29randomAccessPreUnpackedKernelIlEvPKiS1_S1_PKdPKxS1_PT_ii:
        /* <DEDUP_REMOVED lines=21> */
.L_x_1965:
        /* <DEDUP_REMOVED lines=18> */
.L_x_1963:
        /* <DEDUP_REMOVED lines=68> */
.L_x_1966:
[----:B-----5:R-:W0:Y:S02]  /*06b0*/  LDC.64 R2, c[0x0][0x3b0] ;  /* 0x0000ec00ff027b82 */ /* 0x020e240000000a00 */
[----:B0-----:R-:W-:-:S05]  /*06c0*/  IMAD.WIDE R2, R0, 0x8, R2 ;  /* 0x0000000800027825 */ /* 0x001fca00078e0202 */
[----:B------:R-:W-:Y:S01]  /*06d0*/  STG.E.64 desc[UR6][R2.64], RZ ;  /* 0x000000ff02007986 */ /* 0x000fe2000c101b06 */
[----:B------:R-:W-:Y:S05]  /*06e0*/  EXIT ;  /* 0x000000000000794d */ /* 0x000fea0003800000 */
.L_x_1964:
[----:B------:R-:W-:Y:S05]  /*06f0*/  BSYNC.RECONVERGENT B0 ;  /* 0x0000000000007941 */ /* 0x000fea0003800200 */
.L_x_1962:
        /* <DEDUP_REMOVED lines=55> */
.L_x_1967:
        /* <DEDUP_REMOVED lines=9> */
.L_x_2856:


//--------------------- .text._Z34randomAccessFixedPreUnpackedKernelIlEvPKiPKdPKxS1_PT_ii --------------------------
	.section	.text._Z34randomAccessFixedPreUnpackedKernelIlEvPKiPKdPKxS1_PT_ii,"ax",@progbits
	.align	128
        .global         _Z34randomAccessFixedPreUnpackedKernelIlEvPKiPKdPKxS1_PT_ii
        .type           _Z34randomAccessFixedPreUnpackedKernelIlEvPKiPKdPKxS1_PT_ii,@function
        .size           _Z34randomAccessFixedPreUnpackedKernelIlEvPKiPKdPKxS1_PT_ii,(.L_x_2857 - _Z34randomAccessFixedPreUnpackedKernelIlEvPKiPKdPKxS1_PT_ii)
        .other          _Z34randomAccessFixedPreUnpackedKernelIlEvPKiPKdPKxS1_PT_ii,@"STO_CUDA_ENTRY STV_DEFAULT"
_Z34randomAccessFixedPreUnpackedKernelIlEvPKiPKdPKxS1_PT_ii:
.text._Z34randomAccessFixedPreUnpackedKernelIlEvPKiPKdPKxS1_PT_ii:
        /* <DEDUP_REMOVED lines=64> */
.L_x_1969:
        /* <DEDUP_REMOVED lines=19> */
.L_x_1970:
[----:B------:R-:W-:Y:S05]  /*0530*/  BSYNC.RECONVERGENT B0 ;  /* 0x0000000000007941 */ /* 0x000fea0003800200 */
.L_x_1968:
        /* <DEDUP_REMOVED lines=42> */
.L_x_1972:
[----:B------:R-:W-:-:S06]  /*07e0*/  IMAD.WIDE R8, R21, 0x8, R14 ;  /* 0x0000000815087825 */ /* 0x000fcc00078e020e */
[----:B------:R-:W5:Y:S02]  /*07f0*/  LDG.E.64.CONSTANT R8, desc[UR4][R8.64] ;  /* 0x0000000408087981 */ /* 0x000f64000c1e9b00 */
.L_x_1973:
[----:B------:R-:W-:Y:S05]  /*0800*/  BSYNC.RECONVERGENT B0 ;  /* 0x0000000000007941 */ /* 0x000fea0003800200 */
.L_x_1971:
        /* <DEDUP_REMOVED lines=40> */
.L_x_1975:
[----:B------:R-:W-:-:S06]  /*0a90*/  IMAD.WIDE R8, R2, 0x8, R14 ;  /* 0x0000000802087825 */ /* 0x000fcc00078e020e */
[----:B------:R-:W5:Y:S02]  /*0aa0*/  LDG.E.64.CONSTANT R8, desc[UR4][R8.64] ;  /* 0x0000000408087981 */ /* 0x000f64000c1e9b00 */
.L_x_1976:
[----:B------:R-:W-:Y:S05]  /*0ab0*/  BSYNC.RECONVERGENT B0 ;  /* 0x0000000000007941 */ /* 0x000fea0003800200 */
.L_x_1974:
        /* <DEDUP_REMOVED lines=40> */
.L_x_1978:
[----:B------:R-:W-:-:S05]  /*0d40*/  IMAD.WIDE R14, R3, 0x8, R14 ;  /* 0x00000008030e7825 */ /* 0x000fca00078e020e */
[----:B------:R1:W5:Y:S02]  /*0d50*/  LDG.E.64.CONSTANT R2, desc[UR4][R14.64] ;  /* 0x000000040e027981 */ /* 0x000364000c1e9b00 */
.L_x_1979:
[----:B------:R-:W-:Y:S05]  /*0d60*/  BSYNC.RECONVERGENT B0 ;  /* 0x0000000000007941 */ /* 0x000fea0003800200 */
.L_x_1977:
[----:B-----5:R-:W-:Y:S01]  /*0d70*/  STG.E.64 desc[UR4][R16.64+0x18], R2 ;  /* 0x0000180210007986 */ /* 0x020fe2000c101b04 */
[----:B------:R-:W-:Y:S05]  /*0d80*/  EXIT ;  /* 0x000000000000794d */ /* 0x000fea0003800000 */
.L_x_1980:
        /* <DEDUP_REMOVED lines=15> */
.L_x_2857:


//--------------------- .text._Z21unpackAllDeltasKernelIlEvPKiS1_S1_S1_PKlPKjPxii --------------------------
	.section	.text._Z21unpackAllDeltasKernelIlEvPKiS1_S1_S1_PKlPKjPxii,"ax",@progbits
	.align	128
        .global         _Z21unpackAllDeltasKernelIlEvPKiS1_S1_S1_PKlPKjPxii
        .type           _Z21unpackAllDeltasKernelIlEvPKiS1_S1_S1_PKlPKjPxii,@function
        .size           _Z21unpackAllDeltasKernelIlEvPKiS1_S1_S1_PKlPKjPxii,(.L_x_2858 - _Z21unpackAllDeltasKernelIlEvPKiS1_S1_S1_PKlPKjPxii)
        .other          _Z21unpackAllDeltasKernelIlEvPKiS1_S1_S1_PKlPKjPxii,@"STO_CUDA_ENTRY STV_DEFAULT"
_Z21unpackAllDeltasKernelIlEvPKiS1_S1_S1_PKlPKjPxii:
.text._Z21unpackAllDeltasKernelIlEvPKiS1_S1_S1_PKlPKjPxii:
        /* <DEDUP_REMOVED lines=14> */
.L_x_2000:
        /* <DEDUP_REMOVED lines=31> */
.L_x_1986:
        /* <DEDUP_REMOVED lines=21> */
.L_x_1985:
[----:B------:R-:W-:Y:S02]  /*0420*/  IMAD.MOV.U32 R8, RZ, RZ, R4 ;  /* 0x000000ffff087224 */ /* 0x000fe400078e0004 */
[----:B------:R-:W-:-:S07]  /*0430*/  IMAD.MOV.U32 R9, RZ, RZ, R5 ;  /* 0x000000ffff097224 */ /* 0x000fce00078e0005 */
.L_x_1984:
[----:B---3--:R-:W-:Y:S05]  /*0440*/  BSYNC.RELIABLE B1 ;  /* 0x0000000000017941 */ /* 0x008fea0003800100 */
.L_x_1983:
[----:B------:R-:W-:-:S13]  /*0450*/  ISETP.NE.AND P0, PT, R13, -0x1, PT ;  /* 0xffffffff0d00780c */ /* 0x000fda0003f05270 */
[----:B------:R-:W-:Y:S05]  /*0460*/  @P0 BRA `(.L_x_1987) ;  /* 0x0000000000100947 */ /* 0x000fea0003800000 */
.L_x_1982:
[----:B------:R-:W0:Y:S02]  /*0470*/  LDC.64 R4, c[0x0][0x3b0] ;  /* 0x0000ec00ff047b82 */ /* 0x000e240000000a00 */
[----:B0-----:R-:W-:-:S05]  /*0480*/  IMAD.WIDE R4, R0, 0x8, R4 ;  /* 0x0000000800047825 */ /* 0x001fca00078e0204 */
[----:B--2---:R0:W-:Y:S01]  /*0490*/  STG.E.64 desc[UR14][R4.64], RZ ;  /* 0x000000ff04007986 */ /* 0x0041e2000c101b0e */
[----:B------:R-:W-:Y:S05]  /*04a0*/  BRA `(.L_x_1988) ;  /* 0x0000000800c87947 */ /* 0x000fea0003800000 */
.L_x_1987:
        /* <DEDUP_REMOVED lines=50> */
.L_x_1993:
        /* <DEDUP_REMOVED lines=8> */
.L_x_1994:
        /* <DEDUP_REMOVED lines=22> */
.L_x_1992:
[----:B------:R-:W-:Y:S05]  /*09b0*/  BSYNC.RECONVERGENT B2 ;  /* 0x0000000000027941 */ /* 0x000fea0003800200 */
.L_x_1991:
[----:B------:R-:W-:Y:S05]  /*09c0*/  BRA `(.L_x_1995) ;  /* 0x0000000400707947 */ /* 0x000fea0003800000 */
.L_x_1990:
        /* <DEDUP_REMOVED lines=34> */
.L_x_1996:
        /* <DEDUP_REMOVED lines=39> */
.L_x_1998:
[----:B------:R-:W-:-:S05]  /*0e60*/  IMAD.MOV.U32 R5, RZ, RZ, -0x1 ;  /* 0xffffffffff057424 */ /* 0x000fca00078e00ff */
[----:B------:R-:W-:-:S04]  /*0e70*/  SHF.L.U32 R4, R5, R14, RZ ;  /* 0x0000000e05047219 */ /* 0x000fc800000006ff */
[----:B-----5:R-:W-:-:S04]  /*0e80*/  LOP3.LUT R4, R12, R4, RZ, 0x30, !PT ;  /* 0x000000040c047212 */ /* 0x020fc800078e30ff */
[CC--:B------:R-:W-:Y:S02]  /*0e90*/  SHF.L.U32 R6, R4.reuse, R9.reuse, RZ ;  /* 0x0000000904067219 */ /* 0x0c0fe400000006ff */
[----:B------:R-:W-:Y:S02]  /*0ea0*/  SHF.L.U64.HI R7, R4, R9, RZ ;  /* 0x0000000904077219 */ /* 0x000fe400000102ff */
[----:B------:R-:W-:-:S07]  /*0eb0*/  LOP3.LUT R6, R6, R11, RZ, 0xfc, !PT ;  /* 0x0000000b06067212 */ /* 0x000fce00078efcff */
.L_x_1999:
[----:B------:R-:W-:Y:S05]  /*0ec0*/  BSYNC.RECONVERGENT B2 ;  /* 0x0000000000027941 */ /* 0x000fea0003800200 */
.L_x_1997:
        /* <DEDUP_REMOVED lines=12> */
.L_x_1995:
[----:B------:R-:W-:Y:S05]  /*0f90*/  BSYNC.RECONVERGENT B1 ;  /* 0x0000000000017941 */ /* 0x000fea0003800200 */
.L_x_1989:
[----:B------:R-:W0:Y:S02]  /*0fa0*/  LDC.64 R4, c[0x0][0x3b0] ;  /* 0x0000ec00ff047b82 */ /* 0x000e240000000a00 */
[----:B0-----:R-:W-:-:S05]  /*0fb0*/  IMAD.WIDE R4, R0, 0x8, R4 ;  /* 0x0000000800047825 */ /* 0x001fca00078e0204 */
[----:B------:R1:W-:Y:S02]  /*0fc0*/  STG.E.64 desc[UR14][R4.64], R6 ;  /* 0x0000000604007986 */ /* 0x0003e4000c101b0e */
.L_x_1988:
[----:B---3--:R-:W-:Y:S05]  /*0fd0*/  BSYNC.RECONVERGENT B0 ;  /* 0x0000000000007941 */ /* 0x008fea0003800200 */
.L_x_1981:
[----:B------:R-:W2:Y:S01]  /*0fe0*/  LDCU UR5, c[0x0][0x3bc] ;  /* 0x00007780ff0577ac */ /* 0x000ea20008000800 */
[----:B------:R-:W-:-:S05]  /*0ff0*/  IMAD.IADD R0, R3, 0x1, R0 ;  /* 0x0000000103007824 */ /* 0x000fca00078e0200 */
[----:B--2---:R-:W-:-:S13]  /*1000*/  ISETP.GE.AND P0, PT, R0, UR5, PT ;  /* 0x0000000500007c0c */ /* 0x004fda000bf06270 */
[----:B------:R-:W-:Y:S05]  /*1010*/  @!P0 BRA `(.L_x_2000) ;  /* 0xfffffff000308947 */ /* 0x000fea000383ffff */
[----:B------:R-:W-:Y:S05]  /*1020*/  EXIT ;  /* 0x000000000000794d */ /* 0x000fea0003800000 */
.L_x_2001:
        /* <DEDUP_REMOVED lines=13> */
.L_x_2858:


//--------------------- .text._Z32randomAccessFixedPartitionKernelIlEvPKiS1_PKdS1_PKlPKjS1_PT_ii --------------------------
	.section	.text._Z32randomAccessFixedPartitionKernelIlEvPKiS1_PKdS1_PKlPKjS1_PT_ii,"ax",@progbits
	.align	128
        .global         _Z32randomAccessFixedPartitionKernelIlEvPKiS1_PKdS1_PKlPKjS1_PT_ii
        .type           _Z32randomAccessFixedPartitionKernelIlEvPKiS1_PKdS1_PKlPKjS1_PT_ii,@function
        .size           _Z32randomAccessFixedPartitionKernelIlEvPKiS1_PKdS1_PKlPKjS1_PT_ii,(.L_x_2859 - _Z32randomAccessFixedPartitionKernelIlEvPKiS1_PKdS1_PKlPKjS1_PT_ii)
        .other          _Z32randomAccessFixedPartitionKernelIlEvPKiS1_PKdS1_PKlPKjS1_PT_ii,@"STO_CUDA_ENTRY STV_DEFAULT"
_Z32randomAccessFixedPartitionKernelIlEvPKiS1_PKdS1_PKlPKjS1_PT_ii:
.text._Z32randomAccessFixedPartitionKernelIlEvPKiS1_PKdS1_PKlPKjS1_PT_ii:
        /* <DEDUP_REMOVED lines=83> */
.L_x_2005:
        /* <DEDUP_REMOVED lines=8> */
.L_x_2007:
        /* <DEDUP_REMOVED lines=22> */
.L_x_2006:
[----:B------:R-:W-:Y:S05]  /*0710*/  BSYNC.RECONVERGENT B0 ;  /* 0x0000000000007941 */ /* 0x000fea0003800200 */
.L_x_2004:
[----:B------:R-:W0:Y:S01]  /*0720*/  LDC.64 R2, c[0x0][0x3b8] ;  /* 0x0000ee00ff027b82 */ /* 0x000e220000000a00 */
[----:B------:R-:W-:Y:S02]  /*0730*/  IMAD.MOV.U32 R4, RZ, RZ, R13 ;  /* 0x000000ffff047224 */ /* 0x000fe400078e000d */
[----:B------:R-:W-:Y:S02]  /*0740*/  IMAD.MOV.U32 R5, RZ, RZ, R12 ;  /* 0x000000ffff057224 */ /* 0x000fe400078e000c */
[----:B0-----:R-:W-:-:S05]  /*0750*/  IMAD.WIDE R2, R0, 0x8, R2 ;  /* 0x0000000800027825 */ /* 0x001fca00078e0202 */
[----:B------:R-:W-:Y:S01]  /*0760*/  STG.E.64 desc[UR4][R2.64], R4 ;  /* 0x0000000402007986 */ /* 0x000fe2000c101b04 */
[----:B------:R-:W-:Y:S05]  /*0770*/  EXIT ;  /* 0x000000000000794d */ /* 0x000fea0003800000 */
.L_x_2003:
[----:B------:R-:W0:Y:S02]  /*0780*/  LDC.64 R2, c[0x0][0x3b8] ;  /* 0x0000ee00ff027b82 */ /* 0x000e240000000a00 */
[----:B0-----:R-:W-:-:S05]  /*0790*/  IMAD.WIDE R2, R0, 0x8, R2 ;  /* 0x0000000800027825 */ /* 0x001fca00078e0202 */
[----:B------:R-:W-:Y:S01]  /*07a0*/  STG.E.64 desc[UR4][R2.64], RZ ;  /* 0x000000ff02007986 */ /* 0x000fe2000c101b04 */
[----:B------:R-:W-:Y:S05]  /*07b0*/  EXIT ;  /* 0x000000000000794d */ /* 0x000fea0003800000 */
.L_x_2002:
        /* <DEDUP_REMOVED lines=46> */
.L_x_2010:
        /* <DEDUP_REMOVED lines=40> */
.L_x_2012:
[----:B------:R-:W-:-:S05]  /*0d20*/  IMAD.MOV.U32 R6, RZ, RZ, -0x1 ;  /* 0xffffffffff067424 */ /* 0x000fca00078e00ff */
[----:B------:R-:W-:-:S04]  /*0d30*/  SHF.L.U32 R3, R6, R13, RZ ;  /* 0x0000000d06037219 */ /* 0x000fc800000006ff */
[----:B-----5:R-:W-:-:S04]  /*0d40*/  LOP3.LUT R3, R15, R3, RZ, 0x30, !PT ;  /* 0x000000030f037212 */ /* 0x020fc800078e30ff */
[CC--:B------:R-:W-:Y:S02]  /*0d50*/  SHF.L.U32 R8, R3.reuse, R16.reuse, RZ ;  /* 0x0000001003087219 */ /* 0x0c0fe400000006ff */
[----:B------:R-:W-:Y:S02]  /*0d60*/  SHF.L.U64.HI R3, R3, R16, RZ ;  /* 0x0000001003037219 */ /* 0x000fe400000102ff */
[----:B------:R-:W-:-:S07]  /*0d70*/  LOP3.LUT R8, R8, R7, RZ, 0xfc, !PT ;  /* 0x0000000708087212 */ /* 0x000fce00078efcff */
.L_x_2013:
[----:B------:R-:W-:Y:S05]  /*0d80*/  BSYNC.RECONVERGENT B1 ;  /* 0x0000000000017941 */ /* 0x000fea0003800200 */
.L_x_2011:
        /* <DEDUP_REMOVED lines=12> */
.L_x_2009:
[----:B------:R-:W-:Y:S05]  /*0e50*/  BSYNC.RECONVERGENT B0 ;  /* 0x0000000000007941 */ /* 0x000fea0003800200 */
.L_x_2008:
        /* <DEDUP_REMOVED lines=11> */
.L_x_2014:
        /* <DEDUP_REMOVED lines=15> */
.L_x_2859:


//--------------------- .text._Z25decompressOptimizedKernelIlEvPK14CompressedDataIT_EPS1_PKii --------------------------
	.section	.text._Z25decompressOptimizedKernelIlEvPK14CompressedDataIT_EPS1_PKii,"ax",@progbits
	.align	128
        .global         _Z25decompressOptimizedKernelIlEvPK14CompressedDataIT_EPS1_PKii
        .type           _Z25decompressOptimizedKernelIlEvPK14CompressedDataIT_EPS1_PKii,@function
        .size           _Z25decompressOptimizedKernelIlEvPK14CompressedDataIT_EPS1_PKii,(.L_x_2860 - _Z25decompressOptimizedKernelIlEvPK14CompressedDataIT_EPS1_PKii)
        .other          _Z25decompressOptimizedKernelIlEvPK14CompressedDataIT_EPS1_PKii,@"STO_CUDA_ENTRY STV_DEFAULT"
_Z25decompressOptimizedKernelIlEvPK14CompressedDataIT_EPS1_PKii:
.text._Z25decompressOptimizedKernelIlEvPK14CompressedDataIT_EPS1_PKii:
        /* <DEDUP_REMOVED lines=20> */
.L_x_2015:
[----:B------:R-:W0:Y:S02]  /*0140*/  LDC.64 R2, c[0x0][0x388] ;  /* 0x0000e200ff027b82 */ /* 0x000e240000000a00 */
[----:B0-----:R-:W-:-:S05]  /*0150*/  IMAD.WIDE R2, R0, 0x8, R2 ;  /* 0x0000000800027825 */ /* 0x001fca00078e0202 */
[----:B------:R-:W-:Y:S01]  /*0160*/  STG.E.64 desc[UR4][R2.64], RZ ;  /* 0x000000ff02007986 */ /* 0x000fe2000c101b04 */
[----:B------:R-:W-:Y:S05]  /*0170*/  EXIT ;  /* 0x000000000000794d */ /* 0x000fea0003800000 */
.L_x_2016:
[----:B------:R-:W-:-:S13]  /*0180*/  ISETP.GE.AND P0, PT, R10, 0x1, PT ;  /* 0x000000010a00780c */ /* 0x000fda0003f06270 */
[----:B------:R-:W-:Y:S05]  /*0190*/  @!P0 BRA `(.L_x_2017) ;  /* 0x0000000000508947 */ /* 0x000fea0003800000 */
[----:B------:R0:W5:Y:S04]  /*01a0*/  LDG.E.64 R2, desc[UR4][R8.64] ;  /* 0x0000000408027981 */ /* 0x000168000c1e1b00 */
[----:B------:R0:W5:Y:S01]  /*01b0*/  LDG.E.64 R6, desc[UR4][R8.64+0x8] ;  /* 0x0000080408067981 */ /* 0x000162000c1e1b00 */
[----:B------:R-:W-:Y:S01]  /*01c0*/  BSSY.RECONVERGENT B0, `(.L_x_2018) ;  /* 0x0000016000007945 */ /* 0x000fe20003800200 */
[----:B------:R-:W-:Y:S02]  /*01d0*/  VIADD R10, R10, 0xffffffff ;  /* 0xffffffff0a0a7836 */ /* 0x000fe40000000000 */
[----:B------:R-:W-:-:S07]  /*01e0*/  IMAD.MOV.U32 R5, RZ, RZ, RZ ;  /* 0x000000ffff057224 */ /* 0x000fce00078e00ff */
.L_x_2020:
        /* <DEDUP_REMOVED lines=15> */
.L_x_2017:
[----:B------:R-:W0:Y:S02]  /*02e0*/  LDC.64 R2, c[0x0][0x388] ;  /* 0x0000e200ff027b82 */ /* 0x000e240000000a00 */
[----:B0-----:R-:W-:-:S05]  /*02f0*/  IMAD.WIDE R2, R0, 0x8, R2 ;  /* 0x0000000800027825 */ /* 0x001fca00078e0202 */
[----:B------:R-:W-:Y:S01]  /*0300*/  STG.E.64 desc[UR4][R2.64], RZ ;  /* 0x000000ff02007986 */ /* 0x000fe2000c101b04 */
[----:B------:R-:W-:Y:S05]  /*0310*/  EXIT ;  /* 0x000000000000794d */ /* 0x000fea0003800000 */
.L_x_2019:
[----:B------:R-:W-:Y:S05]  /*0320*/  BSYNC.RECONVERGENT B0 ;  /* 0x0000000000007941 */ /* 0x000fea0003800200 */
.L_x_2018:
        /* <DEDUP_REMOVED lines=22> */
.L_x_2024:
        /* <DEDUP_REMOVED lines=36> */
.L_x_2026:
[----:B------:R-:W-:Y:S01]  /*06d0*/  SHF.R.S32.HI R3, RZ, 0x1f, R4 ;  /* 0x0000001fff037819 */ /* 0x000fe20000011404 */
[----:B------:R-:W-:Y:S01]  /*06e0*/  IMAD.MOV.U32 R8, RZ, RZ, RZ ;  /* 0x000000ffff087224 */ /* 0x000fe200078e00ff */
[----:B------:R-:W-:Y:S02]  /*06f0*/  CS2R R10, SRZ ;  /* 0x00000000000a7805 */ /* 0x000fe4000001ff00 */
[----:B------:R-:W-:-:S05]  /*0700*/  LEA.HI R3, P0, R3, R2, RZ, 0x5 ;  /* 0x0000000203037211 */ /* 0x000fca00078128ff */
[----:B------:R-:W-:-:S05]  /*0710*/  IMAD.X R4, RZ, RZ, R4, P0 ;  /* 0x000000ffff047224 */ /* 0x000fca00000e0604 */
[----:B------:R-:W-:-:S05]  /*0720*/  SHF.R.S64 R9, R3, 0x5, R4 ;  /* 0x0000000503097819 */ /* 0x000fca0000001004 */
[----:B------:R-:W-:-:S07]  /*0730*/  IMAD R4, R9, -0x20, R2 ;  /* 0xffffffe009047824 */ /* 0x000fce00078e0202 */
.L_x_2027:
        /* <DEDUP_REMOVED lines=22> */
.L_x_2025:
[----:B------:R-:W-:Y:S05]  /*08a0*/  BSYNC.RECONVERGENT B1 ;  /* 0x0000000000017941 */ /* 0x000fea0003800200 */
.L_x_2023:
[----:B------:R-:W-:Y:S05]  /*08b0*/  BRA `(.L_x_2028) ;  /* 0x0000000400e07947 */ /* 0x000fea0003800000 */
.L_x_2022:
        /* <DEDUP_REMOVED lines=54> */
.L_x_2031:
        /* <DEDUP_REMOVED lines=39> */
.L_x_2033:
[----:B------:R-:W-:-:S05]  /*0e90*/  IMAD.MOV.U32 R3, RZ, RZ, -0x1 ;  /* 0xffffffffff037424 */ /* 0x000fca00078e00ff */
[----:B------:R-:W-:-:S04]  /*0ea0*/  SHF.L.U32 R2, R3, R4, RZ ;  /* 0x0000000403027219 */ /* 0x000fc800000006ff */
[----:B-----5:R-:W-:-:S04]  /*0eb0*/  LOP3.LUT R2, R16, R2, RZ, 0x30, !PT ;  /* 0x0000000210027212 */ /* 0x020fc800078e30ff */
[CC--:B------:R-:W-:Y:S02]  /*0ec0*/  SHF.L.U32 R10, R2.reuse, R15.reuse, RZ ;  /* 0x0000000f020a7219 */ /* 0x0c0fe400000006ff */
[----:B------:R-:W-:Y:S02]  /*0ed0*/  SHF.L.U64.HI R11, R2, R15, RZ ;  /* 0x0000000f020b7219 */ /* 0x000fe400000102ff */
[----:B------:R-:W-:-:S07]  /*0ee0*/  LOP3.LUT R10, R10, R17, RZ, 0xfc, !PT ;  /* 0x000000110a0a7212 */ /* 0x000fce00078efcff */
.L_x_2034:
[----:B------:R-:W-:Y:S05]  /*0ef0*/  BSYNC.RECONVERGENT B2 ;  /* 0x0000000000027941 */ /* 0x000fea0003800200 */
.L_x_2032:
        /* <DEDUP_REMOVED lines=12> */
.L_x_2030:
[----:B------:R-:W-:Y:S05]  /*0fc0*/  BSYNC.RECONVERGENT B1 ;  /* 0x0000000000017941 */ /* 0x000fea0003800200 */
.L_x_2029:
[----:B-----5:R-:W-:Y:S02]  /*0fd0*/  IMAD.MOV.U32 R3, RZ, RZ, 0x3fe00000 ;  /* 0x3fe00000ff037424 */ /* 0x020fe400078e00ff */
[----:B------:R-:W-:-:S03]  /*0fe0*/  IMAD.MOV.U32 R2, RZ, RZ, RZ ;  /* 0x000000ffff027224 */ /* 0x000fc600078e00ff */
[----:B------:R-:W-:-:S06]  /*0ff0*/  LOP3.LUT R3, R3, 0x80000000, R13, 0xb8, !PT ;  /* 0x8000000003037812 */ /* 0x000fcc00078eb80d */
[----:B------:R-:W-:-:S10]  /*1000*/  DADD.RZ R2, R2, R12 ;  /* 0x0000000002027229 */ /* 0x000fd4000000c00c */
[----:B------:R-:W0:Y:S02]  /*1010*/  F2I.S64.F64.TRUNC R2, R2 ;  /* 0x0000000200027311 */ /* 0x000e24000030d900 */
[----:B0-----:R-:W-:-:S05]  /*1020*/  IADD3 R10, P0, PT, R2, R10, RZ ;  /* 0x0000000a020a7210 */ /* 0x001fca0007f1e0ff */
[----:B------:R-:W-:-:S08]  /*1030*/  IMAD.X R11, R3, 0x1, R11, P0 ;  /* 0x00000001030b7824 */ /* 0x000fd000000e060b */
.L_x_2028:
[----:B------:R-:W-:Y:S05]  /*1040*/  BSYNC.RECONVERGENT B0 ;  /* 0x0000000000007941 */ /* 0x000fea0003800200 */
.L_x_2021:
[----:B-----5:R-:W0:Y:S02]  /*1050*/  LDC.64 R2, c[0x0][0x388] ;  /* 0x0000e200ff027b82 */ /* 0x020e240000000a00 */
[----:B0-----:R-:W-:-:S05]  /*1060*/  IMAD.WIDE R2, R0, 0x8, R2 ;  /* 0x0000000800027825 */ /* 0x001fca00078e0202 */
[----:B------:R-:W-:Y:S01]  /*1070*/  STG.E.64 desc[UR4][R2.64], R10 ;  /* 0x0000000a02007986 */ /* 0x000fe2000c101b04 */
[----:B------:R-:W-:Y:S05]  /*1080*/  EXIT ;  /* 0x000000000000794d */ /* 0x000fea0003800000 */
.L_x_2035:
        /* <DEDUP_REMOVED lines=15> */
.L_x_2860:


//--------------------- .text._Z25packDeltasKernelOptimizedIlEvPKT_PKiS4_S4_PKdS4_PKliPj --------------------------
	.section	.text._Z25packDeltasKernelOptimizedIlEvPKT_PKiS4_S4_PKdS4_PKliPj,"ax",@progbits
	.align	128
        .global         _Z25packDeltasKernelOptimizedIlEvPKT_PKiS4_S4_PKdS4_PKliPj
        .type           _Z25packDeltasKernelOptimizedIlEvPKT_PKiS4_S4_PKdS4_PKliPj,@function
        .size           _Z25packDeltasKernelOptimizedIlEvPKT_PKiS4_S4_PKdS4_PKliPj,(.L_x_2861 - _Z25packDeltasKernelOptimizedIlEvPKT_PKiS4_S4_PKdS4_PKliPj)
        .other          _Z25packDeltasKernelOptimizedIlEvPKT_PKiS4_S4_PKdS4_PKliPj,@"STO_CUDA_ENTRY STV_DEFAULT"
_Z25packDeltasKernelOptimizedIlEvPKT_PKiS4_S4_PKdS4_PKliPj:
.text._Z25packDeltasKernelOptimizedIlEvPKT_PKiS4_S4_PKdS4_PKliPj:
        /* <DEDUP_REMOVED lines=20> */
.L_x_2049:
        /* <DEDUP_REMOVED lines=21> */
.L_x_2041:
        /* <DEDUP_REMOVED lines=21> */
.L_x_2039:
[----:B------:R-:W-:Y:S02]  /*03e0*/  IMAD.MOV.U32 R13, RZ, RZ, R2 ;  /* 0x000000ffff0d7224 */ /* 0x000fe400078e0002 */
[----:B------:R-:W-:-:S07]  /*03f0*/  IMAD.MOV.U32 R9, RZ, RZ, R3 ;  /* 0x000000ffff097224 */ /* 0x000fce00078e0003 */
.L_x_2038:
[----:B-12---:R-:W-:Y:S05]  /*0400*/  BSYNC.RELIABLE B0 ;  /* 0x0000000000007941 */ /* 0x006fea0003800100 */
.L_x_2037:
        /* <DEDUP_REMOVED lines=30> */
.L_x_2045:
        /* <DEDUP_REMOVED lines=18> */
.L_x_2044:
[----:B------:R-:W-:Y:S05]  /*0710*/  BSYNC.RECONVERGENT B2 ;  /* 0x0000000000027941 */ /* 0x000fea0003800200 */
.L_x_2043:
[----:B------:R-:W-:Y:S05]  /*0720*/  BRA `(.L_x_2040) ;  /* 0x0000000400807947 */ /* 0x000fea0003800000 */
.L_x_2042:
        /* <DEDUP_REMOVED lines=48> */
.L_x_2047:
        /* <DEDUP_REMOVED lines=15> */
.L_x_2046:
        /* <DEDUP_REMOVED lines=16> */
.L_x_2048:
        /* <DEDUP_REMOVED lines=17> */
.L_x_2040:
[----:B-12---:R-:W-:Y:S05]  /*0d30*/  BSYNC.RECONVERGENT B1 ;  /* 0x0000000000017941 */ /* 0x006fea0003800200 */
.L_x_2036:
[----:B------:R-:W-:-:S05]  /*0d40*/  IMAD.IADD R7, R0, 0x1, R7 ;  /* 0x0000000100077824 */ /* 0x000fca00078e0207 */
[----:B------:R-:W-:-:S13]  /*0d50*/  ISETP.GE.AND P0, PT, R7, R6, PT ;  /* 0x000000060700720c */ /* 0x000fda0003f06270 */
[----:B------:R-:W-:Y:S05]  /*0d60*/  @!P0 BRA `(.L_x_2049) ;  /* 0xfffffff000f48947 */ /* 0x000fea000383ffff */
[----:B------:R-:W-:Y:S05]  /*0d70*/  EXIT ;  /* 0x000000000000794d */ /* 0x000fea0003800000 */
.L_x_2050:
        /* <DEDUP_REMOVED lines=16> */
.L_x_2861:


//--------------------- .text._Z24wprocessPartitionsKernelIlEvPKT_PiS3_S3_PdS3_PxiPl --------------------------
	.section	.text._Z24wprocessPartitionsKernelIlEvPKT_PiS3_S3_PdS3_PxiPl,"ax",@progbits
	.align	128
        .global         _Z24wprocessPartitionsKernelIlEvPKT_PiS3_S3_PdS3_PxiPl
        .type           _Z24wprocessPartitionsKernelIlEvPKT_PiS3_S3_PdS3_PxiPl,@function
        .size           _Z24wprocessPartitionsKernelIlEvPKT_PiS3_S3_PdS3_PxiPl,(.L_x_2782 - _Z24wprocessPartitionsKernelIlEvPKT_PiS3_S3_PdS3_PxiPl)
        .other          _Z24wprocessPartitionsKernelIlEvPKT_PiS3_S3_PdS3_PxiPl,@"STO_CUDA_ENTRY STV_DEFAULT"
_Z24wprocessPartitionsKernelIlEvPKT_PiS3_S3_PdS3_PxiPl:
.text._Z24wprocessPartitionsKernelIlEvPKT_PiS3_S3_PdS3_PxiPl:
        /* <DEDUP_REMOVED lines=37> */
.L_x_2054:
        /* <DEDUP_REMOVED lines=10> */
.L_x_2053:
[----:B------:R-:W-:Y:S05]  /*02f0*/  BSYNC.RECONVERGENT B0 ;  /* 0x0000000000007941 */ /* 0x000fea0003800200 */
.L_x_2052:
[----:B------:R-:W-:Y:S01]  /*0300*/  BAR.SYNC.DEFER_BLOCKING 0x0 ;  /* 0x0000000000007b1d */ /* 0x000fe20000010000 */
[----:B------:R-:W-:-:S05]  /*0310*/  UISETP.GT.U32.AND UP0, UPT, UR4, 0x3, UPT ;  /* 0x000000030400788c */ /* 0x000fca000bf04070 */
[----:B------:R-:W-:-:S04]  /*0320*/  UMOV UR4, UR5 ;  /* 0x0000000500047c82 */ /* 0x000fc80008000000 */
[----:B------:R-:W-:Y:S05]  /*0330*/  BRA.U UP0, `(.L_x_2054) ;  /* 0xfffffffd00c47547 */ /* 0x000fea000b83ffff */
.L_x_2051:
        /* <DEDUP_REMOVED lines=31> */
.L_x_2056:
[----:B------:R-:W-:Y:S05]  /*0530*/  BSYNC.RECONVERGENT B0 ;  /* 0x0000000000007941 */ /* 0x000fea0003800200 */
.L_x_2055:
        /* <DEDUP_REMOVED lines=20> */
.L_x_2060:
        /* <DEDUP_REMOVED lines=12> */
.L_x_2059:
[----:B------:R-:W-:Y:S05]  /*0740*/  BSYNC.RECONVERGENT B0 ;  /* 0x0000000000007941 */ /* 0x000fea0003800200 */
.L_x_2058:
        /* <DEDUP_REMOVED lines=8> */
.L_x_2064:
        /* <DEDUP_REMOVED lines=24> */
.L_x_2063:
[----:B------:R-:W-:Y:S05]  /*0950*/  BSYNC.RECONVERGENT B0 ;  /* 0x0000000000007941 */ /* 0x000fea0003800200 */
.L_x_2062:
[----:B------:R-:W-:Y:S01]  /*0960*/  BAR.SYNC.DEFER_BLOCKING 0x0 ;  /* 0x0000000000007b1d */ /* 0x000fe20000010000 */
[----:B------:R-:W-:Y:S01]  /*0970*/  ISETP.GT.U32.AND P0, PT, R4, 0x3, PT ;  /* 0x000000030400780c */ /* 0x000fe20003f04070 */
[----:B------:R-:W-:-:S12]  /*0980*/  IMAD.MOV.U32 R4, RZ, RZ, R5 ;  /* 0x000000ffff047224 */ /* 0x000fd800078e0005 */
[----:B------:R-:W-:Y:S05]  /*0990*/  @P0 BRA `(.L_x_2064) ;  /* 0xfffffffc008c0947 */ /* 0x000fea000383ffff */
.L_x_2061:
        /* <DEDUP_REMOVED lines=39> */
[----:B------:R-:W-:Y:S05]  /*0c10*/  CALL.REL.NOINC `($__internal_9_$__cuda_sm20_div_rn_f64_full) ;  /* 0x0000000800647944 */ /* 0x000fea0003c00000 */
[----:B------:R-:W-:Y:S02]  /*0c20*/  IMAD.MOV.U32 R4, RZ, RZ, R20 ;  /* 0x000000ffff047224 */ /* 0x000fe400078e0014 */
[----:B------:R-:W-:-:S07]  /*0c30*/  IMAD.MOV.U32 R5, RZ, RZ, R21 ;  /* 0x000000ffff057224 */ /* 0x000fce00078e0015 */
.L_x_2068:
        /* <DEDUP_REMOVED lines=8> */
.L_x_2067:
[----:B------:R-:W-:Y:S01]  /*0cc0*/  IMAD R16, R28, -0x8, R21 ;  /* 0xfffffff81c107824 */ /* 0x000fe200078e0215 */
[----:B------:R-:W-:Y:S01]  /*0cd0*/  STS.64 [UR4+0x8], RZ ;  /* 0x000008ffff007988 */ /* 0x000fe20008000a04 */
[----:B------:R-:W-:-:S04]  /*0ce0*/  CS2R R12, SRZ ;  /* 0x00000000000c7805 */ /* 0x000fc8000001ff00 */
[----:B------:R-:W1:Y:S03]  /*0cf0*/  LDS.64 R16, [R16] ;  /* 0x0000000010107984 */ /* 0x000e660000000a00 */
.L_x_2069:
        /* <DEDUP_REMOVED lines=20> */
[----:B------:R-:W-:Y:S05]  /*0e40*/  CALL.REL.NOINC `($__internal_9_$__cuda_sm20_div_rn_f64_full) ;  /* 0x0000000400d87944 */ /* 0x000fea0003c00000 */
[----:B------:R-:W-:Y:S02]  /*0e50*/  IMAD.MOV.U32 R4, RZ, RZ, R20 ;  /* 0x000000ffff047224 */ /* 0x000fe400078e0014 */
[----:B------:R-:W-:-:S07]  /*0e60*/  IMAD.MOV.U32 R5, RZ, RZ, R21 ;  /* 0x000000ffff057224 */ /* 0x000fce00078e0015 */
.L_x_2071:
[----:B------:R-:W-:Y:S05]  /*0e70*/  BSYNC.RECONVERGENT B1 ;  /* 0x0000000000017941 */ /* 0x000fea0003800200 */
.L_x_2070:
        /* <DEDUP_REMOVED lines=19> */
.L_x_2066:
[----:B------:R-:W-:Y:S05]  /*0fb0*/  BSYNC.RECONVERGENT B0 ;  /* 0x0000000000007941 */ /* 0x000fea0003800200 */
.L_x_2065:
        /* <DEDUP_REMOVED lines=20> */
.L_x_2074:
        /* <DEDUP_REMOVED lines=24> */
.L_x_2073:
[----:B------:R-:W-:Y:S05]  /*1280*/  BSYNC.RECONVERGENT B0 ;  /* 0x0000000000007941 */ /* 0x000fea0003800200 */
.L_x_2072:
[----:B------:R-:W-:Y:S01]  /*1290*/  ISETP.GE.U32.AND P0, PT, R28, 0x2, PT ;  /* 0x000000021c00780c */ /* 0x000fe20003f06070 */
[----:B------:R1:W-:Y:S01]  /*12a0*/  STS.64 [R3], R14 ;  /* 0x0000000e03007388 */ /* 0x0003e20000000a00 */
[----:B------:R-:W-:Y:S11]  /*12b0*/  BAR.SYNC.DEFER_BLOCKING 0x0 ;  /* 0x0000000000007b1d */ /* 0x000ff60000010000 */
[----:B-1----:R-:W-:Y:S05]  /*12c0*/  @!P0 BRA `(.L_x_2075) ;  /* 0x00000000003c8947 */ /* 0x002fea0003800000 */
.L_x_2078:
        /* <DEDUP_REMOVED lines=11> */
.L_x_2077:
[----:B------:R-:W-:Y:S05]  /*1380*/  BSYNC.RECONVERGENT B0 ;  /* 0x0000000000007941 */ /* 0x000fea0003800200 */
.L_x_2076:
[----:B------:R-:W-:Y:S01]  /*1390*/  BAR.SYNC.DEFER_BLOCKING 0x0 ;  /* 0x0000000000007b1d */ /* 0x000fe20000010000 */
[----:B------:R-:W-:-:S13]  /*13a0*/  ISETP.GT.U32.AND P0, PT, R8, 0x3, PT ;  /* 0x000000030800780c */ /* 0x000fda0003f04070 */
[----:B------:R-:W-:Y:S05]  /*13b0*/  @P0 BRA `(.L_x_2078) ;  /* 0xfffffffc00c40947 */ /* 0x000fea000383ffff */
.L_x_2075:
        /* <DEDUP_REMOVED lines=19> */
.L_x_2057:
        /* <DEDUP_REMOVED lines=12> */
        .weak           $__internal_9_$__cuda_sm20_div_rn_f64_full
        .type           $__internal_9_$__cuda_sm20_div_rn_f64_full,@function
        .size           $__internal_9_$__cuda_sm20_div_rn_f64_full,(.L_x_2782 - $__internal_9_$__cuda_sm20_div_rn_f64_full)
$__internal_9_$__cuda_sm20_div_rn_f64_full:
        /* <DEDUP_REMOVED lines=68> */
.L_x_2080:
        /* <DEDUP_REMOVED lines=16> */
.L_x_2083:
[----:B------:R-:W-:Y:S01]  /*1af0*/  LOP3.LUT R21, R7, 0x80000, RZ, 0xfc, !PT ;  /* 0x0008000007157812 */ /* 0x000fe200078efcff */
[----:B------:R-:W-:Y:S01]  /*1b00*/  IMAD.MOV.U32 R20, RZ, RZ, R6 ;  /* 0x000000ffff147224 */ /* 0x000fe200078e0006 */
[----:B------:R-:W-:Y:S06]  /*1b10*/  BRA `(.L_x_2081) ;  /* 0x0000000000087947 */ /* 0x000fec0003800000 */
.L_x_2082:
[----:B------:R-:W-:Y:S01]  /*1b20*/  LOP3.LUT R21, R11, 0x80000, RZ, 0xfc, !PT ;  /* 0x000800000b157812 */ /* 0x000fe200078efcff */
[----:B------:R-:W-:-:S07]  /*1b30*/  IMAD.MOV.U32 R20, RZ, RZ, R10 ;  /* 0x000000ffff147224 */ /* 0x000fce00078e000a */
.L_x_2081:
[----:B------:R-:W-:Y:S05]  /*1b40*/  BSYNC.RECONVERGENT B2 ;  /* 0x0000000000027941 */ /* 0x000fea0003800200 */
.L_x_2079:
[----:B------:R-:W-:-:S04]  /*1b50*/  IMAD.MOV.U32 R5, RZ, RZ, 0x0 ;  /* 0x00000000ff057424 */ /* 0x000fc800078e00ff */
[----:B------:R-:W-:Y:S05]  /*1b60*/  RET.REL.NODEC R4 `(_Z24wprocessPartitionsKernelIlEvPKT_PiS3_S3_PdS3_PxiPl) ;  /* 0xffffffe404247950 */ /* 0x000fea0003c3ffff */
.L_x_2084:
        /* <DEDUP_REMOVED lines=9> */
.L_x_2782:


//--------------------- .text._Z30fitPartitionsBatched_OptimizedIlEvPKT_PKiS4_PiPdS6_S5_PxS6_i --------------------------
	.section	.text._Z30fitPartitionsBatched_OptimizedIlEvPKT_PKiS4_PiPdS6_S5_PxS6_i,"ax",@progbits
	.align	128
        .global         _Z30fitPartitionsBatched_OptimizedIlEvPKT_PKiS4_PiPdS6_S5_PxS6_i
        .type           _Z30fitPartitionsBatched_OptimizedIlEvPKT_PKiS4_PiPdS6_S5_PxS6_i,@function
        .size           _Z30fitPartitionsBatched_OptimizedIlEvPKT_PKiS4_PiPdS6_S5_PxS6_i,(.L_x_2783 - _Z30fitPartitionsBatched_OptimizedIlEvPKT_PKiS4_PiPdS6_S5_PxS6_i)
        .other          _Z30fitPartitionsBatched_OptimizedIlEvPKT_PKiS4_PiPdS6_S5_PxS6_i,@"STO_CUDA_ENTRY STV_DEFAULT"
_Z30fitPartitionsBatched_OptimizedIlEvPKT_PKiS4_PiPdS6_S5_PxS6_i:
.text._Z30fitPartitionsBatched_OptimizedIlEvPKT_PKiS4_PiPdS6_S5_PxS6_i:
        /* <DEDUP_REMOVED lines=55> */
.L_x_2086:
        /* <DEDUP_REMOVED lines=14> */
.L_x_2089:
        /* <DEDUP_REMOVED lines=12> */
.L_x_2088:
[----:B------:R-:W-:Y:S05]  /*0510*/  BSYNC.RECONVERGENT B0 ;  /* 0x0000000000007941 */ /* 0x000fea0003800200 */
.L_x_2087:
        /* <DEDUP_REMOVED lines=48> */
.L_x_2124:
[----:B--2---:R-:W-:Y:S01]  /*0820*/  MOV R14, R19 ;  /* 0x00000013000e7202 */ /* 0x004fe20000000f00 */
[----:B-1----:R-:W-:-:S06]  /*0830*/  IMAD.MOV.U32 R15, RZ, RZ, R16 ;  /* 0x000000ffff0f7224 */ /* 0x002fcc00078e0010 */
[----:B0-----:R-:W-:-:S11]  /*0840*/  DADD R30, R30, R14 ;  /* 0x000000001e1e7229 */ /* 0x001fd6000000000e */
.L_x_2091:
[----:B------:R-:W-:Y:S05]  /*0850*/  BSYNC B0 ;  /* 0x0000000000007941 */ /* 0x000fea0003800000 */
.L_x_2090:
        /* <DEDUP_REMOVED lines=17> */
.L_x_2136:
        /* <DEDUP_REMOVED lines=32> */
.L_x_2147:
[----:B---3--:R-:W-:Y:S01]  /*0b70*/  IMAD.MOV.U32 R14, RZ, RZ, R19 ;  /* 0x000000ffff0e7224 */ /* 0x008fe200078e0013 */
[----:B--2---:R-:W-:-:S06]  /*0b80*/  MOV R15, R16 ;  /* 0x00000010000f7202 */ /* 0x004fcc0000000f00 */
[----:B0-----:R-:W-:-:S11]  /*0b90*/  DADD R8, R8, R14 ;  /* 0x0000000008087229 */ /* 0x001fd6000000000e */
.L_x_2095:
[----:B------:R-:W-:Y:S05]  /*0ba0*/  BSYNC B0 ;  /* 0x0000000000007941 */ /* 0x000fea0003800000 */
.L_x_2094:
        /* <DEDUP_REMOVED lines=16> */
.L_x_2159:
        /* <DEDUP_REMOVED lines=32> */
.L_x_2170:
[----:B0--34-:R-:W-:-:S11]  /*0eb0*/  DADD R16, R16, R12 ;  /* 0x0000000010107229 */ /* 0x019fd6000000000c */
.L_x_2099:
[----:B------:R-:W-:Y:S05]  /*0ec0*/  BSYNC B0 ;  /* 0x0000000000007941 */ /* 0x000fea0003800000 */
.L_x_2098:
        /* <DEDUP_REMOVED lines=16> */
.L_x_2182:
        /* <DEDUP_REMOVED lines=33> */
.L_x_2193:
        /* <DEDUP_REMOVED lines=30> */
[----:B------:R-:W-:Y:S05]  /*13c0*/  CALL.REL.NOINC `($__internal_10_$__cuda_sm20_div_rn_f64_full) ;  /* 0x0000002800047944 */ /* 0x000fea0003c00000 */
[----:B------:R-:W-:Y:S01]  /*13d0*/  MOV R16, R24 ;  /* 0x0000001800107202 */ /* 0x000fe20000000f00 */
[----:B------:R-:W-:-:S07]  /*13e0*/  IMAD.MOV.U32 R17, RZ, RZ, R25 ;  /* 0x000000ffff117224 */ /* 0x000fce00078e0019 */
.L_x_2107:
[----:B------:R-:W-:Y:S05]  /*13f0*/  BSYNC.RECONVERGENT B1 ;  /* 0x0000000000017941 */ /* 0x000fea0003800200 */
.L_x_2106:
        /* <DEDUP_REMOVED lines=8> */
.L_x_2105:
[----:B------:R1:W-:Y:S01]  /*1480*/  STS.64 [R0], RZ ;  /* 0x000000ff00007388 */ /* 0x0003e20000000a00 */
[----:B------:R-:W-:-:S07]  /*1490*/  CS2R R30, SRZ ;  /* 0x00000000001e7805 */ /* 0x000fce000001ff00 */
.L_x_2108:
[----:B------:R-:W-:Y:S05]  /*14a0*/  BSYNC.RECONVERGENT B0 ;  /* 0x0000000000007941 */ /* 0x000fea0003800200 */
.L_x_2104:
        /* <DEDUP_REMOVED lines=20> */
[----:B------:R-:W-:Y:S05]  /*15f0*/  CALL.REL.NOINC `($__internal_10_$__cuda_sm20_div_rn_f64_full) ;  /* 0x0000002400787944 */ /* 0x000fea0003c00000 */
[----:B------:R-:W-:Y:S02]  /*1600*/  IMAD.MOV.U32 R16, RZ, RZ, R24 ;  /* 0x000000ffff107224 */ /* 0x000fe400078e0018 */
[----:B------:R-:W-:-:S07]  /*1610*/  IMAD.MOV.U32 R17, RZ, RZ, R25 ;  /* 0x000000ffff117224 */ /* 0x000fce00078e0019 */
.L_x_2110:
[----:B------:R-:W-:Y:S05]  /*1620*/  BSYNC.RECONVERGENT B0 ;  /* 0x0000000000007941 */ /* 0x000fea0003800200 */
.L_x_2109:
[----:B------:R-:W0:Y:S01]  /*1630*/  LDC.64 R8, c[0x0][0x398] ;  /* 0x0000e600ff087b82 */ /* 0x000e220000000a00 */
[----:B------:R-:W-:Y:S02]  /*1640*/  IMAD.MOV.U32 R7, RZ, RZ, 0x1 ;  /* 0x00000001ff077424 */ /* 0x000fe400078e00ff */
[----:B0-----:R-:W-:-:S05]  /*1650*/  IMAD.WIDE.U32 R8, R2, 0x4, R8 ;  /* 0x0000000402087825 */ /* 0x001fca00078e0008 */
[----:B------:R0:W-:Y:S04]  /*1660*/  STG.E desc[UR8][R8.64], R7 ;  /* 0x0000000708007986 */ /* 0x0001e8000c101908 */
[----:B------:R0:W-:Y:S04]  /*1670*/  STG.E.64 desc[UR8][R10.64], R16 ;  /* 0x000000100a007986 */ /* 0x0001e8000c101b08 */
[----:B------:R0:W-:Y:S02]  /*1680*/  STG.E.64 desc[UR8][R12.64], R30 ;  /* 0x0000001e0c007986 */ /* 0x0001e4000c101b08 */
.L_x_2102:
        /* <DEDUP_REMOVED lines=13> */
.L_x_2113:
        /* <DEDUP_REMOVED lines=24> */
.L_x_2112:
[----:B------:R-:W-:Y:S05]  /*18e0*/  BSYNC.RECONVERGENT B0 ;  /* 0x0000000000007941 */ /* 0x000fea0003800200 */
.L_x_2111:
        /* <DEDUP_REMOVED lines=106> */
.L_x_2085:
        /* <DEDUP_REMOVED lines=9> */
.L_x_2092:
[----:B-1----:R-:W-:Y:S01]  /*2020*/  IMAD.MOV.U32 R18, RZ, RZ, R31 ;  /* 0x000000ffff127224 */ /* 0x002fe200078e001f */
[----:B------:R-:W-:Y:S01]  /*2030*/  MOV R14, 0x1f ;  /* 0x0000001f000e7802 */ /* 0x000fe20000000f00 */
[----:B------:R-:W-:Y:S02]  /*2040*/  IMAD.MOV.U32 R15, RZ, RZ, 0x10 ;  /* 0x00000010ff0f7424 */ /* 0x000fe400078e00ff */
[----:B------:R-:W-:-:S07]  /*2050*/  IMAD.MOV.U32 R7, RZ, RZ, -0x1 ;  /* 0xffffffffff077424 */ /* 0x000fce00078e00ff */
[----:B------:R-:W-:Y:S05]  /*2060*/  WARPSYNC.COLLECTIVE R7, `(.L_x_2114) ;  /* 0x0000000007087348 */ /* 0x000fea0003c00000 */
[----:B------:R0:W1:Y:S02]  /*2070*/  SHFL.DOWN P4, R19, R18, R15, R14 ;  /* 0x0800000f12137389 */ /* 0x000064000008000e */
[----:B01----:R-:W-:Y:S05]  /*2080*/  ENDCOLLECTIVE ;  /* 0x000000000000791b */ /* 0x003fea0003800000 */
.L_x_2114:
[----:B------:R-:W-:Y:S02]  /*2090*/  IMAD.MOV.U32 R18, RZ, RZ, R30 ;  /* 0x000000ffff127224 */ /* 0x000fe400078e001e */
[----:B------:R-:W-:-:S07]  /*20a0*/  IMAD.MOV.U32 R17, RZ, RZ, R19 ;  /* 0x000000ffff117224 */ /* 0x000fce00078e0013 */
[----:B------:R-:W-:Y:S05]  /*20b0*/  WARPSYNC.COLLECTIVE R7, `(.L_x_2115) ;  /* 0x0000000007087348 */ /* 0x000fea0003c00000 */
[----:B------:R0:W1:Y:S02]  /*20c0*/  SHFL.DOWN P4, R19, R18, R15, R14 ;  /* 0x0800000f12137389 */ /* 0x000064000008000e */
[----:B01----:R-:W-:Y:S05]  /*20d0*/  ENDCOLLECTIVE ;  /* 0x000000000000791b */ /* 0x003fea0003800000 */
.L_x_2115:
[----:B------:R-:W-:Y:S01]  /*20e0*/  IMAD.MOV.U32 R15, RZ, RZ, 0x8 ;  /* 0x00000008ff0f7424 */ /* 0x000fe200078e00ff */
[----:B------:R-:W-:-:S06]  /*20f0*/  MOV R16, R19 ;  /* 0x0000001300107202 */ /* 0x000fcc0000000f00 */
[----:B------:R-:W-:-:S10]  /*2100*/  DADD R16, R30, R16 ;  /* 0x000000001e107229 */ /* 0x000fd40000000010 */
[----:B------:R-:W-:-:S07]  /*2110*/  IMAD.MOV.U32 R18, RZ, RZ, R17 ;  /* 0x000000ffff127224 */ /* 0x000fce00078e0011 */
[----:B------:R-:W-:Y:S05]  /*2120*/  WARPSYNC.COLLECTIVE R7, `(.L_x_2116) ;  /* 0x0000000007087348 */ /* 0x000fea0003c00000 */
[----:B------:R0:W1:Y:S02]  /*2130*/  SHFL.DOWN P4, R19, R18, R15, R14 ;  /* 0x0800000f12137389 */ /* 0x000064000008000e */
[----:B01----:R-:W-:Y:S05]  /*2140*/  ENDCOLLECTIVE ;  /* 0x000000000000791b */ /* 0x003fea0003800000 */
.L_x_2116:
[----:B------:R-:W-:Y:S01]  /*2150*/  MOV R18, R16 ;  /* 0x0000001000127202 */ /* 0x000fe20000000f00 */
[----:B------:R-:W-:-:S07]  /*2160*/  IMAD.MOV.U32 R23, RZ, RZ, R19 ;  /* 0x000000ffff177224 */ /* 0x000fce00078e0013 */
[----:B------:R-:W-:Y:S05]  /*2170*/  WARPSYNC.COLLECTIVE R7, `(.L_x_2117) ;  /* 0x0000000007087348 */ /* 0x000fea0003c00000 */
[----:B------:R0:W1:Y:S02]  /*2180*/  SHFL.DOWN P4, R19, R18, R15, R14 ;  /* 0x0800000f12137389 */ /* 0x000064000008000e */
[----:B01----:R-:W-:Y:S05]  /*2190*/  ENDCOLLECTIVE ;  /* 0x000000000000791b */ /* 0x003fea0003800000 */
.L_x_2117:
[----:B------:R-:W-:Y:S02]  /*21a0*/  IMAD.MOV.U32 R15, RZ, RZ, 0x4 ;  /* 0x00000004ff0f7424 */ /* 0x000fe400078e00ff */
[----:B------:R-:W-:-:S06]  /*21b0*/  IMAD.MOV.U32 R22, RZ, RZ, R19 ;  /* 0x000000ffff167224 */ /* 0x000fcc00078e0013 */
[----:B------:R-:W-:-:S10]  /*21c0*/  DADD R22, R16, R22 ;  /* 0x0000000010167229 */ /* 0x000fd40000000016 */
[----:B------:R-:W-:-:S07]  /*21d0*/  IMAD.MOV.U32 R18, RZ, RZ, R23 ;  /* 0x000000ffff127224 */ /* 0x000fce00078e0017 */
[----:B------:R-:W-:Y:S05]  /*21e0*/  WARPSYNC.COLLECTIVE R7, `(.L_x_2118) ;  /* 0x0000000007087348 */ /* 0x000fea0003c00000 */
[----:B------:R0:W1:Y:S02]  /*21f0*/  SHFL.DOWN P4, R19, R18, R15, R14 ;  /* 0x0800000f12137389 */ /* 0x000064000008000e */
[----:B01----:R-:W-:Y:S05]  /*2200*/  ENDCOLLECTIVE ;  /* 0x000000000000791b */ /* 0x003fea0003800000 */
.L_x_2118:
[----:B------:R-:W-:Y:S01]  /*2210*/  IMAD.MOV.U32 R18, RZ, RZ, R22 ;  /* 0x000000ffff127224 */ /* 0x000fe200078e0016 */
[----:B------:R-:W-:-:S07]  /*2220*/  MOV R25, R19 ;  /* 0x0000001300197202 */ /* 0x000fce0000000f00 */
[----:B------:R-:W-:Y:S05]  /*2230*/  WARPSYNC.COLLECTIVE R7, `(.L_x_2119) ;  /* 0x0000000007087348 */ /* 0x000fea0003c00000 */
[----:B------:R0:W1:Y:S02]  /*2240*/  SHFL.DOWN P4, R19, R18, R15, R14 ;  /* 0x0800000f12137389 */ /* 0x000064000008000e */
[----:B01----:R-:W-:Y:S05]  /*2250*/  ENDCOLLECTIVE ;  /* 0x000000000000791b */ /* 0x003fea0003800000 */
.L_x_2119:
[----:B------:R-:W-:Y:S01]  /*2260*/  MOV R15, 0x2 ;  /* 0x00000002000f7802 */ /* 0x000fe20000000f00 */
[----:B------:R-:W-:-:S06]  /*2270*/  IMAD.MOV.U32 R24, RZ, RZ, R19 ;  /* 0x000000ffff187224 */ /* 0x000fcc00078e0013 */
[----:B------:R-:W-:-:S10]  /*2280*/  DADD R24, R22, R24 ;  /* 0x0000000016187229 */ /* 0x000fd40000000018 */
[----:B------:R-:W-:-:S07]  /*2290*/  IMAD.MOV.U32 R18, RZ, RZ, R25 ;  /* 0x000000ffff127224 */ /* 0x000fce00078e0019 */
[----:B------:R-:W-:Y:S05]  /*22a0*/  WARPSYNC.COLLECTIVE R7, `(.L_x_2120) ;  /* 0x0000000007087348 */ /* 0x000fea0003c00000 */
[----:B------:R0:W1:Y:S02]  /*22b0*/  SHFL.DOWN P4, R19, R18, R15, R14 ;  /* 0x0800000f12137389 */ /* 0x000064000008000e */
[----:B01----:R-:W-:Y:S05]  /*22c0*/  ENDCOLLECTIVE ;  /* 0x000000000000791b */ /* 0x003fea0003800000 */
.L_x_2120:
[----:B------:R-:W-:Y:S02]  /*22d0*/  IMAD.MOV.U32 R18, RZ, RZ, R24 ;  /* 0x000000ffff127224 */ /* 0x000fe400078e0018 */
[----:B------:R-:W-:-:S07]  /*22e0*/  IMAD.MOV.U32 R31, RZ, RZ, R19 ;  /* 0x000000ffff1f7224 */ /* 0x000fce00078e0013 */
[----:B------:R-:W-:Y:S05]  /*22f0*/  WARPSYNC.COLLECTIVE R7, `(.L_x_2121) ;  /* 0x0000000007087348 */ /* 0x000fea0003c00000 */
[----:B------:R0:W1:Y:S02]  /*2300*/  SHFL.DOWN P4, R19, R18, R15, R14 ;  /* 0x0800000f12137389 */ /* 0x000064000008000e */
[----:B01----:R-:W-:Y:S05]  /*2310*/  ENDCOLLECTIVE ;  /* 0x000000000000791b */ /* 0x003fea0003800000 */
.L_x_2121:
[----:B------:R-:W-:Y:S02]  /*2320*/  IMAD.MOV.U32 R15, RZ, RZ, 0x1 ;  /* 0x00000001ff0f7424 */ /* 0x000fe400078e00ff */
[----:B------:R-:W-:-:S06]  /*2330*/  IMAD.MOV.U32 R30, RZ, RZ, R19 ;  /* 0x000000ffff1e7224 */ /* 0x000fcc00078e0013 */
[----:B------:R-:W-:-:S10]  /*2340*/  DADD R30, R24, R30 ;  /* 0x00000000181e7229 */ /* 0x000fd4000000001e */
[----:B------:R-:W-:-:S07]  /*2350*/  MOV R18, R31 ;  /* 0x0000001f00127202 */ /* 0x000fce0000000f00 */
[----:B------:R-:W-:Y:S05]  /*2360*/  WARPSYNC.COLLECTIVE R7, `(.L_x_2122) ;  /* 0x0000000007087348 */ /* 0x000fea0003c00000 */
[----:B------:R0:W1:Y:S02]  /*2370*/  SHFL.DOWN P4, R19, R18, R15, R14 ;  /* 0x0800000f12137389 */ /* 0x000064000008000e */
[----:B01----:R-:W-:Y:S05]  /*2380*/  ENDCOLLECTIVE ;  /* 0x000000000000791b */ /* 0x003fea0003800000 */
.L_x_2122:
[----:B------:R-:W-:Y:S02]  /*2390*/  IMAD.MOV.U32 R18, RZ, RZ, R30 ;  /* 0x000000ffff127224 */ /* 0x000fe400078e001e */
[----:B------:R-:W-:-:S07]  /*23a0*/  IMAD.MOV.U32 R16, RZ, RZ, R19 ;  /* 0x000000ffff107224 */ /* 0x000fce00078e0013 */
[----:B------:R-:W-:Y:S05]  /*23b0*/  WARPSYNC.COLLECTIVE R7, `(.L_x_2123) ;  /* 0x0000000007087348 */ /* 0x000fea0003c00000 */
[----:B------:R0:W1:Y:S02]  /*23c0*/  SHFL.DOWN P4, R19, R18, R15, R14 ;  /* 0x0800000f12137389 */ /* 0x000064000008000e */
[----:B01----:R-:W-:Y:S05]  /*23d0*/  ENDCOLLECTIVE ;  /* 0x000000000000791b */ /* 0x003fea0003800000 */
.L_x_2123:
[----:B------:R-:W-:Y:S05]  /*23e0*/  BRA `(.L_x_2124) ;  /* 0xffffffe4000c7947 */ /* 0x000fea000383ffff */
.L_x_2093:
        /* <DEDUP_REMOVED lines=8> */
.L_x_2126:
[----:B------:R-:W-:Y:S05]  /*2470*/  BSYNC B0 ;  /* 0x0000000000007941 */ /* 0x000fea0003800000 */
.L_x_2125:
        /* <DEDUP_REMOVED lines=8> */
.L_x_2127:
[----:B------:R-:W-:Y:S02]  /*2500*/  IMAD.MOV.U32 R15, RZ, RZ, 0x8 ;  /* 0x00000008ff0f7424 */ /* 0x000fe400078e00ff */
[----:B------:R-:W-:-:S06]  /*2510*/  IMAD.MOV.U32 R16, RZ, RZ, R19 ;  /* 0x000000ffff107224 */ /* 0x000fcc00078e0013 */
[----:B------:R-:W-:-:S10]  /*2520*/  DADD R16, R16, R8 ;  /* 0x0000000010107229 */ /* 0x000fd40000000008 */
[----:B------:R-:W-:-:S07]  /*2530*/  IMAD.MOV.U32 R18, RZ, RZ, R17 ;  /* 0x000000ffff127224 */ /* 0x000fce00078e0011 */
[----:B------:R-:W-:Y:S05]  /*2540*/  WARPSYNC.COLLECTIVE R7, `(.L_x_2128) ;  /* 0x0000000007087348 */ /* 0x000fea0003c00000 */
[----:B------:R0:W1:Y:S02]  /*2550*/  SHFL.DOWN P4, R19, R18, R15, R14 ;  /* 0x0800000f12137389 */ /* 0x000064000008000e */
[----:B01----:R-:W-:Y:S05]  /*2560*/  ENDCOLLECTIVE ;  /* 0x000000000000791b */ /* 0x003fea0003800000 */
.L_x_2128:
[----:B------:R-:W-:Y:S01]  /*2570*/  IMAD.MOV.U32 R18, RZ, RZ, R16 ;  /* 0x000000ffff127224 */ /* 0x000fe200078e0010 */
[----:B------:R-:W-:-:S07]  /*2580*/  MOV R23, R19 ;  /* 0x0000001300177202 */ /* 0x000fce0000000f00 */
[----:B------:R-:W-:Y:S05]  /*2590*/  WARPSYNC.COLLECTIVE R7, `(.L_x_2129) ;  /* 0x0000000007087348 */ /* 0x000fea0003c00000 */
[----:B------:R0:W1:Y:S02]  /*25a0*/  SHFL.DOWN P4, R19, R18, R15, R14 ;  /* 0x0800000f12137389 */ /* 0x000064000008000e */
[----:B01----:R-:W-:Y:S05]  /*25b0*/  ENDCOLLECTIVE ;  /* 0x000000000000791b */ /* 0x003fea0003800000 */
.L_x_2129:
[----:B------:R-:W-:Y:S01]  /*25c0*/  MOV R15, 0x4 ;  /* 0x00000004000f7802 */ /* 0x000fe20000000f00 */
[----:B------:R-:W-:-:S06]  /*25d0*/  IMAD.MOV.U32 R22, RZ, RZ, R19 ;  /* 0x000000ffff167224 */ /* 0x000fcc00078e0013 */
[----:B------:R-:W-:-:S10]  /*25e0*/  DADD R22, R16, R22 ;  /* 0x0000000010167229 */ /* 0x000fd40000000016 */
[----:B------:R-:W-:-:S07]  /*25f0*/  IMAD.MOV.U32 R18, RZ, RZ, R23 ;  /* 0x000000ffff127224 */ /* 0x000fce00078e0017 */
[----:B------:R-:W-:Y:S05]  /*2600*/  WARPSYNC.COLLECTIVE R7, `(.L_x_2130) ;  /* 0x0000000007087348 */ /* 0x000fea0003c00000 */
[----:B------:R0:W1:Y:S02]  /*2610*/  SHFL.DOWN P4, R19, R18, R15, R14 ;  /* 0x0800000f12137389 */ /* 0x000064000008000e */
[----:B01----:R-:W-:Y:S05]  /*2620*/  ENDCOLLECTIVE ;  /* 0x000000000000791b */ /* 0x003fea0003800000 */
.L_x_2130:
[----:B------:R-:W-:Y:S02]  /*2630*/  IMAD.MOV.U32 R18, RZ, RZ, R22 ;  /* 0x000000ffff127224 */ /* 0x000fe400078e0016 */
[----:B------:R-:W-:-:S07]  /*2640*/  IMAD.MOV.U32 R25, RZ, RZ, R19 ;  /* 0x000000ffff197224 */ /* 0x000fce00078e0013 */
[----:B------:R-:W-:Y:S05]  /*2650*/  WARPSYNC.COLLECTIVE R7, `(.L_x_2131) ;  /* 0x0000000007087348 */ /* 0x000fea0003c00000 */
[----:B------:R0:W1:Y:S02]  /*2660*/  SHFL.DOWN P4, R19, R18, R15, R14 ;  /* 0x0800000f12137389 */ /* 0x000064000008000e */
[----:B01----:R-:W-:Y:S05]  /*2670*/  ENDCOLLECTIVE ;  /* 0x000000000000791b */ /* 0x003fea0003800000 */
.L_x_2131:
[----:B------:R-:W-:Y:S02]  /*2680*/  IMAD.MOV.U32 R15, RZ, RZ, 0x2 ;  /* 0x00000002ff0f7424 */ /* 0x000fe400078e00ff */
[----:B------:R-:W-:-:S06]  /*2690*/  IMAD.MOV.U32 R24, RZ, RZ, R19 ;  /* 0x000000ffff187224 */ /* 0x000fcc00078e0013 */
[----:B------:R-:W-:-:S10]  /*26a0*/  DADD R24, R22, R24 ;  /* 0x0000000016187229 */ /* 0x000fd40000000018 */
[----:B------:R-:W-:-:S07]  /*26b0*/  MOV R18, R25 ;  /* 0x0000001900127202 */ /* 0x000fce0000000f00 */
[----:B------:R-:W-:Y:S05]  /*26c0*/  WARPSYNC.COLLECTIVE R7, `(.L_x_2132) ;  /* 0x0000000007087348 */ /* 0x000fea0003c00000 */
[----:B------:R0:W1:Y:S02]  /*26d0*/  SHFL.DOWN P4, R19, R18, R15, R14 ;  /* 0x0800000f12137389 */ /* 0x000064000008000e */
[----:B01----:R-:W-:Y:S05]  /*26e0*/  ENDCOLLECTIVE ;  /* 0x000000000000791b */ /* 0x003fea0003800000 */
.L_x_2132:
[----:B------:R-:W-:Y:S02]  /*26f0*/  IMAD.MOV.U32 R18, RZ, RZ, R24 ;  /* 0x000000ffff127224 */ /* 0x000fe400078e0018 */
[----:B------:R-:W-:-:S07]  /*2700*/  IMAD.MOV.U32 R9, RZ, RZ, R19 ;  /* 0x000000ffff097224 */ /* 0x000fce00078e0013 */
[----:B------:R-:W-:Y:S05]  /*2710*/  WARPSYNC.COLLECTIVE R7, `(.L_x_2133) ;  /* 0x0000000007087348 */ /* 0x000fea0003c00000 */
[----:B------:R0:W1:Y:S02]  /*2720*/  SHFL.DOWN P4, R19, R18, R15, R14 ;  /* 0x0800000f12137389 */ /* 0x000064000008000e */
[----:B01----:R-:W-:Y:S05]  /*2730*/  ENDCOLLECTIVE ;  /* 0x000000000000791b */ /* 0x003fea0003800000 */
.L_x_2133:
[----:B------:R-:W-:Y:S01]  /*2740*/  IMAD.MOV.U32 R15, RZ, RZ, 0x1 ;  /* 0x00000001ff0f7424 */ /* 0x000fe200078e00ff */
[----:B------:R-:W-:-:S06]  /*2750*/  MOV R8, R19 ;  /* 0x0000001300087202 */ /* 0x000fcc0000000f00 */
[----:B------:R-:W-:-:S10]  /*2760*/  DADD R8, R24, R8 ;  /* 0x0000000018087229 */ /* 0x000fd40000000008 */
[----:B------:R-:W-:-:S07]  /*2770*/  IMAD.MOV.U32 R18, RZ, RZ, R9 ;  /* 0x000000ffff127224 */ /* 0x000fce00078e0009 */
[----:B------:R-:W-:Y:S05]  /*2780*/  WARPSYNC.COLLECTIVE R7, `(.L_x_2134) ;  /* 0x0000000007087348 */ /* 0x000fea0003c00000 */
[----:B------:R0:W1:Y:S02]  /*2790*/  SHFL.DOWN P4, R19, R18, R15, R14 ;  /* 0x0800000f12137389 */ /* 0x000064000008000e */
[----:B01----:R-:W-:Y:S05]  /*27a0*/  ENDCOLLECTIVE ;  /* 0x000000000000791b */ /* 0x003fea0003800000 */
.L_x_2134:
[----:B------:R-:W-:Y:S01]  /*27b0*/  MOV R18, R8 ;  /* 0x0000000800127202 */ /* 0x000fe20000000f00 */
[----:B------:R-:W-:-:S07]  /*27c0*/  IMAD.MOV.U32 R16, RZ, RZ, R19 ;  /* 0x000000ffff107224 */ /* 0x000fce00078e0013 */
[----:B------:R-:W-:Y:S05]  /*27d0*/  WARPSYNC.COLLECTIVE R7, `(.L_x_2135) ;  /* 0x0000000007087348 */ /* 0x000fea0003c00000 */
[----:B------:R0:W1:Y:S02]  /*27e0*/  SHFL.DOWN P4, R19, R18, R15, R14 ;  /* 0x0800000f12137389 */ /* 0x000064000008000e */
[----:B01----:R-:W-:Y:S05]  /*27f0*/  ENDCOLLECTIVE ;  /* 0x000000000000791b */ /* 0x003fea0003800000 */
.L_x_2135:
[----:B------:R-:W-:Y:S05]  /*2800*/  BRA `(.L_x_2136) ;  /* 0xffffffe000587947 */ /* 0x000fea000383ffff */
.L_x_2096:
[----:B--2---:R-:W-:Y:S01]  /*2810*/  IMAD.MOV.U32 R18, RZ, RZ, R9 ;  /* 0x000000ffff127224 */ /* 0x004fe200078e0009 */
[----:B0-----:R-:W-:Y:S01]  /*2820*/  MOV R7, 0xffffffff ;  /* 0xffffffff00077802 */ /* 0x001fe20000000f00 */
[----:B------:R-:W-:Y:S02]  /*2830*/  IMAD.MOV.U32 R15, RZ, RZ, 0x10 ;  /* 0x00000010ff0f7424 */ /* 0x000fe400078e00ff */
[----:B------:R-:W-:-:S07]  /*2840*/  IMAD.MOV.U32 R14, RZ, RZ, 0x1f ;  /* 0x0000001fff0e7424 */ /* 0x000fce00078e00ff */
[----:B-1----:R-:W-:Y:S05]  /*2850*/  WARPSYNC.COLLECTIVE R7, `(.L_x_2137) ;  /* 0x0000000007087348 */ /* 0x002fea0003c00000 */
[----:B------:R0:W2:Y:S02]  /*2860*/  SHFL.DOWN P4, R19, R18, R15, R14 ;  /* 0x0800000f12137389 */ /* 0x0000a4000008000e */
[----:B012---:R-:W-:Y:S05]  /*2870*/  ENDCOLLECTIVE ;  /* 0x000000000000791b */ /* 0x007fea0003800000 */
.L_x_2137:
[----:B------:R-:W-:Y:S02]  /*2880*/  IMAD.MOV.U32 R18, RZ, RZ, R8 ;  /* 0x000000ffff127224 */ /* 0x000fe400078e0008 */
[----:B------:R-:W-:-:S07]  /*2890*/  IMAD.MOV.U32 R17, RZ, RZ, R19 ;  /* 0x000000ffff117224 */ /* 0x000fce00078e0013 */
[----:B------:R-:W-:Y:S05]  /*28a0*/  WARPSYNC.COLLECTIVE R7, `(.L_x_2138) ;  /* 0x0000000007087348 */ /* 0x000fea0003c00000 */
[----:B------:R0:W1:Y:S02]  /*28b0*/  SHFL.DOWN P4, R19, R18, R15, R14 ;  /* 0x0800000f12137389 */ /* 0x000064000008000e */
[----:B01----:R-:W-:Y:S05]  /*28c0*/  ENDCOLLECTIVE ;  /* 0x000000000000791b */ /* 0x003fea0003800000 */
.L_x_2138:
[----:B------:R-:W-:Y:S02]  /*28d0*/  IMAD.MOV.U32 R15, RZ, RZ, 0x8 ;  /* 0x00000008ff0f7424 */ /* 0x000fe400078e00ff */
[----:B------:R-:W-:-:S06]  /*28e0*/  IMAD.MOV.U32 R16, RZ, RZ, R19 ;  /* 0x000000ffff107224 */ /* 0x000fcc00078e0013 */
[----:B------:R-:W-:-:S10]  /*28f0*/  DADD R16, R8, R16 ;  /* 0x0000000008107229 */ /* 0x000fd40000000010 */
[----:B------:R-:W-:-:S07]  /*2900*/  MOV R18, R17 ;  /* 0x0000001100127202 */ /* 0x000fce0000000f00 */
[----:B------:R-:W-:Y:S05]  /*2910*/  WARPSYNC.COLLECTIVE R7, `(.L_x_2139) ;  /* 0x0000000007087348 */ /* 0x000fea0003c00000 */
[----:B------:R0:W1:Y:S02]  /*2920*/  SHFL.DOWN P4, R19, R18, R15, R14 ;  /* 0x0800000f12137389 */ /* 0x000064000008000e */
[----:B01----:R-:W-:Y:S05]  /*2930*/  ENDCOLLECTIVE ;  /* 0x000000000000791b */ /* 0x003fea0003800000 */
.L_x_2139:
[----:B------:R-:W-:Y:S02]  /*2940*/  IMAD.MOV.U32 R18, RZ, RZ, R16 ;  /* 0x000000ffff127224 */ /* 0x000fe400078e0010 */
[----:B------:R-:W-:-:S07]  /*2950*/  IMAD.MOV.U32 R23, RZ, RZ, R19 ;  /* 0x000000ffff177224 */ /* 0x000fce00078e0013 */
[----:B------:R-:W-:Y:S05]  /*2960*/  WARPSYNC.COLLECTIVE R7, `(.L_x_2140) ;  /* 0x0000000007087348 */ /* 0x000fea0003c00000 */
[----:B------:R0:W1:Y:S02]  /*2970*/  SHFL.DOWN P4, R19, R18, R15, R14 ;  /* 0x0800000f12137389 */ /* 0x000064000008000e */
[----:B01----:R-:W-:Y:S05]  /*2980*/  ENDCOLLECTIVE ;  /* 0x000000000000791b */ /* 0x003fea0003800000 */
.L_x_2140:
[----:B------:R-:W-:Y:S01]  /*2990*/  IMAD.MOV.U32 R15, RZ, RZ, 0x4 ;  /* 0x00000004ff0f7424 */ /* 0x000fe200078e00ff */
[----:B------:R-:W-:-:S06]  /*29a0*/  MOV R22, R19 ;  /* 0x0000001300167202 */ /* 0x000fcc0000000f00 */
[----:B------:R-:W-:-:S10]  /*29b0*/  DADD R22, R16, R22 ;  /* 0x0000000010167229 */ /* 0x000fd40000000016 */
[----:B------:R-:W-:-:S07]  /*29c0*/  IMAD.MOV.U32 R18, RZ, RZ, R23 ;  /* 0x000000ffff127224 */ /* 0x000fce00078e0017 */
[----:B------:R-:W-:Y:S05]  /*29d0*/  WARPSYNC.COLLECTIVE R7, `(.L_x_2141) ;  /* 0x0000000007087348 */ /* 0x000fea0003c00000 */
[----:B------:R0:W1:Y:S02]  /*29e0*/  SHFL.DOWN P4, R19, R18, R15, R14 ;  /* 0x0800000f12137389 */ /* 0x000064000008000e */
[----:B01----:R-:W-:Y:S05]  /*29f0*/  ENDCOLLECTIVE ;  /* 0x000000000000791b */ /* 0x003fea0003800000 */
.L_x_2141:
[----:B------:R-:W-:Y:S01]  /*2a00*/  MOV R18, R22 ;  /* 0x0000001600127202 */ /* 0x000fe20000000f00 */
[----:B------:R-:W-:-:S07]  /*2a10*/  IMAD.MOV.U32 R25, RZ, RZ, R19 ;  /* 0x000000ffff197224 */ /* 0x000fce00078e0013 */
[----:B------:R-:W-:Y:S05]  /*2a20*/  WARPSYNC.COLLECTIVE R7, `(.L_x_2142) ;  /* 0x0000000007087348 */ /* 0x000fea0003c00000 */
[----:B------:R0:W1:Y:S02]  /*2a30*/  SHFL.DOWN P4, R19, R18, R15, R14 ;  /* 0x0800000f12137389 */ /* 0x000064000008000e */
[----:B01----:R-:W-:Y:S05]  /*2a40*/  ENDCOLLECTIVE ;  /* 0x000000000000791b */ /* 0x003fea0003800000 */
.L_x_2142:
[----:B------:R-:W-:Y:S02]  /*2a50*/  IMAD.MOV.U32 R15, RZ, RZ, 0x2 ;  /* 0x00000002ff0f7424 */ /* 0x000fe400078e00ff */
[----:B------:R-:W-:-:S06]  /*2a60*/  IMAD.MOV.U32 R24, RZ, RZ, R19 ;  /* 0x000000ffff187224 */ /* 0x000fcc00078e0013 */
[----:B------:R-:W-:-:S10]  /*2a70*/  DADD R24, R22, R24 ;  /* 0x0000000016187229 */ /* 0x000fd40000000018 */
[----:B------:R-:W-:-:S07]  /*2a80*/  IMAD.MOV.U32 R18, RZ, RZ, R25 ;  /* 0x000000ffff127224 */ /* 0x000fce00078e0019 */
[----:B------:R-:W-:Y:S05]  /*2a90*/  WARPSYNC.COLLECTIVE R7, `(.L_x_2143) ;  /* 0x0000000007087348 */ /* 0x000fea0003c00000 */
[----:B------:R0:W1:Y:S02]  /*2aa0*/  SHFL.DOWN P4, R19, R18, R15, R14 ;  /* 0x0800000f12137389 */ /* 0x000064000008000e */
[----:B01----:R-:W-:Y:S05]  /*2ab0*/  ENDCOLLECTIVE ;  /* 0x000000000000791b */ /* 0x003fea0003800000 */
.L_x_2143:
[----:B------:R-:W-:Y:S01]  /*2ac0*/  IMAD.MOV.U32 R18, RZ, RZ, R24 ;  /* 0x000000ffff127224 */ /* 0x000fe200078e0018 */
[----:B------:R-:W-:-:S07]  /*2ad0*/  MOV R9, R19 ;  /* 0x0000001300097202 */ /* 0x000fce0000000f00 */
[----:B------:R-:W-:Y:S05]  /*2ae0*/  WARPSYNC.COLLECTIVE R7, `(.L_x_2144) ;  /* 0x0000000007087348 */ /* 0x000fea0003c00000 */
[----:B------:R0:W1:Y:S02]  /*2af0*/  SHFL.DOWN P4, R19, R18, R15, R14 ;  /* 0x0800000f12137389 */ /* 0x000064000008000e */
[----:B01----:R-:W-:Y:S05]  /*2b00*/  ENDCOLLECTIVE ;  /* 0x000000000000791b */ /* 0x003fea0003800000 */
.L_x_2144:
[----:B------:R-:W-:Y:S01]  /*2b10*/  MOV R15, 0x1 ;  /* 0x00000001000f7802 */ /* 0x000fe20000000f00 */
[----:B------:R-:W-:-:S06]  /*2b20*/  IMAD.MOV.U32 R8, RZ, RZ, R19 ;  /* 0x000000ffff087224 */ /* 0x000fcc00078e0013 */
[----:B------:R-:W-:-:S10]  /*2b30*/  DADD R8, R24, R8 ;  /* 0x0000000018087229 */ /* 0x000fd40000000008 */
[----:B------:R-:W-:-:S07]  /*2b40*/  IMAD.MOV.U32 R18, RZ, RZ, R9 ;  /* 0x000000ffff127224 */ /* 0x000fce00078e0009 */
[----:B------:R-:W-:Y:S05]  /*2b50*/  WARPSYNC.COLLECTIVE R7, `(.L_x_2145) ;  /* 0x0000000007087348 */ /* 0x000fea0003c00000 */
[----:B------:R0:W1:Y:S02]  /*2b60*/  SHFL.DOWN P4, R19, R18, R15, R14 ;  /* 0x0800000f12137389 */ /* 0x000064000008000e */
[----:B01----:R-:W-:Y:S05]  /*2b70*/  ENDCOLLECTIVE ;  /* 0x000000000000791b */ /* 0x003fea0003800000 */
.L_x_2145:
[----:B------:R-:W-:Y:S02]  /*2b80*/  IMAD.MOV.U32 R18, RZ, RZ, R8 ;  /* 0x000000ffff127224 */ /* 0x000fe400078e0008 */
[----:B------:R-:W-:-:S07]  /*2b90*/  IMAD.MOV.U32 R16, RZ, RZ, R19 ;  /* 0x000000ffff107224 */ /* 0x000fce00078e0013 */
[----:B------:R-:W-:Y:S05]  /*2ba0*/  WARPSYNC.COLLECTIVE R7, `(.L_x_2146) ;  /* 0x0000000007087348 */ /* 0x000fea0003c00000 */
[----:B------:R0:W1:Y:S02]  /*2bb0*/  SHFL.DOWN P4, R19, R18, R15, R14 ;  /* 0x0800000f12137389 */ /* 0x000064000008000e */
[----:B01----:R-:W-:Y:S05]  /*2bc0*/  ENDCOLLECTIVE ;  /* 0x000000000000791b */ /* 0x003fea0003800000 */
.L_x_2146:
[----:B------:R-:W-:Y:S05]  /*2bd0*/  BRA `(.L_x_2147) ;  /* 0xffffffdc00e47947 */ /* 0x000fea000383ffff */
.L_x_2097:
        /* <DEDUP_REMOVED lines=8> */
.L_x_2149:
[----:B------:R-:W-:Y:S05]  /*2c60*/  BSYNC B0 ;  /* 0x0000000000007941 */ /* 0x000fea0003800000 */
.L_x_2148:
        /* <DEDUP_REMOVED lines=8> */
.L_x_2150:
[----:B------:R-:W-:Y:S01]  /*2cf0*/  IMAD.MOV.U32 R15, RZ, RZ, 0x8 ;  /* 0x00000008ff0f7424 */ /* 0x000fe200078e00ff */
[----:B------:R-:W-:-:S06]  /*2d00*/  MOV R16, R19 ;  /* 0x0000001300107202 */ /* 0x000fcc0000000f00 */
[----:B------:R-:W-:-:S10]  /*2d10*/  DADD R16, R16, R12 ;  /* 0x0000000010107229 */ /* 0x000fd4000000000c */
[----:B------:R-:W-:-:S07]  /*2d20*/  IMAD.MOV.U32 R18, RZ, RZ, R17 ;  /* 0x000000ffff127224 */ /* 0x000fce00078e0011 */
[----:B------:R-:W-:Y:S05]  /*2d30*/  WARPSYNC.COLLECTIVE R7, `(.L_x_2151) ;  /* 0x0000000007087348 */ /* 0x000fea0003c00000 */
[----:B------:R0:W1:Y:S02]  /*2d40*/  SHFL.DOWN P4, R19, R18, R15, R14 ;  /* 0x0800000f12137389 */ /* 0x000064000008000e */
[----:B01----:R-:W-:Y:S05]  /*2d50*/  ENDCOLLECTIVE ;  /* 0x000000000000791b */ /* 0x003fea0003800000 */
.L_x_2151:
[----:B------:R-:W-:Y:S01]  /*2d60*/  MOV R18, R16 ;  /* 0x0000001000127202 */ /* 0x000fe20000000f00 */
[----:B------:R-:W-:-:S07]  /*2d70*/  IMAD.MOV.U32 R23, RZ, RZ, R19 ;  /* 0x000000ffff177224 */ /* 0x000fce00078e0013 */
[----:B------:R-:W-:Y:S05]  /*2d80*/  WARPSYNC.COLLECTIVE R7, `(.L_x_2152) ;  /* 0x0000000007087348 */ /* 0x000fea0003c00000 */
[----:B------:R0:W1:Y:S02]  /*2d90*/  SHFL.DOWN P4, R19, R18, R15, R14 ;  /* 0x0800000f12137389 */ /* 0x000064000008000e */
[----:B01----:R-:W-:Y:S05]  /*2da0*/  ENDCOLLECTIVE ;  /* 0x000000000000791b */ /* 0x003fea0003800000 */
.L_x_2152:
[----:B------:R-:W-:Y:S02]  /*2db0*/  IMAD.MOV.U32 R15, RZ, RZ, 0x4 ;  /* 0x00000004ff0f7424 */ /* 0x000fe400078e00ff */
[----:B------:R-:W-:-:S06]  /*2dc0*/  IMAD.MOV.U32 R22, RZ, RZ, R19 ;  /* 0x000000ffff167224 */ /* 0x000fcc00078e0013 */
[----:B------:R-:W-:-:S10]  /*2dd0*/  DADD R22, R16, R22 ;  /* 0x0000000010167229 */ /* 0x000fd40000000016 */
[----:B------:R-:W-:-:S07]  /*2de0*/  IMAD.MOV.U32 R18, RZ, RZ, R23 ;  /* 0x000000ffff127224 */ /* 0x000fce00078e0017 */
[----:B------:R-:W-:Y:S05]  /*2df0*/  WARPSYNC.COLLECTIVE R7, `(.L_x_2153) ;  /* 0x0000000007087348 */ /* 0x000fea0003c00000 */
[----:B------:R0:W1:Y:S02]  /*2e00*/  SHFL.DOWN P4, R19, R18, R15, R14 ;  /* 0x0800000f12137389 */ /* 0x000064000008000e */
[----:B01----:R-:W-:Y:S05]  /*2e10*/  ENDCOLLECTIVE ;  /* 0x000000000000791b */ /* 0x003fea0003800000 */
.L_x_2153:
[----:B------:R-:W-:Y:S01]  /*2e20*/  IMAD.MOV.U32 R18, RZ, RZ, R22 ;  /* 0x000000ffff127224 */ /* 0x000fe200078e0016 */
[----:B------:R-:W-:-:S07]  /*2e30*/  MOV R25, R19 ;  /* 0x0000001300197202 */ /* 0x000fce0000000f00 */
[----:B------:R-:W-:Y:S05]  /*2e40*/  WARPSYNC.COLLECTIVE R7, `(.L_x_2154) ;  /* 0x0000000007087348 */ /* 0x000fea0003c00000 */
[----:B------:R0:W1:Y:S02]  /*2e50*/  SHFL.DOWN P4, R19, R18, R15, R14 ;  /* 0x0800000f12137389 */ /* 0x000064000008000e */
[----:B01----:R-:W-:Y:S05]  /*2e60*/  ENDCOLLECTIVE ;  /* 0x000000000000791b */ /* 0x003fea0003800000 */
.L_x_2154:
[----:B------:R-:W-:Y:S01]  /*2e70*/  MOV R15, 0x2 ;  /* 0x00000002000f7802 */ /* 0x000fe20000000f00 */
[----:B------:R-:W-:-:S06]  /*2e80*/  IMAD.MOV.U32 R24, RZ, RZ, R19 ;  /* 0x000000ffff187224 */ /* 0x000fcc00078e0013 */
[----:B------:R-:W-:-:S10]  /*2e90*/  DADD R24, R22, R24 ;  /* 0x0000000016187229 */ /* 0x000fd40000000018 */
[----:B------:R-:W-:-:S07]  /*2ea0*/  IMAD.MOV.U32 R18, RZ, RZ, R25 ;  /* 0x000000ffff127224 */ /* 0x000fce00078e0019 */
[----:B------:R-:W-:Y:S05]  /*2eb0*/  WARPSYNC.COLLECTIVE R7, `(.L_x_2155) ;  /* 0x0000000007087348 */ /* 0x000fea0003c00000 */
[----:B------:R0:W1:Y:S02]  /*2ec0*/  SHFL.DOWN P4, R19, R18, R15, R14 ;  /* 0x0800000f12137389 */ /* 0x000064000008000e */
[----:B01----:R-:W-:Y:S05]  /*2ed0*/  ENDCOLLECTIVE ;  /* 0x000000000000791b */ /* 0x003fea0003800000 */
.L_x_2155:
[----:B------:R-:W-:Y:S02]  /*2ee0*/  IMAD.MOV.U32 R18, RZ, RZ, R24 ;  /* 0x000000ffff127224 */ /* 0x000fe400078e0018 */
[----:B------:R-:W-:-:S07]  /*2ef0*/  IMAD.MOV.U32 R13, RZ, RZ, R19 ;  /* 0x000000ffff0d7224 */ /* 0x000fce00078e0013 */
[----:B------:R-:W-:Y:S05]  /*2f00*/  WARPSYNC.COLLECTIVE R7, `(.L_x_2156) ;  /* 0x0000000007087348 */ /* 0x000fea0003c00000 */
[----:B------:R0:W1:Y:S02]  /*2f10*/  SHFL.DOWN P4, R19, R18, R15, R14 ;  /* 0x0800000f12137389 */ /* 0x000064000008000e */
[----:B01----:R-:W-:Y:S05]  /*2f20*/  ENDCOLLECTIVE ;  /* 0x000000000000791b */ /* 0x003fea0003800000 */
.L_x_2156:
[----:B------:R-:W-:Y:S02]  /*2f30*/  IMAD.MOV.U32 R15, RZ, RZ, 0x1 ;  /* 0x00000001ff0f7424 */ /* 0x000fe400078e00ff */
[----:B------:R-:W-:-:S06]  /*2f40*/  IMAD.MOV.U32 R12, RZ, RZ, R19 ;  /* 0x000000ffff0c7224 */ /* 0x000fcc00078e0013 */
[----:B------:R-:W-:-:S10]  /*2f50*/  DADD R12, R24, R12 ;  /* 0x00000000180c7229 */ /* 0x000fd4000000000c */
[----:B------:R-:W-:-:S07]  /*2f60*/  MOV R18, R13 ;  /* 0x0000000d00127202 */ /* 0x000fce0000000f00 */
[----:B------:R-:W-:Y:S05]  /*2f70*/  WARPSYNC.COLLECTIVE R7, `(.L_x_2157) ;  /* 0x0000000007087348 */ /* 0x000fea0003c00000 */
[----:B------:R0:W1:Y:S02]  /*2f80*/  SHFL.DOWN P4, R19, R18, R15, R14 ;  /* 0x0800000f12137389 */ /* 0x000064000008000e */
[----:B01----:R-:W-:Y:S05]  /*2f90*/  ENDCOLLECTIVE ;  /* 0x000000000000791b */ /* 0x003fea0003800000 */
.L_x_2157:
[----:B------:R-:W-:Y:S02]  /*2fa0*/  IMAD.MOV.U32 R18, RZ, RZ, R12 ;  /* 0x000000ffff127224 */ /* 0x000fe400078e000c */
[----:B------:R-:W-:-:S07]  /*2fb0*/  IMAD.MOV.U32 R16, RZ, RZ, R19 ;  /* 0x000000ffff107224 */ /* 0x000fce00078e0013 */
[----:B------:R-:W-:Y:S05]  /*2fc0*/  WARPSYNC.COLLECTIVE R7, `(.L_x_2158) ;  /* 0x0000000007087348 */ /* 0x000fea0003c00000 */
[----:B------:R0:W1:Y:S02]  /*2fd0*/  SHFL.DOWN P4, R19, R18, R15, R14 ;  /* 0x0800000f12137389 */ /* 0x000064000008000e */
[----:B01----:R-:W-:Y:S05]  /*2fe0*/  ENDCOLLECTIVE ;  /* 0x000000000000791b */ /* 0x003fea0003800000 */
.L_x_2158:
[----:B------:R-:W-:Y:S05]  /*2ff0*/  BRA `(.L_x_2159) ;  /* 0xffffffdc002c7947 */ /* 0x000fea000383ffff */
.L_x_2100:
[----:B---3--:R-:W-:Y:S01]  /*3000*/  MOV R18, R17 ;  /* 0x0000001100127202 */ /* 0x008fe20000000f00 */
[----:B0-----:R-:W-:Y:S02]  /*3010*/  IMAD.MOV.U32 R15, RZ, RZ, 0x10 ;  /* 0x00000010ff0f7424 */ /* 0x001fe400078e00ff */
[----:B------:R-:W-:Y:S02]  /*3020*/  IMAD.MOV.U32 R14, RZ, RZ, 0x1f ;  /* 0x0000001fff0e7424 */ /* 0x000fe400078e00ff */
[----:B------:R-:W-:-:S07]  /*3030*/  IMAD.MOV.U32 R7, RZ, RZ, -0x1 ;  /* 0xffffffffff077424 */ /* 0x000fce00078e00ff */
[----:B-12---:R-:W-:Y:S05]  /*3040*/  WARPSYNC.COLLECTIVE R7, `(.L_x_2160) ;  /* 0x0000000007087348 */ /* 0x006fea0003c00000 */
[----:B------:R0:W3:Y:S02]  /*3050*/  SHFL.DOWN P4, R19, R18, R15, R14 ;  /* 0x0800000f12137389 */ /* 0x0000e4000008000e */
[----:B0123--:R-:W-:Y:S05]  /*3060*/  ENDCOLLECTIVE ;  /* 0x000000000000791b */ /* 0x00ffea0003800000 */
.L_x_2160:
[----:B------:R-:W-:Y:S01]  /*3070*/  IMAD.MOV.U32 R18, RZ, RZ, R16 ;  /* 0x000000ffff127224 */ /* 0x000fe200078e0010 */
[----:B------:R-:W-:-:S07]  /*3080*/  MOV R13, R19 ;  /* 0x00000013000d7202 */ /* 0x000fce0000000f00 */
[----:B------:R-:W-:Y:S05]  /*3090*/  WARPSYNC.COLLECTIVE R7, `(.L_x_2161) ;  /* 0x0000000007087348 */ /* 0x000fea0003c00000 */
[----:B------:R0:W1:Y:S02]  /*30a0*/  SHFL.DOWN P4, R19, R18, R15, R14 ;  /* 0x0800000f12137389 */ /* 0x000064000008000e */
[----:B01----:R-:W-:Y:S05]  /*30b0*/  ENDCOLLECTIVE ;  /* 0x000000000000791b */ /* 0x003fea0003800000 */
.L_x_2161:
[----:B------:R-:W-:Y:S01]  /*30c0*/  MOV R15, 0x8 ;  /* 0x00000008000f7802 */ /* 0x000fe20000000f00 */
[----:B------:R-:W-:-:S06]  /*30d0*/  IMAD.MOV.U32 R12, RZ, RZ, R19 ;  /* 0x000000ffff0c7224 */ /* 0x000fcc00078e0013 */
[----:B------:R-:W-:-:S10]  /*30e0*/  DADD R12, R16, R12 ;  /* 0x00000000100c7229 */ /* 0x000fd4000000000c */
[----:B------:R-:W-:-:S07]  /*30f0*/  IMAD.MOV.U32 R18, RZ, RZ, R13 ;  /* 0x000000ffff127224 */ /* 0x000fce00078e000d */
[----:B------:R-:W-:Y:S05]  /*3100*/  WARPSYNC.COLLECTIVE R7, `(.L_x_2162) ;  /* 0x0000000007087348 */ /* 0x000fea0003c00000 */
[----:B------:R0:W1:Y:S02]  /*3110*/  SHFL.DOWN P4, R19, R18, R15, R14 ;  /* 0x0800000f12137389 */ /* 0x000064000008000e */
[----:B01----:R-:W-:Y:S05]  /*3120*/  ENDCOLLECTIVE ;  /* 0x000000000000791b */ /* 0x003fea0003800000 */
.L_x_2162:
[----:B------:R-:W-:Y:S02]  /*3130*/  IMAD.MOV.U32 R18, RZ, RZ, R12 ;  /* 0x000000ffff127224 */ /* 0x000fe400078e000c */
[----:B------:R-:W-:-:S07]  /*3140*/  IMAD.MOV.U32 R23, RZ, RZ, R19 ;  /* 0x000000ffff177224 */ /* 0x000fce00078e0013 */
[----:B------:R-:W-:Y:S05]  /*3150*/  WARPSYNC.COLLECTIVE R7, `(.L_x_2163) ;  /* 0x0000000007087348 */ /* 0x000fea0003c00000 */
[----:B------:R0:W1:Y:S02]  /*3160*/  SHFL.DOWN P4, R19, R18, R15, R14 ;  /* 0x0800000f12137389 */ /* 0x000064000008000e */
[----:B01----:R-:W-:Y:S05]  /*3170*/  ENDCOLLECTIVE ;  /* 0x000000000000791b */ /* 0x003fea0003800000 */
.L_x_2163:
[----:B------:R-:W-:Y:S02]  /*3180*/  IMAD.MOV.U32 R15, RZ, RZ, 0x4 ;  /* 0x00000004ff0f7424 */ /* 0x000fe400078e00ff */
[----:B------:R-:W-:-:S06]  /*3190*/  IMAD.MOV.U32 R22, RZ, RZ, R19 ;  /* 0x000000ffff167224 */ /* 0x000fcc00078e0013 */
[----:B------:R-:W-:-:S10]  /*31a0*/  DADD R22, R12, R22 ;  /* 0x000000000c167229 */ /* 0x000fd40000000016 */
[----:B------:R-:W-:-:S07]  /*31b0*/  MOV R18, R23 ;  /* 0x0000001700127202 */ /* 0x000fce0000000f00 */
[----:B------:R-:W-:Y:S05]  /*31c0*/  WARPSYNC.COLLECTIVE R7, `(.L_x_2164) ;  /* 0x0000000007087348 */ /* 0x000fea0003c00000 */
[----:B------:R0:W1:Y:S02]  /*31d0*/  SHFL.DOWN P4, R19, R18, R15, R14 ;  /* 0x0800000f12137389 */ /* 0x000064000008000e */
[----:B01----:R-:W-:Y:S05]  /*31e0*/  ENDCOLLECTIVE ;  /* 0x000000000000791b */ /* 0x003fea0003800000 */
.L_x_2164:
[----:B------:R-:W-:Y:S02]  /*31f0*/  IMAD.MOV.U32 R18, RZ, RZ, R22 ;  /* 0x000000ffff127224 */ /* 0x000fe400078e0016 */
[----:B------:R-:W-:-:S07]  /*3200*/  IMAD.MOV.U32 R25, RZ, RZ, R19 ;  /* 0x000000ffff197224 */ /* 0x000fce00078e0013 */
[----:B------:R-:W-:Y:S05]  /*3210*/  WARPSYNC.COLLECTIVE R7, `(.L_x_2165) ;  /* 0x0000000007087348 */ /* 0x000fea0003c00000 */
[----:B------:R0:W1:Y:S02]  /*3220*/  SHFL.DOWN P4, R19, R18, R15, R14 ;  /* 0x0800000f12137389 */ /* 0x000064000008000e */
[----:B01----:R-:W-:Y:S05]  /*3230*/  ENDCOLLECTIVE ;  /* 0x000000000000791b */ /* 0x003fea0003800000 */
.L_x_2165:
[----:B------:R-:W-:Y:S01]  /*3240*/  IMAD.MOV.U32 R15, RZ, RZ, 0x2 ;  /* 0x00000002ff0f7424 */ /* 0x000fe200078e00ff */
[----:B------:R-:W-:-:S06]  /*3250*/  MOV R24, R19 ;  /* 0x0000001300187202 */ /* 0x000fcc0000000f00 */
[----:B------:R-:W-:-:S10]  /*3260*/  DADD R24, R22, R24 ;  /* 0x0000000016187229 */ /* 0x000fd40000000018 */
[----:B------:R-:W-:-:S07]  /*3270*/  IMAD.MOV.U32 R18, RZ, RZ, R25 ;  /* 0x000000ffff127224 */ /* 0x000fce00078e0019 */
[----:B------:R-:W-:Y:S05]  /*3280*/  WARPSYNC.COLLECTIVE R7, `(.L_x_2166) ;  /* 0x0000000007087348 */ /* 0x000fea0003c00000 */
[----:B------:R0:W1:Y:S02]  /*3290*/  SHFL.DOWN P4, R19, R18, R15, R14 ;  /* 0x0800000f12137389 */ /* 0x000064000008000e */
[----:B01----:R-:W-:Y:S05]  /*32a0*/  ENDCOLLECTIVE ;  /* 0x000000000000791b */ /* 0x003fea0003800000 */
.L_x_2166:
[----:B------:R-:W-:Y:S01]  /*32b0*/  MOV R18, R24 ;  /* 0x0000001800127202 */ /* 0x000fe20000000f00 */
[----:B------:R-:W-:-:S07]  /*32c0*/  IMAD.MOV.U32 R17, RZ, RZ, R19 ;  /* 0x000000ffff117224 */ /* 0x000fce00078e0013 */
[----:B------:R-:W-:Y:S05]  /*32d0*/  WARPSYNC.COLLECTIVE R7, `(.L_x_2167) ;  /* 0x0000000007087348 */ /* 0x000fea0003c00000 */
[----:B------:R0:W1:Y:S02]  /*32e0*/  SHFL.DOWN P4, R19, R18, R15, R14 ;  /* 0x0800000f12137389 */ /* 0x000064000008000e */
[----:B01----:R-:W-:Y:S05]  /*32f0*/  ENDCOLLECTIVE ;  /* 0x000000000000791b */ /* 0x003fea0003800000 */
.L_x_2167:
[----:B------:R-:W-:Y:S02]  /*3300*/  IMAD.MOV.U32 R15, RZ, RZ, 0x1 ;  /* 0x00000001ff0f7424 */ /* 0x000fe400078e00ff */
[----:B------:R-:W-:-:S06]  /*3310*/  IMAD.MOV.U32 R16, RZ, RZ, R19 ;  /* 0x000000ffff107224 */ /* 0x000fcc00078e0013 */
[----:B------:R-:W-:-:S10]  /*3320*/  DADD R16, R24, R16 ;  /* 0x0000000018107229 */ /* 0x000fd40000000010 */
[----:B------:R-:W-:-:S07]  /*3330*/  IMAD.MOV.U32 R18, RZ, RZ, R17 ;  /* 0x000000ffff127224 */ /* 0x000fce00078e0011 */
[----:B------:R-:W-:Y:S05]  /*3340*/  WARPSYNC.COLLECTIVE R7, `(.L_x_2168) ;  /* 0x0000000007087348 */ /* 0x000fea0003c00000 */
[----:B------:R0:W1:Y:S02]  /*3350*/  SHFL.DOWN P4, R19, R18, R15, R14 ;  /* 0x0800000f12137389 */ /* 0x000064000008000e */
[----:B01----:R-:W-:Y:S05]  /*3360*/  ENDCOLLECTIVE ;  /* 0x000000000000791b */ /* 0x003fea0003800000 */
.L_x_2168:
[----:B------:R-:W-:Y:S01]  /*3370*/  IMAD.MOV.U32 R18, RZ, RZ, R16 ;  /* 0x000000ffff127224 */ /* 0x000fe200078e0010 */
[----:B------:R-:W-:-:S07]  /*3380*/  MOV R13, R19 ;  /* 0x00000013000d7202 */ /* 0x000fce0000000f00 */
[----:B------:R-:W-:Y:S05]  /*3390*/  WARPSYNC.COLLECTIVE R7, `(.L_x_2169) ;  /* 0x0000000007087348 */ /* 0x000fea0003c00000 */
[----:B------:R0:W1:Y:S02]  /*33a0*/  SHFL.DOWN P4, R19, R18, R15, R14 ;  /* 0x0800000f12137389 */ /* 0x000064000008000e */
[----:B01----:R-:W-:Y:S05]  /*33b0*/  ENDCOLLECTIVE ;  /* 0x000000000000791b */ /* 0x003fea0003800000 */
.L_x_2169:
[----:B------:R-:W-:Y:S01]  /*33c0*/  IMAD.MOV.U32 R12, RZ, RZ, R19 ;  /* 0x000000ffff0c7224 */ /* 0x000fe200078e0013 */
[----:B------:R-:W-:Y:S06]  /*33d0*/  BRA `(.L_x_2170) ;  /* 0xffffffd800b47947 */ /* 0x000fec000383ffff */
.L_x_2101:
        /* <DEDUP_REMOVED lines=8> */
.L_x_2172:
[----:B------:R-:W-:Y:S05]  /*3460*/  BSYNC B0 ;  /* 0x0000000000007941 */ /* 0x000fea0003800000 */
.L_x_2171:
        /* <DEDUP_REMOVED lines=8> */
.L_x_2173:
[----:B------:R-:W-:Y:S01]  /*34f0*/  IMAD.MOV.U32 R15, RZ, RZ, 0x8 ;  /* 0x00000008ff0f7424 */ /* 0x000fe200078e00ff */
[----:B------:R-:W-:-:S06]  /*3500*/  MOV R12, R19 ;  /* 0x00000013000c7202 */ /* 0x000fcc0000000f00 */
[----:B------:R-:W-:-:S10]  /*3510*/  DADD R12, R12, R10 ;  /* 0x000000000c0c7229 */ /* 0x000fd4000000000a */
[----:B------:R-:W-:-:S07]  /*3520*/  IMAD.MOV.U32 R18, RZ, RZ, R13 ;  /* 0x000000ffff127224 */ /* 0x000fce00078e000d */
[----:B------:R-:W-:Y:S05]  /*3530*/  WARPSYNC.COLLECTIVE R7, `(.L_x_2174) ;  /* 0x0000000007087348 */ /* 0x000fea0003c00000 */
[----:B------:R0:W1:Y:S02]  /*3540*/  SHFL.DOWN P4, R19, R18, R15, R14 ;  /* 0x0800000f12137389 */ /* 0x000064000008000e */
[----:B01----:R-:W-:Y:S05]  /*3550*/  ENDCOLLECTIVE ;  /* 0x000000000000791b */ /* 0x003fea0003800000 */
.L_x_2174:
[----:B------:R-:W-:Y:S01]  /*3560*/  MOV R18, R12 ;  /* 0x0000000c00127202 */ /* 0x000fe20000000f00 */
[----:B------:R-:W-:-:S07]  /*3570*/  IMAD.MOV.U32 R23, RZ, RZ, R19 ;  /* 0x000000ffff177224 */ /* 0x000fce00078e0013 */
[----:B------:R-:W-:Y:S05]  /*3580*/  WARPSYNC.COLLECTIVE R7, `(.L_x_2175) ;  /* 0x0000000007087348 */ /* 0x000fea0003c00000 */
[----:B------:R0:W1:Y:S02]  /*3590*/  SHFL.DOWN P4, R19, R18, R15, R14 ;  /* 0x0800000f12137389 */ /* 0x000064000008000e */
[----:B01----:R-:W-:Y:S05]  /*35a0*/  ENDCOLLECTIVE ;  /* 0x000000000000791b */ /* 0x003fea0003800000 */
.L_x_2175:
[----:B------:R-:W-:Y:S02]  /*35b0*/  IMAD.MOV.U32 R15, RZ, RZ, 0x4 ;  /* 0x00000004ff0f7424 */ /* 0x000fe400078e00ff */
[----:B------:R-:W-:-:S06]  /*35c0*/  IMAD.MOV.U32 R22, RZ, RZ, R19 ;  /* 0x000000ffff167224 */ /* 0x000fcc00078e0013 */
[----:B------:R-:W-:-:S10]  /*35d0*/  DADD R22, R12, R22 ;  /* 0x000000000c167229 */ /* 0x000fd40000000016 */
[----:B------:R-:W-:-:S07]  /*35e0*/  IMAD.MOV.U32 R18, RZ, RZ, R23 ;  /* 0x000000ffff127224 */ /* 0x000fce00078e0017 */
[----:B------:R-:W-:Y:S05]  /*35f0*/  WARPSYNC.COLLECTIVE R7, `(.L_x_2176) ;  /* 0x0000000007087348 */ /* 0x000fea0003c00000 */
[----:B------:R0:W1:Y:S02]  /*3600*/  SHFL.DOWN P4, R19, R18, R15, R14 ;  /* 0x0800000f12137389 */ /* 0x000064000008000e */
[----:B01----:R-:W-:Y:S05]  /*3610*/  ENDCOLLECTIVE ;  /* 0x000000000000791b */ /* 0x003fea0003800000 */
.L_x_2176:
[----:B------:R-:W-:Y:S01]  /*3620*/  IMAD.MOV.U32 R18, RZ, RZ, R22 ;  /* 0x000000ffff127224 */ /* 0x000fe200078e0016 */
[----:B------:R-:W-:-:S07]  /*3630*/  MOV R25, R19 ;  /* 0x0000001300197202 */ /* 0x000fce0000000f00 */
[----:B------:R-:W-:Y:S05]  /*3640*/  WARPSYNC.COLLECTIVE R7, `(.L_x_2177) ;  /* 0x0000000007087348 */ /* 0x000fea0003c00000 */
[----:B------:R0:W1:Y:S02]  /*3650*/  SHFL.DOWN P4, R19, R18, R15, R14 ;  /* 0x0800000f12137389 */ /* 0x000064000008000e */
[----:B01----:R-:W-:Y:S05]  /*3660*/  ENDCOLLECTIVE ;  /* 0x000000000000791b */ /* 0x003fea0003800000 */
.L_x_2177:
[----:B------:R-:W-:Y:S01]  /*3670*/  MOV R15, 0x2 ;  /* 0x00000002000f7802 */ /* 0x000fe20000000f00 */
[----:B------:R-:W-:-:S06]  /*3680*/  IMAD.MOV.U32 R24, RZ, RZ, R19 ;  /* 0x000000ffff187224 */ /* 0x000fcc00078e0013 */
[----:B------:R-:W-:-:S10]  /*3690*/  DADD R24, R22, R24 ;  /* 0x0000000016187229 */ /* 0x000fd40000000018 */
[----:B------:R-:W-:-:S07]  /*36a0*/  IMAD.MOV.U32 R18, RZ, RZ, R25 ;  /* 0x000000ffff127224 */ /* 0x000fce00078e0019 */
[----:B------:R-:W-:Y:S05]  /*36b0*/  WARPSYNC.COLLECTIVE R7, `(.L_x_2178) ;  /* 0x0000000007087348 */ /* 0x000fea0003c00000 */
[----:B------:R0:W1:Y:S02]  /*36c0*/  SHFL.DOWN P4, R19, R18, R15, R14 ;  /* 0x0800000f12137389 */ /* 0x000064000008000e */
[----:B01----:R-:W-:Y:S05]  /*36d0*/  ENDCOLLECTIVE ;  /* 0x000000000000791b */ /* 0x003fea0003800000 */
.L_x_2178:
[----:B------:R-:W-:Y:S02]  /*36e0*/  IMAD.MOV.U32 R18, RZ, RZ, R24 ;  /* 0x000000ffff127224 */ /* 0x000fe400078e0018 */
[----:B------:R-:W-:-:S07]  /*36f0*/  IMAD.MOV.U32 R11, RZ, RZ, R19 ;  /* 0x000000ffff0b7224 */ /* 0x000fce00078e0013 */
[----:B------:R-:W-:Y:S05]  /*3700*/  WARPSYNC.COLLECTIVE R7, `(.L_x_2179) ;  /* 0x0000000007087348 */ /* 0x000fea0003c00000 */
[----:B------:R0:W1:Y:S02]  /*3710*/  SHFL.DOWN P4, R19, R18, R15, R14 ;  /* 0x0800000f12137389 */ /* 0x000064000008000e */
[----:B01----:R-:W-:Y:S05]  /*3720*/  ENDCOLLECTIVE ;  /* 0x000000000000791b */ /* 0x003fea0003800000 */
.L_x_2179:
[----:B------:R-:W-:Y:S02]  /*3730*/  IMAD.MOV.U32 R15, RZ, RZ, 0x1 ;  /* 0x00000001ff0f7424 */ /* 0x000fe400078e00ff */
[----:B------:R-:W-:-:S06]  /*3740*/  IMAD.MOV.U32 R10, RZ, RZ, R19 ;  /* 0x000000ffff0a7224 */ /* 0x000fcc00078e0013 */
[----:B------:R-:W-:-:S10]  /*3750*/  DADD R10, R24, R10 ;  /* 0x00000000180a7229 */ /* 0x000fd4000000000a */
[----:B------:R-:W-:-:S07]  /*3760*/  MOV R18, R11 ;  /* 0x0000000b00127202 */ /* 0x000fce0000000f00 */
[----:B------:R-:W-:Y:S05]  /*3770*/  WARPSYNC.COLLECTIVE R7, `(.L_x_2180) ;  /* 0x0000000007087348 */ /* 0x000fea0003c00000 */
[----:B------:R0:W1:Y:S02]  /*3780*/  SHFL.DOWN P4, R19, R18, R15, R14 ;  /* 0x0800000f12137389 */ /* 0x000064000008000e */
[----:B01----:R-:W-:Y:S05]  /*3790*/  ENDCOLLECTIVE ;  /* 0x000000000000791b */ /* 0x003fea0003800000 */
.L_x_2180:
[----:B------:R-:W-:Y:S02]  /*37a0*/  IMAD.MOV.U32 R18, RZ, RZ, R10 ;  /* 0x000000ffff127224 */ /* 0x000fe400078e000a */
[----:B------:R-:W-:-:S07]  /*37b0*/  IMAD.MOV.U32 R13, RZ, RZ, R19 ;  /* 0x000000ffff0d7224 */ /* 0x000fce00078e0013 */
[----:B------:R-:W-:Y:S05]  /*37c0*/  WARPSYNC.COLLECTIVE R7, `(.L_x_2181) ;  /* 0x0000000007087348 */ /* 0x000fea0003c00000 */
[----:B------:R0:W1:Y:S02]  /*37d0*/  SHFL.DOWN P4, R19, R18, R15, R14 ;  /* 0x0800000f12137389 */ /* 0x000064000008000e */
[----:B01----:R-:W-:Y:S05]  /*37e0*/  ENDCOLLECTIVE ;  /* 0x000000000000791b */ /* 0x003fea0003800000 */
.L_x_2181:
[----:B------:R-:W-:Y:S01]  /*37f0*/  MOV R12, R19 ;  /* 0x00000013000c7202 */ /* 0x000fe20000000f00 */
[----:B------:R-:W-:Y:S06]  /*3800*/  BRA `(.L_x_2182) ;  /* 0xffffffd400f07947 */ /* 0x000fec000383ffff */
.L_x_2103:
[----:B------:R-:W-:Y:S02]  /*3810*/  HFMA2 R14, -RZ, RZ, 0, 1.847743988037109375e-06 ;  /* 0x0000001fff0e7431 */ /* 0x000fe400000001ff */
[----:B------:R-:W-:Y:S02]  /*3820*/  IMAD.MOV.U32 R18, RZ, RZ, R21 ;  /* 0x000000ffff127224 */ /* 0x000fe400078e0015 */
[----:B------:R-:W-:Y:S02]  /*3830*/  IMAD.MOV.U32 R15, RZ, RZ, 0x10 ;  /* 0x00000010ff0f7424 */ /* 0x000fe400078e00ff */
[----:B------:R-:W-:-:S07]  /*3840*/  IMAD.MOV.U32 R7, RZ, RZ, -0x1 ;  /* 0xffffffffff077424 */ /* 0x000fce00078e00ff */
[----:B--23--:R-:W-:Y:S05]  /*3850*/  WARPSYNC.COLLECTIVE R7, `(.L_x_2183) ;  /* 0x0000000007087348 */ /* 0x00cfea0003c00000 */
[----:B------:R0:W1:Y:S02]  /*3860*/  SHFL.DOWN P4, R19, R18, R15, R14 ;  /* 0x0800000f12137389 */ /* 0x000064000008000e */
[----:B0123--:R-:W-:Y:S05]  /*3870*/  ENDCOLLECTIVE ;  /* 0x000000000000791b */ /* 0x00ffea0003800000 */
.L_x_2183:
[----:B------:R-:W-:Y:S01]  /*3880*/  MOV R18, R20 ;  /* 0x0000001400127202 */ /* 0x000fe20000000f00 */
[----:B------:R-:W-:-:S07]  /*3890*/  IMAD.MOV.U32 R23, RZ, RZ, R19 ;  /* 0x000000ffff177224 */ /* 0x000fce00078e0013 */
[----:B------:R-:W-:Y:S05]  /*38a0*/  WARPSYNC.COLLECTIVE R7, `(.L_x_2184) ;  /* 0x0000000007087348 */ /* 0x000fea0003c00000 */
[----:B------:R0:W1:Y:S02]  /*38b0*/  SHFL.DOWN P4, R19, R18, R15, R14 ;  /* 0x0800000f12137389 */ /* 0x000064000008000e */
[----:B01----:R-:W-:Y:S05]  /*38c0*/  ENDCOLLECTIVE ;  /* 0x000000000000791b */ /* 0x003fea0003800000 */
.L_x_2184:
[----:B------:R-:W-:Y:S01]  /*38d0*/  MOV R15, 0x8 ;  /* 0x00000008000f7802 */ /* 0x000fe20000000f00 */
[----:B------:R-:W-:-:S06]  /*38e0*/  IMAD.MOV.U32 R22, RZ, RZ, R19 ;  /* 0x000000ffff167224 */ /* 0x000fcc00078e0013 */
[----:B------:R-:W-:-:S10]  /*38f0*/  DADD R22, R22, R20 ;  /* 0x0000000016167229 */ /* 0x000fd40000000014 */
[----:B------:R-:W-:-:S07]  /*3900*/  IMAD.MOV.U32 R18, RZ, RZ, R23 ;  /* 0x000000ffff127224 */ /* 0x000fce00078e0017 */
[----:B------:R-:W-:Y:S05]  /*3910*/  WARPSYNC.COLLECTIVE R7, `(.L_x_2185) ;  /* 0x0000000007087348 */ /* 0x000fea0003c00000 */
[----:B------:R0:W1:Y:S02]  /*3920*/  SHFL.DOWN P4, R19, R18, R15, R14 ;  /* 0x0800000f12137389 */ /* 0x000064000008000e */
[----:B01----:R-:W-:Y:S05]  /*3930*/  ENDCOLLECTIVE ;  /* 0x000000000000791b */ /* 0x003fea0003800000 */
.L_x_2185:
[----:B------:R-:W-:Y:S02]  /*3940*/  IMAD.MOV.U32 R18, RZ, RZ, R22 ;  /* 0x000000ffff127224 */ /* 0x000fe400078e0016 */
[----:B------:R-:W-:-:S07]  /*3950*/  IMAD.MOV.U32 R25, RZ, RZ, R19 ;  /* 0x000000ffff197224 */ /* 0x000fce00078e0013 */
[----:B------:R-:W-:Y:S05]  /*3960*/  WARPSYNC.COLLECTIVE R7, `(.L_x_2186) ;  /* 0x0000000007087348 */ /* 0x000fea0003c00000 */
[----:B------:R0:W1:Y:S02]  /*3970*/  SHFL.DOWN P4, R19, R18, R15, R14 ;  /* 0x0800000f12137389 */ /* 0x000064000008000e */
[----:B01----:R-:W-:Y:S05]  /*3980*/  ENDCOLLECTIVE ;  /* 0x000000000000791b */ /* 0x003fea0003800000 */
.L_x_2186:
[----:B------:R-:W-:Y:S01]  /*3990*/  IMAD.MOV.U32 R15, RZ, RZ, 0x4 ;  /* 0x00000004ff0f7424 */ /* 0x000fe200078e00ff */
[----:B------:R-:W-:-:S06]  /*39a0*/  MOV R24, R19 ;  /* 0x0000001300187202 */ /* 0x000fcc0000000f00 */
[----:B------:R-:W-:-:S10]  /*39b0*/  DADD R24, R22, R24 ;  /* 0x0000000016187229 */ /* 0x000fd40000000018 */
[----:B------:R-:W-:-:S07]  /*39c0*/  IMAD.MOV.U32 R18, RZ, RZ, R25 ;  /* 0x000000ffff127224 */ /* 0x000fce00078e0019 */
[----:B------:R-:W-:Y:S05]  /*39d0*/  WARPSYNC.COLLECTIVE R7, `(.L_x_2187) ;  /* 0x0000000007087348 */ /* 0x000fea0003c00000 */
[----:B------:R0:W1:Y:S02]  /*39e0*/  SHFL.DOWN P4, R19, R18, R15, R14 ;  /* 0x0800000f12137389 */ /* 0x000064000008000e */
[----:B01----:R-:W-:Y:S05]  /*39f0*/  ENDCOLLECTIVE ;  /* 0x000000000000791b */ /* 0x003fea0003800000 */
.L_x_2187:
[----:B------:R-:W-:Y:S01]  /*3a00*/  IMAD.MOV.U32 R18, RZ, RZ, R24 ;  /* 0x000000ffff127224 */ /* 0x000fe200078e0018 */
[----:B------:R-:W-:-:S07]  /*3a10*/  MOV R27, R19 ;  /* 0x00000013001b7202 */ /* 0x000fce0000000f00 */
[----:B------:R-:W-:Y:S05]  /*3a20*/  WARPSYNC.COLLECTIVE R7, `(.L_x_2188) ;  /* 0x0000000007087348 */ /* 0x000fea0003c00000 */
[----:B------:R0:W1:Y:S02]  /*3a30*/  SHFL.DOWN P4, R19, R18, R15, R14 ;  /* 0x0800000f12137389 */ /* 0x000064000008000e */
[----:B01----:R-:W-:Y:S05]  /*3a40*/  ENDCOLLECTIVE ;  /* 0x000000000000791b */ /* 0x003fea0003800000 */
.L_x_2188:
[----:B------:R-:W-:Y:S02]  /*3a50*/  IMAD.MOV.U32 R15, RZ, RZ, 0x2 ;  /* 0x00000002ff0f7424 */ /* 0x000fe400078e00ff */
[----:B------:R-:W-:-:S06]  /*3a60*/  IMAD.MOV.U32 R26, RZ, RZ, R19 ;  /* 0x000000ffff1a7224 */ /* 0x000fcc00078e0013 */
[----:B------:R-:W-:-:S10]  /*3a70*/  DADD R26, R24, R26 ;  /* 0x00000000181a7229 */ /* 0x000fd4000000001a */
[----:B------:R-:W-:-:S07]  /*3a80*/  MOV R18, R27 ;  /* 0x0000001b00127202 */ /* 0x000fce0000000f00 */
[----:B------:R-:W-:Y:S05]  /*3a90*/  WARPSYNC.COLLECTIVE R7, `(.L_x_2189) ;  /* 0x0000000007087348 */ /* 0x000fea0003c00000 */
[----:B------:R0:W1:Y:S02]  /*3aa0*/  SHFL.DOWN P4, R19, R18, R15, R14 ;  /* 0x0800000f12137389 */ /* 0x000064000008000e */
[----:B01----:R-:W-:Y:S05]  /*3ab0*/  ENDCOLLECTIVE ;  /* 0x000000000000791b */ /* 0x003fea0003800000 */
.L_x_2189:
[----:B------:R-:W-:Y:S01]  /*3ac0*/  MOV R18, R26 ;  /* 0x0000001a00127202 */ /* 0x000fe20000000f00 */
[----:B------:R-:W-:-:S07]  /*3ad0*/  IMAD.MOV.U32 R21, RZ, RZ, R19 ;  /* 0x000000ffff157224 */ /* 0x000fce00078e0013 */
[----:B------:R-:W-:Y:S05]  /*3ae0*/  WARPSYNC.COLLECTIVE R7, `(.L_x_2190) ;  /* 0x0000000007087348 */ /* 0x000fea0003c00000 */
[----:B------:R0:W1:Y:S02]  /*3af0*/  SHFL.DOWN P4, R19, R18, R15, R14 ;  /* 0x0800000f12137389 */ /* 0x000064000008000e */
[----:B01----:R-:W-:Y:S05]  /*3b00*/  ENDCOLLECTIVE ;  /* 0x000000000000791b */ /* 0x003fea0003800000 */
.L_x_2190:
[----:B------:R-:W-:Y:S01]  /*3b10*/  MOV R15, 0x1 ;  /* 0x00000001000f7802 */ /* 0x000fe20000000f00 */
[----:B------:R-:W-:-:S06]  /*3b20*/  IMAD.MOV.U32 R20, RZ, RZ, R19 ;  /* 0x000000ffff147224 */ /* 0x000fcc00078e0013 */
[----:B------:R-:W-:-:S10]  /*3b30*/  DADD R20, R26, R20 ;  /* 0x000000001a147229 */ /* 0x000fd40000000014 */
[----:B------:R-:W-:-:S07]  /*3b40*/  IMAD.MOV.U32 R18, RZ, RZ, R21 ;  /* 0x000000ffff127224 */ /* 0x000fce00078e0015 */
[----:B------:R-:W-:Y:S05]  /*3b50*/  WARPSYNC.COLLECTIVE R7, `(.L_x_2191) ;  /* 0x0000000007087348 */ /* 0x000fea0003c00000 */
[----:B------:R0:W1:Y:S02]  /*3b60*/  SHFL.DOWN P4, R19, R18, R15, R14 ;  /* 0x0800000f12137389 */ /* 0x000064000008000e */
[----:B01----:R-:W-:Y:S05]  /*3b70*/  ENDCOLLECTIVE ;  /* 0x000000000000791b */ /* 0x003fea0003800000 */
.L_x_2191:
[----:B------:R-:W-:Y:S02]  /*3b80*/  IMAD.MOV.U32 R18, RZ, RZ, R20 ;  /* 0x000000ffff127224 */ /* 0x000fe400078e0014 */
[----:B------:R-:W-:-:S07]  /*3b90*/  IMAD.MOV.U32 R22, RZ, RZ, R19 ;  /* 0x000000ffff167224 */ /* 0x000fce00078e0013 */
[----:B------:R-:W-:Y:S05]  /*3ba0*/  WARPSYNC.COLLECTIVE R7, `(.L_x_2192) ;  /* 0x0000000007087348 */ /* 0x000fea0003c00000 */
[----:B------:R0:W1:Y:S02]  /*3bb0*/  SHFL.DOWN P4, R19, R18, R15, R14 ;  /* 0x0800000f12137389 */ /* 0x000064000008000e */
[----:B01----:R-:W-:Y:S05]  /*3bc0*/  ENDCOLLECTIVE ;  /* 0x000000000000791b */ /* 0x003fea0003800000 */
.L_x_2192:
[----:B------:R-:W-:Y:S05]  /*3bd0*/  BRA `(.L_x_2193) ;  /* 0xffffffd400807947 */ /* 0x000fea000383ffff */
        .weak           $__internal_10_$__cuda_sm20_div_rn_f64_full
        .type           $__internal_10_$__cuda_sm20_div_rn_f64_full,@function
        .size           $__internal_10_$__cuda_sm20_div_rn_f64_full,(.L_x_2783 - $__internal_10_$__cuda_sm20_div_rn_f64_full)
$__internal_10_$__cuda_sm20_div_rn_f64_full:
        /* <DEDUP_REMOVED lines=66> */
.L_x_2195:
        /* <DEDUP_REMOVED lines=16> */
.L_x_2198:
[----:B------:R-:W-:Y:S01]  /*4100*/  LOP3.LUT R25, R19, 0x80000, RZ, 0xfc, !PT ;  /* 0x0008000013197812 */ /* 0x000fe200078efcff */
[----:B------:R-:W-:Y:S01]  /*4110*/  IMAD.MOV.U32 R24, RZ, RZ, R18 ;  /* 0x000000ffff187224 */ /* 0x000fe200078e0012 */
[----:B------:R-:W-:Y:S06]  /*4120*/  BRA `(.L_x_2196) ;  /* 0x0000000000087947 */ /* 0x000fec0003800000 */
.L_x_2197:
[----:B------:R-:W-:Y:S01]  /*4130*/  LOP3.LUT R25, R21, 0x80000, RZ, 0xfc, !PT ;  /* 0x0008000015197812 */ /* 0x000fe200078efcff */
[----:B------:R-:W-:-:S07]  /*4140*/  IMAD.MOV.U32 R24, RZ, RZ, R20 ;  /* 0x000000ffff187224 */ /* 0x000fce00078e0014 */
.L_x_2196:
[----:B------:R-:W-:Y:S05]  /*4150*/  BSYNC.RECONVERGENT B2 ;  /* 0x0000000000027941 */ /* 0x000fea0003800200 */
.L_x_2194:
[----:B------:R-:W-:Y:S01]  /*4160*/  MOV R16, R0 ;  /* 0x0000000000107202 */ /* 0x000fe20000000f00 */
[----:B------:R-:W-:-:S04]  /*4170*/  IMAD.MOV.U32 R17, RZ, RZ, 0x0 ;  /* 0x00000000ff117424 */ /* 0x000fc800078e00ff */
[----:B------:R-:W-:Y:S05]  /*4180*/  RET.REL.NODEC R16 `(_Z30fitPartitionsBatched_OptimizedIlEvPKT_PKiS4_PiPdS6_S5_PxS6_i) ;  /* 0xffffffbc109c7950 */ /* 0x000fea0003c3ffff */
.L_x_2199:
        /* <DEDUP_REMOVED lines=15> */
.L_x_2783:


//--------------------- .text._Z20createPartitionsFastIlEviiPKfiPiS2_S2_S1_ --------------------------
	.section	.text._Z20createPartitionsFastIlEviiPKfiPiS2_S2_S1_,"ax",@progbits
	.align	128
        .global         _Z20createPartitionsFastIlEviiPKfiPiS2_S2_S1_
        .type           _Z20createPartitionsFastIlEviiPKfiPiS2_S2_S1_,@function
        .size           _Z20createPartitionsFastIlEviiPKfiPiS2_S2_S1_,(.L_x_2864 - _Z20createPartitionsFastIlEviiPKfiPiS2_S2_S1_)
        .other          _Z20createPartitionsFastIlEviiPKfiPiS2_S2_S1_,@"STO_CUDA_ENTRY STV_DEFAULT"
_Z20createPartitionsFastIlEviiPKfiPiS2_S2_S1_:
.text._Z20createPartitionsFastIlEviiPKfiPiS2_S2_S1_:
        /* <DEDUP_REMOVED lines=21> */
.L_x_2205:
        /* <DEDUP_REMOVED lines=19> */
.L_x_2201:
[----:B------:R-:W-:Y:S05]  /*0280*/  BSYNC.RECONVERGENT B0 ;  /* 0x0000000000007941 */ /* 0x000fea0003800200 */
.L_x_2200:
        /* <DEDUP_REMOVED lines=30> */
.L_x_2204:
        /* <DEDUP_REMOVED lines=21> */
.L_x_2203:
[----:B------:R-:W-:Y:S05]  /*05c0*/  BSYNC.RECONVERGENT B0 ;  /* 0x0000000000007941 */ /* 0x000fea0003800200 */
.L_x_2202:
[----:B------:R-:W-:Y:S05]  /*05d0*/  @!P0 BRA `(.L_x_2205) ;  /* 0xfffffff800dc8947 */ /* 0x000fea000383ffff */
[----:B------:R-:W-:Y:S05]  /*05e0*/  EXIT ;  /* 0x000000000000794d */ /* 0x000fea0003800000 */
.L_x_2206:
        /* <DEDUP_REMOVED lines=9> */
.L_x_2864:


//--------------------- .text._Z23analyzeDataVarianceFastIlEvPKT_iiPfi --------------------------
	.section	.text._Z23analyzeDataVarianceFastIlEvPKT_iiPfi,"ax",@progbits
	.align	128
        .global         _Z23analyzeDataVarianceFastIlEvPKT_iiPfi
        .type           _Z23analyzeDataVarianceFastIlEvPKT_iiPfi,@function
        .size           _Z23analyzeDataVarianceFastIlEvPKT_iiPfi,(.L_x_2784 - _Z23analyzeDataVarianceFastIlEvPKT_iiPfi)
        .other          _Z23analyzeDataVarianceFastIlEvPKT_iiPfi,@"STO_CUDA_ENTRY STV_DEFAULT"
_Z23analyzeDataVarianceFastIlEvPKT_iiPfi:
.text._Z23analyzeDataVarianceFastIlEvPKT_iiPfi:
        /* <DEDUP_REMOVED lines=10> */
.L_x_2216:
        /* <DEDUP_REMOVED lines=19> */
.L_x_2210:
        /* <DEDUP_REMOVED lines=19> */
.L_x_2209:
[----:B0--3--:R-:W-:Y:S05]  /*0300*/  BSYNC.RECONVERGENT B0 ;  /* 0x0000000000007941 */ /* 0x009fea0003800200 */
.L_x_2208:
        /* <DEDUP_REMOVED lines=56> */
[----:B--2---:R-:W-:Y:S05]  /*0690*/  CALL.REL.NOINC `($__internal_11_$__cuda_sm20_div_rn_f64_full) ;  /* 0x0000000000907944 */ /* 0x004fea0003c00000 */
[----:B------:R-:W-:Y:S02]  /*06a0*/  IMAD.MOV.U32 R2, RZ, RZ, R20 ;  /* 0x000000ffff027224 */ /* 0x000fe400078e0014 */
[----:B------:R-:W-:-:S07]  /*06b0*/  IMAD.MOV.U32 R3, RZ, RZ, R21 ;  /* 0x000000ffff037224 */ /* 0x000fce00078e0015 */
.L_x_2213:
[----:B------:R-:W-:Y:S05]  /*06c0*/  BSYNC.RECONVERGENT B1 ;  /* 0x0000000000017941 */ /* 0x000fea0003800200 */
.L_x_2212:
        /* <DEDUP_REMOVED lines=23> */
.L_x_2215:
[----:B------:R-:W-:Y:S05]  /*0840*/  BSYNC.RECONVERGENT B1 ;  /* 0x0000000000017941 */ /* 0x000fea0003800200 */
.L_x_2214:
[----:B------:R-:W-:-:S10]  /*0850*/  DFMA R2, -R12, R12, R2 ;  /* 0x0000000c0c02722b */ /* 0x000fd40000000102 */
[----:B------:R-:W0:Y:S02]  /*0860*/  F2F.F32.F64 R3, R2 ;  /* 0x0000000200037310 */ /* 0x000e240000301000 */
[----:B0-----:R0:W-:Y:S02]  /*0870*/  REDG.E.ADD.F32.FTZ.RN.STRONG.GPU desc[UR6][R10.64], R3 ;  /* 0x000000030a0079a6 */ /* 0x0011e4000c12f306 */
.L_x_2211:
[----:B------:R-:W-:Y:S05]  /*0880*/  BSYNC.RECONVERGENT B0 ;  /* 0x0000000000007941 */ /* 0x000fea0003800200 */
.L_x_2207:
[----:B------:R-:W4:Y:S01]  /*0890*/  LDCU UR4, c[0x0][0x398] ;  /* 0x00007300ff0477ac */ /* 0x000f220008000800 */
[----:B--2---:R-:W-:-:S05]  /*08a0*/  IMAD.IADD R26, R5, 0x1, R26 ;  /* 0x00000001051a7824 */ /* 0x004fca00078e021a */
[----:B----4-:R-:W-:-:S13]  /*08b0*/  ISETP.GE.AND P0, PT, R26, UR4, PT ;  /* 0x000000041a007c0c */ /* 0x010fda000bf06270 */
[----:B------:R-:W-:Y:S05]  /*08c0*/  @!P0 BRA `(.L_x_2216) ;  /* 0xfffffff400f48947 */ /* 0x000fea000383ffff */
[----:B0--3--:R-:W-:Y:S05]  /*08d0*/  EXIT ;  /* 0x000000000000794d */ /* 0x009fea0003800000 */
        .weak           $__internal_11_$__cuda_sm20_div_rn_f64_full
        .type           $__internal_11_$__cuda_sm20_div_rn_f64_full,@function
        .size           $__internal_11_$__cuda_sm20_div_rn_f64_full,(.L_x_2784 - $__internal_11_$__cuda_sm20_div_rn_f64_full)
$__internal_11_$__cuda_sm20_div_rn_f64_full:
        /* <DEDUP_REMOVED lines=66> */
.L_x_2218:
        /* <DEDUP_REMOVED lines=16> */
.L_x_2221:
[----:B------:R-:W-:Y:S01]  /*0e00*/  LOP3.LUT R21, R15, 0x80000, RZ, 0xfc, !PT ;  /* 0x000800000f157812 */ /* 0x000fe200078efcff */
[----:B------:R-:W-:Y:S01]  /*0e10*/  IMAD.MOV.U32 R20, RZ, RZ, R14 ;  /* 0x000000ffff147224 */ /* 0x000fe200078e000e */
[----:B------:R-:W-:Y:S06]  /*0e20*/  BRA `(.L_x_2219) ;  /* 0x0000000000087947 */ /* 0x000fec0003800000 */
.L_x_2220:
[----:B------:R-:W-:Y:S01]  /*0e30*/  LOP3.LUT R21, R17, 0x80000, RZ, 0xfc, !PT ;  /* 0x0008000011157812 */ /* 0x000fe200078efcff */
[----:B------:R-:W-:-:S07]  /*0e40*/  IMAD.MOV.U32 R20, RZ, RZ, R16 ;  /* 0x000000ffff147224 */ /* 0x000fce00078e0010 */
.L_x_2219:
[----:B------:R-:W-:Y:S05]  /*0e50*/  BSYNC.RECONVERGENT B2 ;  /* 0x0000000000027941 */ /* 0x000fea0003800200 */
.L_x_2217:
[----:B------:R-:W-:Y:S02]  /*0e60*/  IMAD.MOV.U32 R12, RZ, RZ, R0 ;  /* 0x000000ffff0c7224 */ /* 0x000fe400078e0000 */
[----:B------:R-:W-:-:S04]  /*0e70*/  IMAD.MOV.U32 R13, RZ, RZ, 0x0 ;  /* 0x00000000ff0d7424 */ /* 0x000fc800078e00ff */
[----:B------:R-:W-:Y:S05]  /*0e80*/  RET.REL.NODEC R12 `(_Z23analyzeDataVarianceFastIlEvPKT_iiPfi) ;  /* 0xfffffff00c5c7950 */ /* 0x000fea0003c3ffff */
.L_x_2222:
        /* <DEDUP_REMOVED lines=15> */
.L_x_2784:


//--------------------- .text._Z24directRandomAccessKernelIiEvPKiS1_S1_PKdS1_PKlPKjS1_PT_ii --------------------------
	.section	.text._Z24directRandomAccessKernelIiEvPKiS1_S1_PKdS1_PKlPKjS1_PT_ii,"ax",@progbits
	.align	128
        .global         _Z24directRandomAccessKernelIiEvPKiS1_S1_PKdS1_PKlPKjS1_PT_ii
        .type           _Z24directRandomAccessKernelIiEvPKiS1_S1_PKdS1_PKlPKjS1_PT_ii,@function
        .size           _Z24directRandomAccessKernelIiEvPKiS1_S1_PKdS1_PKlPKjS1_PT_ii,(.L_x_2866 - _Z24directRandomAccessKernelIiEvPKiS1_S1_PKdS1_PKlPKjS1_PT_ii)
        .other          _Z24directRandomAccessKernelIiEvPKiS1_S1_PKdS1_PKlPKjS1_PT_ii,@"STO_CUDA_ENTRY STV_DEFAULT"
_Z24directRandomAccessKernelIiEvPKiS1_S1_PKdS1_PKlPKjS1_PT_ii:
.text._Z24directRandomAccessKernelIiEvPKiS1_S1_PKdS1_PKlPKjS1_PT_ii:
        /* <DEDUP_REMOVED lines=21> */
.L_x_2226:
        /* <DEDUP_REMOVED lines=18> */
.L_x_2224:
        /* <DEDUP_REMOVED lines=68> */
.L_x_2227:
[----:B-----5:R-:W0:Y:S02]  /*06b0*/  LDC.64 R2, c[0x0][0x3c0] ;  /* 0x0000f000ff027b82 */ /* 0x020e240000000a00 */
[----:B0-----:R-:W-:-:S05]  /*06c0*/  IMAD.WIDE R2, R0, 0x4, R2 ;  /* 0x0000000400027825 */ /* 0x001fca00078e0202 */
[----:B------:R-:W-:Y:S01]  /*06d0*/  STG.E desc[UR8][R2.64], RZ ;  /* 0x000000ff02007986 */ /* 0x000fe2000c101908 */
[----:B------:R-:W-:Y:S05]  /*06e0*/  EXIT ;  /* 0x000000000000794d */ /* 0x000fea0003800000 */
.L_x_2225:
[----:B------:R-:W-:Y:S05]  /*06f0*/  BSYNC.RECONVERGENT B0 ;  /* 0x0000000000007941 */ /* 0x000fea0003800200 */
.L_x_2223:
        /* <DEDUP_REMOVED lines=48> */
.L_x_2231:
        /* <DEDUP_REMOVED lines=9> */
.L_x_2234:
        /* <DEDUP_REMOVED lines=21> */
.L_x_2233:
[----:B------:R-:W-:-:S07]  /*0be0*/  IMAD.MOV.U32 R9, RZ, RZ, R13 ;  /* 0x000000ffff097224 */ /* 0x000fce00078e000d */
.L_x_2232:
[----:B------:R-:W-:Y:S05]  /*0bf0*/  BSYNC.RECONVERGENT B0 ;  /* 0x0000000000007941 */ /* 0x000fea0003800200 */
.L_x_2230:
[----:B------:R-:W0:Y:S02]  /*0c00*/  LDC.64 R2, c[0x0][0x3c0] ;  /* 0x0000f000ff027b82 */ /* 0x000e240000000a00 */
[----:B0-----:R-:W-:-:S05]  /*0c10*/  IMAD.WIDE R2, R0, 0x4, R2 ;  /* 0x0000000400027825 */ /* 0x001fca00078e0202 */
[----:B------:R-:W-:Y:S01]  /*0c20*/  STG.E desc[UR8][R2.64], R9 ;  /* 0x0000000902007986 */ /* 0x000fe2000c101908 */
[----:B------:R-:W-:Y:S05]  /*0c30*/  EXIT ;  /* 0x000000000000794d */ /* 0x000fea0003800000 */
.L_x_2229:
[----:B------:R-:W0:Y:S02]  /*0c40*/  LDC.64 R2, c[0x0][0x3c0] ;  /* 0x0000f000ff027b82 */ /* 0x000e240000000a00 */
[----:B0-----:R-:W-:-:S05]  /*0c50*/  IMAD.WIDE R2, R0, 0x4, R2 ;  /* 0x0000000400027825 */ /* 0x001fca00078e0202 */
[----:B------:R-:W-:Y:S01]  /*0c60*/  STG.E desc[UR8][R2.64], RZ ;  /* 0x000000ff02007986 */ /* 0x000fe2000c101908 */
[----:B------:R-:W-:Y:S05]  /*0c70*/  EXIT ;  /* 0x000000000000794d */ /* 0x000fea0003800000 */
.L_x_2228:
        /* <DEDUP_REMOVED lines=47> */
.L_x_2237:
        /* <DEDUP_REMOVED lines=42> */
.L_x_2239:
[----:B------:R-:W-:-:S05]  /*1210*/  IMAD.MOV.U32 R3, RZ, RZ, -0x1 ;  /* 0xffffffffff037424 */ /* 0x000fca00078e00ff */
[----:B------:R-:W-:-:S04]  /*1220*/  SHF.L.U32 R3, R3, R14, RZ ;  /* 0x0000000e03037219 */ /* 0x000fc800000006ff */
[----:B-----5:R-:W-:-:S04]  /*1230*/  LOP3.LUT R3, R13, R3, RZ, 0x30, !PT ;  /* 0x000000030d037212 */ /* 0x020fc800078e30ff */
[CC--:B------:R-:W-:Y:S02]  /*1240*/  SHF.L.U32 R6, R3.reuse, R8.reuse, RZ ;  /* 0x0000000803067219 */ /* 0x0c0fe400000006ff */
[----:B------:R-:W-:Y:S02]  /*1250*/  SHF.L.U64.HI R8, R3, R8, RZ ;  /* 0x0000000803087219 */ /* 0x000fe400000102ff */
[----:B------:R-:W-:-:S07]  /*1260*/  LOP3.LUT R3, R6, R9, RZ, 0xfc, !PT ;  /* 0x0000000906037212 */ /* 0x000fce00078efcff */
.L_x_2240:
[----:B------:R-:W-:Y:S05]  /*1270*/  BSYNC.RECONVERGENT B1 ;  /* 0x0000000000017941 */ /* 0x000fea0003800200 */
.L_x_2238:
[----:B------:R-:W-:-:S13]  /*1280*/  ISETP.GT.U32.AND P0, PT, R2, 0x3f, PT ;  /* 0x0000003f0200780c */ /* 0x000fda0003f04070 */
[----:B------:R-:W-:Y:S02]  /*1290*/  @!P0 VIADD R6, R2, 0xffffffff ;  /* 0xffffffff02068836 */ /* 0x000fe40000000000 */
[----:B------:R-:W-:-:S03]  /*12a0*/  @!P0 IMAD.MOV.U32 R7, RZ, RZ, -0x1 ;  /* 0xffffffffff078424 */ /* 0x000fc600078e00ff */
[----:B------:R-:W-:Y:S02]  /*12b0*/  @!P0 SHF.R.U64 R8, R3, R6, R8 ;  /* 0x0000000603088219 */ /* 0x000fe40000001208 */
[----:B------:R-:W-:-:S03]  /*12c0*/  @!P0 SHF.L.U32 R2, R7, R2, RZ ;  /* 0x0000000207028219 */ /* 0x000fc600000006ff */
[----:B------:R-:W-:-:S05]  /*12d0*/  @!P0 IMAD.MOV R8, RZ, RZ, -R8 ;  /* 0x000000ffff088224 */ /* 0x000fca00078e0a08 */
[----:B------:R-:W-:-:S07]  /*12e0*/  @!P0 LOP3.LUT R3, R3, R2, R8, 0xf8, !PT ;  /* 0x0000000203038212 */ /* 0x000fce00078ef808 */
.L_x_2236:
[----:B------:R-:W-:Y:S05]  /*12f0*/  BSYNC.RECONVERGENT B0 ;  /* 0x0000000000007941 */ /* 0x000fea0003800200 */
.L_x_2235:
[----:B------:R-:W-:Y:S01]  /*1300*/  UMOV UR4, 0xffc00000 ;  /* 0xffc0000000047882 */ /* 0x000fe20000000000 */
[----:B------:R-:W-:Y:S01]  /*1310*/  UMOV UR5, 0x41dfffff ;  /* 0x41dfffff00057882 */ /* 0x000fe20000000000 */
[----:B------:R-:W-:Y:S01]  /*1320*/  IMAD.MOV.U32 R2, RZ, RZ, R5 ;  /* 0x000000ffff027224 */ /* 0x000fe200078e0005 */
[----:B------:R-:W-:Y:S01]  /*1330*/  DSETP.MIN.AND P0, P1, R4, UR4, PT ;  /* 0x0000000404007e2a */ /* 0x000fe2000b900000 */
[----:B------:R-:W-:Y:S01]  /*1340*/  UMOV UR6, UR5 ;  /* 0x0000000500067c82 */ /* 0x000fe20008000000 */
[----:B------:R-:W-:-:S04]  /*1350*/  IMAD.MOV.U32 R6, RZ, RZ, 0x80000 ;  /* 0x00080000ff067424 */ /* 0x000fc800078e00ff */
[----:B------:R-:W-:Y:S01]  /*1360*/  FSEL R7, R2, UR6, P0 ;  /* 0x0000000602077c08 */ /* 0x000fe20008000000 */
[----:B------:R-:W-:Y:S01]  /*1370*/  IMAD.U32 R2, RZ, RZ, UR6 ;  /* 0x00000006ff027e24 */ /* 0x000fe2000f8e00ff */
[----:B------:R-:W-:-:S06]  /*1380*/  SEL R4, R4, UR4, P0 ;  /* 0x0000000404047c07 */ /* 0x000fcc0008000000 */
[----:B------:R-:W-:-:S05]  /*1390*/  @P1 LOP3.LUT R7, R2, 0x80000, RZ, 0xfc, !PT ;  /* 0x0008000002071812 */ /* 0x000fca00078efcff */
[----:B------:R-:W-:Y:S02]  /*13a0*/  IMAD.MOV.U32 R5, RZ, RZ, R7 ;  /* 0x000000ffff057224 */ /* 0x000fe400078e0007 */
[----:B------:R-:W-:Y:S02]  /*13b0*/  IMAD.MOV.U32 R7, RZ, RZ, 0x3fe00000 ;  /* 0x3fe00000ff077424 */ /* 0x000fe400078e00ff */
[----:B------:R-:W-:Y:S02]  /*13c0*/  IMAD.MOV.U32 R2, RZ, RZ, R5 ;  /* 0x000000ffff027224 */ /* 0x000fe400078e0005 */
[----:B------:R-:W-:-:S06]  /*13d0*/  DSETP.MAX.AND P0, P1, R4, -2.14748364800000000000e+09, PT ;  /* 0xc1e000000400742a */ /* 0x000fcc000390f000 */
[----:B------:R-:W-:Y:S02]  /*13e0*/  FSEL R9, R2, -28, P0 ;  /* 0xc1e0000002097808 */ /* 0x000fe40000000000 */
[----:B------:R-:W-:-:S06]  /*13f0*/  SEL R4, R4, RZ, P0 ;  /* 0x000000ff04047207 */ /* 0x000fcc0000000000 */
[----:B------:R-:W-:Y:S01]  /*1400*/  @P1 LOP3.LUT R9, R6, 0xc1e00000, RZ, 0xfc, !PT ;  /* 0xc1e0000006091812 */ /* 0x000fe200078efcff */
[----:B------:R-:W-:-:S04]  /*1410*/  IMAD.MOV.U32 R6, RZ, RZ, RZ ;  /* 0x000000ffff067224 */ /* 0x000fc800078e00ff */
[----:B------:R-:W-:Y:S02]  /*1420*/  IMAD.MOV.U32 R5, RZ, RZ, R9 ;  /* 0x000000ffff057224 */ /* 0x000fe400078e0009 */
[----:B------:R-:W0:Y:S03]  /*1430*/  LDC.64 R8, c[0x0][0x3c0] ;  /* 0x0000f000ff087b82 */ /* 0x000e260000000a00 */
[----:B------:R-:W-:-:S06]  /*1440*/  LOP3.LUT R7, R7, 0x80000000, R5, 0xb8, !PT ;  /* 0x8000000007077812 */ /* 0x000fcc00078eb805 */
[----:B------:R-:W-:-:S10]  /*1450*/  DADD.RZ R4, R4, R6 ;  /* 0x0000000004047229 */ /* 0x000fd4000000c006 */
[----:B------:R-:W1:Y:S01]  /*1460*/  F2I.F64.TRUNC R4, R4 ;  /* 0x0000000400047311 */ /* 0x000e62000030d100 */
[----:B0-----:R-:W-:-:S04]  /*1470*/  IMAD.WIDE R8, R0, 0x4, R8 ;  /* 0x0000000400087825 */ /* 0x001fc800078e0208 */
[----:B-1----:R-:W-:-:S05]  /*1480*/  IMAD.IADD R3, R4, 0x1, R3 ;  /* 0x0000000104037824 */ /* 0x002fca00078e0203 */
[----:B------:R-:W-:Y:S01]  /*1490*/  STG.E desc[UR8][R8.64], R3 ;  /* 0x0000000308007986 */ /* 0x000fe2000c101908 */
[----:B------:R-:W-:Y:S05]  /*14a0*/  EXIT ;  /* 0x000000000000794d */ /* 0x000fea0003800000 */
.L_x_2241:
        /* <DEDUP_REMOVED lines=13> */
.L_x_2866:


//--------------------- .text._Z39decompressFullFile_WorkStealingAdvancedIiEvPK14CompressedDataIT_EPS1_iPi --------------------------
	.section	.text._Z39decompressFullFile_WorkStealingAdvancedIiEvPK14CompressedDataIT_EPS1_iPi,"ax",@progbits
	.align	128
        .global         _Z39decompressFullFile_WorkStealingAdvancedIiEvPK14CompressedDataIT_EPS1_iPi
        .type           _Z39decompressFullFile_WorkStealingAdvancedIiEvPK14CompressedDataIT_EPS1_iPi,@function
        .size           _Z39decompressFullFile_WorkStealingAdvancedIiEvPK14CompressedDataIT_EPS1_iPi,(.L_x_2867 - _Z39decompressFullFile_WorkStealingAdvancedIiEvPK14CompressedDataIT_EPS1_iPi)
        .other          _Z39decompressFullFile_WorkStealingAdvancedIiEvPK14CompressedDataIT_EPS1_iPi,@"STO_CUDA_ENTRY STV_DEFAULT"
_Z39decompressFullFile_WorkStealingAdvancedIiEvPK14CompressedDataIT_EPS1_iPi:
.text._Z39decompressFullFile_WorkStealingAdvancedIiEvPK14CompressedDataIT_EPS1_iPi:
        /* <DEDUP_REMOVED lines=17> */
.L_x_2300:
        /* <DEDUP_REMOVED lines=12> */
.L_x_2245:
        /* <DEDUP_REMOVED lines=26> */
.L_x_2244:
[----:B------:R-:W-:Y:S05]  /*0370*/  BSYNC.RECONVERGENT B0 ;  /* 0x0000000000007941 */ /* 0x000fea0003800200 */
.L_x_2243:
[----:B------:R-:W-:Y:S02]  /*0380*/  ISETP.GE.AND P0, PT, R21, 0x8, PT ;  /* 0x000000081500780c */ /* 0x000fe40003f06270 */
[C---:B------:R-:W-:Y:S01]  /*0390*/  ISETP.LT.U32.AND P1, PT, R23.reuse, 0x7, PT ;  /* 0x000000071700780c */ /* 0x040fe20003f21070 */
[----:B------:R-:W-:-:S12]  /*03a0*/  VIADD R23, R23, 0x1 ;  /* 0x0000000117177836 */ /* 0x000fd80000000000 */
[----:B------:R-:W-:Y:S05]  /*03b0*/  @!P0 BRA P1, `(.L_x_2245) ;  /* 0xfffffffc00848947 */ /* 0x000fea000083ffff */
.L_x_2242:
        /* <DEDUP_REMOVED lines=38> */
.L_x_2250:
        /* <DEDUP_REMOVED lines=13> */
.L_x_2249:
[----:B------:R-:W-:-:S04]  /*06f0*/  UISETP.NE.U32.AND UP0, UPT, UR8, URZ, UPT ;  /* 0x000000ff0800728c */ /* 0x000fc8000bf05070 */
[----:B------:R-:W-:-:S09]  /*0700*/  UISETP.NE.AND.EX UP0, UPT, UR9, URZ, UPT, UP0 ;  /* 0x000000ff0900728c */ /* 0x000fd2000bf05300 */
[----:B------:R-:W-:Y:S05]  /*0710*/  BRA.U !UP0, `(.L_x_2251) ;  /* 0x00000005083c7547 */ /* 0x000fea000b800000 */
[----:B------:R-:W-:-:S04]  /*0720*/  LEA R18, P0, R23, R12, 0x3 ;  /* 0x0000000c17127211 */ /* 0x000fc800078018ff */
[----:B------:R-:W-:-:S09]  /*0730*/  LEA.HI.X R19, R23, R13, R16, 0x3, P0 ;  /* 0x0000000d17137211 */ /* 0x000fd200000f1c10 */
.L_x_2257:
        /* <DEDUP_REMOVED lines=23> */
.L_x_2255:
        /* <DEDUP_REMOVED lines=22> */
.L_x_2254:
[----:B------:R-:W-:Y:S01]  /*0a10*/  IMAD.MOV.U32 R23, RZ, RZ, R33 ;  /* 0x000000ffff177224 */ /* 0x000fe200078e0021 */
[----:B------:R-:W-:Y:S06]  /*0a20*/  BRA `(.L_x_2256) ;  /* 0x00000000005c7947 */ /* 0x000fec0003800000 */
.L_x_2253:
        /* <DEDUP_REMOVED lines=23> */
.L_x_2256:
[----:B------:R-:W2:Y:S02]  /*0ba0*/  LDC.64 R26, c[0x0][0x388] ;  /* 0x0000e200ff1a7b82 */ /* 0x000ea40000000a00 */
[----:B--2---:R-:W-:-:S05]  /*0bb0*/  IMAD.WIDE R26, R16, 0x4, R26 ;  /* 0x00000004101a7825 */ /* 0x004fca00078e021a */
[----:B------:R3:W-:Y:S02]  /*0bc0*/  STG.E desc[UR12][R26.64], R23 ;  /* 0x000000171a007986 */ /* 0x0007e4000c10190c */
.L_x_2252:
[----:B------:R-:W-:-:S05]  /*0bd0*/  VIADD R21, R21, 0x20 ;  /* 0x0000002015157836 */ /* 0x000fca0000000000 */
[----:B------:R-:W-:-:S13]  /*0be0*/  ISETP.GE.AND P0, PT, R21, R22, PT ;  /* 0x000000161500720c */ /* 0x000fda0003f06270 */
[----:B------:R-:W-:Y:S05]  /*0bf0*/  @!P0 BRA `(.L_x_2257) ;  /* 0xfffffff800d08947 */ /* 0x000fea000383ffff */
[----:B------:R-:W-:Y:S05]  /*0c00*/  BRA `(.L_x_2247) ;  /* 0x00000008007c7947 */ /* 0x000fea0003800000 */
.L_x_2251:
[----:B------:R-:W2:Y:S08]  /*0c10*/  LDC R16, c[0x0][0x390] ;  /* 0x0000e400ff107b82 */ /* 0x000eb00000000800 */
[----:B------:R-:W3:Y:S02]  /*0c20*/  LDC.64 R18, c[0x0][0x388] ;  /* 0x0000e200ff127b82 */ /* 0x000ee40000000a00 */
.L_x_2258:
        /* <DEDUP_REMOVED lines=9> */
.L_x_2248:
        /* <DEDUP_REMOVED lines=10> */
.L_x_2266:
[----:B---3--:R-:W-:-:S05]  /*0d60*/  IMAD.IADD R30, R24, 0x1, R21 ;  /* 0x00000001181e7824 */ /* 0x008fca00078e0215 */
[----:B-1----:R-:W-:-:S13]  /*0d70*/  ISETP.GE.AND P0, PT, R30, UR15, PT ;  /* 0x0000000f1e007c0c */ /* 0x002fda000bf06270 */
[----:B------:R-:W-:Y:S05]  /*0d80*/  @P0 BRA `(.L_x_2260) ;  /* 0x0000000800080947 */ /* 0x000fea0003800000 */
[----:B------:R-:W-:Y:S01]  /*0d90*/  ISETP.NE.U32.AND P0, PT, RZ, UR10, PT ;  /* 0x0000000aff007c0c */ /* 0x000fe2000bf05070 */
[----:B------:R-:W-:-:S03]  /*0da0*/  IMAD.MOV.U32 R35, RZ, RZ, 0x8 ;  /* 0x00000008ff237424 */ /* 0x000fc600078e00ff */
[----:B------:R-:W-:-:S13]  /*0db0*/  ISETP.NE.AND.EX P0, PT, RZ, UR11, PT, P0 ;  /* 0x0000000bff007c0c */ /* 0x000fda000bf05300 */
[----:B------:R-:W-:-:S05]  /*0dc0*/  @P0 IMAD.WIDE R34, R30, R35, UR10 ;  /* 0x0000000a1e220e25 */ /* 0x000fca000f8e0223 */
[----:B------:R1:W5:Y:S01]  /*0dd0*/  @P0 LD.E R31, desc[UR12][R34.64] ;  /* 0x0000000c221f0980 */ /* 0x000362000c101900 */
[----:B--2---:R-:W2:Y:S01]  /*0de0*/  I2F.F64.U32 R26, R21 ;  /* 0x00000015001a7312 */ /* 0x004ea20000201800 */
[----:B------:R-:W-:Y:S01]  /*0df0*/  ISETP.NE.AND P1, PT, R25, 0x2, PT ;  /* 0x000000021900780c */ /* 0x000fe20003f25270 */
[----:B------:R-:W-:Y:S01]  /*0e00*/  UMOV UR4, 0xffc00000 ;  /* 0xffc0000000047882 */ /* 0x000fe20000000000 */
[----:B------:R-:W-:Y:S02]  /*0e10*/  UMOV UR5, 0x41dfffff ;  /* 0x41dfffff00057882 */ /* 0x000fe40000000000 */
[----:B------:R-:W-:Y:S01]  /*0e20*/  UMOV UR7, UR5 ;  /* 0x0000000500077c82 */ /* 0x000fe20008000000 */
[----:B--2--5:R-:W-:Y:S02]  /*0e30*/  DFMA R28, R16, R26, R18 ;  /* 0x0000001a101c722b */ /* 0x024fe40000000012 */
[----:B------:R-:W-:-:S08]  /*0e40*/  DMUL R32, R26, R14 ;  /* 0x0000000e1a207228 */ /* 0x000fd00000000000 */
[----:B------:R-:W-:-:S10]  /*0e50*/  DFMA R32, R26, R32, R28 ;  /* 0x000000201a20722b */ /* 0x000fd4000000001c */
[----:B------:R-:W-:Y:S01]  /*0e60*/  FSEL R26, R32, R28, !P1 ;  /* 0x0000001c201a7208 */ /* 0x000fe20004800000 */
[----:B------:R-:W-:Y:S01]  /*0e70*/  IMAD.U32 R32, RZ, RZ, UR7 ;  /* 0x00000007ff207e24 */ /* 0x000fe2000f8e00ff */
[----:B------:R-:W-:-:S05]  /*0e80*/  FSEL R27, R33, R29, !P1 ;  /* 0x0000001d211b7208 */ /* 0x000fca0004800000 */
[----:B------:R-:W-:Y:S01]  /*0e90*/  IMAD.MOV.U32 R28, RZ, RZ, R27 ;  /* 0x000000ffff1c7224 */ /* 0x000fe200078e001b */
[----:B------:R-:W-:-:S06]  /*0ea0*/  DSETP.MIN.AND P1, P2, R26, UR4, PT ;  /* 0x000000041a007e2a */ /* 0x000fcc000ba20000 */
[----:B------:R-:W-:Y:S02]  /*0eb0*/  FSEL R29, R28, UR7, P1 ;  /* 0x000000071c1d7c08 */ /* 0x000fe40008800000 */
[----:B------:R-:W-:-:S06]  /*0ec0*/  SEL R26, R26, UR4, P1 ;  /* 0x000000041a1a7c07 */ /* 0x000fcc0008800000 */
[----:B------:R-:W-:-:S05]  /*0ed0*/  @P2 LOP3.LUT R29, R32, 0x80000, RZ, 0xfc, !PT ;  /* 0x00080000201d2812 */ /* 0x000fca00078efcff */
[----:B------:R-:W-:Y:S02]  /*0ee0*/  IMAD.MOV.U32 R27, RZ, RZ, R29 ;  /* 0x000000ffff1b7224 */ /* 0x000fe400078e001d */
[----:B------:R-:W-:Y:S02]  /*0ef0*/  IMAD.MOV.U32 R29, RZ, RZ, 0x80000 ;  /* 0x00080000ff1d7424 */ /* 0x000fe400078e00ff */
[----:B------:R-:W-:Y:S02]  /*0f00*/  IMAD.MOV.U32 R28, RZ, RZ, R27 ;  /* 0x000000ffff1c7224 */ /* 0x000fe400078e001b */
[----:B------:R-:W-:-:S06]  /*0f10*/  DSETP.MAX.AND P1, P2, R26, -2.14748364800000000000e+09, PT ;  /* 0xc1e000001a00742a */ /* 0x000fcc0003a2f000 */
[----:B------:R-:W-:Y:S01]  /*0f20*/  FSEL R33, R28, -28, P1 ;  /* 0xc1e000001c217808 */ /* 0x000fe20000800000 */
[----:B------:R-:W-:Y:S01]  /*0f30*/  IMAD.MOV.U32 R28, RZ, RZ, RZ ;  /* 0x000000ffff1c7224 */ /* 0x000fe200078e00ff */
[----:B------:R-:W-:-:S06]  /*0f40*/  SEL R26, R26, RZ, P1 ;  /* 0x000000ff1a1a7207 */ /* 0x000fcc0000800000 */
[----:B------:R-:W-:Y:S01]  /*0f50*/  @P2 LOP3.LUT R33, R29, 0xc1e00000, RZ, 0xfc, !PT ;  /* 0xc1e000001d212812 */ /* 0x000fe200078efcff */
[----:B------:R-:W-:-:S04]  /*0f60*/  IMAD.MOV.U32 R29, RZ, RZ, 0x3fe00000 ;  /* 0x3fe00000ff1d7424 */ /* 0x000fc800078e00ff */
[----:B------:R-:W-:-:S05]  /*0f70*/  IMAD.MOV.U32 R27, RZ, RZ, R33 ;  /* 0x000000ffff1b7224 */ /* 0x000fca00078e0021 */
[----:B------:R-:W-:-:S06]  /*0f80*/  LOP3.LUT R29, R29, 0x80000000, R27, 0xb8, !PT ;  /* 0x800000001d1d7812 */ /* 0x000fcc00078eb81b */
[----:B------:R-:W-:-:S10]  /*0f90*/  DADD.RZ R32, R26, R28 ;  /* 0x000000001a207229 */ /* 0x000fd4000000c01c */
[----:B------:R1:W2:Y:S01]  /*0fa0*/  F2I.F64.TRUNC R32, R32 ;  /* 0x0000002000207311 */ /* 0x0002a2000030d100 */
[----:B------:R-:W-:Y:S05]  /*0fb0*/  @P0 BRA `(.L_x_2261) ;  /* 0x0000000400600947 */ /* 0x000fea0003800000 */
[----:B------:R-:W-:Y:S01]  /*0fc0*/  UISETP.NE.U32.AND UP0, UPT, UR8, URZ, UPT ;  /* 0x000000ff0800728c */ /* 0x000fe2000bf05070 */
[----:B------:R-:W-:-:S03]  /*0fd0*/  IMAD.MOV.U32 R31, RZ, RZ, RZ ;  /* 0x000000ffff1f7224 */ /* 0x000fc600078e00ff */
[----:B------:R-:W-:-:S09]  /*0fe0*/  UISETP.NE.AND.EX UP0, UPT, UR9, URZ, UPT, UP0 ;  /* 0x000000ff0900728c */ /* 0x000fd2000bf05300 */
[----:B------:R-:W-:Y:S05]  /*0ff0*/  BRA.U !UP0, `(.L_x_2261) ;  /* 0x0000000508507547 */ /* 0x000fea000b800000 */
[----:B-1----:R-:W-:-:S06]  /*1000*/  IMAD.WIDE R34, R23, 0x4, R10 ;  /* 0x0000000417227825 */ /* 0x002fcc00078e020a */
        /* <DEDUP_REMOVED lines=30> */
.L_x_2262:
        /* <DEDUP_REMOVED lines=39> */
.L_x_2264:
[----:B------:R-:W-:-:S05]  /*1460*/  IMAD.MOV.U32 R26, RZ, RZ, -0x1 ;  /* 0xffffffffff1a7424 */ /* 0x000fca00078e00ff */
[----:B------:R-:W-:-:S04]  /*1470*/  SHF.L.U32 R26, R26, R39, RZ ;  /* 0x000000271a1a7219 */ /* 0x000fc800000006ff */
[----:B-----5:R-:W-:-:S04]  /*1480*/  LOP3.LUT R26, R28, R26, RZ, 0x30, !PT ;  /* 0x0000001a1c1a7212 */ /* 0x020fc800078e30ff */
[CC--:B------:R-:W-:Y:S02]  /*1490*/  SHF.L.U32 R31, R26.reuse, R37.reuse, RZ ;  /* 0x000000251a1f7219 */ /* 0x0c0fe400000006ff */
[----:B------:R-:W-:Y:S02]  /*14a0*/  SHF.L.U64.HI R28, R26, R37, RZ ;  /* 0x000000251a1c7219 */ /* 0x000fe400000102ff */
[----:B------:R-:W-:-:S07]  /*14b0*/  LOP3.LUT R31, R31, R38, RZ, 0xfc, !PT ;  /* 0x000000261f1f7212 */ /* 0x000fce00078efcff */
.L_x_2265:
[----:B0-----:R-:W-:Y:S05]  /*14c0*/  BSYNC.RECONVERGENT B2 ;  /* 0x0000000000027941 */ /* 0x001fea0003800200 */
.L_x_2263:
[----:B------:R-:W-:-:S13]  /*14d0*/  ISETP.GT.U32.AND P0, PT, R34, 0x3f, PT ;  /* 0x0000003f2200780c */ /* 0x000fda0003f04070 */
[----:B------:R-:W-:Y:S02]  /*14e0*/  @!P0 VIADD R26, R34, 0xffffffff ;  /* 0xffffffff221a8836 */ /* 0x000fe40000000000 */
[----:B------:R-:W-:-:S03]  /*14f0*/  @!P0 IMAD.MOV.U32 R27, RZ, RZ, -0x1 ;  /* 0xffffffffff1b8424 */ /* 0x000fc600078e00ff */
[----:B------:R-:W-:Y:S02]  /*1500*/  @!P0 SHF.R.U64 R28, R31, R26, R28 ;  /* 0x0000001a1f1c8219 */ /* 0x000fe4000000121c */
[----:B------:R-:W-:-:S03]  /*1510*/  @!P0 SHF.L.U32 R27, R27, R34, RZ ;  /* 0x000000221b1b8219 */ /* 0x000fc600000006ff */
[----:B------:R-:W-:-:S05]  /*1520*/  @!P0 IMAD.MOV R28, RZ, RZ, -R28 ;  /* 0x000000ffff1c8224 */ /* 0x000fca00078e0a1c */
[----:B------:R-:W-:-:S07]  /*1530*/  @!P0 LOP3.LUT R31, R31, R27, R28, 0xf8, !PT ;  /* 0x0000001b1f1f8212 */ /* 0x000fce00078ef81c */
.L_x_2261:
[----:B------:R-:W3:Y:S01]  /*1540*/  LDC.64 R26, c[0x0][0x388] ;  /* 0x0000e200ff1a7b82 */ /* 0x000ee20000000a00 */
[----:B--2---:R-:W-:Y:S02]  /*1550*/  IMAD.IADD R29, R32, 0x1, R31 ;  /* 0x00000001201d7824 */ /* 0x004fe400078e021f */
[----:B------:R-:W-:-:S05]  /*1560*/  VIADD R21, R21, 0x20 ;  /* 0x0000002015157836 */ /* 0x000fca0000000000 */
[----:B------:R-:W-:Y:S01]  /*1570*/  ISETP.GE.AND P0, PT, R21, R22, PT ;  /* 0x000000161500720c */ /* 0x000fe20003f06270 */
[----:B---3--:R-:W-:-:S05]  /*1580*/  IMAD.WIDE R30, R30, 0x4, R26 ;  /* 0x000000041e1e7825 */ /* 0x008fca00078e021a */
[----:B------:R3:W-:Y:S07]  /*1590*/  STG.E desc[UR12][R30.64], R29 ;  /* 0x0000001d1e007986 */ /* 0x0007ee000c10190c */
[----:B------:R-:W-:Y:S05]  /*15a0*/  @!P0 BRA `(.L_x_2266) ;  /* 0xfffffff400ec8947 */ /* 0x000fea000383ffff */
.L_x_2260:
[----:B0-----:R-:W-:Y:S05]  /*15b0*/  BSYNC.RECONVERGENT B1 ;  /* 0x0000000000017941 */ /* 0x001fea0003800200 */
.L_x_2259:
[----:B------:R-:W0:Y:S01]  /*15c0*/  S2UR UR5, SR_CgaCtaId ;  /* 0x00000000000579c3 */ /* 0x000e220000008800 */
[----:B------:R-:W-:Y:S02]  /*15d0*/  UMOV UR4, 0x400 ;  /* 0x0000040000047882 */ /* 0x000fe40000000000 */
[----:B0-----:R-:W-:-:S09]  /*15e0*/  ULEA UR4, UR5, UR4, 0x18 ;  /* 0x0000000405047291 */ /* 0x001fd2000f8ec0ff */
[----:B-----5:R-:W4:Y:S03]  /*15f0*/  LDS R17, [UR4+0x20] ;  /* 0x00002004ff117984 */ /* 0x020f260008000800 */
.L_x_2247:
[----:B01----:R-:W-:Y:S05]  /*1600*/  BSYNC.RECONVERGENT B0 ;  /* 0x0000000000007941 */ /* 0x003fea0003800200 */
.L_x_2246:
[----:B----4-:R-:W-:Y:S01]  /*1610*/  ISETP.GE.AND P0, PT, R17, 0x1, PT ;  /* 0x000000011100780c */ /* 0x010fe20003f06270 */
[----:B------:R-:W-:-:S12]  /*1620*/  BSSY.RECONVERGENT B1, `(.L_x_2267) ;  /* 0x0000137000017945 */ /* 0x000fd80003800200 */
[----:B------:R-:W-:Y:S05]  /*1630*/  @!P0 BRA `(.L_x_2268) ;  /* 0x0000001000d48947 */ /* 0x000fea0003800000 */
[----:B------:R-:W-:Y:S02]  /*1640*/  IMAD.MOV.U32 R21, RZ, RZ, RZ ;  /* 0x000000ffff157224 */ /* 0x000fe400078e00ff */
[----:B------:R-:W-:-:S07]  /*1650*/  IMAD.MOV.U32 R22, RZ, RZ, RZ ;  /* 0x000000ffff167224 */ /* 0x000fce00078e00ff */
.L_x_2299:
        /* <DEDUP_REMOVED lines=32> */
.L_x_2275:
        /* <DEDUP_REMOVED lines=13> */
.L_x_2274:
[----:B------:R-:W-:Y:S05]  /*1930*/  BSYNC.RECONVERGENT B2 ;  /* 0x0000000000027941 */ /* 0x000fea0003800200 */
.L_x_2273:
[----:B------:R-:W-:Y:S05]  /*1940*/  BRA `(.L_x_2270) ;  /* 0x0000000c00ec7947 */ /* 0x000fea0003800000 */
.L_x_2272:
[----:B------:R-:W-:-:S04]  /*1950*/  UISETP.NE.U32.AND UP0, UPT, UR8, URZ, UPT ;  /* 0x000000ff0800728c */ /* 0x000fc8000bf05070 */
[----:B------:R-:W-:-:S09]  /*1960*/  UISETP.NE.AND.EX UP0, UPT, UR9, URZ, UPT, UP0 ;  /* 0x000000ff0900728c */ /* 0x000fd2000bf05300 */
[----:B------:R-:W-:Y:S05]  /*1970*/  BRA.U !UP0, `(.L_x_2276) ;  /* 0x0000000508507547 */ /* 0x000fea000b800000 */
[----:B------:R-:W-:Y:S01]  /*1980*/  BSSY.RECONVERGENT B2, `(.L_x_2277) ;  /* 0x0000052000027945 */ /* 0x000fe20003800200 */
.L_x_2286:
        /* <DEDUP_REMOVED lines=26> */
.L_x_2284:
        /* <DEDUP_REMOVED lines=22> */
.L_x_2283:
[----:B------:R-:W-:Y:S01]  /*1c90*/  IMAD.MOV.U32 R15, RZ, RZ, R32 ;  /* 0x000000ffff0f7224 */ /* 0x000fe200078e0020 */
[----:B------:R-:W-:Y:S06]  /*1ca0*/  BRA `(.L_x_2285) ;  /* 0x00000000005c7947 */ /* 0x000fec0003800000 */
.L_x_2282:
        /* <DEDUP_REMOVED lines=23> */
.L_x_2285:
[----:B------:R-:W-:Y:S05]  /*1e20*/  BSYNC.RECONVERGENT B4 ;  /* 0x0000000000047941 */ /* 0x000fea0003800200 */
.L_x_2281:
[----:B------:R-:W0:Y:S02]  /*1e30*/  LDC.64 R18, c[0x0][0x388] ;  /* 0x0000e200ff127b82 */ /* 0x000e240000000a00 */
[----:B0-----:R-:W-:-:S05]  /*1e40*/  IMAD.WIDE R18, R14, 0x4, R18 ;  /* 0x000000040e127825 */ /* 0x001fca00078e0212 */
[----:B------:R1:W-:Y:S02]  /*1e50*/  STG.E desc[UR12][R18.64], R15 ;  /* 0x0000000f12007986 */ /* 0x0003e4000c10190c */
.L_x_2280:
[----:B------:R-:W-:Y:S05]  /*1e60*/  BSYNC.RECONVERGENT B3 ;  /* 0x0000000000037941 */ /* 0x000fea0003800200 */
.L_x_2279:
[----:B------:R-:W-:-:S05]  /*1e70*/  VIADD R28, R28, 0x20 ;  /* 0x000000201c1c7836 */ /* 0x000fca0000000000 */
[----:B------:R-:W-:-:S13]  /*1e80*/  ISETP.GE.AND P0, PT, R28, R25, PT ;  /* 0x000000191c00720c */ /* 0x000fda0003f06270 */
[----:B------:R-:W-:Y:S05]  /*1e90*/  @!P0 BRA `(.L_x_2286) ;  /* 0xfffffff800bc8947 */ /* 0x000fea000383ffff */
.L_x_2278:
[----:B------:R-:W-:Y:S05]  /*1ea0*/  BSYNC.RECONVERGENT B2 ;  /* 0x0000000000027941 */ /* 0x000fea0003800200 */
.L_x_2277:
[----:B------:R-:W-:Y:S05]  /*1eb0*/  BRA `(.L_x_2270) ;  /* 0x0000000800907947 */ /* 0x000fea0003800000 */
.L_x_2276:
[----:B------:R-:W0:Y:S01]  /*1ec0*/  LDC R16, c[0x0][0x390] ;  /* 0x0000e400ff107b82 */ /* 0x000e220000000800 */
[----:B------:R-:W-:Y:S01]  /*1ed0*/  BSSY.RECONVERGENT B2, `(.L_x_2287) ;  /* 0x000000a000027945 */ /* 0x000fe20003800200 */
.L_x_2289:
        /* <DEDUP_REMOVED lines=9> */
.L_x_2288:
[----:B------:R-:W-:Y:S05]  /*1f70*/  BSYNC.RECONVERGENT B2 ;  /* 0x0000000000027941 */ /* 0x000fea0003800200 */
.L_x_2287:
[----:B------:R-:W-:Y:S05]  /*1f80*/  BRA `(.L_x_2270) ;  /* 0x00000008005c7947 */ /* 0x000fea0003800000 */
.L_x_2271:
        /* <DEDUP_REMOVED lines=10> */
.L_x_2298:
        /* <DEDUP_REMOVED lines=11> */
[----:B------:R-:W-:Y:S01]  /*20e0*/  UMOV UR4, 0xffc00000 ;  /* 0xffc0000000047882 */ /* 0x000fe20000000000 */
[----:B------:R-:W-:Y:S02]  /*20f0*/  UMOV UR5, 0x41dfffff ;  /* 0x41dfffff00057882 */ /* 0x000fe40000000000 */
[----:B------:R-:W-:Y:S01]  /*2100*/  UMOV UR6, UR5 ;  /* 0x0000000500067c82 */ /* 0x000fe20008000000 */
[----:B0----5:R-:W-:Y:S02]  /*2110*/  DFMA R32, R18, R30, R16 ;  /* 0x0000001e1220722b */ /* 0x021fe40000000010 */
[----:B------:R-:W-:-:S08]  /*2120*/  DMUL R34, R30, R14 ;  /* 0x0000000e1e227228 */ /* 0x000fd00000000000 */
[----:B------:R-:W-:-:S10]  /*2130*/  DFMA R34, R30, R34, R32 ;  /* 0x000000221e22722b */ /* 0x000fd40000000020 */
[----:B------:R-:W-:Y:S01]  /*2140*/  FSEL R30, R34, R32, !P1 ;  /* 0x00000020221e7208 */ /* 0x000fe20004800000 */
[----:B------:R-:W-:Y:S01]  /*2150*/  IMAD.U32 R32, RZ, RZ, UR6 ;  /* 0x00000006ff207e24 */ /* 0x000fe2000f8e00ff */
[----:B------:R-:W-:Y:S01]  /*2160*/  FSEL R31, R35, R33, !P1 ;  /* 0x00000021231f7208 */ /* 0x000fe20004800000 */
[----:B------:R-:W-:-:S04]  /*2170*/  IMAD.MOV.U32 R33, RZ, RZ, 0x3fe00000 ;  /* 0x3fe00000ff217424 */ /* 0x000fc800078e00ff */
[----:B------:R-:W-:Y:S01]  /*2180*/  IMAD.MOV.U32 R29, RZ, RZ, R31 ;  /* 0x000000ffff1d7224 */ /* 0x000fe200078e001f */
[----:B------:R-:W-:-:S06]  /*2190*/  DSETP.MIN.AND P1, P2, R30, UR4, PT ;  /* 0x000000041e007e2a */ /* 0x000fcc000ba20000 */
[----:B------:R-:W-:Y:S02]  /*21a0*/  FSEL R29, R29, UR6, P1 ;  /* 0x000000061d1d7c08 */ /* 0x000fe40008800000 */
[----:B------:R-:W-:-:S06]  /*21b0*/  SEL R30, R30, UR4, P1 ;  /* 0x000000041e1e7c07 */ /* 0x000fcc0008800000 */
[----:B------:R-:W-:Y:S01]  /*21c0*/  @P2 LOP3.LUT R29, R32, 0x80000, RZ, 0xfc, !PT ;  /* 0x00080000201d2812 */ /* 0x000fe200078efcff */
[----:B------:R-:W-:-:S04]  /*21d0*/  IMAD.MOV.U32 R32, RZ, RZ, 0x80000 ;  /* 0x00080000ff207424 */ /* 0x000fc800078e00ff */
[----:B------:R-:W-:-:S04]  /*21e0*/  IMAD.MOV.U32 R31, RZ, RZ, R29 ;  /* 0x000000ffff1f7224 */ /* 0x000fc800078e001d */
[----:B------:R-:W-:Y:S02]  /*21f0*/  IMAD.MOV.U32 R29, RZ, RZ, R31 ;  /* 0x000000ffff1d7224 */ /* 0x000fe400078e001f */
[----:B------:R-:W-:-:S06]  /*2200*/  DSETP.MAX.AND P1, P2, R30, -2.14748364800000000000e+09, PT ;  /* 0xc1e000001e00742a */ /* 0x000fcc0003a2f000 */
[----:B------:R-:W-:Y:S02]  /*2210*/  FSEL R29, R29, -28, P1 ;  /* 0xc1e000001d1d7808 */ /* 0x000fe40000800000 */
[----:B------:R-:W-:-:S06]  /*2220*/  SEL R30, R30, RZ, P1 ;  /* 0x000000ff1e1e7207 */ /* 0x000fcc0000800000 */
[----:B------:R-:W-:Y:S01]  /*2230*/  @P2 LOP3.LUT R29, R32, 0xc1e00000, RZ, 0xfc, !PT ;  /* 0xc1e00000201d2812 */ /* 0x000fe200078efcff */
[----:B------:R-:W-:-:S04]  /*2240*/  IMAD.MOV.U32 R32, RZ, RZ, RZ ;  /* 0x000000ffff207224 */ /* 0x000fc800078e00ff */
[----:B------:R-:W-:-:S05]  /*2250*/  IMAD.MOV.U32 R31, RZ, RZ, R29 ;  /* 0x000000ffff1f7224 */ /* 0x000fca00078e001d */
[----:B------:R-:W-:-:S06]  /*2260*/  LOP3.LUT R33, R33, 0x80000000, R31, 0xb8, !PT ;  /* 0x8000000021217812 */ /* 0x000fcc00078eb81f */
[----:B------:R-:W-:-:S06]  /*2270*/  DADD.RZ R30, R30, R32 ;  /* 0x000000001e1e7229 */ /* 0x000fcc000000c020 */
[----:B------:R1:W0:Y:S01]  /*2280*/  F2I.F64.TRUNC R29, R30 ;  /* 0x0000001e001d7311 */ /* 0x000222000030d100 */
        /* <DEDUP_REMOVED lines=37> */
.L_x_2294:
        /* <DEDUP_REMOVED lines=39> */
.L_x_2296:
[----:B------:R-:W-:-:S05]  /*2750*/  IMAD.MOV.U32 R30, RZ, RZ, -0x1 ;  /* 0xffffffffff1e7424 */ /* 0x000fca00078e00ff */
[----:B------:R-:W-:-:S04]  /*2760*/  SHF.L.U32 R39, R30, R39, RZ ;  /* 0x000000271e277219 */ /* 0x000fc800000006ff */
[----:B-----5:R-:W-:-:S04]  /*2770*/  LOP3.LUT R39, R33, R39, RZ, 0x30, !PT ;  /* 0x0000002721277212 */ /* 0x020fc800078e30ff */
[CC--:B------:R-:W-:Y:S02]  /*2780*/  SHF.L.U32 R36, R39.reuse, R40.reuse, RZ ;  /* 0x0000002827247219 */ /* 0x0c0fe400000006ff */
[----:B------:R-:W-:Y:S02]  /*2790*/  SHF.L.U64.HI R33, R39, R40, RZ ;  /* 0x0000002827217219 */ /* 0x000fe400000102ff */
[----:B------:R-:W-:-:S07]  /*27a0*/  LOP3.LUT R36, R36, R41, RZ, 0xfc, !PT ;  /* 0x0000002924247212 */ /* 0x000fce00078efcff */
.L_x_2297:
[----:B------:R-:W-:Y:S05]  /*27b0*/  BSYNC.RECONVERGENT B4 ;  /* 0x0000000000047941 */ /* 0x000fea0003800200 */
.L_x_2295:
[----:B------:R-:W-:-:S13]  /*27c0*/  ISETP.GT.U32.AND P0, PT, R35, 0x3f, PT ;  /* 0x0000003f2300780c */ /* 0x000fda0003f04070 */
[----:B------:R-:W-:Y:S02]  /*27d0*/  @!P0 VIADD R30, R35, 0xffffffff ;  /* 0xffffffff231e8836 */ /* 0x000fe40000000000 */
[----:B------:R-:W-:-:S03]  /*27e0*/  @!P0 IMAD.MOV.U32 R32, RZ, RZ, -0x1 ;  /* 0xffffffffff208424 */ /* 0x000fc600078e00ff */
[----:B------:R-:W-:Y:S02]  /*27f0*/  @!P0 SHF.R.U64 R33, R36, R30, R33 ;  /* 0x0000001e24218219 */ /* 0x000fe40000001221 */
[----:B------:R-:W-:-:S03]  /*2800*/  @!P0 SHF.L.U32 R32, R32, R35, RZ ;  /* 0x0000002320208219 */ /* 0x000fc600000006ff */
[----:B------:R-:W-:-:S05]  /*2810*/  @!P0 IMAD.MOV R33, RZ, RZ, -R33 ;  /* 0x000000ffff218224 */ /* 0x000fca00078e0a21 */
[----:B------:R-:W-:-:S07]  /*2820*/  @!P0 LOP3.LUT R36, R36, R32, R33, 0xf8, !PT ;  /* 0x0000002024248212 */ /* 0x000fce00078ef821 */
.L_x_2293:
[----:B------:R-:W-:Y:S05]  /*2830*/  BSYNC.RECONVERGENT B3 ;  /* 0x0000000000037941 */ /* 0x000fea0003800200 */
.L_x_2292:
[----:B-1----:R-:W1:Y:S01]  /*2840*/  LDC.64 R30, c[0x0][0x388] ;  /* 0x0000e200ff1e7b82 */ /* 0x002e620000000a00 */
[----:B0-----:R-:W-:Y:S02]  /*2850*/  IMAD.IADD R29, R29, 0x1, R36 ;  /* 0x000000011d1d7824 */ /* 0x001fe400078e0224 */
[----:B------:R-:W-:-:S05]  /*2860*/  VIADD R28, R28, 0x20 ;  /* 0x000000201c1c7836 */ /* 0x000fca0000000000 */
[----:B------:R-:W-:Y:S01]  /*2870*/  ISETP.GE.AND P0, PT, R28, R25, PT ;  /* 0x000000191c00720c */ /* 0x000fe20003f06270 */
[----:B-1----:R-:W-:-:S05]  /*2880*/  IMAD.WIDE R30, R27, 0x4, R30 ;  /* 0x000000041b1e7825 */ /* 0x002fca00078e021e */
[----:B------:R1:W-:Y:S07]  /*2890*/  STG.E desc[UR12][R30.64], R29 ;  /* 0x0000001d1e007986 */ /* 0x0003ee000c10190c */
[----:B------:R-:W-:Y:S05]  /*28a0*/  @!P0 BRA `(.L_x_2298) ;  /* 0xfffffff400e08947 */ /* 0x000fea000383ffff */
.L_x_2291:
[----:B------:R-:W-:Y:S05]  /*28b0*/  BSYNC.RECONVERGENT B2 ;  /* 0x0000000000027941 */ /* 0x000fea0003800200 */
.L_x_2290:
[----:B------:R-:W2:Y:S01]  /*28c0*/  S2UR UR5, SR_CgaCtaId ;  /* 0x00000000000579c3 */ /* 0x000ea20000008800 */
[----:B------:R-:W-:Y:S02]  /*28d0*/  UMOV UR4, 0x400 ;  /* 0x0000040000047882 */ /* 0x000fe40000000000 */
[----:B--2---:R-:W-:-:S09]  /*28e0*/  ULEA UR4, UR5, UR4, 0x18 ;  /* 0x0000000405047291 */ /* 0x004fd2000f8ec0ff */
[----:B-----5:R-:W2:Y:S03]  /*28f0*/  LDS R17, [UR4+0x20] ;  /* 0x00002004ff117984 */ /* 0x020ea60008000800 */
.L_x_2270:
[----:B------:R-:W-:Y:S05]  /*2900*/  BSYNC.RECONVERGENT B0 ;  /* 0x0000000000007941 */ /* 0x000fea0003800200 */
.L_x_2269:
        /* <DEDUP_REMOVED lines=8> */
.L_x_2268:
[----:B------:R-:W-:Y:S05]  /*2990*/  BSYNC.RECONVERGENT B1 ;  /* 0x0000000000017941 */ /* 0x000fea0003800200 */
.L_x_2267:
[----:B------:R-:W-:Y:S06]  /*29a0*/  BAR.SYNC.DEFER_BLOCKING 0x0 ;  /* 0x0000000000007b1d */ /* 0x000fec0000010000 */
[----:B------:R-:W-:Y:S05]  /*29b0*/  BRA `(.L_x_2300) ;  /* 0xffffffd400d47947 */ /* 0x000fea000383ffff */
.L_x_2301:
        /* <DEDUP_REMOVED lines=12> */
.L_x_2867:


//--------------------- .text._Z31decompressFullFile_WorkStealingIiEvPK14CompressedDataIT_EPS1_iPi --------------------------
	.section	.text._Z31decompressFullFile_WorkStealingIiEvPK14CompressedDataIT_EPS1_iPi,"ax",@progbits
	.align	128
        .global         _Z31decompressFullFile_WorkStealingIiEvPK14CompressedDataIT_EPS1_iPi
        .type           _Z31decompressFullFile_WorkStealingIiEvPK14CompressedDataIT_EPS1_iPi,@function
        .size           _Z31decompressFullFile_WorkStealingIiEvPK14CompressedDataIT_EPS1_iPi,(.L_x_2868 - _Z31decompressFullFile_WorkStealingIiEvPK14CompressedDataIT_EPS1_iPi)
        .other          _Z31decompressFullFile_WorkStealingIiEvPK14CompressedDataIT_EPS1_iPi,@"STO_CUDA_ENTRY STV_DEFAULT"
_Z31decompressFullFile_WorkStealingIiEvPK14CompressedDataIT_EPS1_iPi:
.text._Z31decompressFullFile_WorkStealingIiEvPK14CompressedDataIT_EPS1_iPi:
        /* <DEDUP_REMOVED lines=19> */
.L_x_2338:
        /* <DEDUP_REMOVED lines=8> */
.L_x_2304:
        /* <DEDUP_REMOVED lines=43> */
.L_x_2303:
[----:B------:R-:W-:-:S13]  /*0460*/  ISETP.GE.AND P0, PT, R30, 0x4, PT ;  /* 0x000000041e00780c */ /* 0x000fda0003f06270 */
[----:B------:R-:W-:Y:S05]  /*0470*/  @!P0 BRA `(.L_x_2304) ;  /* 0xfffffffc004c8947 */ /* 0x000fea000383ffff */
.L_x_2302:
        /* <DEDUP_REMOVED lines=11> */
.L_x_2337:
        /* <DEDUP_REMOVED lines=38> */
.L_x_2320:
        /* <DEDUP_REMOVED lines=13> */
.L_x_2312:
[----:B------:R-:W2:Y:S01]  /*0860*/  LDS.64 R36, [R7+0x18] ;  /* 0x0000180007247984 */ /* 0x000ea20000000a00 */
[----:B-1----:R-:W-:Y:S02]  /*0870*/  DMUL R38, R26, R32 ;  /* 0x000000201a267228 */ /* 0x002fe40000000000 */
[----:B--2---:R-:W-:-:S08]  /*0880*/  DMUL R36, R32, R36 ;  /* 0x0000002420247228 */ /* 0x004fd00000000000 */
[----:B------:R-:W-:-:S08]  /*0890*/  DMUL R36, R32, R36 ;  /* 0x0000002420247228 */ /* 0x000fd00000000000 */
[----:B------:R-:W-:-:S08]  /*08a0*/  DMUL R36, R32, R36 ;  /* 0x0000002420247228 */ /* 0x000fd00000000000 */
[----:B------:R-:W-:-:S08]  /*08b0*/  DFMA R36, R32, R38, R36 ;  /* 0x000000262024722b */ /* 0x000fd00000000024 */
[----:B------:R-:W-:-:S11]  /*08c0*/  DADD R34, R34, R36 ;  /* 0x0000000022227229 */ /* 0x000fd60000000024 */
.L_x_2313:
[----:B------:R-:W-:Y:S05]  /*08d0*/  BSYNC.RECONVERGENT B2 ;  /* 0x0000000000027941 */ /* 0x000fea0003800200 */
.L_x_2311:
[----:B------:R-:W-:Y:S01]  /*08e0*/  UMOV UR4, 0xffc00000 ;  /* 0xffc0000000047882 */ /* 0x000fe20000000000 */
[----:B------:R-:W-:Y:S01]  /*08f0*/  UMOV UR5, 0x41dfffff ;  /* 0x41dfffff00057882 */ /* 0x000fe20000000000 */
[----:B------:R-:W-:Y:S01]  /*0900*/  ISETP.NE.U32.AND P1, PT, R10, RZ, PT ;  /* 0x000000ff0a00720c */ /* 0x000fe20003f25070 */
[----:B------:R-:W-:Y:S01]  /*0910*/  DSETP.MIN.AND P2, P3, R34, UR4, PT ;  /* 0x0000000422007e2a */ /* 0x000fe2000bb40000 */
[----:B------:R-:W-:Y:S01]  /*0920*/  IMAD.MOV.U32 R36, RZ, RZ, R35 ;  /* 0x000000ffff247224 */ /* 0x000fe200078e0023 */
[----:B------:R-:W-:Y:S01]  /*0930*/  UMOV UR6, UR5 ;  /* 0x0000000500067c82 */ /* 0x000fe20008000000 */
[----:B------:R-:W-:-:S03]  /*0940*/  ISETP.NE.AND.EX P1, PT, R11, RZ, PT, P1 ;  /* 0x000000ff0b00720c */ /* 0x000fc60003f25310 */
[----:B------:R-:W-:Y:S01]  /*0950*/  FSEL R37, R36, UR6, P2 ;  /* 0x0000000624257c08 */ /* 0x000fe20009000000 */
[----:B------:R-:W-:Y:S01]  /*0960*/  IMAD.U32 R36, RZ, RZ, UR6 ;  /* 0x00000006ff247e24 */ /* 0x000fe2000f8e00ff */
[----:B------:R-:W-:-:S06]  /*0970*/  SEL R34, R34, UR4, P2 ;  /* 0x0000000422227c07 */ /* 0x000fcc0009000000 */
[----:B------:R-:W-:Y:S02]  /*0980*/  @P3 LOP3.LUT R37, R36, 0x80000, RZ, 0xfc, !PT ;  /* 0x0008000024253812 */ /* 0x000fe400078efcff */
[----:B------:R-:W-:-:S04]  /*0990*/  @P1 IMAD.WIDE R32, R41, 0x8, R10 ;  /* 0x0000000829201825 */ /* 0x000fc800078e020a */
[----:B------:R-:W-:Y:S01]  /*09a0*/  IMAD.MOV.U32 R35, RZ, RZ, R37 ;  /* 0x000000ffff237224 */ /* 0x000fe200078e0025 */
[----:B------:R2:W5:Y:S05]  /*09b0*/  @P1 LD.E R39, desc[UR8][R32.64] ;  /* 0x0000000820271980 */ /* 0x00056a000c101900 */
[----:B------:R-:W-:Y:S01]  /*09c0*/  DSETP.MAX.AND P2, P3, R34, -2.14748364800000000000e+09, PT ;  /* 0xc1e000002200742a */ /* 0x000fe20003b4f000 */
[----:B--2---:R-:W-:-:S05]  /*09d0*/  IMAD.MOV.U32 R32, RZ, RZ, R35 ;  /* 0x000000ffff207224 */ /* 0x004fca00078e0023 */
[----:B------:R-:W-:Y:S01]  /*09e0*/  SEL R34, R34, RZ, P2 ;  /* 0x000000ff22227207 */ /* 0x000fe20001000000 */
[----:B------:R-:W-:Y:S01]  /*09f0*/  IMAD.MOV.U32 R33, RZ, RZ, 0x80000 ;  /* 0x00080000ff217424 */ /* 0x000fe200078e00ff */
[----:B------:R-:W-:Y:S01]  /*0a00*/  FSEL R37, R32, -28, P2 ;  /* 0xc1e0000020257808 */ /* 0x000fe20001000000 */
[----:B------:R-:W-:-:S05]  /*0a10*/  IMAD.MOV.U32 R32, RZ, RZ, RZ ;  /* 0x000000ffff207224 */ /* 0x000fca00078e00ff */
[----:B------:R-:W-:Y:S01]  /*0a20*/  @P3 LOP3.LUT R37, R33, 0xc1e00000, RZ, 0xfc, !PT ;  /* 0xc1e0000021253812 */ /* 0x000fe200078efcff */
[----:B------:R-:W-:-:S04]  /*0a30*/  IMAD.MOV.U32 R33, RZ, RZ, 0x3fe00000 ;  /* 0x3fe00000ff217424 */ /* 0x000fc800078e00ff */
[----:B------:R-:W-:-:S05]  /*0a40*/  IMAD.MOV.U32 R35, RZ, RZ, R37 ;  /* 0x000000ffff237224 */ /* 0x000fca00078e0025 */
[----:B------:R-:W-:-:S06]  /*0a50*/  LOP3.LUT R33, R33, 0x80000000, R35, 0xb8, !PT ;  /* 0x8000000021217812 */ /* 0x000fcc00078eb823 */
[----:B------:R-:W-:-:S06]  /*0a60*/  DADD.RZ R32, R34, R32 ;  /* 0x0000000022207229 */ /* 0x000fcc000000c020 */
[----:B------:R2:W3:Y:S01]  /*0a70*/  F2I.F64.TRUNC R38, R32 ;  /* 0x0000002000267311 */ /* 0x0004e2000030d100 */
        /* <DEDUP_REMOVED lines=31> */
.L_x_2316:
        /* <DEDUP_REMOVED lines=44> */
.L_x_2318:
        /* <DEDUP_REMOVED lines=8> */
.L_x_2319:
[----:B------:R-:W-:Y:S05]  /*0fb0*/  BSYNC.RECONVERGENT B3 ;  /* 0x0000000000037941 */ /* 0x000fea0003800200 */
.L_x_2317:
[----:B------:R-:W-:-:S13]  /*0fc0*/  ISETP.GT.U32.AND P1, PT, R6, 0x3f, PT ;  /* 0x0000003f0600780c */ /* 0x000fda0003f24070 */
[----:B------:R-:W-:Y:S02]  /*0fd0*/  @!P1 VIADD R32, R6, 0xffffffff ;  /* 0xffffffff06209836 */ /* 0x000fe40000000000 */
[----:B------:R-:W-:-:S03]  /*0fe0*/  @!P1 IMAD.MOV.U32 R33, RZ, RZ, -0x1 ;  /* 0xffffffffff219424 */ /* 0x000fc600078e00ff */
[----:B------:R-:W-:Y:S02]  /*0ff0*/  @!P1 SHF.R.U64 R36, R39, R32, R36 ;  /* 0x0000002027249219 */ /* 0x000fe40000001224 */
[----:B------:R-:W-:-:S03]  /*1000*/  @!P1 SHF.L.U32 R33, R33, R6, RZ ;  /* 0x0000000621219219 */ /* 0x000fc600000006ff */
[----:B------:R-:W-:-:S05]  /*1010*/  @!P1 IMAD.MOV R36, RZ, RZ, -R36 ;  /* 0x000000ffff249224 */ /* 0x000fca00078e0a24 */
[----:B------:R-:W-:-:S07]  /*1020*/  @!P1 LOP3.LUT R39, R39, R33, R36, 0xf8, !PT ;  /* 0x0000002127279212 */ /* 0x000fce00078ef824 */
.L_x_2315:
[----:B------:R-:W-:Y:S05]  /*1030*/  BSYNC.RECONVERGENT B2 ;  /* 0x0000000000027941 */ /* 0x000fea0003800200 */
.L_x_2314:
        /* <DEDUP_REMOVED lines=8> */
.L_x_2310:
[----:B------:R-:W-:Y:S05]  /*10c0*/  BSYNC.RECONVERGENT B0 ;  /* 0x0000000000007941 */ /* 0x000fea0003800200 */
.L_x_2309:
[----:B------:R-:W-:Y:S05]  /*10d0*/  BRA `(.L_x_2321) ;  /* 0x0000000800087947 */ /* 0x000fea0003800000 */
.L_x_2308:
[----:B------:R-:W-:-:S04]  /*10e0*/  ISETP.NE.U32.AND P0, PT, R10, RZ, PT ;  /* 0x000000ff0a00720c */ /* 0x000fc80003f05070 */
[----:B------:R-:W-:-:S13]  /*10f0*/  ISETP.NE.AND.EX P0, PT, R11, RZ, PT, P0 ;  /* 0x000000ff0b00720c */ /* 0x000fda0003f05300 */
[----:B------:R-:W-:Y:S05]  /*1100*/  @!P0 BRA `(.L_x_2322) ;  /* 0x0000000000488947 */ /* 0x000fea0003800000 */
[----:B------:R-:W-:Y:S01]  /*1110*/  ISETP.GE.AND P0, PT, R2, R5, PT ;  /* 0x000000050200720c */ /* 0x000fe20003f06270 */
[----:B------:R-:W-:-:S12]  /*1120*/  BSSY.RECONVERGENT B0, `(.L_x_2323) ;  /* 0x000000f000007945 */ /* 0x000fd80003800200 */
[----:B------:R-:W-:Y:S05]  /*1130*/  @P0 BRA `(.L_x_2324) ;  /* 0x0000000000340947 */ /* 0x000fea0003800000 */
[----:B------:R-:W-:-:S07]  /*1140*/  IMAD.MOV.U32 R4, RZ, RZ, R2 ;  /* 0x000000ffff047224 */ /* 0x000fce00078e0002 */
.L_x_2325:
        /* <DEDUP_REMOVED lines=12> */
.L_x_2324:
[----:B------:R-:W-:Y:S05]  /*1210*/  BSYNC.RECONVERGENT B0 ;  /* 0x0000000000007941 */ /* 0x000fea0003800200 */
.L_x_2323:
[----:B------:R-:W-:Y:S05]  /*1220*/  BRA `(.L_x_2321) ;  /* 0x0000000400b47947 */ /* 0x000fea0003800000 */
.L_x_2322:
        /* <DEDUP_REMOVED lines=9> */
.L_x_2329:
        /* <DEDUP_REMOVED lines=9> */
.L_x_2328:
[----:B------:R-:W-:Y:S05]  /*1350*/  BSYNC.RECONVERGENT B0 ;  /* 0x0000000000007941 */ /* 0x000fea0003800200 */
.L_x_2327:
[----:B------:R-:W-:Y:S05]  /*1360*/  BRA `(.L_x_2321) ;  /* 0x0000000400647947 */ /* 0x000fea0003800000 */
.L_x_2326:
[----:B------:R-:W-:-:S13]  /*1370*/  ISETP.GE.AND P0, PT, R2, R5, PT ;  /* 0x000000050200720c */ /* 0x000fda0003f06270 */
[----:B------:R-:W-:Y:S05]  /*1380*/  @P0 BRA `(.L_x_2321) ;  /* 0x00000004005c0947 */ /* 0x000fea0003800000 */
[----:B------:R-:W-:-:S13]  /*1390*/  ISETP.GE.U32.AND P0, PT, R6, 0x21, PT ;  /* 0x000000210600780c */ /* 0x000fda0003f06070 */
[----:B------:R-:W-:Y:S05]  /*13a0*/  @!P0 BRA `(.L_x_2330) ;  /* 0x0000000000c08947 */ /* 0x000fea0003800000 */
[----:B------:R-:W-:Y:S01]  /*13b0*/  BSSY.RECONVERGENT B0, `(.L_x_2331) ;  /* 0x000002e000007945 */ /* 0x000fe20003800200 */
[----:B------:R-:W-:-:S07]  /*13c0*/  IMAD.MOV.U32 R4, RZ, RZ, R2 ;  /* 0x000000ffff047224 */ /* 0x000fce00078e0002 */
.L_x_2335:
        /* <DEDUP_REMOVED lines=17> */
.L_x_2334:
        /* <DEDUP_REMOVED lines=21> */
.L_x_2333:
[----:B------:R-:W0:Y:S01]  /*1630*/  LDC.64 R26, c[0x0][0x388] ;  /* 0x0000e200ff1a7b82 */ /* 0x000e220000000a00 */
[----:B------:R-:W-:-:S05]  /*1640*/  VIADD R4, R4, UR7 ;  /* 0x0000000704047c36 */ /* 0x000fca0008000000 */
[----:B------:R-:W-:Y:S01]  /*1650*/  ISETP.GE.AND P0, PT, R4, R5, PT ;  /* 0x000000050400720c */ /* 0x000fe20003f06270 */
[----:B0-----:R-:W-:-:S05]  /*1660*/  IMAD.WIDE R28, R28, 0x4, R26 ;  /* 0x000000041c1c7825 */ /* 0x001fca00078e021a */
[----:B------:R0:W-:Y:S07]  /*1670*/  STG.E desc[UR8][R28.64], R7 ;  /* 0x000000071c007986 */ /* 0x0001ee000c101908 */
[----:B------:R-:W-:Y:S05]  /*1680*/  @!P0 BRA `(.L_x_2335) ;  /* 0xfffffffc00508947 */ /* 0x000fea000383ffff */
.L_x_2332:
[----:B------:R-:W-:Y:S05]  /*1690*/  BSYNC.RECONVERGENT B0 ;  /* 0x0000000000007941 */ /* 0x000fea0003800200 */
.L_x_2331:
[----:B------:R-:W-:Y:S05]  /*16a0*/  BRA `(.L_x_2321) ;  /* 0x0000000000947947 */ /* 0x000fea0003800000 */
.L_x_2330:
[----:B-1----:R-:W-:Y:S02]  /*16b0*/  IMAD.MOV.U32 R27, RZ, RZ, -0x1 ;  /* 0xffffffffff1b7424 */ /* 0x002fe400078e00ff */
[----:B------:R-:W-:-:S03]  /*16c0*/  IMAD.MOV.U32 R7, RZ, RZ, R2 ;  /* 0x000000ffff077224 */ /* 0x000fc600078e0002 */
[----:B------:R-:W-:-:S07]  /*16d0*/  SHF.L.U32 R4, R27, R6, RZ ;  /* 0x000000061b047219 */ /* 0x000fce00000006ff */
.L_x_2336:
        /* <DEDUP_REMOVED lines=34> */
.L_x_2321:
[----:B------:R-:W-:Y:S05]  /*1900*/  WARPSYNC.ALL ;  /* 0x0000000000007948 */ /* 0x000fea0003800000 */
[----:B------:R-:W5:Y:S01]  /*1910*/  S2UR UR5, SR_CgaCtaId ;  /* 0x00000000000579c3 */ /* 0x000f620000008800 */
[----:B------:R-:W-:Y:S02]  /*1920*/  UMOV UR4, 0x400 ;  /* 0x0000040000047882 */ /* 0x000fe40000000000 */
[----:B-----5:R-:W-:-:S09]  /*1930*/  ULEA UR4, UR5, UR4, 0x18 ;  /* 0x0000000405047291 */ /* 0x020fd2000f8ec0ff */
[----:B0-2---:R-:W0:Y:S03]  /*1940*/  LDS R28, [UR4+0x10] ;  /* 0x00001004ff1c7984 */ /* 0x005e260008000800 */
.L_x_2307:
[----:B------:R-:W-:Y:S05]  /*1950*/  BSYNC.RECONVERGENT B1 ;  /* 0x0000000000017941 */ /* 0x000fea0003800200 */
.L_x_2306:
[----:B------:R-:W-:-:S05]  /*1960*/  VIADD R3, R3, 0x1 ;  /* 0x0000000103037836 */ /* 0x000fca0000000000 */
[----:B0-----:R-:W-:-:S13]  /*1970*/  ISETP.GE.AND P0, PT, R3, R28, PT ;  /* 0x0000001c0300720c */ /* 0x001fda0003f06270 */
[----:B------:R-:W-:Y:S05]  /*1980*/  @!P0 BRA `(.L_x_2337) ;  /* 0xffffffe800e88947 */ /* 0x000fea000383ffff */
.L_x_2305:
[----:B------:R-:W-:Y:S05]  /*1990*/  WARPSYNC.ALL ;  /* 0x0000000000007948 */ /* 0x000fea0003800000 */
[----:B------:R-:W-:Y:S06]  /*19a0*/  BAR.SYNC.DEFER_BLOCKING 0x0 ;  /* 0x0000000000007b1d */ /* 0x000fec0000010000 */
[----:B------:R-:W-:Y:S05]  /*19b0*/  BRA `(.L_x_2338) ;  /* 0xffffffe400dc7947 */ /* 0x000fea000383ffff */
.L_x_2339:
        /* <DEDUP_REMOVED lines=12> */
.L_x_2868:


//--------------------- .text._Z40decompressFullFile_OnTheFly_Optimized_V2IiEvPK14CompressedDataIT_EPS1_i --------------------------
	.section	.text._Z40decompressFullFile_OnTheFly_Optimized_V2IiEvPK14CompressedDataIT_EPS1_i,"ax",@progbits
	.align	128
        .global         _Z40decompressFullFile_OnTheFly_Optimized_V2IiEvPK14CompressedDataIT_EPS1_i
        .type           _Z40decompressFullFile_OnTheFly_Optimized_V2IiEvPK14CompressedDataIT_EPS1_i,@function
        .size           _Z40decompressFullFile_OnTheFly_Optimized_V2IiEvPK14CompressedDataIT_EPS1_i,(.L_x_2869 - _Z40decompressFullFile_OnTheFly_Optimized_V2IiEvPK14CompressedDataIT_EPS1_i)
        .other          _Z40decompressFullFile_OnTheFly_Optimized_V2IiEvPK14CompressedDataIT_EPS1_i,@"STO_CUDA_ENTRY STV_DEFAULT"
_Z40decompressFullFile_OnTheFly_Optimized_V2IiEvPK14CompressedDataIT_EPS1_i:
.text._Z40decompressFullFile_OnTheFly_Optimized_V2IiEvPK14CompressedDataIT_EPS1_i:
        /* <DEDUP_REMOVED lines=42> */
.L_x_2341:
[----:B------:R-:W-:Y:S05]  /*02a0*/  BSYNC.RECONVERGENT B0 ;  /* 0x0000000000007941 */ /* 0x000fea0003800200 */
.L_x_2340:
        /* <DEDUP_REMOVED lines=8> */
.L_x_2356:
        /* <DEDUP_REMOVED lines=19> */
.L_x_2345:
        /* <DEDUP_REMOVED lines=37> */
.L_x_2347:
        /* <DEDUP_REMOVED lines=8> */
.L_x_2349:
        /* <DEDUP_REMOVED lines=21> */
.L_x_2348:
[----:B------:R-:W-:Y:S01]  /*0880*/  IMAD.MOV.U32 R13, RZ, RZ, R15 ;  /* 0x000000ffff0d7224 */ /* 0x000fe200078e000f */
[----:B------:R-:W-:Y:S06]  /*0890*/  BRA `(.L_x_2346) ;  /* 0x0000000400bc7947 */ /* 0x000fec0003800000 */
.L_x_2344:
        /* <DEDUP_REMOVED lines=11> */
.L_x_2350:
        /* <DEDUP_REMOVED lines=40> */
.L_x_2352:
        /* <DEDUP_REMOVED lines=39> */
.L_x_2354:
[----:B------:R-:W-:-:S05]  /*0e40*/  IMAD.MOV.U32 R5, RZ, RZ, -0x1 ;  /* 0xffffffffff057424 */ /* 0x000fca00078e00ff */
[----:B------:R-:W-:-:S04]  /*0e50*/  SHF.L.U32 R5, R5, R18, RZ ;  /* 0x0000001205057219 */ /* 0x000fc800000006ff */
[----:B-----5:R-:W-:-:S04]  /*0e60*/  LOP3.LUT R5, R15, R5, RZ, 0x30, !PT ;  /* 0x000000050f057212 */ /* 0x020fc800078e30ff */
[CC--:B------:R-:W-:Y:S02]  /*0e70*/  SHF.L.U32 R10, R5.reuse, R16.reuse, RZ ;  /* 0x00000010050a7219 */ /* 0x0c0fe400000006ff */
[----:B------:R-:W-:Y:S02]  /*0e80*/  SHF.L.U64.HI R13, R5, R16, RZ ;  /* 0x00000010050d7219 */ /* 0x000fe400000102ff */
[----:B------:R-:W-:-:S07]  /*0e90*/  LOP3.LUT R10, R10, R17, RZ, 0xfc, !PT ;  /* 0x000000110a0a7212 */ /* 0x000fce00078efcff */
.L_x_2355:
[----:B0-----:R-:W-:Y:S05]  /*0ea0*/  BSYNC.RECONVERGENT B1 ;  /* 0x0000000000017941 */ /* 0x001fea0003800200 */
.L_x_2353:
[----:B------:R-:W-:-:S13]  /*0eb0*/  ISETP.GT.U32.AND P0, PT, R2, 0x3f, PT ;  /* 0x0000003f0200780c */ /* 0x000fda0003f04070 */
[----:B------:R-:W-:Y:S02]  /*0ec0*/  @!P0 VIADD R5, R2, 0xffffffff ;  /* 0xffffffff02058836 */ /* 0x000fe40000000000 */
[----:B------:R-:W-:-:S03]  /*0ed0*/  @!P0 IMAD.MOV.U32 R9, RZ, RZ, -0x1 ;  /* 0xffffffffff098424 */ /* 0x000fc600078e00ff */
[----:B------:R-:W-:Y:S02]  /*0ee0*/  @!P0 SHF.R.U64 R13, R10, R5, R13 ;  /* 0x000000050a0d8219 */ /* 0x000fe4000000120d */
[----:B------:R-:W-:-:S03]  /*0ef0*/  @!P0 SHF.L.U32 R9, R9, R2, RZ ;  /* 0x0000000209098219 */ /* 0x000fc600000006ff */
[----:B------:R-:W-:-:S05]  /*0f00*/  @!P0 IMAD.MOV R13, RZ, RZ, -R13 ;  /* 0x000000ffff0d8224 */ /* 0x000fca00078e0a0d */
[----:B------:R-:W-:-:S07]  /*0f10*/  @!P0 LOP3.LUT R10, R10, R9, R13, 0xf8, !PT ;  /* 0x000000090a0a8212 */ /* 0x000fce00078ef80d */
.L_x_2351:
[----:B------:R2:W3:Y:S01]  /*0f20*/  LDS R2, [R0+0xc] ;  /* 0x00000c0000027984 */ /* 0x0004e20000000800 */
[----:B------:R-:W-:Y:S02]  /*0f30*/  IMAD.MOV.U32 R9, RZ, RZ, 0x3fe00000 ;  /* 0x3fe00000ff097424 */ /* 0x000fe400078e00ff */
[----:B------:R-:W-:-:S03]  /*0f40*/  IMAD.MOV.U32 R8, RZ, RZ, RZ ;  /* 0x000000ffff087224 */ /* 0x000fc600078e00ff */
[----:B------:R-:W-:-:S06]  /*0f50*/  LOP3.LUT R9, R9, 0x80000000, R7, 0xb8, !PT ;  /* 0x8000000009097812 */ /* 0x000fcc00078eb807 */
[----:B------:R-:W-:-:S10]  /*0f60*/  DADD.RZ R6, R6, R8 ;  /* 0x0000000006067229 */ /* 0x000fd4000000c008 */
[----:B------:R-:W4:Y:S02]  /*0f70*/  F2I.F64.TRUNC R7, R6 ;  /* 0x0000000600077311 */ /* 0x000f24000030d100 */
[----:B--2-45:R-:W-:-:S07]  /*0f80*/  IMAD.IADD R13, R7, 0x1, R10 ;  /* 0x00000001070d7824 */ /* 0x034fce00078e020a */
.L_x_2346:
[----:B------:R-:W4:Y:S02]  /*0f90*/  LDC.64 R6, c[0x0][0x388] ;  /* 0x0000e200ff067b82 */ /* 0x000f240000000a00 */
[----:B----4-:R-:W-:-:S05]  /*0fa0*/  IMAD.WIDE R4, R4, 0x4, R6 ;  /* 0x0000000404047825 */ /* 0x010fca00078e0206 */
[----:B-----5:R4:W-:Y:S02]  /*0fb0*/  STG.E desc[UR6][R4.64], R13 ;  /* 0x0000000d04007986 */ /* 0x0209e4000c101906 */
.L_x_2343:
[----:B0-----:R-:W-:Y:S05]  /*0fc0*/  BSYNC.RECONVERGENT B0 ;  /* 0x0000000000007941 */ /* 0x001fea0003800200 */
.L_x_2342:
[----:B------:R-:W-:-:S05]  /*0fd0*/  VIADD R3, R3, UR4 ;  /* 0x0000000403037c36 */ /* 0x000fca0008000000 */
[----:B---3--:R-:W-:-:S13]  /*0fe0*/  ISETP.GE.AND P0, PT, R3, R2, PT ;  /* 0x000000020300720c */ /* 0x008fda0003f06270 */
[----:B------:R-:W-:Y:S05]  /*0ff0*/  @!P0 BRA `(.L_x_2356) ;  /* 0xfffffff000cc8947 */ /* 0x000fea000383ffff */
[----:B------:R-:W-:Y:S05]  /*1000*/  EXIT ;  /* 0x000000000000794d */ /* 0x000fea0003800000 */
.L_x_2357:
        /* <DEDUP_REMOVED lines=15> */
.L_x_2869:


//--------------------- .text._Z21decompressFullFileFixIiEvPK14CompressedDataIT_EPS1_ii --------------------------
	.section	.text._Z21decompressFullFileFixIiEvPK14CompressedDataIT_EPS1_ii,"ax",@progbits
	.align	128
        .global         _Z21decompressFullFileFixIiEvPK14CompressedDataIT_EPS1_ii
        .type           _Z21decompressFullFileFixIiEvPK14CompressedDataIT_EPS1_ii,@function
        .size           _Z21decompressFullFileFixIiEvPK14CompressedDataIT_EPS1_ii,(.L_x_2870 - _Z21decompressFullFileFixIiEvPK14CompressedDataIT_EPS1_ii)
        .other          _Z21decompressFullFileFixIiEvPK14CompressedDataIT_EPS1_ii,@"STO_CUDA_ENTRY STV_DEFAULT"
_Z21decompressFullFileFixIiEvPK14CompressedDataIT_EPS1_ii:
.text._Z21decompressFullFileFixIiEvPK14CompressedDataIT_EPS1_ii:
        /* <DEDUP_REMOVED lines=29> */
.L_x_2377:
        /* <DEDUP_REMOVED lines=55> */
.L_x_2363:
[----:B------:R-:W-:Y:S05]  /*0540*/  BSYNC.RECONVERGENT B1 ;  /* 0x0000000000017941 */ /* 0x000fea0003800200 */
.L_x_2362:
[----:B------:R2:W-:Y:S02]  /*0550*/  STS [R27+0x20], R3 ;  /* 0x000020031b007388 */ /* 0x0005e40000000800 */
.L_x_2361:
[----:B------:R-:W-:Y:S05]  /*0560*/  WARPSYNC.ALL ;  /* 0x0000000000007948 */ /* 0x000fea0003800000 */
[----:B------:R-:W-:Y:S06]  /*0570*/  BAR.SYNC.DEFER_BLOCKING 0x0 ;  /* 0x0000000000007b1d */ /* 0x000fec0000010000 */
.L_x_2360:
        /* <DEDUP_REMOVED lines=15> */
.L_x_2365:
        /* <DEDUP_REMOVED lines=33> */
.L_x_2367:
[----:B------:R-:W-:Y:S01]  /*0880*/  SHF.R.S32.HI R3, RZ, 0x1f, R16 ;  /* 0x0000001fff037819 */ /* 0x000fe20000011410 */
[----:B------:R-:W-:Y:S03]  /*0890*/  BSSY.RECONVERGENT B1, `(.L_x_2369) ;  /* 0x000001a000017945 */ /* 0x000fe60003800200 */
[----:B------:R-:W-:-:S05]  /*08a0*/  LEA.HI R3, P0, R3, R4, RZ, 0x5 ;  /* 0x0000000403037211 */ /* 0x000fca00078128ff */
[----:B------:R-:W-:-:S05]  /*08b0*/  IMAD.X R16, RZ, RZ, R16, P0 ;  /* 0x000000ffff107224 */ /* 0x000fca00000e0610 */
[----:B------:R-:W-:Y:S02]  /*08c0*/  SHF.R.S64 R5, R3, 0x5, R16 ;  /* 0x0000000503057819 */ /* 0x000fe40000001010 */
[----:B------:R-:W-:-:S03]  /*08d0*/  CS2R R2, SRZ ;  /* 0x0000000000027805 */ /* 0x000fc6000001ff00 */
[----:B------:R-:W-:-:S07]  /*08e0*/  IMAD R4, R5, -0x20, R4 ;  /* 0xffffffe005047824 */ /* 0x000fce00078e0204 */
.L_x_2370:
        /* <DEDUP_REMOVED lines=21> */
.L_x_2369:
[----:B------:R-:W-:-:S07]  /*0a40*/  IMAD.MOV.U32 R5, RZ, RZ, R3 ;  /* 0x000000ffff057224 */ /* 0x000fce00078e0003 */
.L_x_2368:
[----:B------:R-:W0:Y:S02]  /*0a50*/  LDC.64 R2, c[0x0][0x388] ;  /* 0x0000e200ff027b82 */ /* 0x000e240000000a00 */
[----:B0-----:R-:W-:-:S05]  /*0a60*/  IMAD.WIDE R2, R23, 0x4, R2 ;  /* 0x0000000417027825 */ /* 0x001fca00078e0202 */
[----:B------:R3:W-:Y:S01]  /*0a70*/  STG.E desc[UR4][R2.64], R5 ;  /* 0x0000000502007986 */ /* 0x0007e2000c101904 */
[----:B------:R-:W-:Y:S05]  /*0a80*/  BRA `(.L_x_2359) ;  /* 0x0000000400b87947 */ /* 0x000fea0003800000 */
.L_x_2366:
[----:B------:R-:W0:Y:S02]  /*0a90*/  LDC.64 R2, c[0x0][0x388] ;  /* 0x0000e200ff027b82 */ /* 0x000e240000000a00 */
[----:B0-----:R-:W-:-:S05]  /*0aa0*/  IMAD.WIDE R2, R23, 0x4, R2 ;  /* 0x0000000417027825 */ /* 0x001fca00078e0202 */
[----:B------:R4:W-:Y:S01]  /*0ab0*/  STG.E desc[UR4][R2.64], RZ ;  /* 0x000000ff02007986 */ /* 0x0009e2000c101904 */
[----:B------:R-:W-:Y:S05]  /*0ac0*/  BRA `(.L_x_2359) ;  /* 0x0000000400a87947 */ /* 0x000fea0003800000 */
.L_x_2364:
        /* <DEDUP_REMOVED lines=12> */
.L_x_2371:
        /* <DEDUP_REMOVED lines=32> */
.L_x_2373:
        /* <DEDUP_REMOVED lines=39> */
.L_x_2375:
[----:B------:R-:W-:-:S05]  /*1000*/  IMAD.MOV.U32 R3, RZ, RZ, -0x1 ;  /* 0xffffffffff037424 */ /* 0x000fca00078e00ff */
[----:B------:R-:W-:-:S04]  /*1010*/  SHF.L.U32 R20, R3, R20, RZ ;  /* 0x0000001403147219 */ /* 0x000fc800000006ff */
[----:B-----5:R-:W-:-:S04]  /*1020*/  LOP3.LUT R20, R24, R20, RZ, 0x30, !PT ;  /* 0x0000001418147212 */ /* 0x020fc800078e30ff */
[CC--:B------:R-:W-:Y:S02]  /*1030*/  SHF.L.U32 R18, R20.reuse, R27.reuse, RZ ;  /* 0x0000001b14127219 */ /* 0x0c0fe400000006ff */
[----:B------:R-:W-:Y:S02]  /*1040*/  SHF.L.U64.HI R19, R20, R27, RZ ;  /* 0x0000001b14137219 */ /* 0x000fe400000102ff */
[----:B------:R-:W-:-:S07]  /*1050*/  LOP3.LUT R18, R18, R29, RZ, 0xfc, !PT ;  /* 0x0000001d12127212 */ /* 0x000fce00078efcff */
.L_x_2376:
[----:B------:R-:W-:Y:S05]  /*1060*/  BSYNC.RECONVERGENT B1 ;  /* 0x0000000000017941 */ /* 0x000fea0003800200 */
.L_x_2374:
[----:B------:R-:W-:-:S13]  /*1070*/  ISETP.GT.U32.AND P0, PT, R25, 0x3f, PT ;  /* 0x0000003f1900780c */ /* 0x000fda0003f04070 */
[----:B------:R-:W-:Y:S02]  /*1080*/  @!P0 VIADD R2, R25, 0xffffffff ;  /* 0xffffffff19028836 */ /* 0x000fe40000000000 */
[----:B------:R-:W-:-:S03]  /*1090*/  @!P0 IMAD.MOV.U32 R4, RZ, RZ, -0x1 ;  /* 0xffffffffff048424 */ /* 0x000fc600078e00ff */
[----:B------:R-:W-:Y:S02]  /*10a0*/  @!P0 SHF.R.U64 R19, R18, R2, R19 ;  /* 0x0000000212138219 */ /* 0x000fe40000001213 */
[----:B------:R-:W-:-:S03]  /*10b0*/  @!P0 SHF.L.U32 R4, R4, R25, RZ ;  /* 0x0000001904048219 */ /* 0x000fc600000006ff */
[----:B------:R-:W-:-:S05]  /*10c0*/  @!P0 IMAD.MOV R19, RZ, RZ, -R19 ;  /* 0x000000ffff138224 */ /* 0x000fca00078e0a13 */
[----:B------:R-:W-:-:S07]  /*10d0*/  @!P0 LOP3.LUT R18, R18, R4, R19, 0xf8, !PT ;  /* 0x0000000412128212 */ /* 0x000fce00078ef813 */
.L_x_2372:
[----:B0-----:R-:W-:Y:S01]  /*10e0*/  IMAD.MOV.U32 R3, RZ, RZ, 0x3fe00000 ;  /* 0x3fe00000ff037424 */ /* 0x001fe200078e00ff */
[----:B------:R-:W0:Y:S01]  /*10f0*/  LDC.64 R4, c[0x0][0x388] ;  /* 0x0000e200ff047b82 */ /* 0x000e220000000a00 */
[----:B------:R-:W-:-:S03]  /*1100*/  IMAD.MOV.U32 R2, RZ, RZ, RZ ;  /* 0x000000ffff027224 */ /* 0x000fc600078e00ff */
[----:B------:R-:W-:-:S06]  /*1110*/  LOP3.LUT R3, R3, 0x80000000, R17, 0xb8, !PT ;  /* 0x8000000003037812 */ /* 0x000fcc00078eb811 */
[----:B------:R-:W-:-:S10]  /*1120*/  DADD.RZ R2, R16, R2 ;  /* 0x0000000010027229 */ /* 0x000fd4000000c002 */
[----:B------:R-:W1:Y:S01]  /*1130*/  F2I.F64.TRUNC R3, R2 ;  /* 0x0000000200037311 */ /* 0x000e62000030d100 */
[----:B0-----:R-:W-:-:S04]  /*1140*/  IMAD.WIDE R4, R23, 0x4, R4 ;  /* 0x0000000417047825 */ /* 0x001fc800078e0204 */
[----:B-1---5:R-:W-:-:S05]  /*1150*/  IMAD.IADD R17, R3, 0x1, R18 ;  /* 0x0000000103117824 */ /* 0x022fca00078e0212 */
[----:B------:R0:W-:Y:S02]  /*1160*/  STG.E desc[UR4][R4.64], R17 ;  /* 0x0000001104007986 */ /* 0x0001e4000c101904 */
.L_x_2359:
[----:B------:R-:W-:Y:S05]  /*1170*/  BSYNC.RECONVERGENT B0 ;  /* 0x0000000000007941 */ /* 0x000fea0003800200 */
.L_x_2358:
[----:B---34-:R-:W3:Y:S01]  /*1180*/  LDC R2, c[0x0][0x370] ;  /* 0x0000dc00ff027b82 */ /* 0x018ee20000000800 */
[----:B------:R-:W4:Y:S01]  /*1190*/  LDCU UR7, c[0x0][0x390] ;  /* 0x00007200ff0777ac */ /* 0x000f220008000800 */
[----:B---3--:R-:W-:-:S05]  /*11a0*/  IMAD R23, R2, UR6, R23 ;  /* 0x0000000602177c24 */ /* 0x008fca000f8e0217 */
[----:B----4-:R-:W-:-:S13]  /*11b0*/  ISETP.GE.AND P0, PT, R23, UR7, PT ;  /* 0x0000000717007c0c */ /* 0x010fda000bf06270 */
[----:B------:R-:W-:Y:S05]  /*11c0*/  @!P0 BRA `(.L_x_2377) ;  /* 0xfffffff000008947 */ /* 0x000fea000383ffff */
[----:B------:R-:W-:Y:S05]  /*11d0*/  EXIT ;  /* 0x000000000000794d */ /* 0x000fea0003800000 */
.L_x_2378:
        /* <DEDUP_REMOVED lines=10> */
.L_x_2870:


//--------------------- .text._Z28decompressFullFile_BitPackedIiEvPK14CompressedDataIT_EPS1_i --------------------------
	.section	.text._Z28decompressFullFile_BitPackedIiEvPK14CompressedDataIT_EPS1_i,"ax",@progbits
	.align	128
        .global         _Z28decompressFullFile_BitPackedIiEvPK14CompressedDataIT_EPS1_i
        .type           _Z28decompressFullFile_BitPackedIiEvPK14CompressedDataIT_EPS1_i,@function
        .size           _Z28decompressFullFile_BitPackedIiEvPK14CompressedDataIT_EPS1_i,(.L_x_2871 - _Z28decompressFullFile_BitPackedIiEvPK14CompressedDataIT_EPS1_i)
        .other          _Z28decompressFullFile_BitPackedIiEvPK14CompressedDataIT_EPS1_i,@"STO_CUDA_ENTRY STV_DEFAULT"
_Z28decompressFullFile_BitPackedIiEvPK14CompressedDataIT_EPS1_i:
.text._Z28decompressFullFile_BitPackedIiEvPK14CompressedDataIT_EPS1_i:
        /* <DEDUP_REMOVED lines=26> */
.L_x_2395:
[----:B-----5:R-:W-:Y:S01]  /*01a0*/  ISETP.GE.AND P0, PT, R28, 0x1, PT ;  /* 0x000000011c00780c */ /* 0x020fe20003f06270 */
[----:B------:R-:W-:-:S12]  /*01b0*/  BSSY.RECONVERGENT B0, `(.L_x_2379) ;  /* 0x00000d0000007945 */ /* 0x000fd80003800200 */
[----:B0-234-:R-:W-:Y:S05]  /*01c0*/  @!P0 BRA `(.L_x_2380) ;  /* 0x0000000000408947 */ /* 0x01dfea0003800000 */
[----:B------:R-:W-:Y:S02]  /*01d0*/  VIADD R3, R28, 0xffffffff ;  /* 0xffffffff1c037836 */ /* 0x000fe40000000000 */
[----:B------:R-:W-:-:S07]  /*01e0*/  IMAD.MOV.U32 R0, RZ, RZ, RZ ;  /* 0x000000ffff007224 */ /* 0x000fce00078e00ff */
.L_x_2382:
        /* <DEDUP_REMOVED lines=14> */
.L_x_2380:
[----:B0-----:R-:W0:Y:S02]  /*02d0*/  LDC.64 R18, c[0x0][0x388] ;  /* 0x0000e200ff127b82 */ /* 0x001e240000000a00 */
[----:B0-----:R-:W-:-:S05]  /*02e0*/  IMAD.WIDE R18, R2, 0x4, R18 ;  /* 0x0000000402127825 */ /* 0x001fca00078e0212 */
[----:B------:R0:W-:Y:S01]  /*02f0*/  STG.E desc[UR4][R18.64], RZ ;  /* 0x000000ff12007986 */ /* 0x0001e2000c101904 */
[----:B------:R-:W-:Y:S05]  /*0300*/  BRA `(.L_x_2383) ;  /* 0x0000000800e87947 */ /* 0x000fea0003800000 */
.L_x_2381:
        /* <DEDUP_REMOVED lines=43> */
.L_x_2386:
        /* <DEDUP_REMOVED lines=8> */
.L_x_2388:
        /* <DEDUP_REMOVED lines=21> */
.L_x_2387:
[----:B------:R-:W0:Y:S02]  /*0790*/  LDC.64 R18, c[0x0][0x388] ;  /* 0x0000e200ff127b82 */ /* 0x000e240000000a00 */
[----:B0-----:R-:W-:-:S05]  /*07a0*/  IMAD.WIDE R18, R2, 0x4, R18 ;  /* 0x0000000402127825 */ /* 0x001fca00078e0212 */
[----:B------:R3:W-:Y:S01]  /*07b0*/  STG.E desc[UR4][R18.64], R0 ;  /* 0x0000000012007986 */ /* 0x0007e2000c101904 */
[----:B------:R-:W-:Y:S05]  /*07c0*/  BRA `(.L_x_2383) ;  /* 0x0000000400b87947 */ /* 0x000fea0003800000 */
.L_x_2385:
[----:B------:R-:W0:Y:S02]  /*07d0*/  LDC.64 R18, c[0x0][0x388] ;  /* 0x0000e200ff127b82 */ /* 0x000e240000000a00 */
[----:B0-----:R-:W-:-:S05]  /*07e0*/  IMAD.WIDE R18, R2, 0x4, R18 ;  /* 0x0000000402127825 */ /* 0x001fca00078e0212 */
[----:B------:R4:W-:Y:S01]  /*07f0*/  STG.E desc[UR4][R18.64], RZ ;  /* 0x000000ff12007986 */ /* 0x0009e2000c101904 */
[----:B------:R-:W-:Y:S05]  /*0800*/  BRA `(.L_x_2383) ;  /* 0x0000000400a87947 */ /* 0x000fea0003800000 */
.L_x_2384:
        /* <DEDUP_REMOVED lines=43> */
.L_x_2391:
        /* <DEDUP_REMOVED lines=39> */
.L_x_2393:
[----:B------:R-:W-:-:S05]  /*0d30*/  IMAD.MOV.U32 R19, RZ, RZ, -0x1 ;  /* 0xffffffffff137424 */ /* 0x000fca00078e00ff */
[----:B------:R-:W-:-:S04]  /*0d40*/  SHF.L.U32 R19, R19, R26, RZ ;  /* 0x0000001a13137219 */ /* 0x000fc800000006ff */
[----:B-----5:R-:W-:-:S04]  /*0d50*/  LOP3.LUT R18, R18, R19, RZ, 0x30, !PT ;  /* 0x0000001312127212 */ /* 0x020fc800078e30ff */
[CC--:B------:R-:W-:Y:S02]  /*0d60*/  SHF.L.U32 R19, R18.reuse, R27.reuse, RZ ;  /* 0x0000001b12137219 */ /* 0x0c0fe400000006ff */
[----:B------:R-:W-:Y:S02]  /*0d70*/  SHF.L.U64.HI R25, R18, R27, RZ ;  /* 0x0000001b12197219 */ /* 0x000fe400000102ff */
[----:B------:R-:W-:-:S07]  /*0d80*/  LOP3.LUT R24, R19, R24, RZ, 0xfc, !PT ;  /* 0x0000001813187212 */ /* 0x000fce00078efcff */
.L_x_2394:
[----:B-1----:R-:W-:Y:S05]  /*0d90*/  BSYNC.RECONVERGENT B2 ;  /* 0x0000000000027941 */ /* 0x002fea0003800200 */
.L_x_2392:
[----:B------:R-:W-:-:S13]  /*0da0*/  ISETP.GT.U32.AND P0, PT, R3, 0x3f, PT ;  /* 0x0000003f0300780c */ /* 0x000fda0003f04070 */
[----:B------:R-:W-:Y:S02]  /*0db0*/  @!P0 VIADD R0, R3, 0xffffffff ;  /* 0xffffffff03008836 */ /* 0x000fe40000000000 */
[----:B------:R-:W-:-:S03]  /*0dc0*/  @!P0 IMAD.MOV.U32 R18, RZ, RZ, -0x1 ;  /* 0xffffffffff128424 */ /* 0x000fc600078e00ff */
[----:B------:R-:W-:Y:S02]  /*0dd0*/  @!P0 SHF.R.U64 R25, R24, R0, R25 ;  /* 0x0000000018198219 */ /* 0x000fe40000001219 */
[----:B------:R-:W-:-:S03]  /*0de0*/  @!P0 SHF.L.U32 R18, R18, R3, RZ ;  /* 0x0000000312128219 */ /* 0x000fc600000006ff */
[----:B------:R-:W-:-:S05]  /*0df0*/  @!P0 IMAD.MOV R25, RZ, RZ, -R25 ;  /* 0x000000ffff198224 */ /* 0x000fca00078e0a19 */
[----:B------:R-:W-:-:S07]  /*0e00*/  @!P0 LOP3.LUT R24, R24, R18, R25, 0xf8, !PT ;  /* 0x0000001218188212 */ /* 0x000fce00078ef819 */
.L_x_2390:
[----:B-1----:R-:W-:Y:S05]  /*0e10*/  BSYNC.RECONVERGENT B1 ;  /* 0x0000000000017941 */ /* 0x002fea0003800200 */
.L_x_2389:
[----:B------:R-:W-:Y:S01]  /*0e20*/  IMAD.MOV.U32 R21, RZ, RZ, 0x3fe00000 ;  /* 0x3fe00000ff157424 */ /* 0x000fe200078e00ff */
[----:B------:R-:W0:Y:S01]  /*0e30*/  LDC.64 R18, c[0x0][0x388] ;  /* 0x0000e200ff127b82 */ /* 0x000e220000000a00 */
[----:B------:R-:W-:-:S03]  /*0e40*/  IMAD.MOV.U32 R20, RZ, RZ, RZ ;  /* 0x000000ffff147224 */ /* 0x000fc600078e00ff */
[----:B------:R-:W-:-:S06]  /*0e50*/  LOP3.LUT R21, R21, 0x80000000, R23, 0xb8, !PT ;  /* 0x8000000015157812 */ /* 0x000fcc00078eb817 */
[----:B------:R-:W-:-:S10]  /*0e60*/  DADD.RZ R20, R20, R22 ;  /* 0x0000000014147229 */ /* 0x000fd4000000c016 */
[----:B------:R-:W1:Y:S01]  /*0e70*/  F2I.F64.TRUNC R21, R20 ;  /* 0x0000001400157311 */ /* 0x000e62000030d100 */
[----:B0-----:R-:W-:-:S04]  /*0e80*/  IMAD.WIDE R18, R2, 0x4, R18 ;  /* 0x0000000402127825 */ /* 0x001fc800078e0212 */
[----:B-1----:R-:W-:-:S05]  /*0e90*/  IMAD.IADD R3, R21, 0x1, R24 ;  /* 0x0000000115037824 */ /* 0x002fca00078e0218 */
[----:B------:R0:W-:Y:S02]  /*0ea0*/  STG.E desc[UR4][R18.64], R3 ;  /* 0x0000000312007986 */ /* 0x0001e4000c101904 */
.L_x_2383:
[----:B-1----:R-:W-:Y:S05]  /*0eb0*/  BSYNC.RECONVERGENT B0 ;  /* 0x0000000000007941 */ /* 0x002fea0003800200 */
.L_x_2379:
[----:B------:R-:W1:Y:S01]  /*0ec0*/  LDCU UR7, c[0x0][0x390] ;  /* 0x00007200ff0777ac */ /* 0x000e620008000800 */
[----:B------:R-:W-:-:S05]  /*0ed0*/  IMAD R2, R29, UR6, R2 ;  /* 0x000000061d027c24 */ /* 0x000fca000f8e0202 */
[----:B-1----:R-:W-:-:S13]  /*0ee0*/  ISETP.GE.AND P0, PT, R2, UR7, PT ;  /* 0x0000000702007c0c */ /* 0x002fda000bf06270 */
[----:B------:R-:W-:Y:S05]  /*0ef0*/  @!P0 BRA `(.L_x_2395) ;  /* 0xfffffff000a88947 */ /* 0x000fea000383ffff */
[----:B------:R-:W-:Y:S05]  /*0f00*/  EXIT ;  /* 0x000000000000794d */ /* 0x000fea0003800000 */
.L_x_2396:
        /* <DEDUP_REMOVED lines=15> */
.L_x_2871:


//--------------------- .text._Z30decompressFullFile_PreUnpackedIiEvPK14CompressedDataIT_EPS1_i --------------------------
	.section	.text._Z30decompressFullFile_PreUnpackedIiEvPK14CompressedDataIT_EPS1_i,"ax",@progbits
	.align	128
        .global         _Z30decompressFullFile_PreUnpackedIiEvPK14CompressedDataIT_EPS1_i
        .type           _Z30decompressFullFile_PreUnpackedIiEvPK14CompressedDataIT_EPS1_i,@function
        .size           _Z30decompressFullFile_PreUnpackedIiEvPK14CompressedDataIT_EPS1_i,(.L_x_2872 - _Z30decompressFullFile_PreUnpackedIiEvPK14CompressedDataIT_EPS1_i)
        .other          _Z30decompressFullFile_PreUnpackedIiEvPK14CompressedDataIT_EPS1_i,@"STO_CUDA_ENTRY STV_DEFAULT"
_Z30decompressFullFile_PreUnpackedIiEvPK14CompressedDataIT_EPS1_i:
.text._Z30decompressFullFile_PreUnpackedIiEvPK14CompressedDataIT_EPS1_i:
        /* <DEDUP_REMOVED lines=26> */
.L_x_2403:
[----:B------:R-:W-:Y:S01]  /*01a0*/  ISETP.GE.AND P0, PT, R25, 0x1, PT ;  /* 0x000000011900780c */ /* 0x000fe20003f06270 */
[----:B------:R-:W-:-:S12]  /*01b0*/  BSSY.RECONVERGENT B0, `(.L_x_2397) ;  /* 0x000003b000007945 */ /* 0x000fd80003800200 */
[----:B012---:R-:W-:Y:S05]  /*01c0*/  @!P0 BRA `(.L_x_2398) ;  /* 0x0000000000508947 */ /* 0x007fea0003800000 */
[----:B------:R-:W-:Y:S01]  /*01d0*/  IMAD.MOV.U32 R12, RZ, RZ, RZ ;  /* 0x000000ffff0c7224 */ /* 0x000fe200078e00ff */
[----:B------:R-:W-:-:S07]  /*01e0*/  MOV R13, R22 ;  /* 0x00000016000d7202 */ /* 0x000fce0000000f00 */
.L_x_2400:
[----:B------:R-:W-:Y:S01]  /*01f0*/  MOV R16, R13 ;  /* 0x0000000d00107202 */ /* 0x000fe20000000f00 */
[----:B------:R-:W-:-:S04]  /*0200*/  IMAD.MOV.U32 R17, RZ, RZ, R12 ;  /* 0x000000ffff117224 */ /* 0x000fc800078e000c */
        /* <DEDUP_REMOVED lines=10> */
[C---:B------:R-:W-:Y:S01]  /*02b0*/  @!P0 VIADD R16, R27.reuse, 0xffffffff ;  /* 0xffffffff1b108836 */ /* 0x040fe20000000000 */
[----:B------:R-:W-:-:S03]  /*02c0*/  @P0 IADD3 R17, PT, PT, R27, 0x1, RZ ;  /* 0x000000011b110810 */ /* 0x000fc60007ffe0ff */
[----:B------:R-:W-:Y:S01]  /*02d0*/  IMAD.MOV.U32 R13, RZ, RZ, R16 ;  /* 0x000000ffff0d7224 */ /* 0x000fe200078e0010 */
[----:B------:R-:W-:Y:S02]  /*02e0*/  ISETP.GT.AND P0, PT, R17, R16, PT ;  /* 0x000000101100720c */ /* 0x000fe40003f04270 */
[----:B------:R-:W-:-:S11]  /*02f0*/  MOV R12, R17 ;  /* 0x00000011000c7202 */ /* 0x000fd60000000f00 */
[----:B------:R-:W-:Y:S05]  /*0300*/  @!P0 BRA `(.L_x_2400) ;  /* 0xfffffffc00b88947 */ /* 0x000fea000383ffff */
.L_x_2398:
[----:B------:R-:W0:Y:S02]  /*0310*/  LDC.64 R12, c[0x0][0x388] ;  /* 0x0000e200ff0c7b82 */ /* 0x000e240000000a00 */
[----:B0-----:R-:W-:-:S05]  /*0320*/  IMAD.WIDE R12, R23, 0x4, R12 ;  /* 0x00000004170c7825 */ /* 0x001fca00078e020c */
[----:B------:R2:W-:Y:S01]  /*0330*/  STG.E desc[UR4][R12.64], RZ ;  /* 0x000000ff0c007986 */ /* 0x0005e2000c101904 */
[----:B------:R-:W-:Y:S05]  /*0340*/  BRA `(.L_x_2401) ;  /* 0x0000000000847947 */ /* 0x000fea0003800000 */
.L_x_2399:
        /* <DEDUP_REMOVED lines=10> */
.L_x_2402:
[----:B------:R-:W-:Y:S02]  /*03f0*/  SHF.L.U32 R27, R27, 0x2, RZ ;  /* 0x000000021b1b7819 */ /* 0x000fe400000006ff */
[----:B------:R-:W-:-:S03]  /*0400*/  ISETP.NE.AND P0, PT, R12, 0x2, PT ;  /* 0x000000020c00780c */ /* 0x000fc60003f05270 */
[----:B------:R-:W-:-:S05]  /*0410*/  IMAD.WIDE.U32 R26, R27, 0x8, R6 ;  /* 0x000000081b1a7825 */ /* 0x000fca00078e0006 */
[----:B------:R-:W2:Y:S04]  /*0420*/  LDG.E.64.CONSTANT R16, desc[UR4][R26.64] ;  /* 0x000000041a107981 */ /* 0x000ea8000c1e9b00 */
[----:B------:R-:W2:Y:S04]  /*0430*/  LDG.E.64.CONSTANT R18, desc[UR4][R26.64+0x8] ;  /* 0x000008041a127981 */ /* 0x000ea8000c1e9b00 */
[----:B------:R-:W3:Y:S01]  /*0440*/  @!P0 LDG.E.64.CONSTANT R12, desc[UR4][R26.64+0x10] ;  /* 0x000010041a0c8981 */ /* 0x000ee2000c1e9b00 */
[----:B------:R-:W-:-:S05]  /*0450*/  IMAD.WIDE R28, R23, 0x8, R2 ;  /* 0x00000008171c7825 */ /* 0x000fca00078e0202 */
[----:B------:R0:W4:Y:S02]  /*0460*/  LDG.E.CONSTANT R24, desc[UR4][R28.64] ;  /* 0x000000041c187981 */ /* 0x000124000c1e9900 */
[----:B0-----:R-:W-:-:S04]  /*0470*/  IMAD.IADD R29, R23, 0x1, -R14 ;  /* 0x00000001171d7824 */ /* 0x001fc800078e0a0e */
[----:B------:R-:W2:Y:S01]  /*0480*/  I2F.F64 R20, R29 ;  /* 0x0000001d00147312 */ /* 0x000ea20000201c00 */
[----:B------:R-:W-:-:S07]  /*0490*/  @!P0 IMAD R28, R29, R29, RZ ;  /* 0x0000001d1d1c8224 */ /* 0x000fce00078e02ff */
[----:B------:R-:W3:Y:S01]  /*04a0*/  @!P0 I2F.F64.U32 R14, R28 ;  /* 0x0000001c000e8312 */ /* 0x000ee20000201800 */
[----:B--2---:R-:W-:-:S08]  /*04b0*/  DFMA R16, R18, R20, R16 ;  /* 0x000000141210722b */ /* 0x004fd00000000010 */
[----:B---3--:R-:W-:Y:S01]  /*04c0*/  @!P0 DFMA R16, R12, R14, R16 ;  /* 0x0000000e0c10822b */ /* 0x008fe20000000010 */
[----:B------:R-:W-:Y:S01]  /*04d0*/  MOV R15, 0x3fe00000 ;  /* 0x3fe00000000f7802 */ /* 0x000fe20000000f00 */
[----:B------:R-:W-:Y:S01]  /*04e0*/  IMAD.MOV.U32 R14, RZ, RZ, RZ ;  /* 0x000000ffff0e7224 */ /* 0x000fe200078e00ff */
[----:B------:R-:W0:Y:S07]  /*04f0*/  LDC.64 R12, c[0x0][0x388] ;  /* 0x0000e200ff0c7b82 */ /* 0x000e2e0000000a00 */
[----:B------:R-:W-:-:S06]  /*0500*/  LOP3.LUT R15, R15, 0x80000000, R17, 0xb8, !PT ;  /* 0x800000000f0f7812 */ /* 0x000fcc00078eb811 */
[----:B------:R-:W-:-:S10]  /*0510*/  DADD.RZ R14, R14, R16 ;  /* 0x000000000e0e7229 */ /* 0x000fd4000000c010 */
[----:B------:R-:W4:Y:S01]  /*0520*/  F2I.F64.TRUNC R15, R14 ;  /* 0x0000000e000f7311 */ /* 0x000f22000030d100 */
[----:B0-----:R-:W-:Y:S01]  /*0530*/  IMAD.WIDE R12, R23, 0x4, R12 ;  /* 0x00000004170c7825 */ /* 0x001fe200078e020c */
[----:B----4-:R-:W-:-:S05]  /*0540*/  IADD3 R17, PT, PT, R24, R15, RZ ;  /* 0x0000000f18117210 */ /* 0x010fca0007ffe0ff */
[----:B------:R1:W-:Y:S02]  /*0550*/  STG.E desc[UR4][R12.64], R17 ;  /* 0x000000110c007986 */ /* 0x0003e4000c101904 */
.L_x_2401:
[----:B------:R-:W-:Y:S05]  /*0560*/  BSYNC.RECONVERGENT B0 ;  /* 0x0000000000007941 */ /* 0x000fea0003800200 */
.L_x_2397:
[----:B------:R-:W3:Y:S01]  /*0570*/  LDCU UR6, c[0x0][0x390] ;  /* 0x00007200ff0677ac */ /* 0x000ee20008000800 */
[----:B------:R-:W-:-:S05]  /*0580*/  IMAD.IADD R23, R0, 0x1, R23 ;  /* 0x0000000100177824 */ /* 0x000fca00078e0217 */
[----:B---3--:R-:W-:-:S13]  /*0590*/  ISETP.GE.AND P0, PT, R23, UR6, PT ;  /* 0x0000000617007c0c */ /* 0x008fda000bf06270 */
[----:B------:R-:W-:Y:S05]  /*05a0*/  @!P0 BRA `(.L_x_2403) ;  /* 0xfffffff800fc8947 */ /* 0x000fea000383ffff */
[----:B------:R-:W-:Y:S05]  /*05b0*/  EXIT ;  /* 0x000000000000794d */ /* 0x000fea0003800000 */
.L_x_2404:
        /* <DEDUP_REMOVED lines=12> */
.L_x_2872:


//--------------------- .text._Z29randomAccessPreUnpackedKernelIiEvPKiS1_S1_PKdPKxS1_PT_ii --------------------------
	.section	.text._Z29randomAccessPreUnpackedKernelIiEvPKiS1_S1_PKdPKxS1_PT_ii,"ax",@progbits
	.align	128
        .global         _Z29randomAccessPreUnpackedKernelIiEvPKiS1_S1_PKdPKxS1_PT_ii
        .type           _Z29randomAccessPreUnpackedKernelIiEvPKiS1_S1_PKdPKxS1_PT_ii,@function
        .size           _Z29randomAccessPreUnpackedKernelIiEvPKiS1_S1_PKdPKxS1_PT_ii,(.L_x_2873 - _Z29randomAccessPreUnpackedKernelIiEvPKiS1_S1_PKdPKxS1_PT_ii)
        .other          _Z29randomAccessPreUnpackedKernelIiEvPKiS1_S1_PKdPKxS1_PT_ii,@"STO_CUDA_ENTRY STV_DEFAULT"
_Z29randomAccessPreUnpackedKernelIiEvPKiS1_S1_PKdPKxS1_PT_ii:
.text._Z29randomAccessPreUnpackedKernelIiEvPKiS1_S1_PKdPKxS1_PT_ii:
        /* <DEDUP_REMOVED lines=21> */
.L_x_2408:
        /* <DEDUP_REMOVED lines=18> */
.L_x_2406:
        /* <DEDUP_REMOVED lines=68> */
.L_x_2409:
[----:B-----5:R-:W0:Y:S02]  /*06b0*/  LDC.64 R2, c[0x0][0x3b0] ;  /* 0x0000ec00ff027b82 */ /* 0x020e240000000a00 */
[----:B0-----:R-:W-:-:S05]  /*06c0*/  IMAD.WIDE R2, R0, 0x4, R2 ;  /* 0x0000000400027825 */ /* 0x001fca00078e0202 */
[----:B------:R-:W-:Y:S01]  /*06d0*/  STG.E desc[UR8][R2.64], RZ ;  /* 0x000000ff02007986 */ /* 0x000fe2000c101908 */
[----:B------:R-:W-:Y:S05]  /*06e0*/  EXIT ;  /* 0x000000000000794d */ /* 0x000fea0003800000 */
.L_x_2407:
[----:B------:R-:W-:Y:S05]  /*06f0*/  BSYNC.RECONVERGENT B0 ;  /* 0x0000000000007941 */ /* 0x000fea0003800200 */
.L_x_2405:
        /* <DEDUP_REMOVED lines=32> */
[----:B------:R-:W-:-:S07]  /*0900*/  IMAD.U32 R8, RZ, RZ, UR6 ;  /* 0x00000006ff087e24 */ /* 0x000fce000f8e00ff */
[----:B-----5:R-:W-:-:S08]  /*0910*/  @!P0 DFMA R4, R10, R12, R4 ;  /* 0x0000000c0a04822b */ /* 0x020fd00000000004 */
[----:B------:R-:W-:Y:S02]  /*0920*/  DSETP.MIN.AND P0, P1, R4, UR4, PT ;  /* 0x0000000404007e2a */ /* 0x000fe4000b900000 */
[----:B------:R-:W-:-:S04]  /*0930*/  MOV R6, R5 ;  /* 0x0000000500067202 */ /* 0x000fc80000000f00 */
[----:B------:R-:W-:Y:S01]  /*0940*/  FSEL R7, R6, UR6, P0 ;  /* 0x0000000606077c08 */ /* 0x000fe20008000000 */
[----:B------:R-:W-:Y:S01]  /*0950*/  IMAD.MOV.U32 R6, RZ, RZ, 0x80000 ;  /* 0x00080000ff067424 */ /* 0x000fe200078e00ff */
[----:B------:R-:W-:-:S06]  /*0960*/  SEL R4, R4, UR4, P0 ;  /* 0x0000000404047c07 */ /* 0x000fcc0008000000 */
[----:B------:R-:W-:-:S05]  /*0970*/  @P1 LOP3.LUT R7, R8, 0x80000, RZ, 0xfc, !PT ;  /* 0x0008000008071812 */ /* 0x000fca00078efcff */
[----:B------:R-:W-:Y:S02]  /*0980*/  IMAD.MOV.U32 R5, RZ, RZ, R7 ;  /* 0x000000ffff057224 */ /* 0x000fe400078e0007 */
[----:B------:R-:W-:-:S03]  /*0990*/  IMAD.MOV.U32 R7, RZ, RZ, 0x3fe00000 ;  /* 0x3fe00000ff077424 */ /* 0x000fc600078e00ff */
[----:B------:R-:W-:Y:S01]  /*09a0*/  MOV R2, R5 ;  /* 0x0000000500027202 */ /* 0x000fe20000000f00 */
[----:B------:R-:W-:-:S06]  /*09b0*/  DSETP.MAX.AND P0, P1, R4, -2.14748364800000000000e+09, PT ;  /* 0xc1e000000400742a */ /* 0x000fcc000390f000 */
[----:B------:R-:W-:Y:S02]  /*09c0*/  FSEL R9, R2, -28, P0 ;  /* 0xc1e0000002097808 */ /* 0x000fe40000000000 */
[----:B------:R-:W-:-:S06]  /*09d0*/  SEL R4, R4, RZ, P0 ;  /* 0x000000ff04047207 */ /* 0x000fcc0000000000 */
[----:B------:R-:W-:Y:S01]  /*09e0*/  @P1 LOP3.LUT R9, R6, 0xc1e00000, RZ, 0xfc, !PT ;  /* 0xc1e0000006091812 */ /* 0x000fe200078efcff */
[----:B------:R-:W-:-:S04]  /*09f0*/  HFMA2 R6, -RZ, RZ, 0, 0 ;  /* 0x00000000ff067431 */ /* 0x000fc800000001ff */
[----:B------:R-:W-:Y:S02]  /*0a00*/  IMAD.MOV.U32 R5, RZ, RZ, R9 ;  /* 0x000000ffff057224 */ /* 0x000fe400078e0009 */
[----:B------:R-:W0:Y:S03]  /*0a10*/  LDC.64 R8, c[0x0][0x3b0] ;  /* 0x0000ec00ff087b82 */ /* 0x000e260000000a00 */
[----:B------:R-:W-:-:S06]  /*0a20*/  LOP3.LUT R7, R7, 0x80000000, R5, 0xb8, !PT ;  /* 0x8000000007077812 */ /* 0x000fcc00078eb805 */
[----:B------:R-:W-:-:S10]  /*0a30*/  DADD.RZ R4, R4, R6 ;  /* 0x0000000004047229 */ /* 0x000fd4000000c006 */
[----:B------:R-:W2:Y:S01]  /*0a40*/  F2I.F64.TRUNC R4, R4 ;  /* 0x0000000400047311 */ /* 0x000ea2000030d100 */
[----:B0-----:R-:W-:-:S04]  /*0a50*/  IMAD.WIDE R8, R0, 0x4, R8 ;  /* 0x0000000400087825 */ /* 0x001fc800078e0208 */
[----:B--2---:R-:W-:-:S05]  /*0a60*/  IMAD.IADD R3, R3, 0x1, R4 ;  /* 0x0000000103037824 */ /* 0x004fca00078e0204 */
[----:B------:R-:W-:Y:S01]  /*0a70*/  STG.E desc[UR8][R8.64], R3 ;  /* 0x0000000308007986 */ /* 0x000fe2000c101908 */
[----:B------:R-:W-:Y:S05]  /*0a80*/  EXIT ;  /* 0x000000000000794d */ /* 0x000fea0003800000 */
.L_x_2410:
        /* <DEDUP_REMOVED lines=15> */
.L_x_2873:


//--------------------- .text._Z34randomAccessFixedPreUnpackedKernelIiEvPKiPKdPKxS1_PT_ii --------------------------
	.section	.text._Z34randomAccessFixedPreUnpackedKernelIiEvPKiPKdPKxS1_PT_ii,"ax",@progbits
	.align	128
        .global         _Z34randomAccessFixedPreUnpackedKernelIiEvPKiPKdPKxS1_PT_ii
        .type           _Z34randomAccessFixedPreUnpackedKernelIiEvPKiPKdPKxS1_PT_ii,@function
        .size           _Z34randomAccessFixedPreUnpackedKernelIiEvPKiPKdPKxS1_PT_ii,(.L_x_2874 - _Z34randomAccessFixedPreUnpackedKernelIiEvPKiPKdPKxS1_PT_ii)
        .other          _Z34randomAccessFixedPreUnpackedKernelIiEvPKiPKdPKxS1_PT_ii,@"STO_CUDA_ENTRY STV_DEFAULT"
_Z34randomAccessFixedPreUnpackedKernelIiEvPKiPKdPKxS1_PT_ii:
.text._Z34randomAccessFixedPreUnpackedKernelIiEvPKiPKdPKxS1_PT_ii:
        /* <DEDUP_REMOVED lines=64> */
.L_x_2412:
[----:B------:R-:W0:Y:S01]  /*0400*/  LDC.64 R26, c[0x0][0x388] ;  /* 0x0000e200ff1a7b82 */ /* 0x000e220000000a00 */
[----:B------:R-:W-:Y:S01]  /*0410*/  IMAD.SHL.U32 R9, R11, 0x4, RZ ;  /* 0x000000040b097824 */ /* 0x000fe200078e00ff */
[----:B------:R-:W-:Y:S01]  /*0420*/  ISETP.NE.AND P1, PT, R8, 0x2, PT ;  /* 0x000000020800780c */ /* 0x000fe20003f25270 */
[----:B------:R-:W1:Y:S02]  /*0430*/  LDCU.64 UR4, c[0x0][0x390] ;  /* 0x00007200ff0477ac */ /* 0x000e640008000a00 */
[----:B0-----:R-:W-:-:S05]  /*0440*/  IMAD.WIDE R26, R9, 0x8, R26 ;  /* 0x00000008091a7825 */ /* 0x001fca00078e021a */
[----:B------:R-:W2:Y:S05]  /*0450*/  LDG.E.128 R8, desc[UR8][R26.64] ;  /* 0x000000081a087981 */ /* 0x000eaa000c1e1d00 */
[----:B------:R-:W3:Y:S01]  /*0460*/  @!P1 LDG.E.64.CONSTANT R16, desc[UR8][R26.64+0x10] ;  /* 0x000010081a109981 */ /* 0x000ee2000c1e9b00 */
[----:B-1----:R-:W-:Y:S02]  /*0470*/  IMAD.U32 R14, RZ, RZ, UR4 ;  /* 0x00000004ff0e7e24 */ /* 0x002fe4000f8e00ff */
[----:B------:R-:W-:Y:S02]  /*0480*/  IMAD.U32 R15, RZ, RZ, UR5 ;  /* 0x00000005ff0f7e24 */ /* 0x000fe4000f8e00ff */
        /* <DEDUP_REMOVED lines=10> */
[----:B------:R-:W-:-:S07]  /*0530*/  MOV R16, UR6 ;  /* 0x0000000600107c02 */ /* 0x000fce0008000f00 */
[----:B------:R-:W-:Y:S02]  /*0540*/  DSETP.MIN.AND P1, P2, R8, UR4, PT ;  /* 0x0000000408007e2a */ /* 0x000fe4000ba20000 */
[----:B------:R-:W-:-:S04]  /*0550*/  IMAD.MOV.U32 R10, RZ, RZ, R9 ;  /* 0x000000ffff0a7224 */ /* 0x000fc800078e0009 */
[----:B------:R-:W-:Y:S02]  /*0560*/  SEL R8, R8, UR4, P1 ;  /* 0x0000000408087c07 */ /* 0x000fe40008800000 */
[----:B------:R-:W-:-:S06]  /*0570*/  FSEL R11, R10, UR6, P1 ;  /* 0x000000060a0b7c08 */ /* 0x000fcc0008800000 */
[----:B------:R-:W-:Y:S01]  /*0580*/  @P2 LOP3.LUT R11, R16, 0x80000, RZ, 0xfc, !PT ;  /* 0x00080000100b2812 */ /* 0x000fe200078efcff */
[----:B------:R-:W-:-:S04]  /*0590*/  IMAD.MOV.U32 R16, RZ, RZ, 0x80000 ;  /* 0x00080000ff107424 */ /* 0x000fc800078e00ff */
[----:B------:R-:W-:-:S05]  /*05a0*/  IMAD.MOV.U32 R9, RZ, RZ, R11 ;  /* 0x000000ffff097224 */ /* 0x000fca00078e000b */
[----:B------:R-:W-:Y:S01]  /*05b0*/  MOV R10, R9 ;  /* 0x00000009000a7202 */ /* 0x000fe20000000f00 */
[----:B------:R-:W-:-:S06]  /*05c0*/  DSETP.MAX.AND P1, P2, R8, -2.14748364800000000000e+09, PT ;  /* 0xc1e000000800742a */ /* 0x000fcc0003a2f000 */
[----:B------:R-:W-:Y:S02]  /*05d0*/  FSEL R11, R10, -28, P1 ;  /* 0xc1e000000a0b7808 */ /* 0x000fe40000800000 */
[----:B------:R-:W-:-:S06]  /*05e0*/  SEL R8, R8, RZ, P1 ;  /* 0x000000ff08087207 */ /* 0x000fcc0000800000 */
[----:B------:R-:W-:-:S05]  /*05f0*/  @P2 LOP3.LUT R11, R16, 0xc1e00000, RZ, 0xfc, !PT ;  /* 0xc1e00000100b2812 */ /* 0x000fca00078efcff */
[----:B------:R-:W-:-:S06]  /*0600*/  IMAD.MOV.U32 R9, RZ, RZ, R11 ;  /* 0x000000ffff097224 */ /* 0x000fcc00078e000b */
[----:B------:R-:W4:Y:S02]  /*0610*/  F2I.F64 R9, R8 ;  /* 0x0000000800097311 */ /* 0x000f240000301100 */
[----:B----4-:R-:W-:-:S07]  /*0620*/  IMAD.IADD R11, R24, 0x1, R9 ;  /* 0x00000001180b7824 */ /* 0x010fce00078e0209 */
.L_x_2413:
[----:B------:R-:W-:Y:S05]  /*0630*/  BSYNC.RECONVERGENT B0 ;  /* 0x0000000000007941 */ /* 0x000fea0003800200 */
.L_x_2411:
        /* <DEDUP_REMOVED lines=46> */
[----:B------:R-:W-:Y:S02]  /*0920*/  @P2 LOP3.LUT R11, R18, 0x80000, RZ, 0xfc, !PT ;  /* 0x00080000120b2812 */ /* 0x000fe400078efcff */
[----:B------:R-:W-:-:S03]  /*0930*/  MOV R18, 0x80000 ;  /* 0x0008000000127802 */ /* 0x000fc60000000f00 */
[----:B------:R-:W-:-:S04]  /*0940*/  IMAD.MOV.U32 R9, RZ, RZ, R11 ;  /* 0x000000ffff097224 */ /* 0x000fc800078e000b */
[----:B------:R-:W-:Y:S02]  /*0950*/  IMAD.MOV.U32 R10, RZ, RZ, R9 ;  /* 0x000000ffff0a7224 */ /* 0x000fe400078e0009 */
[----:B------:R-:W-:-:S06]  /*0960*/  DSETP.MAX.AND P1, P2, R8, -2.14748364800000000000e+09, PT ;  /* 0xc1e000000800742a */ /* 0x000fcc0003a2f000 */
[----:B------:R-:W-:Y:S02]  /*0970*/  FSEL R11, R10, -28, P1 ;  /* 0xc1e000000a0b7808 */ /* 0x000fe40000800000 */
[----:B------:R-:W-:-:S06]  /*0980*/  SEL R8, R8, RZ, P1 ;  /* 0x000000ff08087207 */ /* 0x000fcc0000800000 */
[----:B------:R-:W-:-:S05]  /*0990*/  @P2 LOP3.LUT R11, R18, 0xc1e00000, RZ, 0xfc, !PT ;  /* 0xc1e00000120b2812 */ /* 0x000fca00078efcff */
[----:B------:R-:W-:-:S06]  /*09a0*/  IMAD.MOV.U32 R9, RZ, RZ, R11 ;  /* 0x000000ffff097224 */ /* 0x000fcc00078e000b */
[----:B------:R-:W4:Y:S02]  /*09b0*/  F2I.F64 R9, R8 ;  /* 0x0000000800097311 */ /* 0x000f240000301100 */
[----:B----4-:R-:W-:Y:S01]  /*09c0*/  IADD3 R11, PT, PT, R9, R24, RZ ;  /* 0x00000018090b7210 */ /* 0x010fe20007ffe0ff */
[----:B------:R-:W-:Y:S06]  /*09d0*/  BRA `(.L_x_2416) ;  /* 0x0000000000087947 */ /* 0x000fec0003800000 */
.L_x_2415:
[----:B------:R-:W-:-:S05]  /*09e0*/  IMAD.WIDE R8, R21, 0x8, R14 ;  /* 0x0000000815087825 */ /* 0x000fca00078e020e */
[----:B-1----:R0:W5:Y:S02]  /*09f0*/  LDG.E.CONSTANT R11, desc[UR8][R8.64] ;  /* 0x00000008080b7981 */ /* 0x002164000c1e9900 */
.L_x_2416:
[----:B------:R-:W-:Y:S05]  /*0a00*/  BSYNC.RECONVERGENT B0 ;  /* 0x0000000000007941 */ /* 0x000fea0003800200 */
.L_x_2414:
[----:B------:R-:W-:Y:S01]  /*0a10*/  ISETP.NE.AND P1, PT, R0, 0x2, PT ;  /* 0x000000020000780c */ /* 0x000fe20003f25270 */
[----:B-----5:R1:W-:-:S12]  /*0a20*/  STG.E desc[UR8][R16.64+0x4], R11 ;  /* 0x0000040b10007986 */ /* 0x0203d8000c101908 */
[----:B-1----:R-:W-:Y:S05]  /*0a30*/  @!P1 EXIT ;  /* 0x000000000000994d */ /* 0x002fea0003800000 */
[----:B------:R-:W-:-:S05]  /*0a40*/  IABS R10, R2 ;  /* 0x00000002000a7213 */ /* 0x000fca0000000000 */
[----:B0-----:R-:W-:-:S04]  /*0a50*/  IMAD.HI.U32 R8, R6, R10, RZ ;  /* 0x0000000a06087227 */ /* 0x001fc800078e00ff */
[----:B------:R-:W-:-:S04]  /*0a60*/  IMAD.MOV R9, RZ, RZ, -R8 ;  /* 0x000000ffff097224 */ /* 0x000fc800078e0a08 */
[----:B------:R-:W-:Y:S01]  /*0a70*/  IMAD R10, R5, R9, R10 ;  /* 0x00000009050a7224 */ /* 0x000fe200078e020a */
[----:B------:R-:W-:-:S04]  /*0a80*/  LOP3.LUT R9, R2, R4, RZ, 0x3c, !PT ;  /* 0x0000000402097212 */ /* 0x000fc800078e3cff */
[----:B------:R-:W-:Y:S02]  /*0a90*/  ISETP.GT.U32.AND P2, PT, R5, R10, PT ;  /* 0x0000000a0500720c */ /* 0x000fe40003f44070 */
[----:B------:R-:W-:-:S11]  /*0aa0*/  ISETP.GE.AND P3, PT, R9, RZ, PT ;  /* 0x000000ff0900720c */ /* 0x000fd60003f66270 */
[----:B------:R-:W-:Y:S01]  /*0ab0*/  @!P2 IMAD.IADD R10, R10, 0x1, -R5 ;  /* 0x000000010a0aa824 */ /* 0x000fe200078e0a05 */
[----:B------:R-:W-:-:S04]  /*0ac0*/  @!P2 IADD3 R8, PT, PT, R8, 0x1, RZ ;  /* 0x000000010808a810 */ /* 0x000fc80007ffe0ff */
[----:B------:R-:W-:-:S13]  /*0ad0*/  ISETP.GE.U32.AND P1, PT, R10, R5, PT ;  /* 0x000000050a00720c */ /* 0x000fda0003f26070 */
[----:B------:R-:W-:-:S04]  /*0ae0*/  @P1 VIADD R8, R8, 0x1 ;  /* 0x0000000108081836 */ /* 0x000fc80000000000 */
        /* <DEDUP_REMOVED lines=25> */
[----:B------:R-:W-:-:S07]  /*0c80*/  IMAD.U32 R18, RZ, RZ, UR6 ;  /* 0x00000006ff127e24 */ /* 0x000fce000f8e00ff */
[----:B------:R-:W-:Y:S02]  /*0c90*/  DSETP.MIN.AND P1, P2, R8, UR4, PT ;  /* 0x0000000408007e2a */ /* 0x000fe4000ba20000 */
[----:B------:R-:W-:-:S04]  /*0ca0*/  MOV R10, R9 ;  /* 0x00000009000a7202 */ /* 0x000fc80000000f00 */
[----:B------:R-:W-:Y:S01]  /*0cb0*/  FSEL R11, R10, UR6, P1 ;  /* 0x000000060a0b7c08 */ /* 0x000fe20008800000 */
[----:B------:R-:W-:Y:S01]  /*0cc0*/  IMAD.MOV.U32 R10, RZ, RZ, 0x80000 ;  /* 0x00080000ff0a7424 */ /* 0x000fe200078e00ff */
[----:B------:R-:W-:-:S06]  /*0cd0*/  SEL R8, R8, UR4, P1 ;  /* 0x0000000408087c07 */ /* 0x000fcc0008800000 */
[----:B------:R-:W-:-:S05]  /*0ce0*/  @P2 LOP3.LUT R11, R18, 0x80000, RZ, 0xfc, !PT ;  /* 0x00080000120b2812 */ /* 0x000fca00078efcff */
        /* <DEDUP_REMOVED lines=8> */
[----:B----4-:R-:W-:Y:S01]  /*0d70*/  IMAD.IADD R11, R9, 0x1, R24 ;  /* 0x00000001090b7824 */ /* 0x010fe200078e0218 */
[----:B------:R-:W-:Y:S06]  /*0d80*/  BRA `(.L_x_2419) ;  /* 0x0000000000087947 */ /* 0x000fec0003800000 */
.L_x_2418:
[----:B------:R-:W-:-:S05]  /*0d90*/  IMAD.WIDE R8, R2, 0x8, R14 ;  /* 0x0000000802087825 */ /* 0x000fca00078e020e */
[----:B------:R0:W5:Y:S02]  /*0da0*/  LDG.E.CONSTANT R11, desc[UR8][R8.64] ;  /* 0x00000008080b7981 */ /* 0x000164000c1e9900 */
.L_x_2419:
[----:B------:R-:W-:Y:S05]  /*0db0*/  BSYNC.RECONVERGENT B0 ;  /* 0x0000000000007941 */ /* 0x000fea0003800200 */
.L_x_2417:
[----:B------:R-:W-:Y:S01]  /*0dc0*/  ISETP.NE.AND P1, PT, R0, 0x3, PT ;  /* 0x000000030000780c */ /* 0x000fe20003f25270 */
[----:B-----5:R1:W-:-:S12]  /*0dd0*/  STG.E desc[UR8][R16.64+0x8], R11 ;  /* 0x0000080b10007986 */ /* 0x0203d8000c101908 */
[----:B-1----:R-:W-:Y:S05]  /*0de0*/  @!P1 EXIT ;  /* 0x000000000000994d */ /* 0x002fea0003800000 */
[----:B------:R-:W-:-:S05]  /*0df0*/  IABS R0, R3 ;  /* 0x0000000300007213 */ /* 0x000fca0000000000 */
[----:B------:R-:W-:-:S05]  /*0e00*/  IMAD.HI.U32 R6, R6, R0, RZ ;  /* 0x0000000006067227 */ /* 0x000fca00078e00ff */
[----:B------:R-:W-:-:S05]  /*0e10*/  IADD3 R2, PT, PT, -R6, RZ, RZ ;  /* 0x000000ff06027210 */ /* 0x000fca0007ffe1ff */
[----:B------:R-:W-:-:S05]  /*0e20*/  IMAD R0, R5, R2, R0 ;  /* 0x0000000205007224 */ /* 0x000fca00078e0200 */
[----:B------:R-:W-:-:S13]  /*0e30*/  ISETP.GT.U32.AND P2, PT, R5, R0, PT ;  /* 0x000000000500720c */ /* 0x000fda0003f44070 */
[----:B------:R-:W-:Y:S02]  /*0e40*/  @!P2 IMAD.IADD R0, R0, 0x1, -R5 ;  /* 0x000000010000a824 */ /* 0x000fe400078e0a05 */
        /* <DEDUP_REMOVED lines=9> */
[----:B------:R-:W-:Y:S01]  /*0ee0*/  IMAD.MOV R0, RZ, RZ, -R5 ;  /* 0x000000ffff007224 */ /* 0x000fe200078e0a05 */
[----:B------:R-:W-:Y:S03]  /*0ef0*/  BSSY.RECONVERGENT B0, `(.L_x_2420) ;  /* 0x0000027000007945 */ /* 0x000fe60003800200 */
[----:B------:R-:W-:Y:S01]  /*0f00*/  IMAD R18, R4, R0, R3 ;  /* 0x0000000004127224 */ /* 0x000fe200078e0203 */
[----:B--2---:R-:W-:-:S13]  /*0f10*/  ISETP.NE.AND P0, PT, R2, 0x4, PT ;  /* 0x000000040200780c */ /* 0x004fda0003f05270 */
[----:B------:R-:W-:Y:S05]  /*0f20*/  @!P0 BRA `(.L_x_2421) ;  /* 0x0000000000848947 */ /* 0x000fea0003800000 */
[----:B------:R-:W1:Y:S01]  /*0f30*/  LDC.64 R12, c[0x0][0x388] ;  /* 0x0000e200ff0c7b82 */ /* 0x000e620000000a00 */
[----:B------:R-:W-:Y:S02]  /*0f40*/  SHF.L.U32 R5, R5, 0x2, RZ ;  /* 0x0000000205057819 */ /* 0x000fe400000006ff */
        /* <DEDUP_REMOVED lines=16> */
[----:B------:R-:W-:-:S04]  /*1050*/  IMAD.MOV.U32 R4, RZ, RZ, R3 ;  /* 0x000000ffff047224 */ /* 0x000fc800078e0003 */
[----:B------:R-:W-:Y:S02]  /*1060*/  SEL R2, R2, UR4, P0 ;  /* 0x0000000402027c07 */ /* 0x000fe40008000000 */
[----:B------:R-:W-:-:S06]  /*1070*/  FSEL R5, R4, UR6, P0 ;  /* 0x0000000604057c08 */ /* 0x000fcc0008000000 */
[----:B------:R-:W-:Y:S01]  /*1080*/  @P1 LOP3.LUT R5, R6, 0x80000, RZ, 0xfc, !PT ;  /* 0x0008000006051812 */ /* 0x000fe200078efcff */
[----:B------:R-:W-:-:S03]  /*1090*/  IMAD.MOV.U32 R6, RZ, RZ, 0x80000 ;  /* 0x00080000ff067424 */ /* 0x000fc600078e00ff */
[----:B------:R-:W-:-:S05]  /*10a0*/  MOV R3, R5 ;  /* 0x0000000500037202 */ /* 0x000fca0000000f00 */
[----:B------:R-:W-:Y:S01]  /*10b0*/  IMAD.MOV.U32 R4, RZ, RZ, R3 ;  /* 0x000000ffff047224 */ /* 0x000fe200078e0003 */
[----:B------:R-:W-:-:S06]  /*10c0*/  DSETP.MAX.AND P0, P1, R2, -2.14748364800000000000e+09, PT ;  /* 0xc1e000000200742a */ /* 0x000fcc000390f000 */
[----:B------:R-:W-:Y:S02]  /*10d0*/  FSEL R5, R4, -28, P0 ;  /* 0xc1e0000004057808 */ /* 0x000fe40000000000 */
[----:B------:R-:W-:-:S06]  /*10e0*/  SEL R2, R2, RZ, P0 ;  /* 0x000000ff02027207 */ /* 0x000fcc0000000000 */
[----:B------:R-:W-:-:S04]  /*10f0*/  @P1 LOP3.LUT R5, R6, 0xc1e00000, RZ, 0xfc, !PT ;  /* 0xc1e0000006051812 */ /* 0x000fc800078efcff */
[----:B------:R-:W-:-:S06]  /*1100*/  MOV R3, R5 ;  /* 0x0000000500037202 */ /* 0x000fcc0000000f00 */
[----:B------:R-:W4:Y:S02]  /*1110*/  F2I.F64 R3, R2 ;  /* 0x0000000200037311 */ /* 0x000f240000301100 */
[----:B----4-:R-:W-:Y:S01]  /*1120*/  IMAD.IADD R15, R3, 0x1, R0 ;  /* 0x00000001030f7824 */ /* 0x010fe200078e0200 */
[----:B------:R-:W-:Y:S06]  /*1130*/  BRA `(.L_x_2422) ;  /* 0x0000000000087947 */ /* 0x000fec0003800000 */
.L_x_2421:
[----:B------:R-:W-:-:S06]  /*1140*/  IMAD.WIDE R14, R3, 0x8, R14 ;  /* 0x00000008030e7825 */ /* 0x000fcc00078e020e */
[----:B------:R1:W5:Y:S02]  /*1150*/  LDG.E.CONSTANT R15, desc[UR8][R14.64] ;  /* 0x000000080e0f7981 */ /* 0x000364000c1e9900 */
.L_x_2422:
[----:B------:R-:W-:Y:S05]  /*1160*/  BSYNC.RECONVERGENT B0 ;  /* 0x0000000000007941 */ /* 0x000fea0003800200 */
.L_x_2420:
[----:B-----5:R-:W-:Y:S01]  /*1170*/  STG.E desc[UR8][R16.64+0xc], R15 ;  /* 0x00000c0f10007986 */ /* 0x020fe2000c101908 */
[----:B------:R-:W-:Y:S05]  /*1180*/  EXIT ;  /* 0x000000000000794d */ /* 0x000fea0003800000 */
.L_x_2423:
        /* <DEDUP_REMOVED lines=15> */
.L_x_2874:


//--------------------- .text._Z21unpackAllDeltasKernelIiEvPKiS1_S1_S1_PKlPKjPxii --------------------------
	.section	.text._Z21unpackAllDeltasKernelIiEvPKiS1_S1_S1_PKlPKjPxii,"ax",@progbits
	.align	128
        .global         _Z21unpackAllDeltasKernelIiEvPKiS1_S1_S1_PKlPKjPxii
        .type           _Z21unpackAllDeltasKernelIiEvPKiS1_S1_S1_PKlPKjPxii,@function
        .size           _Z21unpackAllDeltasKernelIiEvPKiS1_S1_S1_PKlPKjPxii,(.L_x_2875 - _Z21unpackAllDeltasKernelIiEvPKiS1_S1_S1_PKlPKjPxii)
        .other          _Z21unpackAllDeltasKernelIiEvPKiS1_S1_S1_PKlPKjPxii,@"STO_CUDA_ENTRY STV_DEFAULT"
_Z21unpackAllDeltasKernelIiEvPKiS1_S1_S1_PKlPKjPxii:
.text._Z21unpackAllDeltasKernelIiEvPKiS1_S1_S1_PKlPKjPxii:
        /* <DEDUP_REMOVED lines=14> */
.L_x_2442:
        /* <DEDUP_REMOVED lines=31> */
.L_x_2429:
        /* <DEDUP_REMOVED lines=21> */
.L_x_2428:
[----:B------:R-:W-:Y:S02]  /*0420*/  IMAD.MOV.U32 R8, RZ, RZ, R4 ;  /* 0x000000ffff087224 */ /* 0x000fe400078e0004 */
[----:B------:R-:W-:-:S07]  /*0430*/  IMAD.MOV.U32 R9, RZ, RZ, R5 ;  /* 0x000000ffff097224 */ /* 0x000fce00078e0005 */
.L_x_2427:
[----:B---3--:R-:W-:Y:S05]  /*0440*/  BSYNC.RELIABLE B1 ;  /* 0x0000000000017941 */ /* 0x008fea0003800100 */
.L_x_2426:
[----:B------:R-:W-:-:S13]  /*0450*/  ISETP.NE.AND P0, PT, R13, -0x1, PT ;  /* 0xffffffff0d00780c */ /* 0x000fda0003f05270 */
[----:B------:R-:W-:Y:S05]  /*0460*/  @P0 BRA `(.L_x_2430) ;  /* 0x0000000000100947 */ /* 0x000fea0003800000 */
.L_x_2425:
[----:B------:R-:W0:Y:S02]  /*0470*/  LDC.64 R4, c[0x0][0x3b0] ;  /* 0x0000ec00ff047b82 */ /* 0x000e240000000a00 */
[----:B0-----:R-:W-:-:S05]  /*0480*/  IMAD.WIDE R4, R0, 0x8, R4 ;  /* 0x0000000800047825 */ /* 0x001fca00078e0204 */
[----:B--2---:R0:W-:Y:S01]  /*0490*/  STG.E.64 desc[UR14][R4.64], RZ ;  /* 0x000000ff04007986 */ /* 0x0041e2000c101b0e */
[----:B------:R-:W-:Y:S05]  /*04a0*/  BRA `(.L_x_2431) ;  /* 0x0000000800d07947 */ /* 0x000fea0003800000 */
.L_x_2430:
        /* <DEDUP_REMOVED lines=43> */
[----:B------:R-:W-:Y:S02]  /*0760*/  SHF.L.U32 R11, R11, R2, RZ ;  /* 0x000000020b0b7219 */ /* 0x000fe400000006ff */
[----:B--2---:R-:W-:-:S04]  /*0770*/  @!P0 SHF.R.U32.HI R6, RZ, R13, R8 ;  /* 0x0000000dff068219 */ /* 0x004fc80000011608 */
[----:B------:R-:W-:Y:S02]  /*0780*/  @!P0 LOP3.LUT R6, R6, R11, RZ, 0x30, !PT ;  /* 0x0000000b06068212 */ /* 0x000fe400078e30ff */
[----:B---3--:R-:W-:Y:S02]  /*0790*/  @P0 SHF.R.W.U32 R2, R8, R13, R5 ;  /* 0x0000000d08020219 */ /* 0x008fe40000001e05 */
[----:B------:R-:W-:Y:S02]  /*07a0*/  @!P0 SHF.R.S32.HI R7, RZ, 0x1f, R6 ;  /* 0x0000001fff078819 */ /* 0x000fe40000011406 */
[----:B------:R-:W-:-:S04]  /*07b0*/  @P0 LOP3.LUT R6, R2, R11, RZ, 0x30, !PT ;  /* 0x0000000b02060212 */ /* 0x000fc800078e30ff */
[----:B------:R-:W-:Y:S01]  /*07c0*/  @P0 SHF.R.S32.HI R7, RZ, 0x1f, R6 ;  /* 0x0000001fff070819 */ /* 0x000fe20000011406 */
[----:B------:R-:W-:Y:S06]  /*07d0*/  BRA `(.L_x_2434) ;  /* 0x0000000400f47947 */ /* 0x000fec0003800000 */
.L_x_2435:
        /* <DEDUP_REMOVED lines=9> */
.L_x_2437:
        /* <DEDUP_REMOVED lines=21> */
.L_x_2436:
[--C-:B------:R-:W-:Y:S01]  /*09c0*/  SHF.R.S32.HI R7, RZ, 0x1f, R14.reuse ;  /* 0x0000001fff077819 */ /* 0x100fe2000001140e */
[----:B------:R-:W-:Y:S01]  /*09d0*/  IMAD.MOV.U32 R6, RZ, RZ, R14 ;  /* 0x000000ffff067224 */ /* 0x000fe200078e000e */
[----:B------:R-:W-:Y:S06]  /*09e0*/  BRA `(.L_x_2434) ;  /* 0x0000000400707947 */ /* 0x000fec0003800000 */
.L_x_2433:
        /* <DEDUP_REMOVED lines=34> */
.L_x_2438:
        /* <DEDUP_REMOVED lines=39> */
.L_x_2440:
[----:B------:R-:W-:-:S05]  /*0e80*/  IMAD.MOV.U32 R5, RZ, RZ, -0x1 ;  /* 0xffffffffff057424 */ /* 0x000fca00078e00ff */
[----:B------:R-:W-:-:S04]  /*0e90*/  SHF.L.U32 R4, R5, R14, RZ ;  /* 0x0000000e05047219 */ /* 0x000fc800000006ff */
[----:B-----5:R-:W-:-:S04]  /*0ea0*/  LOP3.LUT R4, R12, R4, RZ, 0x30, !PT ;  /* 0x000000040c047212 */ /* 0x020fc800078e30ff */
[CC--:B------:R-:W-:Y:S02]  /*0eb0*/  SHF.L.U32 R6, R4.reuse, R9.reuse, RZ ;  /* 0x0000000904067219 */ /* 0x0c0fe400000006ff */
[----:B------:R-:W-:Y:S02]  /*0ec0*/  SHF.L.U64.HI R7, R4, R9, RZ ;  /* 0x0000000904077219 */ /* 0x000fe400000102ff */
[----:B------:R-:W-:-:S07]  /*0ed0*/  LOP3.LUT R6, R6, R11, RZ, 0xfc, !PT ;  /* 0x0000000b06067212 */ /* 0x000fce00078efcff */
.L_x_2441:
[----:B------:R-:W-:Y:S05]  /*0ee0*/  BSYNC.RECONVERGENT B2 ;  /* 0x0000000000027941 */ /* 0x000fea0003800200 */
.L_x_2439:
        /* <DEDUP_REMOVED lines=12> */
.L_x_2434:
[----:B------:R-:W-:Y:S05]  /*0fb0*/  BSYNC.RECONVERGENT B1 ;  /* 0x0000000000017941 */ /* 0x000fea0003800200 */
.L_x_2432:
[----:B------:R-:W0:Y:S02]  /*0fc0*/  LDC.64 R4, c[0x0][0x3b0] ;  /* 0x0000ec00ff047b82 */ /* 0x000e240000000a00 */
[----:B0-----:R-:W-:-:S05]  /*0fd0*/  IMAD.WIDE R4, R0, 0x8, R4 ;  /* 0x0000000800047825 */ /* 0x001fca00078e0204 */
[----:B------:R1:W-:Y:S02]  /*0fe0*/  STG.E.64 desc[UR14][R4.64], R6 ;  /* 0x0000000604007986 */ /* 0x0003e4000c101b0e */
.L_x_2431:
[----:B---3--:R-:W-:Y:S05]  /*0ff0*/  BSYNC.RECONVERGENT B0 ;  /* 0x0000000000007941 */ /* 0x008fea0003800200 */
.L_x_2424:
[----:B------:R-:W2:Y:S01]  /*1000*/  LDCU UR5, c[0x0][0x3bc] ;  /* 0x00007780ff0577ac */ /* 0x000ea20008000800 */
[----:B------:R-:W-:-:S05]  /*1010*/  IMAD.IADD R0, R3, 0x1, R0 ;  /* 0x0000000103007824 */ /* 0x000fca00078e0200 */
[----:B--2---:R-:W-:-:S13]  /*1020*/  ISETP.GE.AND P0, PT, R0, UR5, PT ;  /* 0x0000000500007c0c */ /* 0x004fda000bf06270 */
[----:B------:R-:W-:Y:S05]  /*1030*/  @!P0 BRA `(.L_x_2442) ;  /* 0xfffffff000288947 */ /* 0x000fea000383ffff */
[----:B------:R-:W-:Y:S05]  /*1040*/  EXIT ;  /* 0x000000000000794d */ /* 0x000fea0003800000 */
.L_x_2443:
        /* <DEDUP_REMOVED lines=11> */
.L_x_2875:


//--------------------- .text._Z32randomAccessFixedPartitionKernelIiEvPKiS1_PKdS1_PKlPKjS1_PT_ii --------------------------
	.section	.text._Z32randomAccessFixedPartitionKernelIiEvPKiS1_PKdS1_PKlPKjS1_PT_ii,"ax",@progbits
	.align	128
        .global         _Z32randomAccessFixedPartitionKernelIiEvPKiS1_PKdS1_PKlPKjS1_PT_ii
        .type           _Z32randomAccessFixedPartitionKernelIiEvPKiS1_PKdS1_PKlPKjS1_PT_ii,@function
        .size           _Z32randomAccessFixedPartitionKernelIiEvPKiS1_PKdS1_PKlPKjS1_PT_ii,(.L_x_2876 - _Z32randomAccessFixedPartitionKernelIiEvPKiS1_PKdS1_PKlPKjS1_PT_ii)
        .other          _Z32randomAccessFixedPartitionKernelIiEvPKiS1_PKdS1_PKlPKjS1_PT_ii,@"STO_CUDA_ENTRY STV_DEFAULT"
_Z32randomAccessFixedPartitionKernelIiEvPKiS1_PKdS1_PKlPKjS1_PT_ii:
.text._Z32randomAccessFixedPartitionKernelIiEvPKiS1_PKdS1_PKlPKjS1_PT_ii:
        /* <DEDUP_REMOVED lines=83> */
.L_x_2447:
        /* <DEDUP_REMOVED lines=9> */
.L_x_2450:
        /* <DEDUP_REMOVED lines=21> */
.L_x_2449:
[----:B------:R-:W-:-:S07]  /*0710*/  IMAD.MOV.U32 R9, RZ, RZ, R13 ;  /* 0x000000ffff097224 */ /* 0x000fce00078e000d */
.L_x_2448:
[----:B------:R-:W-:Y:S05]  /*0720*/  BSYNC.RECONVERGENT B0 ;  /* 0x0000000000007941 */ /* 0x000fea0003800200 */
.L_x_2446:
[----:B------:R-:W0:Y:S02]  /*0730*/  LDC.64 R2, c[0x0][0x3b8] ;  /* 0x0000ee00ff027b82 */ /* 0x000e240000000a00 */
[----:B0-----:R-:W-:-:S05]  /*0740*/  IMAD.WIDE R2, R0, 0x4, R2 ;  /* 0x0000000400027825 */ /* 0x001fca00078e0202 */
[----:B------:R-:W-:Y:S01]  /*0750*/  STG.E desc[UR4][R2.64], R9 ;  /* 0x0000000902007986 */ /* 0x000fe2000c101904 */
[----:B------:R-:W-:Y:S05]  /*0760*/  EXIT ;  /* 0x000000000000794d */ /* 0x000fea0003800000 */
.L_x_2445:
[----:B------:R-:W0:Y:S02]  /*0770*/  LDC.64 R2, c[0x0][0x3b8] ;  /* 0x0000ee00ff027b82 */ /* 0x000e240000000a00 */
[----:B0-----:R-:W-:-:S05]  /*0780*/  IMAD.WIDE R2, R0, 0x4, R2 ;  /* 0x0000000400027825 */ /* 0x001fca00078e0202 */
[----:B------:R-:W-:Y:S01]  /*0790*/  STG.E desc[UR4][R2.64], RZ ;  /* 0x000000ff02007986 */ /* 0x000fe2000c101904 */
[----:B------:R-:W-:Y:S05]  /*07a0*/  EXIT ;  /* 0x000000000000794d */ /* 0x000fea0003800000 */
.L_x_2444:
        /* <DEDUP_REMOVED lines=44> */
.L_x_2453:
        /* <DEDUP_REMOVED lines=40> */
.L_x_2455:
[----:B------:R-:W-:-:S05]  /*0cf0*/  IMAD.MOV.U32 R6, RZ, RZ, -0x1 ;  /* 0xffffffffff067424 */ /* 0x000fca00078e00ff */
[----:B------:R-:W-:-:S04]  /*0d00*/  SHF.L.U32 R3, R6, R11, RZ ;  /* 0x0000000b06037219 */ /* 0x000fc800000006ff */
[----:B-----5:R-:W-:-:S04]  /*0d10*/  LOP3.LUT R3, R15, R3, RZ, 0x30, !PT ;  /* 0x000000030f037212 */ /* 0x020fc800078e30ff */
[CC--:B------:R-:W-:Y:S02]  /*0d20*/  SHF.L.U32 R6, R3.reuse, R16.reuse, RZ ;  /* 0x0000001003067219 */ /* 0x0c0fe400000006ff */
[----:B------:R-:W-:Y:S02]  /*0d30*/  SHF.L.U64.HI R12, R3, R16, RZ ;  /* 0x00000010030c7219 */ /* 0x000fe400000102ff */
[----:B------:R-:W-:-:S07]  /*0d40*/  LOP3.LUT R3, R6, R7, RZ, 0xfc, !PT ;  /* 0x0000000706037212 */ /* 0x000fce00078efcff */
.L_x_2456:
[----:B------:R-:W-:Y:S05]  /*0d50*/  BSYNC.RECONVERGENT B1 ;  /* 0x0000000000017941 */ /* 0x000fea0003800200 */
.L_x_2454:
[----:B------:R-:W-:-:S13]  /*0d60*/  ISETP.GT.U32.AND P0, PT, R2, 0x3f, PT ;  /* 0x0000003f0200780c */ /* 0x000fda0003f04070 */
[----:B------:R-:W-:Y:S02]  /*0d70*/  @!P0 VIADD R6, R2, 0xffffffff ;  /* 0xffffffff02068836 */ /* 0x000fe40000000000 */
[----:B------:R-:W-:-:S03]  /*0d80*/  @!P0 IMAD.MOV.U32 R7, RZ, RZ, -0x1 ;  /* 0xffffffffff078424 */ /* 0x000fc600078e00ff */
[----:B------:R-:W-:Y:S02]  /*0d90*/  @!P0 SHF.R.U64 R12, R3, R6, R12 ;  /* 0x00000006030c8219 */ /* 0x000fe4000000120c */
[----:B------:R-:W-:-:S03]  /*0da0*/  @!P0 SHF.L.U32 R2, R7, R2, RZ ;  /* 0x0000000207028219 */ /* 0x000fc600000006ff */
[----:B------:R-:W-:-:S05]  /*0db0*/  @!P0 IMAD.MOV R12, RZ, RZ, -R12 ;  /* 0x000000ffff0c8224 */ /* 0x000fca00078e0a0c */
[----:B------:R-:W-:-:S07]  /*0dc0*/  @!P0 LOP3.LUT R3, R3, R2, R12, 0xf8, !PT ;  /* 0x0000000203038212 */ /* 0x000fce00078ef80c */
.L_x_2452:
[----:B------:R-:W-:Y:S05]  /*0dd0*/  BSYNC.RECONVERGENT B0 ;  /* 0x0000000000007941 */ /* 0x000fea0003800200 */
.L_x_2451:
        /* <DEDUP_REMOVED lines=8> */
[----:B------:R-:W-:Y:S01]  /*0e60*/  STG.E desc[UR4][R8.64], R3 ;  /* 0x0000000308007986 */ /* 0x000fe2000c101904 */
[----:B------:R-:W-:Y:S05]  /*0e70*/  EXIT ;  /* 0x000000000000794d */ /* 0x000fea0003800000 */
.L_x_2457:
        /* <DEDUP_REMOVED lines=16> */
.L_x_2876:


//--------------------- .text._Z25decompressOptimizedKernelIiEvPK14CompressedDataIT_EPS1_PKii --------------------------
	.section	.text._Z25decompressOptimizedKernelIiEvPK14CompressedDataIT_EPS1_PKii,"ax",@progbits
	.align	128
        .global         _Z25decompressOptimizedKernelIiEvPK14CompressedDataIT_EPS1_PKii
        .type           _Z25decompressOptimizedKernelIiEvPK14CompressedDataIT_EPS1_PKii,@function
        .size           _Z25decompressOptimizedKernelIiEvPK14CompressedDataIT_EPS1_PKii,(.L_x_2877 - _Z25decompressOptimizedKernelIiEvPK14CompressedDataIT_EPS1_PKii)
        .other          _Z25decompressOptimizedKernelIiEvPK14CompressedDataIT_EPS1_PKii,@"STO_CUDA_ENTRY STV_DEFAULT"
_Z25decompressOptimizedKernelIiEvPK14CompressedDataIT_EPS1_PKii:
.text._Z25decompressOptimizedKernelIiEvPK14CompressedDataIT_EPS1_PKii:
        /* <DEDUP_REMOVED lines=20> */
.L_x_2458:
[----:B------:R-:W0:Y:S02]  /*0140*/  LDC.64 R2, c[0x0][0x388] ;  /* 0x0000e200ff027b82 */ /* 0x000e240000000a00 */
[----:B0-----:R-:W-:-:S05]  /*0150*/  IMAD.WIDE R2, R0, 0x4, R2 ;  /* 0x0000000400027825 */ /* 0x001fca00078e0202 */
[----:B------:R-:W-:Y:S01]  /*0160*/  STG.E desc[UR4][R2.64], RZ ;  /* 0x000000ff02007986 */ /* 0x000fe2000c101904 */
[----:B------:R-:W-:Y:S05]  /*0170*/  EXIT ;  /* 0x000000000000794d */ /* 0x000fea0003800000 */
.L_x_2459:
[----:B------:R-:W-:-:S13]  /*0180*/  ISETP.GE.AND P0, PT, R10, 0x1, PT ;  /* 0x000000010a00780c */ /* 0x000fda0003f06270 */
[----:B------:R-:W-:Y:S05]  /*0190*/  @!P0 BRA `(.L_x_2460) ;  /* 0x0000000000508947 */ /* 0x000fea0003800000 */
[----:B------:R0:W5:Y:S04]  /*01a0*/  LDG.E.64 R2, desc[UR4][R8.64] ;  /* 0x0000000408027981 */ /* 0x000168000c1e1b00 */
[----:B------:R0:W5:Y:S01]  /*01b0*/  LDG.E.64 R4, desc[UR4][R8.64+0x8] ;  /* 0x0000080408047981 */ /* 0x000162000c1e1b00 */
[----:B------:R-:W-:Y:S01]  /*01c0*/  BSSY.RECONVERGENT B0, `(.L_x_2461) ;  /* 0x0000016000007945 */ /* 0x000fe20003800200 */
[----:B------:R-:W-:Y:S02]  /*01d0*/  VIADD R10, R10, 0xffffffff ;  /* 0xffffffff0a0a7836 */ /* 0x000fe40000000000 */
[----:B------:R-:W-:-:S07]  /*01e0*/  IMAD.MOV.U32 R7, RZ, RZ, RZ ;  /* 0x000000ffff077224 */ /* 0x000fce00078e00ff */
.L_x_2463:
        /* <DEDUP_REMOVED lines=15> */
.L_x_2460:
[----:B------:R-:W0:Y:S02]  /*02e0*/  LDC.64 R2, c[0x0][0x388] ;  /* 0x0000e200ff027b82 */ /* 0x000e240000000a00 */
[----:B0-----:R-:W-:-:S05]  /*02f0*/  IMAD.WIDE R2, R0, 0x4, R2 ;  /* 0x0000000400027825 */ /* 0x001fca00078e0202 */
[----:B------:R-:W-:Y:S01]  /*0300*/  STG.E desc[UR4][R2.64], RZ ;  /* 0x000000ff02007986 */ /* 0x000fe2000c101904 */
[----:B------:R-:W-:Y:S05]  /*0310*/  EXIT ;  /* 0x000000000000794d */ /* 0x000fea0003800000 */
.L_x_2462:
[----:B------:R-:W-:Y:S05]  /*0320*/  BSYNC.RECONVERGENT B0 ;  /* 0x0000000000007941 */ /* 0x000fea0003800200 */
.L_x_2461:
        /* <DEDUP_REMOVED lines=21> */
.L_x_2466:
        /* <DEDUP_REMOVED lines=36> */
.L_x_2468:
        /* <DEDUP_REMOVED lines=8> */
.L_x_2470:
        /* <DEDUP_REMOVED lines=21> */
.L_x_2469:
[----:B------:R-:W-:Y:S01]  /*0890*/  IMAD.MOV.U32 R11, RZ, RZ, R12 ;  /* 0x000000ffff0b7224 */ /* 0x000fe200078e000c */
[----:B------:R-:W-:Y:S06]  /*08a0*/  BRA `(.L_x_2467) ;  /* 0x0000000400c47947 */ /* 0x000fec0003800000 */
.L_x_2465:
        /* <DEDUP_REMOVED lines=53> */
.L_x_2473:
        /* <DEDUP_REMOVED lines=39> */
.L_x_2475:
[----:B------:R-:W-:-:S05]  /*0e70*/  IMAD.MOV.U32 R3, RZ, RZ, -0x1 ;  /* 0xffffffffff037424 */ /* 0x000fca00078e00ff */
[----:B------:R-:W-:-:S04]  /*0e80*/  SHF.L.U32 R2, R3, R14, RZ ;  /* 0x0000000e03027219 */ /* 0x000fc800000006ff */
[----:B-----5:R-:W-:-:S04]  /*0e90*/  LOP3.LUT R2, R12, R2, RZ, 0x30, !PT ;  /* 0x000000020c027212 */ /* 0x020fc800078e30ff */
[CC--:B------:R-:W-:Y:S02]  /*0ea0*/  SHF.L.U32 R6, R2.reuse, R15.reuse, RZ ;  /* 0x0000000f02067219 */ /* 0x0c0fe400000006ff */
[----:B------:R-:W-:Y:S02]  /*0eb0*/  SHF.L.U64.HI R9, R2, R15, RZ ;  /* 0x0000000f02097219 */ /* 0x000fe400000102ff */
[----:B------:R-:W-:-:S07]  /*0ec0*/  LOP3.LUT R6, R6, R17, RZ, 0xfc, !PT ;  /* 0x0000001106067212 */ /* 0x000fce00078efcff */
.L_x_2476:
[----:B------:R-:W-:Y:S05]  /*0ed0*/  BSYNC.RECONVERGENT B2 ;  /* 0x0000000000027941 */ /* 0x000fea0003800200 */
.L_x_2474:
[----:B------:R-:W-:-:S13]  /*0ee0*/  ISETP.GT.U32.AND P0, PT, R7, 0x3f, PT ;  /* 0x0000003f0700780c */ /* 0x000fda0003f04070 */
[----:B------:R-:W-:Y:S02]  /*0ef0*/  @!P0 VIADD R2, R7, 0xffffffff ;  /* 0xffffffff07028836 */ /* 0x000fe40000000000 */
[----:B------:R-:W-:-:S03]  /*0f00*/  @!P0 IMAD.MOV.U32 R4, RZ, RZ, -0x1 ;  /* 0xffffffffff048424 */ /* 0x000fc600078e00ff */
[----:B------:R-:W-:Y:S02]  /*0f10*/  @!P0 SHF.R.U64 R9, R6, R2, R9 ;  /* 0x0000000206098219 */ /* 0x000fe40000001209 */
[----:B------:R-:W-:-:S03]  /*0f20*/  @!P0 SHF.L.U32 R7, R4, R7, RZ ;  /* 0x0000000704078219 */ /* 0x000fc600000006ff */
[----:B------:R-:W-:-:S05]  /*0f30*/  @!P0 IMAD.MOV R9, RZ, RZ, -R9 ;  /* 0x000000ffff098224 */ /* 0x000fca00078e0a09 */
[----:B------:R-:W-:-:S07]  /*0f40*/  @!P0 LOP3.LUT R6, R6, R7, R9, 0xf8, !PT ;  /* 0x0000000706068212 */ /* 0x000fce00078ef809 */
.L_x_2472:
[----:B------:R-:W-:Y:S05]  /*0f50*/  BSYNC.RECONVERGENT B1 ;  /* 0x0000000000017941 */ /* 0x000fea0003800200 */
.L_x_2471:
[----:B-----5:R-:W-:Y:S02]  /*0f60*/  IMAD.MOV.U32 R3, RZ, RZ, 0x3fe00000 ;  /* 0x3fe00000ff037424 */ /* 0x020fe400078e00ff */
[----:B------:R-:W-:-:S03]  /*0f70*/  IMAD.MOV.U32 R2, RZ, RZ, RZ ;  /* 0x000000ffff027224 */ /* 0x000fc600078e00ff */
[----:B------:R-:W-:-:S06]  /*0f80*/  LOP3.LUT R3, R3, 0x80000000, R11, 0xb8, !PT ;  /* 0x8000000003037812 */ /* 0x000fcc00078eb80b */
[----:B------:R-:W-:-:S10]  /*0f90*/  DADD.RZ R2, R2, R10 ;  /* 0x0000000002027229 */ /* 0x000fd4000000c00a */
[----:B------:R-:W0:Y:S02]  /*0fa0*/  F2I.F64.TRUNC R3, R2 ;  /* 0x0000000200037311 */ /* 0x000e24000030d100 */
[----:B0-----:R-:W-:-:S07]  /*0fb0*/  IMAD.IADD R11, R3, 0x1, R6 ;  /* 0x00000001030b7824 */ /* 0x001fce00078e0206 */
.L_x_2467:
[----:B------:R-:W-:Y:S05]  /*0fc0*/  BSYNC.RECONVERGENT B0 ;  /* 0x0000000000007941 */ /* 0x000fea0003800200 */
.L_x_2464:
[----:B------:R-:W1:Y:S02]  /*0fd0*/  LDC.64 R2, c[0x0][0x388] ;  /* 0x0000e200ff027b82 */ /* 0x000e640000000a00 */
[----:B-1----:R-:W-:-:S05]  /*0fe0*/  IMAD.WIDE R2, R0, 0x4, R2 ;  /* 0x0000000400027825 */ /* 0x002fca00078e0202 */
[----:B-----5:R-:W-:Y:S01]  /*0ff0*/  STG.E desc[UR4][R2.64], R11 ;  /* 0x0000000b02007986 */ /* 0x020fe2000c101904 */
[----:B------:R-:W-:Y:S05]  /*1000*/  EXIT ;  /* 0x000000000000794d */ /* 0x000fea0003800000 */
.L_x_2477:
        /* <DEDUP_REMOVED lines=15> */
.L_x_2877:


//--------------------- .text._Z25packDeltasKernelOptimizedIiEvPKT_PKiS4_S4_PKdS4_PKliPj --------------------------
	.section	.text._Z25packDeltasKernelOptimizedIiEvPKT_PKiS4_S4_PKdS4_PKliPj,"ax",@progbits
	.align	128
        .global         _Z25packDeltasKernelOptimizedIiEvPKT_PKiS4_S4_PKdS4_PKliPj
        .type           _Z25packDeltasKernelOptimizedIiEvPKT_PKiS4_S4_PKdS4_PKliPj,@function
        .size           _Z25packDeltasKernelOptimizedIiEvPKT_PKiS4_S4_PKdS4_PKliPj,(.L_x_2878 - _Z25packDeltasKernelOptimizedIiEvPKT_PKiS4_S4_PKdS4_PKliPj)
        .other          _Z25packDeltasKernelOptimizedIiEvPKT_PKiS4_S4_PKdS4_PKliPj,@"STO_CUDA_ENTRY STV_DEFAULT"
_Z25packDeltasKernelOptimizedIiEvPKT_PKiS4_S4_PKdS4_PKliPj:
.text._Z25packDeltasKernelOptimizedIiEvPKT_PKiS4_S4_PKdS4_PKliPj:
        /* <DEDUP_REMOVED lines=10> */
[----:B0-----:R-:W-:-:S06]  /*00a0*/  IMAD.WIDE R6, R3, 0x4, R6 ;  /* 0x0000000403067825 */ /* 0x001fcc00078e0206 */
        /* <DEDUP_REMOVED lines=9> */
.L_x_2491:
        /* <DEDUP_REMOVED lines=21> */
.L_x_2483:
        /* <DEDUP_REMOVED lines=21> */
.L_x_2481:
[----:B------:R-:W-:Y:S02]  /*03e0*/  IMAD.MOV.U32 R15, RZ, RZ, R2 ;  /* 0x000000ffff0f7224 */ /* 0x000fe400078e0002 */
[----:B------:R-:W-:-:S07]  /*03f0*/  IMAD.MOV.U32 R9, RZ, RZ, R3 ;  /* 0x000000ffff097224 */ /* 0x000fce00078e0003 */
.L_x_2480:
[----:B-12---:R-:W-:Y:S05]  /*0400*/  BSYNC.RELIABLE B0 ;  /* 0x0000000000007941 */ /* 0x006fea0003800100 */
.L_x_2479:
        /* <DEDUP_REMOVED lines=23> */
[----:B------:R-:W2:Y:S01]  /*0580*/  LDG.E R15, desc[UR4][R8.64] ;  /* 0x00000004080f7981 */ /* 0x000ea2000c1e1900 */
[----:B------:R-:W-:-:S04]  /*0590*/  SHF.R.S32.HI R13, RZ, 0x1f, R11 ;  /* 0x0000001fff0d7819 */ /* 0x000fc8000001140b */
[----:B------:R-:W-:-:S04]  /*05a0*/  LEA.HI R12, P0, R13, R10, RZ, 0x5 ;  /* 0x0000000a0d0c7211 */ /* 0x000fc800078128ff */
[----:B------:R-:W-:Y:S01]  /*05b0*/  LOP3.LUT R13, R12, 0xffffffe0, RZ, 0xc0, !PT ;  /* 0xffffffe00c0d7812 */ /* 0x000fe200078ec0ff */
[----:B------:R-:W-:-:S04]  /*05c0*/  IMAD.X R11, RZ, RZ, R11, P0 ;  /* 0x000000ffff0b7224 */ /* 0x000fc800000e060b */
[----:B------:R-:W-:Y:S01]  /*05d0*/  IMAD.IADD R10, R10, 0x1, -R13 ;  /* 0x000000010a0a7824 */ /* 0x000fe200078e0a0d */
[----:B------:R-:W-:Y:S02]  /*05e0*/  SHF.R.U64 R11, R12, 0x5, R11 ;  /* 0x000000050c0b7819 */ /* 0x000fe4000000120b */
[----:B-12---:R-:W-:-:S07]  /*05f0*/  SHF.R.S32.HI R17, RZ, 0x1f, R15 ;  /* 0x0000001fff117819 */ /* 0x006fce000001140f */
.L_x_2487:
        /* <DEDUP_REMOVED lines=9> */
[----:B------:R-:W-:Y:S01]  /*0690*/  LOP3.LUT R13, R15, R8, RZ, 0xc0, !PT ;  /* 0x000000080f0d7212 */ /* 0x000fe200078ec0ff */
        /* <DEDUP_REMOVED lines=8> */
.L_x_2486:
[----:B------:R-:W-:Y:S05]  /*0720*/  BSYNC.RECONVERGENT B2 ;  /* 0x0000000000027941 */ /* 0x000fea0003800200 */
.L_x_2485:
[----:B------:R-:W-:Y:S05]  /*0730*/  BRA `(.L_x_2482) ;  /* 0x0000000400847947 */ /* 0x000fea0003800000 */
.L_x_2484:
        /* <DEDUP_REMOVED lines=8> */
[----:B-1----:R-:W-:-:S05]  /*07c0*/  IMAD.WIDE R20, R5, 0x4, R16 ;  /* 0x0000000405147825 */ /* 0x002fca00078e0210 */
        /* <DEDUP_REMOVED lines=11> */
[----:B------:R-:W4:Y:S02]  /*0880*/  F2I.F64.TRUNC R12, R12 ;  /* 0x0000000c000c7311 */ /* 0x000f24000030d100 */
[----:B----4-:R-:W-:Y:S02]  /*0890*/  IADD3 R8, P0, PT, -R12, R17, RZ ;  /* 0x000000110c087210 */ /* 0x010fe40007f1e1ff */
[----:B------:R-:W-:-:S04]  /*08a0*/  SHF.R.S32.HI R10, RZ, 0x1f, R12 ;  /* 0x0000001fff0a7819 */ /* 0x000fc8000001140c */
[----:B------:R-:W-:Y:S01]  /*08b0*/  LEA.HI.X.SX32 R9, R17, ~R10, 0x1, P0 ;  /* 0x8000000a11097211 */ /* 0x000fe200000f0eff */
        /* <DEDUP_REMOVED lines=25> */
.L_x_2489:
        /* <DEDUP_REMOVED lines=15> */
.L_x_2488:
        /* <DEDUP_REMOVED lines=16> */
.L_x_2490:
        /* <DEDUP_REMOVED lines=17> */
.L_x_2482:
[----:B-12---:R-:W-:Y:S05]  /*0d50*/  BSYNC.RECONVERGENT B1 ;  /* 0x0000000000017941 */ /* 0x006fea0003800200 */
.L_x_2478:
[----:B------:R-:W-:-:S05]  /*0d60*/  IMAD.IADD R5, R0, 0x1, R5 ;  /* 0x0000000100057824 */ /* 0x000fca00078e0205 */
[----:B------:R-:W-:-:S13]  /*0d70*/  ISETP.GE.AND P0, PT, R5, R6, PT ;  /* 0x000000060500720c */ /* 0x000fda0003f06270 */
[----:B------:R-:W-:Y:S05]  /*0d80*/  @!P0 BRA `(.L_x_2491) ;  /* 0xfffffff000ec8947 */ /* 0x000fea000383ffff */
[----:B------:R-:W-:Y:S05]  /*0d90*/  EXIT ;  /* 0x000000000000794d */ /* 0x000fea0003800000 */
.L_x_2492:
        /* <DEDUP_REMOVED lines=14> */
.L_x_2878:


//--------------------- .text._Z24wprocessPartitionsKernelIiEvPKT_PiS3_S3_PdS3_PxiPl --------------------------
	.section	.text._Z24wprocessPartitionsKernelIiEvPKT_PiS3_S3_PdS3_PxiPl,"ax",@progbits
	.align	128
        .global         _Z24wprocessPartitionsKernelIiEvPKT_PiS3_S3_PdS3_PxiPl
        .type           _Z24wprocessPartitionsKernelIiEvPKT_PiS3_S3_PdS3_PxiPl,@function
        .size           _Z24wprocessPartitionsKernelIiEvPKT_PiS3_S3_PdS3_PxiPl,(.L_x_2785 - _Z24wprocessPartitionsKernelIiEvPKT_PiS3_S3_PdS3_PxiPl)
        .other          _Z24wprocessPartitionsKernelIiEvPKT_PiS3_S3_PdS3_PxiPl,@"STO_CUDA_ENTRY STV_DEFAULT"
_Z24wprocessPartitionsKernelIiEvPKT_PiS3_S3_PdS3_PxiPl:
.text._Z24wprocessPartitionsKernelIiEvPKT_PiS3_S3_PdS3_PxiPl:
        /* <DEDUP_REMOVED lines=37> */
.L_x_2496:
        /* <DEDUP_REMOVED lines=10> */
.L_x_2495:
[----:B------:R-:W-:Y:S05]  /*02f0*/  BSYNC.RECONVERGENT B0 ;  /* 0x0000000000007941 */ /* 0x000fea0003800200 */
.L_x_2494:
[----:B------:R-:W-:Y:S01]  /*0300*/  BAR.SYNC.DEFER_BLOCKING 0x0 ;  /* 0x0000000000007b1d */ /* 0x000fe20000010000 */
[----:B------:R-:W-:-:S05]  /*0310*/  UISETP.GT.U32.AND UP0, UPT, UR4, 0x3, UPT ;  /* 0x000000030400788c */ /* 0x000fca000bf04070 */
[----:B------:R-:W-:-:S04]  /*0320*/  UMOV UR4, UR5 ;  /* 0x0000000500047c82 */ /* 0x000fc80008000000 */
[----:B------:R-:W-:Y:S05]  /*0330*/  BRA.U UP0, `(.L_x_2496) ;  /* 0xfffffffd00c47547 */ /* 0x000fea000b83ffff */
.L_x_2493:
        /* <DEDUP_REMOVED lines=31> */
.L_x_2498:
[----:B------:R-:W-:Y:S05]  /*0530*/  BSYNC.RECONVERGENT B0 ;  /* 0x0000000000007941 */ /* 0x000fea0003800200 */
.L_x_2497:
        /* <DEDUP_REMOVED lines=20> */
.L_x_2502:
        /* <DEDUP_REMOVED lines=8> */
[----:B--2---:R-:W0:Y:S02]  /*0700*/  I2F.F64 R16, R16 ;  /* 0x0000001000107312 */ /* 0x004e240000201c00 */
[----:B0-----:R-:W-:Y:S02]  /*0710*/  DFMA R10, R14, R16, R10 ;  /* 0x000000100e0a722b */ /* 0x001fe4000000000a */
[----:B------:R-:W-:-:S05]  /*0720*/  DADD R6, R16, R6 ;  /* 0x0000000010067229 */ /* 0x000fca0000000006 */
[----:B------:R-:W-:Y:S06]  /*0730*/  @!P0 BRA `(.L_x_2502) ;  /* 0xfffffffc00d08947 */ /* 0x000fec000383ffff */
.L_x_2501:
[----:B------:R-:W-:Y:S05]  /*0740*/  BSYNC.RECONVERGENT B0 ;  /* 0x0000000000007941 */ /* 0x000fea0003800200 */
.L_x_2500:
        /* <DEDUP_REMOVED lines=8> */
.L_x_2506:
        /* <DEDUP_REMOVED lines=24> */
.L_x_2505:
[----:B------:R-:W-:Y:S05]  /*0950*/  BSYNC.RECONVERGENT B0 ;  /* 0x0000000000007941 */ /* 0x000fea0003800200 */
.L_x_2504:
[----:B------:R-:W-:Y:S01]  /*0960*/  BAR.SYNC.DEFER_BLOCKING 0x0 ;  /* 0x0000000000007b1d */ /* 0x000fe20000010000 */
[----:B------:R-:W-:Y:S01]  /*0970*/  ISETP.GT.U32.AND P0, PT, R4, 0x3, PT ;  /* 0x000000030400780c */ /* 0x000fe20003f04070 */
[----:B------:R-:W-:-:S12]  /*0980*/  IMAD.MOV.U32 R4, RZ, RZ, R5 ;  /* 0x000000ffff047224 */ /* 0x000fd800078e0005 */
[----:B------:R-:W-:Y:S05]  /*0990*/  @P0 BRA `(.L_x_2506) ;  /* 0xfffffffc008c0947 */ /* 0x000fea000383ffff */
.L_x_2503:
        /* <DEDUP_REMOVED lines=39> */
[----:B------:R-:W-:Y:S05]  /*0c10*/  CALL.REL.NOINC `($__internal_12_$__cuda_sm20_div_rn_f64_full) ;  /* 0x0000000800547944 */ /* 0x000fea0003c00000 */
[----:B------:R-:W-:Y:S02]  /*0c20*/  IMAD.MOV.U32 R4, RZ, RZ, R20 ;  /* 0x000000ffff047224 */ /* 0x000fe400078e0014 */
[----:B------:R-:W-:-:S07]  /*0c30*/  IMAD.MOV.U32 R5, RZ, RZ, R21 ;  /* 0x000000ffff057224 */ /* 0x000fce00078e0015 */
.L_x_2510:
        /* <DEDUP_REMOVED lines=8> */
.L_x_2509:
[----:B------:R-:W-:Y:S01]  /*0cc0*/  IMAD R16, R28, -0x8, R21 ;  /* 0xfffffff81c107824 */ /* 0x000fe200078e0215 */
[----:B------:R-:W-:Y:S01]  /*0cd0*/  STS.64 [UR4+0x8], RZ ;  /* 0x000008ffff007988 */ /* 0x000fe20008000a04 */
[----:B------:R-:W-:-:S04]  /*0ce0*/  CS2R R12, SRZ ;  /* 0x00000000000c7805 */ /* 0x000fc8000001ff00 */
[----:B------:R-:W1:Y:S03]  /*0cf0*/  LDS.64 R16, [R16] ;  /* 0x0000000010107984 */ /* 0x000e660000000a00 */
.L_x_2511:
        /* <DEDUP_REMOVED lines=20> */
[----:B------:R-:W-:Y:S05]  /*0e40*/  CALL.REL.NOINC `($__internal_12_$__cuda_sm20_div_rn_f64_full) ;  /* 0x0000000400c87944 */ /* 0x000fea0003c00000 */
[----:B------:R-:W-:Y:S02]  /*0e50*/  IMAD.MOV.U32 R4, RZ, RZ, R20 ;  /* 0x000000ffff047224 */ /* 0x000fe400078e0014 */
[----:B------:R-:W-:-:S07]  /*0e60*/  IMAD.MOV.U32 R5, RZ, RZ, R21 ;  /* 0x000000ffff057224 */ /* 0x000fce00078e0015 */
.L_x_2513:
[----:B------:R-:W-:Y:S05]  /*0e70*/  BSYNC.RECONVERGENT B1 ;  /* 0x0000000000017941 */ /* 0x000fea0003800200 */
.L_x_2512:
        /* <DEDUP_REMOVED lines=19> */
.L_x_2508:
[----:B------:R-:W-:Y:S05]  /*0fb0*/  BSYNC.RECONVERGENT B0 ;  /* 0x0000000000007941 */ /* 0x000fea0003800200 */
.L_x_2507:
        /* <DEDUP_REMOVED lines=20> */
.L_x_2516:
        /* <DEDUP_REMOVED lines=11> */
[----:B------:R-:W2:Y:S02]  /*11b0*/  F2I.F64.TRUNC R14, R14 ;  /* 0x0000000e000e7311 */ /* 0x000ea4000030d100 */
[CC--:B--2---:R-:W-:Y:S02]  /*11c0*/  VIMNMX R12, PT, PT, R14.reuse, R19.reuse, PT ;  /* 0x000000130e0c7248 */ /* 0x0c4fe40003fe0100 */
[----:B------:R-:W-:-:S05]  /*11d0*/  VIMNMX R17, PT, PT, R14, R19, !PT ;  /* 0x000000130e117248 */ /* 0x000fca0007fe0100 */
[----:B------:R-:W-:-:S05]  /*11e0*/  IMAD.IADD R17, R17, 0x1, -R12 ;  /* 0x0000000111117824 */ /* 0x000fca00078e0a0c */
[----:B------:R-:W-:-:S04]  /*11f0*/  ISETP.GT.U32.AND P0, PT, R17, R10, PT ;  /* 0x0000000a1100720c */ /* 0x000fc80003f04070 */
[----:B------:R-:W-:-:S04]  /*1200*/  ISETP.GT.U32.AND.EX P0, PT, RZ, R11, PT, P0 ;  /* 0x0000000bff00720c */ /* 0x000fc80003f04100 */
[----:B------:R-:W-:Y:S02]  /*1210*/  SEL R10, R17, R10, P0 ;  /* 0x0000000a110a7207 */ /* 0x000fe40000000000 */
[----:B------:R-:W-:Y:S01]  /*1220*/  SEL R11, R11, RZ, !P0 ;  /* 0x000000ff0b0b7207 */ /* 0x000fe20004000000 */
[----:B------:R-:W-:Y:S06]  /*1230*/  @!P1 BRA `(.L_x_2516) ;  /* 0xfffffffc00b09947 */ /* 0x000fec000383ffff */
.L_x_2515:
[----:B------:R-:W-:Y:S05]  /*1240*/  BSYNC.RECONVERGENT B0 ;  /* 0x0000000000007941 */ /* 0x000fea0003800200 */
.L_x_2514:
[----:B------:R-:W-:Y:S01]  /*1250*/  ISETP.GE.U32.AND P0, PT, R28, 0x2, PT ;  /* 0x000000021c00780c */ /* 0x000fe20003f06070 */
[----:B------:R1:W-:Y:S01]  /*1260*/  STS.64 [R3], R10 ;  /* 0x0000000a03007388 */ /* 0x0003e20000000a00 */
[----:B------:R-:W-:Y:S11]  /*1270*/  BAR.SYNC.DEFER_BLOCKING 0x0 ;  /* 0x0000000000007b1d */ /* 0x000ff60000010000 */
[----:B-1----:R-:W-:Y:S05]  /*1280*/  @!P0 BRA `(.L_x_2517) ;  /* 0x00000000003c8947 */ /* 0x002fea0003800000 */
.L_x_2520:
        /* <DEDUP_REMOVED lines=11> */
.L_x_2519:
[----:B------:R-:W-:Y:S05]  /*1340*/  BSYNC.RECONVERGENT B0 ;  /* 0x0000000000007941 */ /* 0x000fea0003800200 */
.L_x_2518:
[----:B------:R-:W-:Y:S01]  /*1350*/  BAR.SYNC.DEFER_BLOCKING 0x0 ;  /* 0x0000000000007b1d */ /* 0x000fe20000010000 */
[----:B------:R-:W-:-:S13]  /*1360*/  ISETP.GT.U32.AND P0, PT, R8, 0x3, PT ;  /* 0x000000030800780c */ /* 0x000fda0003f04070 */
[----:B------:R-:W-:Y:S05]  /*1370*/  @P0 BRA `(.L_x_2520) ;  /* 0xfffffffc00c40947 */ /* 0x000fea000383ffff */
.L_x_2517:
        /* <DEDUP_REMOVED lines=19> */
.L_x_2499:
        /* <DEDUP_REMOVED lines=12> */
        .weak           $__internal_12_$__cuda_sm20_div_rn_f64_full
        .type           $__internal_12_$__cuda_sm20_div_rn_f64_full,@function
        .size           $__internal_12_$__cuda_sm20_div_rn_f64_full,(.L_x_2785 - $__internal_12_$__cuda_sm20_div_rn_f64_full)
$__internal_12_$__cuda_sm20_div_rn_f64_full:
        /* <DEDUP_REMOVED lines=68> */
.L_x_2522:
        /* <DEDUP_REMOVED lines=16> */
.L_x_2525:
[----:B------:R-:W-:Y:S01]  /*1ab0*/  LOP3.LUT R21, R7, 0x80000, RZ, 0xfc, !PT ;  /* 0x0008000007157812 */ /* 0x000fe200078efcff */
[----:B------:R-:W-:Y:S01]  /*1ac0*/  IMAD.MOV.U32 R20, RZ, RZ, R6 ;  /* 0x000000ffff147224 */ /* 0x000fe200078e0006 */
[----:B------:R-:W-:Y:S06]  /*1ad0*/  BRA `(.L_x_2523) ;  /* 0x0000000000087947 */ /* 0x000fec0003800000 */
.L_x_2524:
[----:B------:R-:W-:Y:S01]  /*1ae0*/  LOP3.LUT R21, R11, 0x80000, RZ, 0xfc, !PT ;  /* 0x000800000b157812 */ /* 0x000fe200078efcff */
[----:B------:R-:W-:-:S07]  /*1af0*/  IMAD.MOV.U32 R20, RZ, RZ, R10 ;  /* 0x000000ffff147224 */ /* 0x000fce00078e000a */
.L_x_2523:
[----:B------:R-:W-:Y:S05]  /*1b00*/  BSYNC.RECONVERGENT B2 ;  /* 0x0000000000027941 */ /* 0x000fea0003800200 */
.L_x_2521:
[----:B------:R-:W-:-:S04]  /*1b10*/  IMAD.MOV.U32 R5, RZ, RZ, 0x0 ;  /* 0x00000000ff057424 */ /* 0x000fc800078e00ff */
[----:B------:R-:W-:Y:S05]  /*1b20*/  RET.REL.NODEC R4 `(_Z24wprocessPartitionsKernelIiEvPKT_PiS3_S3_PdS3_PxiPl) ;  /* 0xffffffe404347950 */ /* 0x000fea0003c3ffff */
.L_x_2526:
        /* <DEDUP_REMOVED lines=13> */
.L_x_2785:


//--------------------- .text._Z30fitPartitionsBatched_OptimizedIiEvPKT_PKiS4_PiPdS6_S5_PxS6_i --------------------------
	.section	.text._Z30fitPartitionsBatched_OptimizedIiEvPKT_PKiS4_PiPdS6_S5_PxS6_i,"ax",@progbits
	.align	128
        .global         _Z30fitPartitionsBatched_OptimizedIiEvPKT_PKiS4_PiPdS6_S5_PxS6_i
        .type           _Z30fitPartitionsBatched_OptimizedIiEvPKT_PKiS4_PiPdS6_S5_PxS6_i,@function
        .size           _Z30fitPartitionsBatched_OptimizedIiEvPKT_PKiS4_PiPdS6_S5_PxS6_i,(.L_x_2786 - _Z30fitPartitionsBatched_OptimizedIiEvPKT_PKiS4_PiPdS6_S5_PxS6_i)
        .other          _Z30fitPartitionsBatched_OptimizedIiEvPKT_PKiS4_PiPdS6_S5_PxS6_i,@"STO_CUDA_ENTRY STV_DEFAULT"
_Z30fitPartitionsBatched_OptimizedIiEvPKT_PKiS4_PiPdS6_S5_PxS6_i:
.text._Z30fitPartitionsBatched_OptimizedIiEvPKT_PKiS4_PiPdS6_S5_PxS6_i:
        /* <DEDUP_REMOVED lines=55> */
.L_x_2528:
        /* <DEDUP_REMOVED lines=14> */
.L_x_2531:
        /* <DEDUP_REMOVED lines=8> */
[----:B--2---:R-:W0:Y:S02]  /*04d0*/  I2F.F64 R22, R18 ;  /* 0x0000001200167312 */ /* 0x004e240000201c00 */
[----:B0-----:R-:W-:Y:S02]  /*04e0*/  DFMA R10, R16, R22, R10 ;  /* 0x00000016100a722b */ /* 0x001fe4000000000a */
[----:B------:R-:W-:-:S05]  /*04f0*/  DADD R8, R22, R8 ;  /* 0x0000000016087229 */ /* 0x000fca0000000008 */
[----:B------:R-:W-:Y:S06]  /*0500*/  @!P1 BRA `(.L_x_2531) ;  /* 0xfffffffc00d09947 */ /* 0x000fec000383ffff */
.L_x_2530:
[----:B------:R-:W-:Y:S05]  /*0510*/  BSYNC.RECONVERGENT B0 ;  /* 0x0000000000007941 */ /* 0x000fea0003800200 */
.L_x_2529:
        /* <DEDUP_REMOVED lines=48> */
.L_x_2566:
[----:B--2---:R-:W-:Y:S01]  /*0820*/  MOV R14, R19 ;  /* 0x00000013000e7202 */ /* 0x004fe20000000f00 */
[----:B-1----:R-:W-:-:S06]  /*0830*/  IMAD.MOV.U32 R15, RZ, RZ, R16 ;  /* 0x000000ffff0f7224 */ /* 0x002fcc00078e0010 */
[----:B0-----:R-:W-:-:S11]  /*0840*/  DADD R30, R30, R14 ;  /* 0x000000001e1e7229 */ /* 0x001fd6000000000e */
.L_x_2533:
[----:B------:R-:W-:Y:S05]  /*0850*/  BSYNC B0 ;  /* 0x0000000000007941 */ /* 0x000fea0003800000 */
.L_x_2532:
        /* <DEDUP_REMOVED lines=17> */
.L_x_2578:
        /* <DEDUP_REMOVED lines=32> */
.L_x_2589:
[----:B---3--:R-:W-:Y:S01]  /*0b70*/  IMAD.MOV.U32 R14, RZ, RZ, R19 ;  /* 0x000000ffff0e7224 */ /* 0x008fe200078e0013 */
[----:B--2---:R-:W-:-:S06]  /*0b80*/  MOV R15, R16 ;  /* 0x00000010000f7202 */ /* 0x004fcc0000000f00 */
[----:B0-----:R-:W-:-:S11]  /*0b90*/  DADD R8, R8, R14 ;  /* 0x0000000008087229 */ /* 0x001fd6000000000e */
.L_x_2537:
[----:B------:R-:W-:Y:S05]  /*0ba0*/  BSYNC B0 ;  /* 0x0000000000007941 */ /* 0x000fea0003800000 */
.L_x_2536:
        /* <DEDUP_REMOVED lines=16> */
.L_x_2601:
        /* <DEDUP_REMOVED lines=32> */
.L_x_2612:
[----:B0--34-:R-:W-:-:S11]  /*0eb0*/  DADD R16, R16, R12 ;  /* 0x0000000010107229 */ /* 0x019fd6000000000c */
.L_x_2541:
[----:B------:R-:W-:Y:S05]  /*0ec0*/  BSYNC B0 ;  /* 0x0000000000007941 */ /* 0x000fea0003800000 */
.L_x_2540:
        /* <DEDUP_REMOVED lines=16> */
.L_x_2624:
        /* <DEDUP_REMOVED lines=33> */
.L_x_2635:
        /* <DEDUP_REMOVED lines=30> */
[----:B------:R-:W-:Y:S05]  /*13c0*/  CALL.REL.NOINC `($__internal_13_$__cuda_sm20_div_rn_f64_full) ;  /* 0x0000002400f47944 */ /* 0x000fea0003c00000 */
[----:B------:R-:W-:Y:S01]  /*13d0*/  MOV R16, R24 ;  /* 0x0000001800107202 */ /* 0x000fe20000000f00 */
[----:B------:R-:W-:-:S07]  /*13e0*/  IMAD.MOV.U32 R17, RZ, RZ, R25 ;  /* 0x000000ffff117224 */ /* 0x000fce00078e0019 */
.L_x_2549:
[----:B------:R-:W-:Y:S05]  /*13f0*/  BSYNC.RECONVERGENT B1 ;  /* 0x0000000000017941 */ /* 0x000fea0003800200 */
.L_x_2548:
        /* <DEDUP_REMOVED lines=8> */
.L_x_2547:
[----:B------:R1:W-:Y:S01]  /*1480*/  STS.64 [R0], RZ ;  /* 0x000000ff00007388 */ /* 0x0003e20000000a00 */
[----:B------:R-:W-:-:S07]  /*1490*/  CS2R R30, SRZ ;  /* 0x00000000001e7805 */ /* 0x000fce000001ff00 */
.L_x_2550:
[----:B------:R-:W-:Y:S05]  /*14a0*/  BSYNC.RECONVERGENT B0 ;  /* 0x0000000000007941 */ /* 0x000fea0003800200 */
.L_x_2546:
        /* <DEDUP_REMOVED lines=20> */
[----:B------:R-:W-:Y:S05]  /*15f0*/  CALL.REL.NOINC `($__internal_13_$__cuda_sm20_div_rn_f64_full) ;  /* 0x0000002400687944 */ /* 0x000fea0003c00000 */
[----:B------:R-:W-:Y:S02]  /*1600*/  IMAD.MOV.U32 R16, RZ, RZ, R24 ;  /* 0x000000ffff107224 */ /* 0x000fe400078e0018 */
[----:B------:R-:W-:-:S07]  /*1610*/  IMAD.MOV.U32 R17, RZ, RZ, R25 ;  /* 0x000000ffff117224 */ /* 0x000fce00078e0019 */
.L_x_2552:
[----:B------:R-:W-:Y:S05]  /*1620*/  BSYNC.RECONVERGENT B0 ;  /* 0x0000000000007941 */ /* 0x000fea0003800200 */
.L_x_2551:
[----:B------:R-:W0:Y:S01]  /*1630*/  LDC.64 R8, c[0x0][0x398] ;  /* 0x0000e600ff087b82 */ /* 0x000e220000000a00 */
[----:B------:R-:W-:Y:S02]  /*1640*/  IMAD.MOV.U32 R7, RZ, RZ, 0x1 ;  /* 0x00000001ff077424 */ /* 0x000fe400078e00ff */
[----:B0-----:R-:W-:-:S05]  /*1650*/  IMAD.WIDE.U32 R8, R2, 0x4, R8 ;  /* 0x0000000402087825 */ /* 0x001fca00078e0008 */
[----:B------:R0:W-:Y:S04]  /*1660*/  STG.E desc[UR8][R8.64], R7 ;  /* 0x0000000708007986 */ /* 0x0001e8000c101908 */
[----:B------:R0:W-:Y:S04]  /*1670*/  STG.E.64 desc[UR8][R10.64], R16 ;  /* 0x000000100a007986 */ /* 0x0001e8000c101b08 */
[----:B------:R0:W-:Y:S02]  /*1680*/  STG.E.64 desc[UR8][R12.64], R30 ;  /* 0x0000001e0c007986 */ /* 0x0001e4000c101b08 */
.L_x_2544:
        /* <DEDUP_REMOVED lines=13> */
.L_x_2555:
        /* <DEDUP_REMOVED lines=11> */
[----:B------:R-:W2:Y:S02]  /*1810*/  F2I.F64.TRUNC R14, R14 ;  /* 0x0000000e000e7311 */ /* 0x000ea4000030d100 */
[CC--:B--2---:R-:W-:Y:S02]  /*1820*/  VIMNMX R7, PT, PT, R14.reuse, R19.reuse, PT ;  /* 0x000000130e077248 */ /* 0x0c4fe40003fe0100 */
[----:B------:R-:W-:-:S04]  /*1830*/  VIMNMX R16, PT, PT, R14, R19, !PT ;  /* 0x000000130e107248 */ /* 0x000fc80007fe0100 */
[----:B------:R-:W-:-:S04]  /*1840*/  IADD3 R7, PT, PT, -R7, R16, RZ ;  /* 0x0000001007077210 */ /* 0x000fc80007ffe1ff */
[----:B------:R-:W-:-:S04]  /*1850*/  ISETP.GT.U32.AND P0, PT, R22, R7, PT ;  /* 0x000000071600720c */ /* 0x000fc80003f04070 */
[----:B------:R-:W-:-:S04]  /*1860*/  ISETP.GT.AND.EX P0, PT, R0, RZ, PT, P0 ;  /* 0x000000ff0000720c */ /* 0x000fc80003f04300 */
[----:B------:R-:W-:Y:S02]  /*1870*/  SEL R22, R22, R7, P0 ;  /* 0x0000000716167207 */ /* 0x000fe40000000000 */
[----:B------:R-:W-:Y:S01]  /*1880*/  SEL R0, R0, RZ, P0 ;  /* 0x000000ff00007207 */ /* 0x000fe20000000000 */
[----:B------:R-:W-:Y:S06]  /*1890*/  @!P1 BRA `(.L_x_2555) ;  /* 0xfffffffc00b09947 */ /* 0x000fec000383ffff */
.L_x_2554:
[----:B------:R-:W-:Y:S05]  /*18a0*/  BSYNC.RECONVERGENT B0 ;  /* 0x0000000000007941 */ /* 0x000fea0003800200 */
.L_x_2553:
        /* <DEDUP_REMOVED lines=106> */
.L_x_2527:
        /* <DEDUP_REMOVED lines=9> */
.L_x_2534:
[----:B-1----:R-:W-:Y:S01]  /*1fe0*/  IMAD.MOV.U32 R18, RZ, RZ, R31 ;  /* 0x000000ffff127224 */ /* 0x002fe200078e001f */
[----:B------:R-:W-:Y:S01]  /*1ff0*/  MOV R7, 0xffffffff ;  /* 0xffffffff00077802 */ /* 0x000fe20000000f00 */
[----:B------:R-:W-:Y:S02]  /*2000*/  IMAD.MOV.U32 R15, RZ, RZ, 0x10 ;  /* 0x00000010ff0f7424 */ /* 0x000fe400078e00ff */
[----:B------:R-:W-:-:S07]  /*2010*/  IMAD.MOV.U32 R14, RZ, RZ, 0x1f ;  /* 0x0000001fff0e7424 */ /* 0x000fce00078e00ff */
[----:B------:R-:W-:Y:S05]  /*2020*/  WARPSYNC.COLLECTIVE R7, `(.L_x_2556) ;  /* 0x0000000007087348 */ /* 0x000fea0003c00000 */
[----:B------:R0:W1:Y:S02]  /*2030*/  SHFL.DOWN P4, R19, R18, R15, R14 ;  /* 0x0800000f12137389 */ /* 0x000064000008000e */
[----:B01----:R-:W-:Y:S05]  /*2040*/  ENDCOLLECTIVE ;  /* 0x000000000000791b */ /* 0x003fea0003800000 */
.L_x_2556:
[----:B------:R-:W-:Y:S02]  /*2050*/  IMAD.MOV.U32 R18, RZ, RZ, R30 ;  /* 0x000000ffff127224 */ /* 0x000fe400078e001e */
[----:B------:R-:W-:-:S07]  /*2060*/  IMAD.MOV.U32 R17, RZ, RZ, R19 ;  /* 0x000000ffff117224 */ /* 0x000fce00078e0013 */
[----:B------:R-:W-:Y:S05]  /*2070*/  WARPSYNC.COLLECTIVE R7, `(.L_x_2557) ;  /* 0x0000000007087348 */ /* 0x000fea0003c00000 */
[----:B------:R0:W1:Y:S02]  /*2080*/  SHFL.DOWN P4, R19, R18, R15, R14 ;  /* 0x0800000f12137389 */ /* 0x000064000008000e */
[----:B01----:R-:W-:Y:S05]  /*2090*/  ENDCOLLECTIVE ;  /* 0x000000000000791b */ /* 0x003fea0003800000 */
.L_x_2557:
[----:B------:R-:W-:Y:S02]  /*20a0*/  IMAD.MOV.U32 R15, RZ, RZ, 0x8 ;  /* 0x00000008ff0f7424 */ /* 0x000fe400078e00ff */
[----:B------:R-:W-:-:S06]  /*20b0*/  IMAD.MOV.U32 R16, RZ, RZ, R19 ;  /* 0x000000ffff107224 */ /* 0x000fcc00078e0013 */
[----:B------:R-:W-:-:S10]  /*20c0*/  DADD R16, R30, R16 ;  /* 0x000000001e107229 */ /* 0x000fd40000000010 */
[----:B------:R-:W-:-:S07]  /*20d0*/  MOV R18, R17 ;  /* 0x0000001100127202 */ /* 0x000fce0000000f00 */
[----:B------:R-:W-:Y:S05]  /*20e0*/  WARPSYNC.COLLECTIVE R7, `(.L_x_2558) ;  /* 0x0000000007087348 */ /* 0x000fea0003c00000 */
[----:B------:R0:W1:Y:S02]  /*20f0*/  SHFL.DOWN P4, R19, R18, R15, R14 ;  /* 0x0800000f12137389 */ /* 0x000064000008000e */
[----:B01----:R-:W-:Y:S05]  /*2100*/  ENDCOLLECTIVE ;  /* 0x000000000000791b */ /* 0x003fea0003800000 */
.L_x_2558:
[----:B------:R-:W-:Y:S02]  /*2110*/  IMAD.MOV.U32 R18, RZ, RZ, R16 ;  /* 0x000000ffff127224 */ /* 0x000fe400078e0010 */
[----:B------:R-:W-:-:S07]  /*2120*/  IMAD.MOV.U32 R23, RZ, RZ, R19 ;  /* 0x000000ffff177224 */ /* 0x000fce00078e0013 */
[----:B------:R-:W-:Y:S05]  /*2130*/  WARPSYNC.COLLECTIVE R7, `(.L_x_2559) ;  /* 0x0000000007087348 */ /* 0x000fea0003c00000 */
[----:B------:R0:W1:Y:S02]  /*2140*/  SHFL.DOWN P4, R19, R18, R15, R14 ;  /* 0x0800000f12137389 */ /* 0x000064000008000e */
[----:B01----:R-:W-:Y:S05]  /*2150*/  ENDCOLLECTIVE ;  /* 0x000000000000791b */ /* 0x003fea0003800000 */
.L_x_2559:
[----:B------:R-:W-:Y:S01]  /*2160*/  IMAD.MOV.U32 R15, RZ, RZ, 0x4 ;  /* 0x00000004ff0f7424 */ /* 0x000fe200078e00ff */
[----:B------:R-:W-:-:S06]  /*2170*/  MOV R22, R19 ;  /* 0x0000001300167202 */ /* 0x000fcc0000000f00 */
[----:B------:R-:W-:-:S10]  /*2180*/  DADD R22, R16, R22 ;  /* 0x0000000010167229 */ /* 0x000fd40000000016 */
[----:B------:R-:W-:-:S07]  /*2190*/  IMAD.MOV.U32 R18, RZ, RZ, R23 ;  /* 0x000000ffff127224 */ /* 0x000fce00078e0017 */
[----:B------:R-:W-:Y:S05]  /*21a0*/  WARPSYNC.COLLECTIVE R7, `(.L_x_2560) ;  /* 0x0000000007087348 */ /* 0x000fea0003c00000 */
[----:B------:R0:W1:Y:S02]  /*21b0*/  SHFL.DOWN P4, R19, R18, R15, R14 ;  /* 0x0800000f12137389 */ /* 0x000064000008000e */
[----:B01----:R-:W-:Y:S05]  /*21c0*/  ENDCOLLECTIVE ;  /* 0x000000000000791b */ /* 0x003fea0003800000 */
.L_x_2560:
[----:B------:R-:W-:Y:S01]  /*21d0*/  MOV R18, R22 ;  /* 0x0000001600127202 */ /* 0x000fe20000000f00 */
[----:B------:R-:W-:-:S07]  /*21e0*/  IMAD.MOV.U32 R25, RZ, RZ, R19 ;  /* 0x000000ffff197224 */ /* 0x000fce00078e0013 */
[----:B------:R-:W-:Y:S05]  /*21f0*/  WARPSYNC.COLLECTIVE R7, `(.L_x_2561) ;  /* 0x0000000007087348 */ /* 0x000fea0003c00000 */
[----:B------:R0:W1:Y:S02]  /*2200*/  SHFL.DOWN P4, R19, R18, R15, R14 ;  /* 0x0800000f12137389 */ /* 0x000064000008000e */
[----:B01----:R-:W-:Y:S05]  /*2210*/  ENDCOLLECTIVE ;  /* 0x000000000000791b */ /* 0x003fea0003800000 */
.L_x_2561:
[----:B------:R-:W-:Y:S02]  /*2220*/  IMAD.MOV.U32 R15, RZ, RZ, 0x2 ;  /* 0x00000002ff0f7424 */ /* 0x000fe400078e00ff */
[----:B------:R-:W-:-:S06]  /*2230*/  IMAD.MOV.U32 R24, RZ, RZ, R19 ;  /* 0x000000ffff187224 */ /* 0x000fcc00078e0013 */
[----:B------:R-:W-:-:S10]  /*2240*/  DADD R24, R22, R24 ;  /* 0x0000000016187229 */ /* 0x000fd40000000018 */
[----:B------:R-:W-:-:S07]  /*2250*/  IMAD.MOV.U32 R18, RZ, RZ, R25 ;  /* 0x000000ffff127224 */ /* 0x000fce00078e0019 */
[----:B------:R-:W-:Y:S05]  /*2260*/  WARPSYNC.COLLECTIVE R7, `(.L_x_2562) ;  /* 0x0000000007087348 */ /* 0x000fea0003c00000 */
[----:B------:R0:W1:Y:S02]  /*2270*/  SHFL.DOWN P4, R19, R18, R15, R14 ;  /* 0x0800000f12137389 */ /* 0x000064000008000e */
[----:B01----:R-:W-:Y:S05]  /*2280*/  ENDCOLLECTIVE ;  /* 0x000000000000791b */ /* 0x003fea0003800000 */
.L_x_2562:
[----:B------:R-:W-:Y:S01]  /*2290*/  IMAD.MOV.U32 R18, RZ, RZ, R24 ;  /* 0x000000ffff127224 */ /* 0x000fe200078e0018 */
[----:B------:R-:W-:-:S07]  /*22a0*/  MOV R31, R19 ;  /* 0x00000013001f7202 */ /* 0x000fce0000000f00 */
[----:B------:R-:W-:Y:S05]  /*22b0*/  WARPSYNC.COLLECTIVE R7, `(.L_x_2563) ;  /* 0x0000000007087348 */ /* 0x000fea0003c00000 */
[----:B------:R0:W1:Y:S02]  /*22c0*/  SHFL.DOWN P4, R19, R18, R15, R14 ;  /* 0x0800000f12137389 */ /* 0x000064000008000e */
[----:B01----:R-:W-:Y:S05]  /*22d0*/  ENDCOLLECTIVE ;  /* 0x000000000000791b */ /* 0x003fea0003800000 */
.L_x_2563:
[----:B------:R-:W-:Y:S01]  /*22e0*/  MOV R15, 0x1 ;  /* 0x00000001000f7802 */ /* 0x000fe20000000f00 */
[----:B------:R-:W-:-:S06]  /*22f0*/  IMAD.MOV.U32 R30, RZ, RZ, R19 ;  /* 0x000000ffff1e7224 */ /* 0x000fcc00078e0013 */
[----:B------:R-:W-:-:S10]  /*2300*/  DADD R30, R24, R30 ;  /* 0x00000000181e7229 */ /* 0x000fd4000000001e */
[----:B------:R-:W-:-:S07]  /*2310*/  IMAD.MOV.U32 R18, RZ, RZ, R31 ;  /* 0x000000ffff127224 */ /* 0x000fce00078e001f */
[----:B------:R-:W-:Y:S05]  /*2320*/  WARPSYNC.COLLECTIVE R7, `(.L_x_2564) ;  /* 0x0000000007087348 */ /* 0x000fea0003c00000 */
[----:B------:R0:W1:Y:S02]  /*2330*/  SHFL.DOWN P4, R19, R18, R15, R14 ;  /* 0x0800000f12137389 */ /* 0x000064000008000e */
[----:B01----:R-:W-:Y:S05]  /*2340*/  ENDCOLLECTIVE ;  /* 0x000000000000791b */ /* 0x003fea0003800000 */
.L_x_2564:
[----:B------:R-:W-:Y:S02]  /*2350*/  IMAD.MOV.U32 R18, RZ, RZ, R30 ;  /* 0x000000ffff127224 */ /* 0x000fe400078e001e */
[----:B------:R-:W-:-:S07]  /*2360*/  IMAD.MOV.U32 R16, RZ, RZ, R19 ;  /* 0x000000ffff107224 */ /* 0x000fce00078e0013 */
[----:B------:R-:W-:Y:S05]  /*2370*/  WARPSYNC.COLLECTIVE R7, `(.L_x_2565) ;  /* 0x0000000007087348 */ /* 0x000fea0003c00000 */
[----:B------:R0:W1:Y:S02]  /*2380*/  SHFL.DOWN P4, R19, R18, R15, R14 ;  /* 0x0800000f12137389 */ /* 0x000064000008000e */
[----:B01----:R-:W-:Y:S05]  /*2390*/  ENDCOLLECTIVE ;  /* 0x000000000000791b */ /* 0x003fea0003800000 */
.L_x_2565:
[----:B------:R-:W-:Y:S05]  /*23a0*/  BRA `(.L_x_2566) ;  /* 0xffffffe4001c7947 */ /* 0x000fea000383ffff */
.L_x_2535:
        /* <DEDUP_REMOVED lines=8> */
.L_x_2568:
[----:B------:R-:W-:Y:S05]  /*2430*/  BSYNC B0 ;  /* 0x0000000000007941 */ /* 0x000fea0003800000 */
.L_x_2567:
        /* <DEDUP_REMOVED lines=8> */
.L_x_2569:
[----:B------:R-:W-:Y:S01]  /*24c0*/  IMAD.MOV.U32 R15, RZ, RZ, 0x8 ;  /* 0x00000008ff0f7424 */ /* 0x000fe200078e00ff */
[----:B------:R-:W-:-:S06]  /*24d0*/  MOV R16, R19 ;  /* 0x0000001300107202 */ /* 0x000fcc0000000f00 */
[----:B------:R-:W-:-:S10]  /*24e0*/  DADD R16, R16, R8 ;  /* 0x0000000010107229 */ /* 0x000fd40000000008 */
[----:B------:R-:W-:-:S07]  /*24f0*/  IMAD.MOV.U32 R18, RZ, RZ, R17 ;  /* 0x000000ffff127224 */ /* 0x000fce00078e0011 */
[----:B------:R-:W-:Y:S05]  /*2500*/  WARPSYNC.COLLECTIVE R7, `(.L_x_2570) ;  /* 0x0000000007087348 */ /* 0x000fea0003c00000 */
[----:B------:R0:W1:Y:S02]  /*2510*/  SHFL.DOWN P4, R19, R18, R15, R14 ;  /* 0x0800000f12137389 */ /* 0x000064000008000e */
[----:B01----:R-:W-:Y:S05]  /*2520*/  ENDCOLLECTIVE ;  /* 0x000000000000791b */ /* 0x003fea0003800000 */
.L_x_2570:
[----:B------:R-:W-:Y:S01]  /*2530*/  MOV R18, R16 ;  /* 0x0000001000127202 */ /* 0x000fe20000000f00 */
[----:B------:R-:W-:-:S07]  /*2540*/  IMAD.MOV.U32 R23, RZ, RZ, R19 ;  /* 0x000000ffff177224 */ /* 0x000fce00078e0013 */
[----:B------:R-:W-:Y:S05]  /*2550*/  WARPSYNC.COLLECTIVE R7, `(.L_x_2571) ;  /* 0x0000000007087348 */ /* 0x000fea0003c00000 */
[----:B------:R0:W1:Y:S02]  /*2560*/  SHFL.DOWN P4, R19, R18, R15, R14 ;  /* 0x0800000f12137389 */ /* 0x000064000008000e */
[----:B01----:R-:W-:Y:S05]  /*2570*/  ENDCOLLECTIVE ;  /* 0x000000000000791b */ /* 0x003fea0003800000 */
.L_x_2571:
[----:B------:R-:W-:Y:S02]  /*2580*/  IMAD.MOV.U32 R15, RZ, RZ, 0x4 ;  /* 0x00000004ff0f7424 */ /* 0x000fe400078e00ff */
[----:B------:R-:W-:-:S06]  /*2590*/  IMAD.MOV.U32 R22, RZ, RZ, R19 ;  /* 0x000000ffff167224 */ /* 0x000fcc00078e0013 */
[----:B------:R-:W-:-:S10]  /*25a0*/  DADD R22, R16, R22 ;  /* 0x0000000010167229 */ /* 0x000fd40000000016 */
[----:B------:R-:W-:-:S07]  /*25b0*/  IMAD.MOV.U32 R18, RZ, RZ, R23 ;  /* 0x000000ffff127224 */ /* 0x000fce00078e0017 */
[----:B------:R-:W-:Y:S05]  /*25c0*/  WARPSYNC.COLLECTIVE R7, `(.L_x_2572) ;  /* 0x0000000007087348 */ /* 0x000fea0003c00000 */
[----:B------:R0:W1:Y:S02]  /*25d0*/  SHFL.DOWN P4, R19, R18, R15, R14 ;  /* 0x0800000f12137389 */ /* 0x000064000008000e */
[----:B01----:R-:W-:Y:S05]  /*25e0*/  ENDCOLLECTIVE ;  /* 0x000000000000791b */ /* 0x003fea0003800000 */
.L_x_2572:
[----:B------:R-:W-:Y:S01]  /*25f0*/  IMAD.MOV.U32 R18, RZ, RZ, R22 ;  /* 0x000000ffff127224 */ /* 0x000fe200078e0016 */
[----:B------:R-:W-:-:S07]  /*2600*/  MOV R25, R19 ;  /* 0x0000001300197202 */ /* 0x000fce0000000f00 */
[----:B------:R-:W-:Y:S05]  /*2610*/  WARPSYNC.COLLECTIVE R7, `(.L_x_2573) ;  /* 0x0000000007087348 */ /* 0x000fea0003c00000 */
[----:B------:R0:W1:Y:S02]  /*2620*/  SHFL.DOWN P4, R19, R18, R15, R14 ;  /* 0x0800000f12137389 */ /* 0x000064000008000e */
[----:B01----:R-:W-:Y:S05]  /*2630*/  ENDCOLLECTIVE ;  /* 0x000000000000791b */ /* 0x003fea0003800000 */
.L_x_2573:
[----:B------:R-:W-:Y:S01]  /*2640*/  MOV R15, 0x2 ;  /* 0x00000002000f7802 */ /* 0x000fe20000000f00 */
[----:B------:R-:W-:-:S06]  /*2650*/  IMAD.MOV.U32 R24, RZ, RZ, R19 ;  /* 0x000000ffff187224 */ /* 0x000fcc00078e0013 */
[----:B------:R-:W-:-:S10]  /*2660*/  DADD R24, R22, R24 ;  /* 0x0000000016187229 */ /* 0x000fd40000000018 */
[----:B------:R-:W-:-:S07]  /*2670*/  IMAD.MOV.U32 R18, RZ, RZ, R25 ;  /* 0x000000ffff127224 */ /* 0x000fce00078e0019 */
[----:B------:R-:W-:Y:S05]  /*2680*/  WARPSYNC.COLLECTIVE R7, `(.L_x_2574) ;  /* 0x0000000007087348 */ /* 0x000fea0003c00000 */
[----:B------:R0:W1:Y:S02]  /*2690*/  SHFL.DOWN P4, R19, R18, R15, R14 ;  /* 0x0800000f12137389 */ /* 0x000064000008000e */
[----:B01----:R-:W-:Y:S05]  /*26a0*/  ENDCOLLECTIVE ;  /* 0x000000000000791b */ /* 0x003fea0003800000 */
.L_x_2574:
[----:B------:R-:W-:Y:S02]  /*26b0*/  IMAD.MOV.U32 R18, RZ, RZ, R24 ;  /* 0x000000ffff127224 */ /* 0x000fe400078e0018 */
[----:B------:R-:W-:-:S07]  /*26c0*/  IMAD.MOV.U32 R9, RZ, RZ, R19 ;  /* 0x000000ffff097224 */ /* 0x000fce00078e0013 */
[----:B------:R-:W-:Y:S05]  /*26d0*/  WARPSYNC.COLLECTIVE R7, `(.L_x_2575) ;  /* 0x0000000007087348 */ /* 0x000fea0003c00000 */
[----:B------:R0:W1:Y:S02]  /*26e0*/  SHFL.DOWN P4, R19, R18, R15, R14 ;  /* 0x0800000f12137389 */ /* 0x000064000008000e */
[----:B01----:R-:W-:Y:S05]  /*26f0*/  ENDCOLLECTIVE ;  /* 0x000000000000791b */ /* 0x003fea0003800000 */
.L_x_2575:
[----:B------:R-:W-:Y:S02]  /*2700*/  IMAD.MOV.U32 R15, RZ, RZ, 0x1 ;  /* 0x00000001ff0f7424 */ /* 0x000fe400078e00ff */
[----:B------:R-:W-:-:S06]  /*2710*/  IMAD.MOV.U32 R8, RZ, RZ, R19 ;  /* 0x000000ffff087224 */ /* 0x000fcc00078e0013 */
[----:B------:R-:W-:-:S10]  /*2720*/  DADD R8, R24, R8 ;  /* 0x0000000018087229 */ /* 0x000fd40000000008 */
[----:B------:R-:W-:-:S07]  /*2730*/  MOV R18, R9 ;  /* 0x0000000900127202 */ /* 0x000fce0000000f00 */
[----:B------:R-:W-:Y:S05]  /*2740*/  WARPSYNC.COLLECTIVE R7, `(.L_x_2576) ;  /* 0x0000000007087348 */ /* 0x000fea0003c00000 */
[----:B------:R0:W1:Y:S02]  /*2750*/  SHFL.DOWN P4, R19, R18, R15, R14 ;  /* 0x0800000f12137389 */ /* 0x000064000008000e */
[----:B01----:R-:W-:Y:S05]  /*2760*/  ENDCOLLECTIVE ;  /* 0x000000000000791b */ /* 0x003fea0003800000 */
.L_x_2576:
[----:B------:R-:W-:Y:S02]  /*2770*/  IMAD.MOV.U32 R18, RZ, RZ, R8 ;  /* 0x000000ffff127224 */ /* 0x000fe400078e0008 */
[----:B------:R-:W-:-:S07]  /*2780*/  IMAD.MOV.U32 R16, RZ, RZ, R19 ;  /* 0x000000ffff107224 */ /* 0x000fce00078e0013 */
[----:B------:R-:W-:Y:S05]  /*2790*/  WARPSYNC.COLLECTIVE R7, `(.L_x_2577) ;  /* 0x0000000007087348 */ /* 0x000fea0003c00000 */
[----:B------:R0:W1:Y:S02]  /*27a0*/  SHFL.DOWN P4, R19, R18, R15, R14 ;  /* 0x0800000f12137389 */ /* 0x000064000008000e */
[----:B01----:R-:W-:Y:S05]  /*27b0*/  ENDCOLLECTIVE ;  /* 0x000000000000791b */ /* 0x003fea0003800000 */
.L_x_2577:
[----:B------:R-:W-:Y:S05]  /*27c0*/  BRA `(.L_x_2578) ;  /* 0xffffffe000687947 */ /* 0x000fea000383ffff */
.L_x_2538:
[----:B--2---:R-:W-:Y:S01]  /*27d0*/  MOV R18, R9 ;  /* 0x0000000900127202 */ /* 0x004fe20000000f00 */
[----:B0-----:R-:W-:Y:S02]  /*27e0*/  IMAD.MOV.U32 R15, RZ, RZ, 0x10 ;  /* 0x00000010ff0f7424 */ /* 0x001fe400078e00ff */
[----:B------:R-:W-:Y:S02]  /*27f0*/  IMAD.MOV.U32 R14, RZ, RZ, 0x1f ;  /* 0x0000001fff0e7424 */ /* 0x000fe400078e00ff */
[----:B------:R-:W-:-:S07]  /*2800*/  IMAD.MOV.U32 R7, RZ, RZ, -0x1 ;  /* 0xffffffffff077424 */ /* 0x000fce00078e00ff */
[----:B-1----:R-:W-:Y:S05]  /*2810*/  WARPSYNC.COLLECTIVE R7, `(.L_x_2579) ;  /* 0x0000000007087348 */ /* 0x002fea0003c00000 */
[----:B------:R0:W2:Y:S02]  /*2820*/  SHFL.DOWN P4, R19, R18, R15, R14 ;  /* 0x0800000f12137389 */ /* 0x0000a4000008000e */
[----:B012---:R-:W-:Y:S05]  /*2830*/  ENDCOLLECTIVE ;  /* 0x000000000000791b */ /* 0x007fea0003800000 */
.L_x_2579:
[----:B------:R-:W-:Y:S01]  /*2840*/  IMAD.MOV.U32 R18, RZ, RZ, R8 ;  /* 0x000000ffff127224 */ /* 0x000fe200078e0008 */
[----:B------:R-:W-:-:S07]  /*2850*/  MOV R17, R19 ;  /* 0x0000001300117202 */ /* 0x000fce0000000f00 */
[----:B------:R-:W-:Y:S05]  /*2860*/  WARPSYNC.COLLECTIVE R7, `(.L_x_2580) ;  /* 0x0000000007087348 */ /* 0x000fea0003c00000 */
[----:B------:R0:W1:Y:S02]  /*2870*/  SHFL.DOWN P4, R19, R18, R15, R14 ;  /* 0x0800000f12137389 */ /* 0x000064000008000e */
[----:B01----:R-:W-:Y:S05]  /*2880*/  ENDCOLLECTIVE ;  /* 0x000000000000791b */ /* 0x003fea0003800000 */
.L_x_2580:
[----:B------:R-:W-:Y:S01]  /*2890*/  MOV R15, 0x8 ;  /* 0x00000008000f7802 */ /* 0x000fe20000000f00 */
[----:B------:R-:W-:-:S06]  /*28a0*/  IMAD.MOV.U32 R16, RZ, RZ, R19 ;  /* 0x000000ffff107224 */ /* 0x000fcc00078e0013 */
[----:B------:R-:W-:-:S10]  /*28b0*/  DADD R16, R8, R16 ;  /* 0x0000000008107229 */ /* 0x000fd40000000010 */
[----:B------:R-:W-:-:S07]  /*28c0*/  IMAD.MOV.U32 R18, RZ, RZ, R17 ;  /* 0x000000ffff127224 */ /* 0x000fce00078e0011 */
[----:B------:R-:W-:Y:S05]  /*28d0*/  WARPSYNC.COLLECTIVE R7, `(.L_x_2581) ;  /* 0x0000000007087348 */ /* 0x000fea0003c00000 */
[----:B------:R0:W1:Y:S02]  /*28e0*/  SHFL.DOWN P4, R19, R18, R15, R14 ;  /* 0x0800000f12137389 */ /* 0x000064000008000e */
[----:B01----:R-:W-:Y:S05]  /*28f0*/  ENDCOLLECTIVE ;  /* 0x000000000000791b */ /* 0x003fea0003800000 */
.L_x_2581:
[----:B------:R-:W-:Y:S02]  /*2900*/  IMAD.MOV.U32 R18, RZ, RZ, R16 ;  /* 0x000000ffff127224 */ /* 0x000fe400078e0010 */
[----:B------:R-:W-:-:S07]  /*2910*/  IMAD.MOV.U32 R23, RZ, RZ, R19 ;  /* 0x000000ffff177224 */ /* 0x000fce00078e0013 */
[----:B------:R-:W-:Y:S05]  /*2920*/  WARPSYNC.COLLECTIVE R7, `(.L_x_2582) ;  /* 0x0000000007087348 */ /* 0x000fea0003c00000 */
[----:B------:R0:W1:Y:S02]  /*2930*/  SHFL.DOWN P4, R19, R18, R15, R14 ;  /* 0x0800000f12137389 */ /* 0x000064000008000e */
[----:B01----:R-:W-:Y:S05]  /*2940*/  ENDCOLLECTIVE ;  /* 0x000000000000791b */ /* 0x003fea0003800000 */
.L_x_2582:
[----:B------:R-:W-:Y:S02]  /*2950*/  IMAD.MOV.U32 R15, RZ, RZ, 0x4 ;  /* 0x00000004ff0f7424 */ /* 0x000fe400078e00ff */
[----:B------:R-:W-:-:S06]  /*2960*/  IMAD.MOV.U32 R22, RZ, RZ, R19 ;  /* 0x000000ffff167224 */ /* 0x000fcc00078e0013 */
[----:B------:R-:W-:-:S10]  /*2970*/  DADD R22, R16, R22 ;  /* 0x0000000010167229 */ /* 0x000fd40000000016 */
[----:B------:R-:W-:-:S07]  /*2980*/  MOV R18, R23 ;  /* 0x0000001700127202 */ /* 0x000fce0000000f00 */
[----:B------:R-:W-:Y:S05]  /*2990*/  WARPSYNC.COLLECTIVE R7, `(.L_x_2583) ;  /* 0x0000000007087348 */ /* 0x000fea0003c00000 */
[----:B------:R0:W1:Y:S02]  /*29a0*/  SHFL.DOWN P4, R19, R18, R15, R14 ;  /* 0x0800000f12137389 */ /* 0x000064000008000e */
[----:B01----:R-:W-:Y:S05]  /*29b0*/  ENDCOLLECTIVE ;  /* 0x000000000000791b */ /* 0x003fea0003800000 */
.L_x_2583:
[----:B------:R-:W-:Y:S02]  /*29c0*/  IMAD.MOV.U32 R18, RZ, RZ, R22 ;  /* 0x000000ffff127224 */ /* 0x000fe400078e0016 */
[----:B------:R-:W-:-:S07]  /*29d0*/  IMAD.MOV.U32 R25, RZ, RZ, R19 ;  /* 0x000000ffff197224 */ /* 0x000fce00078e0013 */
[----:B------:R-:W-:Y:S05]  /*29e0*/  WARPSYNC.COLLECTIVE R7, `(.L_x_2584) ;  /* 0x0000000007087348 */ /* 0x000fea0003c00000 */
[----:B------:R0:W1:Y:S02]  /*29f0*/  SHFL.DOWN P4, R19, R18, R15, R14 ;  /* 0x0800000f12137389 */ /* 0x000064000008000e */
[----:B01----:R-:W-:Y:S05]  /*2a00*/  ENDCOLLECTIVE ;  /* 0x000000000000791b */ /* 0x003fea0003800000 */
.L_x_2584:
[----:B------:R-:W-:Y:S01]  /*2a10*/  IMAD.MOV.U32 R15, RZ, RZ, 0x2 ;  /* 0x00000002ff0f7424 */ /* 0x000fe200078e00ff */
[----:B------:R-:W-:-:S06]  /*2a20*/  MOV R24, R19 ;  /* 0x0000001300187202 */ /* 0x000fcc0000000f00 */
[----:B------:R-:W-:-:S10]  /*2a30*/  DADD R24, R22, R24 ;  /* 0x0000000016187229 */ /* 0x000fd40000000018 */
[----:B------:R-:W-:-:S07]  /*2a40*/  IMAD.MOV.U32 R18, RZ, RZ, R25 ;  /* 0x000000ffff127224 */ /* 0x000fce00078e0019 */
[----:B------:R-:W-:Y:S05]  /*2a50*/  WARPSYNC.COLLECTIVE R7, `(.L_x_2585) ;  /* 0x0000000007087348 */ /* 0x000fea0003c00000 */
[----:B------:R0:W1:Y:S02]  /*2a60*/  SHFL.DOWN P4, R19, R18, R15, R14 ;  /* 0x0800000f12137389 */ /* 0x000064000008000e */
[----:B01----:R-:W-:Y:S05]  /*2a70*/  ENDCOLLECTIVE ;  /* 0x000000000000791b */ /* 0x003fea0003800000 */
.L_x_2585:
[----:B------:R-:W-:Y:S01]  /*2a80*/  MOV R18, R24 ;  /* 0x0000001800127202 */ /* 0x000fe20000000f00 */
[----:B------:R-:W-:-:S07]  /*2a90*/  IMAD.MOV.U32 R9, RZ, RZ, R19 ;  /* 0x000000ffff097224 */ /* 0x000fce00078e0013 */
[----:B------:R-:W-:Y:S05]  /*2aa0*/  WARPSYNC.COLLECTIVE R7, `(.L_x_2586) ;  /* 0x0000000007087348 */ /* 0x000fea0003c00000 */
[----:B------:R0:W1:Y:S02]  /*2ab0*/  SHFL.DOWN P4, R19, R18, R15, R14 ;  /* 0x0800000f12137389 */ /* 0x000064000008000e */
[----:B01----:R-:W-:Y:S05]  /*2ac0*/  ENDCOLLECTIVE ;  /* 0x000000000000791b */ /* 0x003fea0003800000 */
.L_x_2586:
[----:B------:R-:W-:Y:S02]  /*2ad0*/  IMAD.MOV.U32 R15, RZ, RZ, 0x1 ;  /* 0x00000001ff0f7424 */ /* 0x000fe400078e00ff */
[----:B------:R-:W-:-:S06]  /*2ae0*/  IMAD.MOV.U32 R8, RZ, RZ, R19 ;  /* 0x000000ffff087224 */ /* 0x000fcc00078e0013 */
[----:B------:R-:W-:-:S10]  /*2af0*/  DADD R8, R24, R8 ;  /* 0x0000000018087229 */ /* 0x000fd40000000008 */
[----:B------:R-:W-:-:S07]  /*2b00*/  IMAD.MOV.U32 R18, RZ, RZ, R9 ;  /* 0x000000ffff127224 */ /* 0x000fce00078e0009 */
[----:B------:R-:W-:Y:S05]  /*2b10*/  WARPSYNC.COLLECTIVE R7, `(.L_x_2587) ;  /* 0x0000000007087348 */ /* 0x000fea0003c00000 */
[----:B------:R0:W1:Y:S02]  /*2b20*/  SHFL.DOWN P4, R19, R18, R15, R14 ;  /* 0x0800000f12137389 */ /* 0x000064000008000e */
[----:B01----:R-:W-:Y:S05]  /*2b30*/  ENDCOLLECTIVE ;  /* 0x000000000000791b */ /* 0x003fea0003800000 */
.L_x_2587:
[----:B------:R-:W-:Y:S01]  /*2b40*/  IMAD.MOV.U32 R18, RZ, RZ, R8 ;  /* 0x000000ffff127224 */ /* 0x000fe200078e0008 */
[----:B------:R-:W-:-:S07]  /*2b50*/  MOV R16, R19 ;  /* 0x0000001300107202 */ /* 0x000fce0000000f00 */
[----:B------:R-:W-:Y:S05]  /*2b60*/  WARPSYNC.COLLECTIVE R7, `(.L_x_2588) ;  /* 0x0000000007087348 */ /* 0x000fea0003c00000 */
[----:B------:R0:W1:Y:S02]  /*2b70*/  SHFL.DOWN P4, R19, R18, R15, R14 ;  /* 0x0800000f12137389 */ /* 0x000064000008000e */
[----:B01----:R-:W-:Y:S05]  /*2b80*/  ENDCOLLECTIVE ;  /* 0x000000000000791b */ /* 0x003fea0003800000 */
.L_x_2588:
[----:B------:R-:W-:Y:S05]  /*2b90*/  BRA `(.L_x_2589) ;  /* 0xffffffdc00f47947 */ /* 0x000fea000383ffff */
.L_x_2539:
        /* <DEDUP_REMOVED lines=8> */
.L_x_2591:
[----:B------:R-:W-:Y:S05]  /*2c20*/  BSYNC B0 ;  /* 0x0000000000007941 */ /* 0x000fea0003800000 */
.L_x_2590:
        /* <DEDUP_REMOVED lines=8> */
.L_x_2592:
[----:B------:R-:W-:Y:S02]  /*2cb0*/  IMAD.MOV.U32 R15, RZ, RZ, 0x8 ;  /* 0x00000008ff0f7424 */ /* 0x000fe400078e00ff */
[----:B------:R-:W-:-:S06]  /*2cc0*/  IMAD.MOV.U32 R16, RZ, RZ, R19 ;  /* 0x000000ffff107224 */ /* 0x000fcc00078e0013 */
[----:B------:R-:W-:-:S10]  /*2cd0*/  DADD R16, R16, R12 ;  /* 0x0000000010107229 */ /* 0x000fd4000000000c */
[----:B------:R-:W-:-:S07]  /*2ce0*/  MOV R18, R17 ;  /* 0x0000001100127202 */ /* 0x000fce0000000f00 */
[----:B------:R-:W-:Y:S05]  /*2cf0*/  WARPSYNC.COLLECTIVE R7, `(.L_x_2593) ;  /* 0x0000000007087348 */ /* 0x000fea0003c00000 */
[----:B------:R0:W1:Y:S02]  /*2d00*/  SHFL.DOWN P4, R19, R18, R15, R14 ;  /* 0x0800000f12137389 */ /* 0x000064000008000e */
[----:B01----:R-:W-:Y:S05]  /*2d10*/  ENDCOLLECTIVE ;  /* 0x000000000000791b */ /* 0x003fea0003800000 */
.L_x_2593:
[----:B------:R-:W-:Y:S02]  /*2d20*/  IMAD.MOV.U32 R18, RZ, RZ, R16 ;  /* 0x000000ffff127224 */ /* 0x000fe400078e0010 */
[----:B------:R-:W-:-:S07]  /*2d30*/  IMAD.MOV.U32 R23, RZ, RZ, R19 ;  /* 0x000000ffff177224 */ /* 0x000fce00078e0013 */
[----:B------:R-:W-:Y:S05]  /*2d40*/  WARPSYNC.COLLECTIVE R7, `(.L_x_2594) ;  /* 0x0000000007087348 */ /* 0x000fea0003c00000 */
[----:B------:R0:W1:Y:S02]  /*2d50*/  SHFL.DOWN P4, R19, R18, R15, R14 ;  /* 0x0800000f12137389 */ /* 0x000064000008000e */
[----:B01----:R-:W-:Y:S05]  /*2d60*/  ENDCOLLECTIVE ;  /* 0x000000000000791b */ /* 0x003fea0003800000 */
.L_x_2594:
[----:B------:R-:W-:Y:S01]  /*2d70*/  IMAD.MOV.U32 R15, RZ, RZ, 0x4 ;  /* 0x00000004ff0f7424 */ /* 0x000fe200078e00ff */
[----:B------:R-:W-:-:S06]  /*2d80*/  MOV R22, R19 ;  /* 0x0000001300167202 */ /* 0x000fcc0000000f00 */
[----:B------:R-:W-:-:S10]  /*2d90*/  DADD R22, R16, R22 ;  /* 0x0000000010167229 */ /* 0x000fd40000000016 */
[----:B------:R-:W-:-:S07]  /*2da0*/  IMAD.MOV.U32 R18, RZ, RZ, R23 ;  /* 0x000000ffff127224 */ /* 0x000fce00078e0017 */
[----:B------:R-:W-:Y:S05]  /*2db0*/  WARPSYNC.COLLECTIVE R7, `(.L_x_2595) ;  /* 0x0000000007087348 */ /* 0x000fea0003c00000 */
[----:B------:R0:W1:Y:S02]  /*2dc0*/  SHFL.DOWN P4, R19, R18, R15, R14 ;  /* 0x0800000f12137389 */ /* 0x000064000008000e */
[----:B01----:R-:W-:Y:S05]  /*2dd0*/  ENDCOLLECTIVE ;  /* 0x000000000000791b */ /* 0x003fea0003800000 */
.L_x_2595:
[----:B------:R-:W-:Y:S01]  /*2de0*/  MOV R18, R22 ;  /* 0x0000001600127202 */ /* 0x000fe20000000f00 */
[----:B------:R-:W-:-:S07]  /*2df0*/  IMAD.MOV.U32 R25, RZ, RZ, R19 ;  /* 0x000000ffff197224 */ /* 0x000fce00078e0013 */
[----:B------:R-:W-:Y:S05]  /*2e00*/  WARPSYNC.COLLECTIVE R7, `(.L_x_2596) ;  /* 0x0000000007087348 */ /* 0x000fea0003c00000 */
[----:B------:R0:W1:Y:S02]  /*2e10*/  SHFL.DOWN P4, R19, R18, R15, R14 ;  /* 0x0800000f12137389 */ /* 0x000064000008000e */
[----:B01----:R-:W-:Y:S05]  /*2e20*/  ENDCOLLECTIVE ;  /* 0x000000000000791b */ /* 0x003fea0003800000 */
.L_x_2596:
[----:B------:R-:W-:Y:S02]  /*2e30*/  IMAD.MOV.U32 R15, RZ, RZ, 0x2 ;  /* 0x00000002ff0f7424 */ /* 0x000fe400078e00ff */
[----:B------:R-:W-:-:S06]  /*2e40*/  IMAD.MOV.U32 R24, RZ, RZ, R19 ;  /* 0x000000ffff187224 */ /* 0x000fcc00078e0013 */
[----:B------:R-:W-:-:S10]  /*2e50*/  DADD R24, R22, R24 ;  /* 0x0000000016187229 */ /* 0x000fd40000000018 */
[----:B------:R-:W-:-:S07]  /*2e60*/  IMAD.MOV.U32 R18, RZ, RZ, R25 ;  /* 0x000000ffff127224 */ /* 0x000fce00078e0019 */
[----:B------:R-:W-:Y:S05]  /*2e70*/  WARPSYNC.COLLECTIVE R7, `(.L_x_2597) ;  /* 0x0000000007087348 */ /* 0x000fea0003c00000 */
[----:B------:R0:W1:Y:S02]  /*2e80*/  SHFL.DOWN P4, R19, R18, R15, R14 ;  /* 0x0800000f12137389 */ /* 0x000064000008000e */
[----:B01----:R-:W-:Y:S05]  /*2e90*/  ENDCOLLECTIVE ;  /* 0x000000000000791b */ /* 0x003fea0003800000 */
.L_x_2597:
[----:B------:R-:W-:Y:S01]  /*2ea0*/  IMAD.MOV.U32 R18, RZ, RZ, R24 ;  /* 0x000000ffff127224 */ /* 0x000fe200078e0018 */
[----:B------:R-:W-:-:S07]  /*2eb0*/  MOV R13, R19 ;  /* 0x00000013000d7202 */ /* 0x000fce0000000f00 */
[----:B------:R-:W-:Y:S05]  /*2ec0*/  WARPSYNC.COLLECTIVE R7, `(.L_x_2598) ;  /* 0x0000000007087348 */ /* 0x000fea0003c00000 */
[----:B------:R0:W1:Y:S02]  /*2ed0*/  SHFL.DOWN P4, R19, R18, R15, R14 ;  /* 0x0800000f12137389 */ /* 0x000064000008000e */
[----:B01----:R-:W-:Y:S05]  /*2ee0*/  ENDCOLLECTIVE ;  /* 0x000000000000791b */ /* 0x003fea0003800000 */
.L_x_2598:
[----:B------:R-:W-:Y:S01]  /*2ef0*/  MOV R15, 0x1 ;  /* 0x00000001000f7802 */ /* 0x000fe20000000f00 */
[----:B------:R-:W-:-:S06]  /*2f00*/  IMAD.MOV.U32 R12, RZ, RZ, R19 ;  /* 0x000000ffff0c7224 */ /* 0x000fcc00078e0013 */
[----:B------:R-:W-:-:S10]  /*2f10*/  DADD R12, R24, R12 ;  /* 0x00000000180c7229 */ /* 0x000fd4000000000c */
[----:B------:R-:W-:-:S07]  /*2f20*/  IMAD.MOV.U32 R18, RZ, RZ, R13 ;  /* 0x000000ffff127224 */ /* 0x000fce00078e000d */
[----:B------:R-:W-:Y:S05]  /*2f30*/  WARPSYNC.COLLECTIVE R7, `(.L_x_2599) ;  /* 0x0000000007087348 */ /* 0x000fea0003c00000 */
[----:B------:R0:W1:Y:S02]  /*2f40*/  SHFL.DOWN P4, R19, R18, R15, R14 ;  /* 0x0800000f12137389 */ /* 0x000064000008000e */
[----:B01----:R-:W-:Y:S05]  /*2f50*/  ENDCOLLECTIVE ;  /* 0x000000000000791b */ /* 0x003fea0003800000 */
.L_x_2599:
[----:B------:R-:W-:Y:S02]  /*2f60*/  IMAD.MOV.U32 R18, RZ, RZ, R12 ;  /* 0x000000ffff127224 */ /* 0x000fe400078e000c */
[----:B------:R-:W-:-:S07]  /*2f70*/  IMAD.MOV.U32 R16, RZ, RZ, R19 ;  /* 0x000000ffff107224 */ /* 0x000fce00078e0013 */
[----:B------:R-:W-:Y:S05]  /*2f80*/  WARPSYNC.COLLECTIVE R7, `(.L_x_2600) ;  /* 0x0000000007087348 */ /* 0x000fea0003c00000 */
[----:B------:R0:W1:Y:S02]  /*2f90*/  SHFL.DOWN P4, R19, R18, R15, R14 ;  /* 0x0800000f12137389 */ /* 0x000064000008000e */
[----:B01----:R-:W-:Y:S05]  /*2fa0*/  ENDCOLLECTIVE ;  /* 0x000000000000791b */ /* 0x003fea0003800000 */
.L_x_2600:
[----:B------:R-:W-:Y:S05]  /*2fb0*/  BRA `(.L_x_2601) ;  /* 0xffffffdc003c7947 */ /* 0x000fea000383ffff */
.L_x_2542:
[----:B0-----:R-:W-:Y:S02]  /*2fc0*/  HFMA2 R15, -RZ, RZ, 0, 9.5367431640625e-07 ;  /* 0x00000010ff0f7431 */ /* 0x001fe400000001ff */
[----:B---3--:R-:W-:Y:S02]  /*2fd0*/  IMAD.MOV.U32 R18, RZ, RZ, R17 ;  /* 0x000000ffff127224 */ /* 0x008fe400078e0011 */
[----:B------:R-:W-:Y:S02]  /*2fe0*/  IMAD.MOV.U32 R14, RZ, RZ, 0x1f ;  /* 0x0000001fff0e7424 */ /* 0x000fe400078e00ff */
[----:B------:R-:W-:-:S07]  /*2ff0*/  IMAD.MOV.U32 R7, RZ, RZ, -0x1 ;  /* 0xffffffffff077424 */ /* 0x000fce00078e00ff */
[----:B-12---:R-:W-:Y:S05]  /*3000*/  WARPSYNC.COLLECTIVE R7, `(.L_x_2602) ;  /* 0x0000000007087348 */ /* 0x006fea0003c00000 */
[----:B------:R0:W3:Y:S02]  /*3010*/  SHFL.DOWN P4, R19, R18, R15, R14 ;  /* 0x0800000f12137389 */ /* 0x0000e4000008000e */
[----:B0123--:R-:W-:Y:S05]  /*3020*/  ENDCOLLECTIVE ;  /* 0x000000000000791b */ /* 0x00ffea0003800000 */
.L_x_2602:
[----:B------:R-:W-:Y:S01]  /*3030*/  MOV R18, R16 ;  /* 0x0000001000127202 */ /* 0x000fe20000000f00 */
[----:B------:R-:W-:-:S07]  /*3040*/  IMAD.MOV.U32 R13, RZ, RZ, R19 ;  /* 0x000000ffff0d7224 */ /* 0x000fce00078e0013 */
[----:B------:R-:W-:Y:S05]  /*3050*/  WARPSYNC.COLLECTIVE R7, `(.L_x_2603) ;  /* 0x0000000007087348 */ /* 0x000fea0003c00000 */
[----:B------:R0:W1:Y:S02]  /*3060*/  SHFL.DOWN P4, R19, R18, R15, R14 ;  /* 0x0800000f12137389 */ /* 0x000064000008000e */
[----:B01----:R-:W-:Y:S05]  /*3070*/  ENDCOLLECTIVE ;  /* 0x000000000000791b */ /* 0x003fea0003800000 */
.L_x_2603:
[----:B------:R-:W-:Y:S02]  /*3080*/  IMAD.MOV.U32 R15, RZ, RZ, 0x8 ;  /* 0x00000008ff0f7424 */ /* 0x000fe400078e00ff */
[----:B------:R-:W-:-:S06]  /*3090*/  IMAD.MOV.U32 R12, RZ, RZ, R19 ;  /* 0x000000ffff0c7224 */ /* 0x000fcc00078e0013 */
[----:B------:R-:W-:-:S10]  /*30a0*/  DADD R12, R16, R12 ;  /* 0x00000000100c7229 */ /* 0x000fd4000000000c */
[----:B------:R-:W-:-:S07]  /*30b0*/  IMAD.MOV.U32 R18, RZ, RZ, R13 ;  /* 0x000000ffff127224 */ /* 0x000fce00078e000d */
[----:B------:R-:W-:Y:S05]  /*30c0*/  WARPSYNC.COLLECTIVE R7, `(.L_x_2604) ;  /* 0x0000000007087348 */ /* 0x000fea0003c00000 */
[----:B------:R0:W1:Y:S02]  /*30d0*/  SHFL.DOWN P4, R19, R18, R15, R14 ;  /* 0x0800000f12137389 */ /* 0x000064000008000e */
[----:B01----:R-:W-:Y:S05]  /*30e0*/  ENDCOLLECTIVE ;  /* 0x000000000000791b */ /* 0x003fea0003800000 */
.L_x_2604:
[----:B------:R-:W-:Y:S01]  /*30f0*/  IMAD.MOV.U32 R18, RZ, RZ, R12 ;  /* 0x000000ffff127224 */ /* 0x000fe200078e000c */
[----:B------:R-:W-:-:S07]  /*3100*/  MOV R23, R19 ;  /* 0x0000001300177202 */ /* 0x000fce0000000f00 */
[----:B------:R-:W-:Y:S05]  /*3110*/  WARPSYNC.COLLECTIVE R7, `(.L_x_2605) ;  /* 0x0000000007087348 */ /* 0x000fea0003c00000 */
[----:B------:R0:W1:Y:S02]  /*3120*/  SHFL.DOWN P4, R19, R18, R15, R14 ;  /* 0x0800000f12137389 */ /* 0x000064000008000e */
[----:B01----:R-:W-:Y:S05]  /*3130*/  ENDCOLLECTIVE ;  /* 0x000000000000791b */ /* 0x003fea0003800000 */
.L_x_2605:
[----:B------:R-:W-:Y:S01]  /*3140*/  MOV R15, 0x4 ;  /* 0x00000004000f7802 */ /* 0x000fe20000000f00 */
[----:B------:R-:W-:-:S06]  /*3150*/  IMAD.MOV.U32 R22, RZ, RZ, R19 ;  /* 0x000000ffff167224 */ /* 0x000fcc00078e0013 */
[----:B------:R-:W-:-:S10]  /*3160*/  DADD R22, R12, R22 ;  /* 0x000000000c167229 */ /* 0x000fd40000000016 */
[----:B------:R-:W-:-:S07]  /*3170*/  IMAD.MOV.U32 R18, RZ, RZ, R23 ;  /* 0x000000ffff127224 */ /* 0x000fce00078e0017 */
[----:B------:R-:W-:Y:S05]  /*3180*/  WARPSYNC.COLLECTIVE R7, `(.L_x_2606) ;  /* 0x0000000007087348 */ /* 0x000fea0003c00000 */
[----:B------:R0:W1:Y:S02]  /*3190*/  SHFL.DOWN P4, R19, R18, R15, R14 ;  /* 0x0800000f12137389 */ /* 0x000064000008000e */
[----:B01----:R-:W-:Y:S05]  /*31a0*/  ENDCOLLECTIVE ;  /* 0x000000000000791b */ /* 0x003fea0003800000 */
.L_x_2606:
[----:B------:R-:W-:Y:S02]  /*31b0*/  IMAD.MOV.U32 R18, RZ, RZ, R22 ;  /* 0x000000ffff127224 */ /* 0x000fe400078e0016 */
[----:B------:R-:W-:-:S07]  /*31c0*/  IMAD.MOV.U32 R25, RZ, RZ, R19 ;  /* 0x000000ffff197224 */ /* 0x000fce00078e0013 */
[----:B------:R-:W-:Y:S05]  /*31d0*/  WARPSYNC.COLLECTIVE R7, `(.L_x_2607) ;  /* 0x0000000007087348 */ /* 0x000fea0003c00000 */
[----:B------:R0:W1:Y:S02]  /*31e0*/  SHFL.DOWN P4, R19, R18, R15, R14 ;  /* 0x0800000f12137389 */ /* 0x000064000008000e */
[----:B01----:R-:W-:Y:S05]  /*31f0*/  ENDCOLLECTIVE ;  /* 0x000000000000791b */ /* 0x003fea0003800000 */
.L_x_2607:
[----:B------:R-:W-:Y:S02]  /*3200*/  IMAD.MOV.U32 R15, RZ, RZ, 0x2 ;  /* 0x00000002ff0f7424 */ /* 0x000fe400078e00ff */
[----:B------:R-:W-:-:S06]  /*3210*/  IMAD.MOV.U32 R24, RZ, RZ, R19 ;  /* 0x000000ffff187224 */ /* 0x000fcc00078e0013 */
[----:B------:R-:W-:-:S10]  /*3220*/  DADD R24, R22, R24 ;  /* 0x0000000016187229 */ /* 0x000fd40000000018 */
[----:B------:R-:W-:-:S07]  /*3230*/  MOV R18, R25 ;  /* 0x0000001900127202 */ /* 0x000fce0000000f00 */
[----:B------:R-:W-:Y:S05]  /*3240*/  WARPSYNC.COLLECTIVE R7, `(.L_x_2608) ;  /* 0x0000000007087348 */ /* 0x000fea0003c00000 */
[----:B------:R0:W1:Y:S02]  /*3250*/  SHFL.DOWN P4, R19, R18, R15, R14 ;  /* 0x0800000f12137389 */ /* 0x000064000008000e */
[----:B01----:R-:W-:Y:S05]  /*3260*/  ENDCOLLECTIVE ;  /* 0x000000000000791b */ /* 0x003fea0003800000 */
.L_x_2608:
[----:B------:R-:W-:Y:S02]  /*3270*/  IMAD.MOV.U32 R18, RZ, RZ, R24 ;  /* 0x000000ffff127224 */ /* 0x000fe400078e0018 */
[----:B------:R-:W-:-:S07]  /*3280*/  IMAD.MOV.U32 R17, RZ, RZ, R19 ;  /* 0x000000ffff117224 */ /* 0x000fce00078e0013 */
[----:B------:R-:W-:Y:S05]  /*3290*/  WARPSYNC.COLLECTIVE R7, `(.L_x_2609) ;  /* 0x0000000007087348 */ /* 0x000fea0003c00000 */
[----:B------:R0:W1:Y:S02]  /*32a0*/  SHFL.DOWN P4, R19, R18, R15, R14 ;  /* 0x0800000f12137389 */ /* 0x000064000008000e */
[----:B01----:R-:W-:Y:S05]  /*32b0*/  ENDCOLLECTIVE ;  /* 0x000000000000791b */ /* 0x003fea0003800000 */
.L_x_2609:
[----:B------:R-:W-:Y:S01]  /*32c0*/  IMAD.MOV.U32 R15, RZ, RZ, 0x1 ;  /* 0x00000001ff0f7424 */ /* 0x000fe200078e00ff */
[----:B------:R-:W-:-:S06]  /*32d0*/  MOV R16, R19 ;  /* 0x0000001300107202 */ /* 0x000fcc0000000f00 */
[----:B------:R-:W-:-:S10]  /*32e0*/  DADD R16, R24, R16 ;  /* 0x0000000018107229 */ /* 0x000fd40000000010 */
[----:B------:R-:W-:-:S07]  /*32f0*/  IMAD.MOV.U32 R18, RZ, RZ, R17 ;  /* 0x000000ffff127224 */ /* 0x000fce00078e0011 */
[----:B------:R-:W-:Y:S05]  /*3300*/  WARPSYNC.COLLECTIVE R7, `(.L_x_2610) ;  /* 0x0000000007087348 */ /* 0x000fea0003c00000 */
[----:B------:R0:W1:Y:S02]  /*3310*/  SHFL.DOWN P4, R19, R18, R15, R14 ;  /* 0x0800000f12137389 */ /* 0x000064000008000e */
[----:B01----:R-:W-:Y:S05]  /*3320*/  ENDCOLLECTIVE ;  /* 0x000000000000791b */ /* 0x003fea0003800000 */
.L_x_2610:
[----:B------:R-:W-:Y:S01]  /*3330*/  MOV R18, R16 ;  /* 0x0000001000127202 */ /* 0x000fe20000000f00 */
[----:B------:R-:W-:-:S07]  /*3340*/  IMAD.MOV.U32 R13, RZ, RZ, R19 ;  /* 0x000000ffff0d7224 */ /* 0x000fce00078e0013 */
[----:B------:R-:W-:Y:S05]  /*3350*/  WARPSYNC.COLLECTIVE R7, `(.L_x_2611) ;  /* 0x0000000007087348 */ /* 0x000fea0003c00000 */
[----:B------:R0:W1:Y:S02]  /*3360*/  SHFL.DOWN P4, R19, R18, R15, R14 ;  /* 0x0800000f12137389 */ /* 0x000064000008000e */
[----:B01----:R-:W-:Y:S05]  /*3370*/  ENDCOLLECTIVE ;  /* 0x000000000000791b */ /* 0x003fea0003800000 */
.L_x_2611:
[----:B------:R-:W-:Y:S01]  /*3380*/  IMAD.MOV.U32 R12, RZ, RZ, R19 ;  /* 0x000000ffff0c7224 */ /* 0x000fe200078e0013 */
[----:B------:R-:W-:Y:S06]  /*3390*/  BRA `(.L_x_2612) ;  /* 0xffffffd800c47947 */ /* 0x000fec000383ffff */
.L_x_2543:
        /* <DEDUP_REMOVED lines=8> */
.L_x_2614:
[----:B------:R-:W-:Y:S05]  /*3420*/  BSYNC B0 ;  /* 0x0000000000007941 */ /* 0x000fea0003800000 */
.L_x_2613:
        /* <DEDUP_REMOVED lines=8> */
.L_x_2615:
[----:B------:R-:W-:Y:S02]  /*34b0*/  IMAD.MOV.U32 R15, RZ, RZ, 0x8 ;  /* 0x00000008ff0f7424 */ /* 0x000fe400078e00ff */
[----:B------:R-:W-:-:S06]  /*34c0*/  IMAD.MOV.U32 R12, RZ, RZ, R19 ;  /* 0x000000ffff0c7224 */ /* 0x000fcc00078e0013 */
[----:B------:R-:W-:-:S10]  /*34d0*/  DADD R12, R12, R10 ;  /* 0x000000000c0c7229 */ /* 0x000fd4000000000a */
[----:B------:R-:W-:-:S07]  /*34e0*/  MOV R18, R13 ;  /* 0x0000000d00127202 */ /* 0x000fce0000000f00 */
[----:B------:R-:W-:Y:S05]  /*34f0*/  WARPSYNC.COLLECTIVE R7, `(.L_x_2616) ;  /* 0x0000000007087348 */ /* 0x000fea0003c00000 */
[----:B------:R0:W1:Y:S02]  /*3500*/  SHFL.DOWN P4, R19, R18, R15, R14 ;  /* 0x0800000f12137389 */ /* 0x000064000008000e */
[----:B01----:R-:W-:Y:S05]  /*3510*/  ENDCOLLECTIVE ;  /* 0x000000000000791b */ /* 0x003fea0003800000 */
.L_x_2616:
[----:B------:R-:W-:Y:S02]  /*3520*/  IMAD.MOV.U32 R18, RZ, RZ, R12 ;  /* 0x000000ffff127224 */ /* 0x000fe400078e000c */
[----:B------:R-:W-:-:S07]  /*3530*/  IMAD.MOV.U32 R23, RZ, RZ, R19 ;  /* 0x000000ffff177224 */ /* 0x000fce00078e0013 */
[----:B------:R-:W-:Y:S05]  /*3540*/  WARPSYNC.COLLECTIVE R7, `(.L_x_2617) ;  /* 0x0000000007087348 */ /* 0x000fea0003c00000 */
[----:B------:R0:W1:Y:S02]  /*3550*/  SHFL.DOWN P4, R19, R18, R15, R14 ;  /* 0x0800000f12137389 */ /* 0x000064000008000e */
[----:B01----:R-:W-:Y:S05]  /*3560*/  ENDCOLLECTIVE ;  /* 0x000000000000791b */ /* 0x003fea0003800000 */
.L_x_2617:
[----:B------:R-:W-:Y:S01]  /*3570*/  IMAD.MOV.U32 R15, RZ, RZ, 0x4 ;  /* 0x00000004ff0f7424 */ /* 0x000fe200078e00ff */
[----:B------:R-:W-:-:S06]  /*3580*/  MOV R22, R19 ;  /* 0x0000001300167202 */ /* 0x000fcc0000000f00 */
[----:B------:R-:W-:-:S10]  /*3590*/  DADD R22, R12, R22 ;  /* 0x000000000c167229 */ /* 0x000fd40000000016 */
[----:B------:R-:W-:-:S07]  /*35a0*/  IMAD.MOV.U32 R18, RZ, RZ, R23 ;  /* 0x000000ffff127224 */ /* 0x000fce00078e0017 */
[----:B------:R-:W-:Y:S05]  /*35b0*/  WARPSYNC.COLLECTIVE R7, `(.L_x_2618) ;  /* 0x0000000007087348 */ /* 0x000fea0003c00000 */
[----:B------:R0:W1:Y:S02]  /*35c0*/  SHFL.DOWN P4, R19, R18, R15, R14 ;  /* 0x0800000f12137389 */ /* 0x000064000008000e */
[----:B01----:R-:W-:Y:S05]  /*35d0*/  ENDCOLLECTIVE ;  /* 0x000000000000791b */ /* 0x003fea0003800000 */
.L_x_2618:
[----:B------:R-:W-:Y:S01]  /*35e0*/  IMAD.MOV.U32 R18, RZ, RZ, R22 ;  /* 0x000000ffff127224 */ /* 0x000fe200078e0016 */
[----:B------:R-:W-:-:S07]  /*35f0*/  MOV R25, R19 ;  /* 0x0000001300197202 */ /* 0x000fce0000000f00 */
[----:B------:R-:W-:Y:S05]  /*3600*/  WARPSYNC.COLLECTIVE R7, `(.L_x_2619) ;  /* 0x0000000007087348 */ /* 0x000fea0003c00000 */
[----:B------:R0:W1:Y:S02]  /*3610*/  SHFL.DOWN P4, R19, R18, R15, R14 ;  /* 0x0800000f12137389 */ /* 0x000064000008000e */
[----:B01----:R-:W-:Y:S05]  /*3620*/  ENDCOLLECTIVE ;  /* 0x000000000000791b */ /* 0x003fea0003800000 */
.L_x_2619:
[----:B------:R-:W-:Y:S02]  /*3630*/  IMAD.MOV.U32 R15, RZ, RZ, 0x2 ;  /* 0x00000002ff0f7424 */ /* 0x000fe400078e00ff */
[----:B------:R-:W-:-:S06]  /*3640*/  IMAD.MOV.U32 R24, RZ, RZ, R19 ;  /* 0x000000ffff187224 */ /* 0x000fcc00078e0013 */
[----:B------:R-:W-:-:S10]  /*3650*/  DADD R24, R22, R24 ;  /* 0x0000000016187229 */ /* 0x000fd40000000018 */
[----:B------:R-:W-:-:S07]  /*3660*/  MOV R18, R25 ;  /* 0x0000001900127202 */ /* 0x000fce0000000f00 */
[----:B------:R-:W-:Y:S05]  /*3670*/  WARPSYNC.COLLECTIVE R7, `(.L_x_2620) ;  /* 0x0000000007087348 */ /* 0x000fea0003c00000 */
[----:B------:R0:W1:Y:S02]  /*3680*/  SHFL.DOWN P4, R19, R18, R15, R14 ;  /* 0x0800000f12137389 */ /* 0x000064000008000e */
[----:B01----:R-:W-:Y:S05]  /*3690*/  ENDCOLLECTIVE ;  /* 0x000000000000791b */ /* 0x003fea0003800000 */
.L_x_2620:
[----:B------:R-:W-:Y:S01]  /*36a0*/  MOV R18, R24 ;  /* 0x0000001800127202 */ /* 0x000fe20000000f00 */
[----:B------:R-:W-:-:S07]  /*36b0*/  IMAD.MOV.U32 R11, RZ, RZ, R19 ;  /* 0x000000ffff0b7224 */ /* 0x000fce00078e0013 */
[----:B------:R-:W-:Y:S05]  /*36c0*/  WARPSYNC.COLLECTIVE R7, `(.L_x_2621) ;  /* 0x0000000007087348 */ /* 0x000fea0003c00000 */
[----:B------:R0:W1:Y:S02]  /*36d0*/  SHFL.DOWN P4, R19, R18, R15, R14 ;  /* 0x0800000f12137389 */ /* 0x000064000008000e */
[----:B01----:R-:W-:Y:S05]  /*36e0*/  ENDCOLLECTIVE ;  /* 0x000000000000791b */ /* 0x003fea0003800000 */
.L_x_2621:
[----:B------:R-:W-:Y:S01]  /*36f0*/  MOV R15, 0x1 ;  /* 0x00000001000f7802 */ /* 0x000fe20000000f00 */
[----:B------:R-:W-:-:S06]  /*3700*/  IMAD.MOV.U32 R10, RZ, RZ, R19 ;  /* 0x000000ffff0a7224 */ /* 0x000fcc00078e0013 */
[----:B------:R-:W-:-:S10]  /*3710*/  DADD R10, R24, R10 ;  /* 0x00000000180a7229 */ /* 0x000fd4000000000a */
[----:B------:R-:W-:-:S07]  /*3720*/  IMAD.MOV.U32 R18, RZ, RZ, R11 ;  /* 0x000000ffff127224 */ /* 0x000fce00078e000b */
[----:B------:R-:W-:Y:S05]  /*3730*/  WARPSYNC.COLLECTIVE R7, `(.L_x_2622) ;  /* 0x0000000007087348 */ /* 0x000fea0003c00000 */
[----:B------:R0:W1:Y:S02]  /*3740*/  SHFL.DOWN P4, R19, R18, R15, R14 ;  /* 0x0800000f12137389 */ /* 0x000064000008000e */
[----:B01----:R-:W-:Y:S05]  /*3750*/  ENDCOLLECTIVE ;  /* 0x000000000000791b */ /* 0x003fea0003800000 */
.L_x_2622:
[----:B------:R-:W-:Y:S02]  /*3760*/  IMAD.MOV.U32 R18, RZ, RZ, R10 ;  /* 0x000000ffff127224 */ /* 0x000fe400078e000a */
[----:B------:R-:W-:-:S07]  /*3770*/  IMAD.MOV.U32 R13, RZ, RZ, R19 ;  /* 0x000000ffff0d7224 */ /* 0x000fce00078e0013 */
[----:B------:R-:W-:Y:S05]  /*3780*/  WARPSYNC.COLLECTIVE R7, `(.L_x_2623) ;  /* 0x0000000007087348 */ /* 0x000fea0003c00000 */
[----:B------:R0:W1:Y:S02]  /*3790*/  SHFL.DOWN P4, R19, R18, R15, R14 ;  /* 0x0800000f12137389 */ /* 0x000064000008000e */
[----:B01----:R-:W-:Y:S05]  /*37a0*/  ENDCOLLECTIVE ;  /* 0x000000000000791b */ /* 0x003fea0003800000 */
.L_x_2623:
[----:B------:R-:W-:Y:S01]  /*37b0*/  MOV R12, R19 ;  /* 0x00000013000c7202 */ /* 0x000fe20000000f00 */
[----:B------:R-:W-:Y:S06]  /*37c0*/  BRA `(.L_x_2624) ;  /* 0xffffffd800007947 */ /* 0x000fec000383ffff */
.L_x_2545:
[----:B------:R-:W-:Y:S02]  /*37d0*/  HFMA2 R14, -RZ, RZ, 0, 1.847743988037109375e-06 ;  /* 0x0000001fff0e7431 */ /* 0x000fe400000001ff */
[----:B------:R-:W-:Y:S02]  /*37e0*/  IMAD.MOV.U32 R18, RZ, RZ, R21 ;  /* 0x000000ffff127224 */ /* 0x000fe400078e0015 */
[----:B------:R-:W-:Y:S02]  /*37f0*/  IMAD.MOV.U32 R15, RZ, RZ, 0x10 ;  /* 0x00000010ff0f7424 */ /* 0x000fe400078e00ff */
[----:B------:R-:W-:-:S07]  /*3800*/  IMAD.MOV.U32 R7, RZ, RZ, -0x1 ;  /* 0xffffffffff077424 */ /* 0x000fce00078e00ff */
[----:B--23--:R-:W-:Y:S05]  /*3810*/  WARPSYNC.COLLECTIVE R7, `(.L_x_2625) ;  /* 0x0000000007087348 */ /* 0x00cfea0003c00000 */
[----:B------:R0:W1:Y:S02]  /*3820*/  SHFL.DOWN P4, R19, R18, R15, R14 ;  /* 0x0800000f12137389 */ /* 0x000064000008000e */
[----:B0123--:R-:W-:Y:S05]  /*3830*/  ENDCOLLECTIVE ;  /* 0x000000000000791b */ /* 0x00ffea0003800000 */
.L_x_2625:
[----:B------:R-:W-:Y:S01]  /*3840*/  MOV R18, R20 ;  /* 0x0000001400127202 */ /* 0x000fe20000000f00 */
[----:B------:R-:W-:-:S07]  /*3850*/  IMAD.MOV.U32 R23, RZ, RZ, R19 ;  /* 0x000000ffff177224 */ /* 0x000fce00078e0013 */
[----:B------:R-:W-:Y:S05]  /*3860*/  WARPSYNC.COLLECTIVE R7, `(.L_x_2626) ;  /* 0x0000000007087348 */ /* 0x000fea0003c00000 */
[----:B------:R0:W1:Y:S02]  /*3870*/  SHFL.DOWN P4, R19, R18, R15, R14 ;  /* 0x0800000f12137389 */ /* 0x000064000008000e */
[----:B01----:R-:W-:Y:S05]  /*3880*/  ENDCOLLECTIVE ;  /* 0x000000000000791b */ /* 0x003fea0003800000 */
.L_x_2626:
[----:B------:R-:W-:Y:S01]  /*3890*/  MOV R15, 0x8 ;  /* 0x00000008000f7802 */ /* 0x000fe20000000f00 */
[----:B------:R-:W-:-:S06]  /*38a0*/  IMAD.MOV.U32 R22, RZ, RZ, R19 ;  /* 0x000000ffff167224 */ /* 0x000fcc00078e0013 */
[----:B------:R-:W-:-:S10]  /*38b0*/  DADD R22, R22, R20 ;  /* 0x0000000016167229 */ /* 0x000fd40000000014 */
[----:B------:R-:W-:-:S07]  /*38c0*/  IMAD.MOV.U32 R18, RZ, RZ, R23 ;  /* 0x000000ffff127224 */ /* 0x000fce00078e0017 */
[----:B------:R-:W-:Y:S05]  /*38d0*/  WARPSYNC.COLLECTIVE R7, `(.L_x_2627) ;  /* 0x0000000007087348 */ /* 0x000fea0003c00000 */
[----:B------:R0:W1:Y:S02]  /*38e0*/  SHFL.DOWN P4, R19, R18, R15, R14 ;  /* 0x0800000f12137389 */ /* 0x000064000008000e */
[----:B01----:R-:W-:Y:S05]  /*38f0*/  ENDCOLLECTIVE ;  /* 0x000000000000791b */ /* 0x003fea0003800000 */
.L_x_2627:
[----:B------:R-:W-:Y:S02]  /*3900*/  IMAD.MOV.U32 R18, RZ, RZ, R22 ;  /* 0x000000ffff127224 */ /* 0x000fe400078e0016 */
[----:B------:R-:W-:-:S07]  /*3910*/  IMAD.MOV.U32 R25, RZ, RZ, R19 ;  /* 0x000000ffff197224 */ /* 0x000fce00078e0013 */
[----:B------:R-:W-:Y:S05]  /*3920*/  WARPSYNC.COLLECTIVE R7, `(.L_x_2628) ;  /* 0x0000000007087348 */ /* 0x000fea0003c00000 */
[----:B------:R0:W1:Y:S02]  /*3930*/  SHFL.DOWN P4, R19, R18, R15, R14 ;  /* 0x0800000f12137389 */ /* 0x000064000008000e */
[----:B01----:R-:W-:Y:S05]  /*3940*/  ENDCOLLECTIVE ;  /* 0x000000000000791b */ /* 0x003fea0003800000 */
.L_x_2628:
[----:B------:R-:W-:Y:S01]  /*3950*/  IMAD.MOV.U32 R15, RZ, RZ, 0x4 ;  /* 0x00000004ff0f7424 */ /* 0x000fe200078e00ff */
[----:B------:R-:W-:-:S06]  /*3960*/  MOV R24, R19 ;  /* 0x0000001300187202 */ /* 0x000fcc0000000f00 */
[----:B------:R-:W-:-:S10]  /*3970*/  DADD R24, R22, R24 ;  /* 0x0000000016187229 */ /* 0x000fd40000000018 */
[----:B------:R-:W-:-:S07]  /*3980*/  IMAD.MOV.U32 R18, RZ, RZ, R25 ;  /* 0x000000ffff127224 */ /* 0x000fce00078e0019 */
[----:B------:R-:W-:Y:S05]  /*3990*/  WARPSYNC.COLLECTIVE R7, `(.L_x_2629) ;  /* 0x0000000007087348 */ /* 0x000fea0003c00000 */
[----:B------:R0:W1:Y:S02]  /*39a0*/  SHFL.DOWN P4, R19, R18, R15, R14 ;  /* 0x0800000f12137389 */ /* 0x000064000008000e */
[----:B01----:R-:W-:Y:S05]  /*39b0*/  ENDCOLLECTIVE ;  /* 0x000000000000791b */ /* 0x003fea0003800000 */
.L_x_2629:
[----:B------:R-:W-:Y:S01]  /*39c0*/  IMAD.MOV.U32 R18, RZ, RZ, R24 ;  /* 0x000000ffff127224 */ /* 0x000fe200078e0018 */
[----:B------:R-:W-:-:S07]  /*39d0*/  MOV R27, R19 ;  /* 0x00000013001b7202 */ /* 0x000fce0000000f00 */
[----:B------:R-:W-:Y:S05]  /*39e0*/  WARPSYNC.COLLECTIVE R7, `(.L_x_2630) ;  /* 0x0000000007087348 */ /* 0x000fea0003c00000 */
[----:B------:R0:W1:Y:S02]  /*39f0*/  SHFL.DOWN P4, R19, R18, R15, R14 ;  /* 0x0800000f12137389 */ /* 0x000064000008000e */
[----:B01----:R-:W-:Y:S05]  /*3a00*/  ENDCOLLECTIVE ;  /* 0x000000000000791b */ /* 0x003fea0003800000 */
.L_x_2630:
[----:B------:R-:W-:Y:S02]  /*3a10*/  IMAD.MOV.U32 R15, RZ, RZ, 0x2 ;  /* 0x00000002ff0f7424 */ /* 0x000fe400078e00ff */
[----:B------:R-:W-:-:S06]  /*3a20*/  IMAD.MOV.U32 R26, RZ, RZ, R19 ;  /* 0x000000ffff1a7224 */ /* 0x000fcc00078e0013 */
[----:B------:R-:W-:-:S10]  /*3a30*/  DADD R26, R24, R26 ;  /* 0x00000000181a7229 */ /* 0x000fd4000000001a */
[----:B------:R-:W-:-:S07]  /*3a40*/  MOV R18, R27 ;  /* 0x0000001b00127202 */ /* 0x000fce0000000f00 */
[----:B------:R-:W-:Y:S05]  /*3a50*/  WARPSYNC.COLLECTIVE R7, `(.L_x_2631) ;  /* 0x0000000007087348 */ /* 0x000fea0003c00000 */
[----:B------:R0:W1:Y:S02]  /*3a60*/  SHFL.DOWN P4, R19, R18, R15, R14 ;  /* 0x0800000f12137389 */ /* 0x000064000008000e */
[----:B01----:R-:W-:Y:S05]  /*3a70*/  ENDCOLLECTIVE ;  /* 0x000000000000791b */ /* 0x003fea0003800000 */
.L_x_2631:
[----:B------:R-:W-:Y:S01]  /*3a80*/  MOV R18, R26 ;  /* 0x0000001a00127202 */ /* 0x000fe20000000f00 */
[----:B------:R-:W-:-:S07]  /*3a90*/  IMAD.MOV.U32 R21, RZ, RZ, R19 ;  /* 0x000000ffff157224 */ /* 0x000fce00078e0013 */
[----:B------:R-:W-:Y:S05]  /*3aa0*/  WARPSYNC.COLLECTIVE R7, `(.L_x_2632) ;  /* 0x0000000007087348 */ /* 0x000fea0003c00000 */
[----:B------:R0:W1:Y:S02]  /*3ab0*/  SHFL.DOWN P4, R19, R18, R15, R14 ;  /* 0x0800000f12137389 */ /* 0x000064000008000e */
[----:B01----:R-:W-:Y:S05]  /*3ac0*/  ENDCOLLECTIVE ;  /* 0x000000000000791b */ /* 0x003fea0003800000 */
.L_x_2632:
[----:B------:R-:W-:Y:S01]  /*3ad0*/  MOV R15, 0x1 ;  /* 0x00000001000f7802 */ /* 0x000fe20000000f00 */
[----:B------:R-:W-:-:S06]  /*3ae0*/  IMAD.MOV.U32 R20, RZ, RZ, R19 ;  /* 0x000000ffff147224 */ /* 0x000fcc00078e0013 */
[----:B------:R-:W-:-:S10]  /*3af0*/  DADD R20, R26, R20 ;  /* 0x000000001a147229 */ /* 0x000fd40000000014 */
[----:B------:R-:W-:-:S07]  /*3b00*/  IMAD.MOV.U32 R18, RZ, RZ, R21 ;  /* 0x000000ffff127224 */ /* 0x000fce00078e0015 */
[----:B------:R-:W-:Y:S05]  /*3b10*/  WARPSYNC.COLLECTIVE R7, `(.L_x_2633) ;  /* 0x0000000007087348 */ /* 0x000fea0003c00000 */
[----:B------:R0:W1:Y:S02]  /*3b20*/  SHFL.DOWN P4, R19, R18, R15, R14 ;  /* 0x0800000f12137389 */ /* 0x000064000008000e */
[----:B01----:R-:W-:Y:S05]  /*3b30*/  ENDCOLLECTIVE ;  /* 0x000000000000791b */ /* 0x003fea0003800000 */
.L_x_2633:
[----:B------:R-:W-:Y:S02]  /*3b40*/  IMAD.MOV.U32 R18, RZ, RZ, R20 ;  /* 0x000000ffff127224 */ /* 0x000fe400078e0014 */
[----:B------:R-:W-:-:S07]  /*3b50*/  IMAD.MOV.U32 R22, RZ, RZ, R19 ;  /* 0x000000ffff167224 */ /* 0x000fce00078e0013 */
[----:B------:R-:W-:Y:S05]  /*3b60*/  WARPSYNC.COLLECTIVE R7, `(.L_x_2634) ;  /* 0x0000000007087348 */ /* 0x000fea0003c00000 */
[----:B------:R0:W1:Y:S02]  /*3b70*/  SHFL.DOWN P4, R19, R18, R15, R14 ;  /* 0x0800000f12137389 */ /* 0x000064000008000e */
[----:B01----:R-:W-:Y:S05]  /*3b80*/  ENDCOLLECTIVE ;  /* 0x000000000000791b */ /* 0x003fea0003800000 */
.L_x_2634:
[----:B------:R-:W-:Y:S05]  /*3b90*/  BRA `(.L_x_2635) ;  /* 0xffffffd400907947 */ /* 0x000fea000383ffff */
        .weak           $__internal_13_$__cuda_sm20_div_rn_f64_full
        .type           $__internal_13_$__cuda_sm20_div_rn_f64_full,@function
        .size           $__internal_13_$__cuda_sm20_div_rn_f64_full,(.L_x_2786 - $__internal_13_$__cuda_sm20_div_rn_f64_full)
$__internal_13_$__cuda_sm20_div_rn_f64_full:
        /* <DEDUP_REMOVED lines=66> */
.L_x_2637:
        /* <DEDUP_REMOVED lines=16> */
.L_x_2640:
[----:B------:R-:W-:Y:S01]  /*40c0*/  LOP3.LUT R25, R19, 0x80000, RZ, 0xfc, !PT ;  /* 0x0008000013197812 */ /* 0x000fe200078efcff */
[----:B------:R-:W-:Y:S01]  /*40d0*/  IMAD.MOV.U32 R24, RZ, RZ, R18 ;  /* 0x000000ffff187224 */ /* 0x000fe200078e0012 */
[----:B------:R-:W-:Y:S06]  /*40e0*/  BRA `(.L_x_2638) ;  /* 0x0000000000087947 */ /* 0x000fec0003800000 */
.L_x_2639:
[----:B------:R-:W-:Y:S01]  /*40f0*/  LOP3.LUT R25, R21, 0x80000, RZ, 0xfc, !PT ;  /* 0x0008000015197812 */ /* 0x000fe200078efcff */
[----:B------:R-:W-:-:S07]  /*4100*/  IMAD.MOV.U32 R24, RZ, RZ, R20 ;  /* 0x000000ffff187224 */ /* 0x000fce00078e0014 */
.L_x_2638:
[----:B------:R-:W-:Y:S05]  /*4110*/  BSYNC.RECONVERGENT B2 ;  /* 0x0000000000027941 */ /* 0x000fea0003800200 */
.L_x_2636:
[----:B------:R-:W-:Y:S01]  /*4120*/  MOV R16, R0 ;  /* 0x0000000000107202 */ /* 0x000fe20000000f00 */
[----:B------:R-:W-:-:S04]  /*4130*/  IMAD.MOV.U32 R17, RZ, RZ, 0x0 ;  /* 0x00000000ff117424 */ /* 0x000fc800078e00ff */
[----:B------:R-:W-:Y:S05]  /*4140*/  RET.REL.NODEC R16 `(_Z30fitPartitionsBatched_OptimizedIiEvPKT_PKiS4_PiPdS6_S5_PxS6_i) ;  /* 0xffffffbc10ac7950 */ /* 0x000fea0003c3ffff */
.L_x_2641:
        /* <DEDUP_REMOVED lines=11> */
.L_x_2786:


//--------------------- .text._Z20createPartitionsFastIiEviiPKfiPiS2_S2_S1_ --------------------------
	.section	.text._Z20createPartitionsFastIiEviiPKfiPiS2_S2_S1_,"ax",@progbits
	.align	128
        .global         _Z20createPartitionsFastIiEviiPKfiPiS2_S2_S1_
        .type           _Z20createPartitionsFastIiEviiPKfiPiS2_S2_S1_,@function
        .size           _Z20createPartitionsFastIiEviiPKfiPiS2_S2_S1_,(.L_x_2881 - _Z20createPartitionsFastIiEviiPKfiPiS2_S2_S1_)
        .other          _Z20createPartitionsFastIiEviiPKfiPiS2_S2_S1_,@"STO_CUDA_ENTRY STV_DEFAULT"
_Z20createPartitionsFastIiEviiPKfiPiS2_S2_S1_:
.text._Z20createPartitionsFastIiEviiPKfiPiS2_S2_S1_:
        /* <DEDUP_REMOVED lines=21> */
.L_x_2647:
        /* <DEDUP_REMOVED lines=19> */
.L_x_2643:
[----:B------:R-:W-:Y:S05]  /*0280*/  BSYNC.RECONVERGENT B0 ;  /* 0x0000000000007941 */ /* 0x000fea0003800200 */
.L_x_2642:
        /* <DEDUP_REMOVED lines=30> */
.L_x_2646:
        /* <DEDUP_REMOVED lines=21> */
.L_x_2645:
[----:B------:R-:W-:Y:S05]  /*05c0*/  BSYNC.RECONVERGENT B0 ;  /* 0x0000000000007941 */ /* 0x000fea0003800200 */
.L_x_2644:
[----:B------:R-:W-:Y:S05]  /*05d0*/  @!P0 BRA `(.L_x_2647) ;  /* 0xfffffff800dc8947 */ /* 0x000fea000383ffff */
[----:B------:R-:W-:Y:S05]  /*05e0*/  EXIT ;  /* 0x000000000000794d */ /* 0x000fea0003800000 */
.L_x_2648:
        /* <DEDUP_REMOVED lines=9> */
.L_x_2881:


//--------------------- .text._Z23analyzeDataVarianceFastIiEvPKT_iiPfi --------------------------
	.section	.text._Z23analyzeDataVarianceFastIiEvPKT_iiPfi,"ax",@progbits
	.align	128
        .global         _Z23analyzeDataVarianceFastIiEvPKT_iiPfi
        .type           _Z23analyzeDataVarianceFastIiEvPKT_iiPfi,@function
        .size           _Z23analyzeDataVarianceFastIiEvPKT_iiPfi,(.L_x_2787 - _Z23analyzeDataVarianceFastIiEvPKT_iiPfi)
        .other          _Z23analyzeDataVarianceFastIiEvPKT_iiPfi,@"STO_CUDA_ENTRY STV_DEFAULT"
_Z23analyzeDataVarianceFastIiEvPKT_iiPfi:
.text._Z23analyzeDataVarianceFastIiEvPKT_iiPfi:
        /* <DEDUP_REMOVED lines=10> */
.L_x_2658:
        /* <DEDUP_REMOVED lines=19> */
.L_x_2652:
[----:B-1----:R-:W-:-:S06]  /*01d0*/  IMAD.WIDE R20, R15, 0x4, R8 ;  /* 0x000000040f147825 */ /* 0x002fcc00078e0208 */
[----:B---3--:R-:W3:Y:S01]  /*01e0*/  LDG.E.CONSTANT R20, desc[UR6][R20.64] ;  /* 0x0000000614147981 */ /* 0x008ee2000c1e9900 */
[----:B0-----:R-:W-:-:S05]  /*01f0*/  VIADD R15, R15, UR5 ;  /* 0x000000050f0f7c36 */ /* 0x001fca0008000000 */
[----:B------:R-:W-:Y:S01]  /*0200*/  ISETP.GE.AND P0, PT, R15, R14, PT ;  /* 0x0000000e0f00720c */ /* 0x000fe20003f06270 */
[----:B---3--:R-:W0:Y:S02]  /*0210*/  I2F.F64 R2, R20 ;  /* 0x0000001400027312 */ /* 0x008e240000201c00 */
        /* <DEDUP_REMOVED lines=14> */
.L_x_2651:
[----:B0--3--:R-:W-:Y:S05]  /*0300*/  BSYNC.RECONVERGENT B0 ;  /* 0x0000000000007941 */ /* 0x009fea0003800200 */
.L_x_2650:
        /* <DEDUP_REMOVED lines=56> */
[----:B--2---:R-:W-:Y:S05]  /*0690*/  CALL.REL.NOINC `($__internal_14_$__cuda_sm20_div_rn_f64_full) ;  /* 0x0000000000907944 */ /* 0x004fea0003c00000 */
[----:B------:R-:W-:Y:S02]  /*06a0*/  IMAD.MOV.U32 R2, RZ, RZ, R20 ;  /* 0x000000ffff027224 */ /* 0x000fe400078e0014 */
[----:B------:R-:W-:-:S07]  /*06b0*/  IMAD.MOV.U32 R3, RZ, RZ, R21 ;  /* 0x000000ffff037224 */ /* 0x000fce00078e0015 */
.L_x_2655:
[----:B------:R-:W-:Y:S05]  /*06c0*/  BSYNC.RECONVERGENT B1 ;  /* 0x0000000000017941 */ /* 0x000fea0003800200 */
.L_x_2654:
        /* <DEDUP_REMOVED lines=23> */
.L_x_2657:
[----:B------:R-:W-:Y:S05]  /*0840*/  BSYNC.RECONVERGENT B1 ;  /* 0x0000000000017941 */ /* 0x000fea0003800200 */
.L_x_2656:
[----:B------:R-:W-:-:S10]  /*0850*/  DFMA R2, -R12, R12, R2 ;  /* 0x0000000c0c02722b */ /* 0x000fd40000000102 */
[----:B------:R-:W0:Y:S02]  /*0860*/  F2F.F32.F64 R3, R2 ;  /* 0x0000000200037310 */ /* 0x000e240000301000 */
[----:B0-----:R0:W-:Y:S02]  /*0870*/  REDG.E.ADD.F32.FTZ.RN.STRONG.GPU desc[UR6][R10.64], R3 ;  /* 0x000000030a0079a6 */ /* 0x0011e4000c12f306 */
.L_x_2653:
[----:B------:R-:W-:Y:S05]  /*0880*/  BSYNC.RECONVERGENT B0 ;  /* 0x0000000000007941 */ /* 0x000fea0003800200 */
.L_x_2649:
[----:B------:R-:W4:Y:S01]  /*0890*/  LDCU UR4, c[0x0][0x398] ;  /* 0x00007300ff0477ac */ /* 0x000f220008000800 */
[----:B--2---:R-:W-:-:S05]  /*08a0*/  IMAD.IADD R26, R5, 0x1, R26 ;  /* 0x00000001051a7824 */ /* 0x004fca00078e021a */
[----:B----4-:R-:W-:-:S13]  /*08b0*/  ISETP.GE.AND P0, PT, R26, UR4, PT ;  /* 0x000000041a007c0c */ /* 0x010fda000bf06270 */
[----:B------:R-:W-:Y:S05]  /*08c0*/  @!P0 BRA `(.L_x_2658) ;  /* 0xfffffff400f48947 */ /* 0x000fea000383ffff */
[----:B0--3--:R-:W-:Y:S05]  /*08d0*/  EXIT ;  /* 0x000000000000794d */ /* 0x009fea0003800000 */
        .weak           $__internal_14_$__cuda_sm20_div_rn_f64_full
        .type           $__internal_14_$__cuda_sm20_div_rn_f64_full,@function
        .size           $__internal_14_$__cuda_sm20_div_rn_f64_full,(.L_x_2787 - $__internal_14_$__cuda_sm20_div_rn_f64_full)
$__internal_14_$__cuda_sm20_div_rn_f64_full:
        /* <DEDUP_REMOVED lines=66> */
.L_x_2660:
        /* <DEDUP_REMOVED lines=16> */
.L_x_2663:
[----:B------:R-:W-:Y:S01]  /*0e00*/  LOP3.LUT R21, R15, 0x80000, RZ, 0xfc, !PT ;  /* 0x000800000f157812 */ /* 0x000fe200078efcff */
[----:B------:R-:W-:Y:S01]  /*0e10*/  IMAD.MOV.U32 R20, RZ, RZ, R14 ;  /* 0x000000ffff147224 */ /* 0x000fe200078e000e */
[----:B------:R-:W-:Y:S06]  /*0e20*/  BRA `(.L_x_2661) ;  /* 0x0000000000087947 */ /* 0x000fec0003800000 */
.L_x_2662:
[----:B------:R-:W-:Y:S01]  /*0e30*/  LOP3.LUT R21, R17, 0x80000, RZ, 0xfc, !PT ;  /* 0x0008000011157812 */ /* 0x000fe200078efcff */
[----:B------:R-:W-:-:S07]  /*0e40*/  IMAD.MOV.U32 R20, RZ, RZ, R16 ;  /* 0x000000ffff147224 */ /* 0x000fce00078e0010 */
.L_x_2661:
[----:B------:R-:W-:Y:S05]  /*0e50*/  BSYNC.RECONVERGENT B2 ;  /* 0x0000000000027941 */ /* 0x000fea0003800200 */
.L_x_2659:
[----:B------:R-:W-:Y:S02]  /*0e60*/  IMAD.MOV.U32 R12, RZ, RZ, R0 ;  /* 0x000000ffff0c7224 */ /* 0x000fe400078e0000 */
[----:B------:R-:W-:-:S04]  /*0e70*/  IMAD.MOV.U32 R13, RZ, RZ, 0x0 ;  /* 0x00000000ff0d7424 */ /* 0x000fc800078e00ff */
[----:B------:R-:W-:Y:S05]  /*0e80*/  RET.REL.NODEC R12 `(_Z23analyzeDataVarianceFastIiEvPKT_iiPfi) ;  /* 0xfffffff00c5c7950 */ /* 0x000fea0003c3ffff */
.L_x_2664:
        /* <DEDUP_REMOVED lines=15> */
.L_x_2787:


//--------------------- .text._Z17applyMergesKernelPiS_PdS_Pbi --------------------------
	.section	.text._Z17applyMergesKernelPiS_PdS_Pbi,"ax",@progbits
	.align	128
        .global         _Z17applyMergesKernelPiS_PdS_Pbi
        .type           _Z17applyMergesKernelPiS_PdS_Pbi,@function
        .size           _Z17applyMergesKernelPiS_PdS_Pbi,(.L_x_2883 - _Z17applyMergesKernelPiS_PdS_Pbi)
        .other          _Z17applyMergesKernelPiS_PdS_Pbi,@"STO_CUDA_ENTRY STV_DEFAULT"
_Z17applyMergesKernelPiS_PdS_Pbi:
.text._Z17applyMergesKernelPiS_PdS_Pbi:
        /* <DEDUP_REMOVED lines=10> */
[----:B0-----:R-:W-:-:S05]  /*00a0*/  IMAD.WIDE R2, R9, 0x4, R2 ;  /* 0x0000000409027825 */ /* 0x001fca00078e0202 */
[----:B-1----:R-:W2:Y:S02]  /*00b0*/  LDG.E R13, desc[UR4][R2.64] ;  /* 0x00000004020d7981 */ /* 0x002ea4000c1e1900 */
[----:B--2---:R-:W-:-:S13]  /*00c0*/  ISETP.GE.AND P0, PT, R13, RZ, PT ;  /* 0x000000ff0d00720c */ /* 0x004fda0003f06270 */
[----:B------:R-:W-:Y:S05]  /*00d0*/  @!P0 EXIT ;  /* 0x000000000000894d */ /* 0x000fea0003800000 */
[----:B------:R-:W0:Y:S01]  /*00e0*/  LDC.64 R4, c[0x0][0x388] ;  /* 0x0000e200ff047b82 */ /* 0x000e220000000a00 */
[----:B------:R-:W1:Y:S07]  /*00f0*/  LDCU.64 UR6, c[0x0][0x3a0] ;  /* 0x00007400ff0677ac */ /* 0x000e6e0008000a00 */
[----:B------:R-:W2:Y:S01]  /*0100*/  LDC.64 R6, c[0x0][0x390] ;  /* 0x0000e400ff067b82 */ /* 0x000ea20000000a00 */
[----:B0-----:R-:W-:-:S06]  /*0110*/  IMAD.WIDE.U32 R2, R13, 0x4, R4 ;  /* 0x000000040d027825 */ /* 0x001fcc00078e0004 */
[----:B------:R-:W3:Y:S01]  /*0120*/  LDG.E R3, desc[UR4][R2.64] ;  /* 0x0000000402037981 */ /* 0x000ee2000c1e1900 */
[----:B------:R-:W-:-:S04]  /*0130*/  IMAD.WIDE R4, R9, 0x4, R4 ;  /* 0x0000000409047825 */ /* 0x000fc800078e0204 */
[----:B--2---:R-:W-:-:S04]  /*0140*/  IMAD.WIDE.U32 R10, R13, 0x8, R6 ;  /* 0x000000080d0a7825 */ /* 0x004fc800078e0006 */
[----:B------:R-:W-:Y:S01]  /*0150*/  IMAD.WIDE R6, R9, 0x8, R6 ;  /* 0x0000000809067825 */ /* 0x000fe200078e0206 */
[----:B---3--:R-:W-:Y:S04]  /*0160*/  STG.E desc[UR4][R4.64], R3 ;  /* 0x0000000304007986 */ /* 0x008fe8000c101904 */
[----:B------:R-:W2:Y:S04]  /*0170*/  LDG.E.64 R10, desc[UR4][R10.64] ;  /* 0x000000040a0a7981 */ /* 0x000ea8000c1e1b00 */
[----:B------:R-:W2:Y:S01]  /*0180*/  LDG.E.64 R8, desc[UR4][R6.64] ;  /* 0x0000000406087981 */ /* 0x000ea2000c1e1b00 */
[----:B-1----:R-:W-:-:S04]  /*0190*/  IADD3 R12, P0, PT, R13, UR6, RZ ;  /* 0x000000060d0c7c10 */ /* 0x002fc8000ff1e0ff */
[----:B------:R-:W-:Y:S01]  /*01a0*/  IADD3.X R13, PT, PT, RZ, UR7, RZ, P0, !PT ;  /* 0x00000007ff0d7c10 */ /* 0x000fe200087fe4ff */
[----:B--2---:R-:W-:-:S08]  /*01b0*/  DADD R8, R8, R10 ;  /* 0x0000000008087229 */ /* 0x004fd0000000000a */
[----:B------:R-:W-:-:S07]  /*01c0*/  DADD R8, R8, -80 ;  /* 0xc054000008087429 */ /* 0x000fce0000000000 */
[----:B------:R-:W-:Y:S04]  /*01d0*/  STG.E.64 desc[UR4][R6.64], R8 ;  /* 0x0000000806007986 */ /* 0x000fe8000c101b04 */
[----:B------:R-:W-:Y:S01]  /*01e0*/  STG.E.U8 desc[UR4][R12.64], RZ ;  /* 0x000000ff0c007986 */ /* 0x000fe2000c101104 */
[----:B------:R-:W-:Y:S05]  /*01f0*/  EXIT ;  /* 0x000000000000794d */ /* 0x000fea0003800000 */
.L_x_2665:
        /* <DEDUP_REMOVED lines=16> */
.L_x_2883:


//--------------------- .text._Z23workStealingMergeKernelP21PartitionCandidateGPUPiPbi --------------------------
	.section	.text._Z23workStealingMergeKernelP21PartitionCandidateGPUPiPbi,"ax",@progbits
	.align	128
        .global         _Z23workStealingMergeKernelP21PartitionCandidateGPUPiPbi
        .type           _Z23workStealingMergeKernelP21PartitionCandidateGPUPiPbi,@function
        .size           _Z23workStealingMergeKernelP21PartitionCandidateGPUPiPbi,(.L_x_2884 - _Z23workStealingMergeKernelP21PartitionCandidateGPUPiPbi)
        .other          _Z23workStealingMergeKernelP21PartitionCandidateGPUPiPbi,@"STO_CUDA_ENTRY STV_DEFAULT"
_Z23workStealingMergeKernelP21PartitionCandidateGPUPiPbi:
.text._Z23workStealingMergeKernelP21PartitionCandidateGPUPiPbi:
[----:B------:R-:W-:Y:S08]  /*0000*/  LDC R1, c[0x0][0x37c] ;  /* 0x0000df00ff017b82 */ /* 0x000ff00000000800 */
[----:B------:R-:W0:Y:S01]  /*0010*/  LDC.64 R2, c[0x0][0x388] ;  /* 0x0000e200ff027b82 */ /* 0x000e220000000a00 */
[----:B------:R-:W0:Y:S02]  /*0020*/  LDCU.64 UR6, c[0x0][0x358] ;  /* 0x00006b00ff0677ac */ /* 0x000e240008000a00 */
[----:B0-----:R0:W2:Y:S05]  /*0030*/  LDG.E R3, desc[UR6][R2.64] ;  /* 0x0000000602037981 */ /* 0x0010aa000c1e1900 */
[----:B------:R-:W1:Y:S01]  /*0040*/  LDC R9, c[0x0][0x360] ;  /* 0x0000d800ff097b82 */ /* 0x000e620000000800 */
[----:B------:R-:W1:Y:S02]  /*0050*/  LDCU UR4, c[0x0][0x370] ;  /* 0x00006e00ff0477ac */ /* 0x000e640008000800 */
[----:B-1----:R-:W-:-:S05]  /*0060*/  IMAD R0, R9, UR4, RZ ;  /* 0x0000000409007c24 */ /* 0x002fca000f8e02ff */
[----:B------:R-:W1:Y:S01]  /*0070*/  S2UR UR4, SR_CTAID.X ;  /* 0x00000000000479c3 */ /* 0x000e620000002500 */
[-C--:B------:R-:W-:Y:S02]  /*0080*/  IABS R11, R0.reuse ;  /* 0x00000000000b7213 */ /* 0x080fe40000000000 */
[----:B------:R-:W-:Y:S02]  /*0090*/  IABS R8, R0 ;  /* 0x0000000000087213 */ /* 0x000fe40000000000 */
[----:B------:R-:W3:Y:S02]  /*00a0*/  I2F.RP R6, R11 ;  /* 0x0000000b00067306 */ /* 0x000ee40000209400 */
[----:B------:R-:W-:-:S06]  /*00b0*/  IADD3 R8, PT, PT, RZ, -R8, RZ ;  /* 0x80000008ff087210 */ /* 0x000fcc0007ffe0ff */
[----:B---3--:R-:W3:Y:S02]  /*00c0*/  MUFU.RCP R6, R6 ;  /* 0x0000000600067308 */ /* 0x008ee40000001000 */
[----:B---3--:R-:W-:-:S06]  /*00d0*/  VIADD R4, R6, 0xffffffe ;  /* 0x0ffffffe06047836 */ /* 0x008fcc0000000000 */
[----:B------:R3:W0:Y:S02]  /*00e0*/  F2I.FTZ.U32.TRUNC.NTZ R5, R4 ;  /* 0x0000000400057305 */ /* 0x000624000021f000 */
[----:B---3--:R-:W-:Y:S02]  /*00f0*/  IMAD.MOV.U32 R4, RZ, RZ, RZ ;  /* 0x000000ffff047224 */ /* 0x008fe400078e00ff */
[----:B0-----:R-:W-:-:S04]  /*0100*/  IMAD.MOV R2, RZ, RZ, -R5 ;  /* 0x000000ffff027224 */ /* 0x001fc800078e0a05 */
[----:B------:R-:W-:-:S04]  /*0110*/  IMAD R13, R2, R11, RZ ;  /* 0x0000000b020d7224 */ /* 0x000fc800078e02ff */
[----:B------:R-:W-:-:S04]  /*0120*/  IMAD.HI.U32 R5, R5, R13, R4 ;  /* 0x0000000d05057227 */ /* 0x000fc800078e0004 */
[----:B------:R-:W-:Y:S01]  /*0130*/  IMAD.MOV.U32 R4, RZ, RZ, R8 ;  /* 0x000000ffff047224 */ /* 0x000fe200078e0008 */
[----:B--2---:R-:W-:Y:S01]  /*0140*/  IADD3 R7, PT, PT, R0, -0x2, R3 ;  /* 0xfffffffe00077810 */ /* 0x004fe20007ffe003 */
[----:B------:R-:W-:-:S03]  /*0150*/  VIADD R3, R3, 0xffffffff ;  /* 0xffffffff03037836 */ /* 0x000fc60000000000 */
[----:B------:R-:W-:Y:S02]  /*0160*/  IABS R2, R7 ;  /* 0x0000000700027213 */ /* 0x000fe40000000000 */
[----:B------:R-:W-:-:S03]  /*0170*/  LOP3.LUT R7, R7, R0, RZ, 0x3c, !PT ;  /* 0x0000000007077212 */ /* 0x000fc600078e3cff */
[----:B------:R-:W-:Y:S01]  /*0180*/  IMAD.HI.U32 R5, R5, R2, RZ ;  /* 0x0000000205057227 */ /* 0x000fe200078e00ff */
[----:B------:R-:W-:-:S03]  /*0190*/  ISETP.GE.AND P1, PT, R7, RZ, PT ;  /* 0x000000ff0700720c */ /* 0x000fc60003f26270 */
[----:B------:R-:W-:Y:S02]  /*01a0*/  IMAD R2, R5, R4, R2 ;  /* 0x0000000405027224 */ /* 0x000fe400078e0202 */
[----:B------:R-:W1:Y:S03]  /*01b0*/  S2R R4, SR_TID.X ;  /* 0x0000000000047919 */ /* 0x000e660000002100 */
[----:B------:R-:W-:-:S13]  /*01c0*/  ISETP.GT.U32.AND P2, PT, R11, R2, PT ;  /* 0x000000020b00720c */ /* 0x000fda0003f44070 */
[-C--:B------:R-:W-:Y:S01]  /*01d0*/  @!P2 IADD3 R2, PT, PT, R2, -R11.reuse, RZ ;  /* 0x8000000b0202a210 */ /* 0x080fe20007ffe0ff */
[----:B------:R-:W-:Y:S01]  /*01e0*/  @!P2 VIADD R5, R5, 0x1 ;  /* 0x000000010505a836 */ /* 0x000fe20000000000 */
[----:B------:R-:W-:Y:S02]  /*01f0*/  ISETP.NE.AND P2, PT, R0, RZ, PT ;  /* 0x000000ff0000720c */ /* 0x000fe40003f45270 */
[----:B------:R-:W-:Y:S01]  /*0200*/  ISETP.GE.U32.AND P0, PT, R2, R11, PT ;  /* 0x0000000b0200720c */ /* 0x000fe20003f06070 */
[----:B-1----:R-:W-:-:S12]  /*0210*/  IMAD R4, R9, UR4, R4 ;  /* 0x0000000409047c24 */ /* 0x002fd8000f8e0204 */
[----:B------:R-:W-:-:S05]  /*0220*/  @P0 VIADD R5, R5, 0x1 ;  /* 0x0000000105050836 */ /* 0x000fca0000000000 */
[----:B------:R-:W-:Y:S02]  /*0230*/  @!P1 IADD3 R5, PT, PT, -R5, RZ, RZ ;  /* 0x000000ff05059210 */ /* 0x000fe40007ffe1ff */
[----:B------:R-:W-:-:S05]  /*0240*/  @!P2 LOP3.LUT R5, RZ, R0, RZ, 0x33, !PT ;  /* 0x00000000ff05a212 */ /* 0x000fca00078e33ff */
[----:B------:R-:W-:-:S05]  /*0250*/  IMAD R4, R4, R5, RZ ;  /* 0x0000000504047224 */ /* 0x000fca00078e02ff */
[----:B------:R-:W-:-:S04]  /*0260*/  VIADDMNMX R5, R4, R5, R3, PT ;  /* 0x0000000504057246 */ /* 0x000fc80003800103 */
[----:B------:R-:W-:-:S13]  /*0270*/  ISETP.GE.AND P0, PT, R4, R5, PT ;  /* 0x000000050400720c */ /* 0x000fda0003f06270 */
[----:B------:R-:W-:Y:S05]  /*0280*/  @P0 EXIT ;  /* 0x000000000000094d */ /* 0x000fea0003800000 */
[----:B------:R-:W0:Y:S01]  /*0290*/  LDC.64 R12, c[0x0][0x380] ;  /* 0x0000e000ff0c7b82 */ /* 0x000e220000000a00 */
[--C-:B------:R-:W-:Y:S02]  /*02a0*/  IMAD.IADD R0, R5, 0x1, -R4.reuse ;  /* 0x0000000105007824 */ /* 0x100fe400078e0a04 */
[----:B------:R-:W-:Y:S02]  /*02b0*/  HFMA2 R2, -RZ, RZ, 0, 2.86102294921875e-06 ;  /* 0x00000030ff027431 */ /* 0x000fe400000001ff */
[----:B------:R-:W-:Y:S01]  /*02c0*/  IMAD.MOV.U32 R3, RZ, RZ, 0x0 ;  /* 0x00000000ff037424 */ /* 0x000fe200078e00ff */
[----:B------:R-:W-:Y:S01]  /*02d0*/  BSSY.RECONVERGENT B0, `(.L_x_2666) ;  /* 0x0000024000007945 */ /* 0x000fe20003800200 */
[----:B------:R-:W-:Y:S01]  /*02e0*/  LOP3.LUT P0, R6, R0, 0x3, RZ, 0xc0, !PT ;  /* 0x0000000300067812 */ /* 0x000fe2000780c0ff */
[----:B------:R-:W-:Y:S02]  /*02f0*/  IMAD.MOV.U32 R0, RZ, RZ, R4 ;  /* 0x000000ffff007224 */ /* 0x000fe400078e0004 */
[----:B0-----:R-:W-:-:S10]  /*0300*/  IMAD.WIDE.U32 R2, R12, 0x1, R2 ;  /* 0x000000010c027825 */ /* 0x001fd400078e0002 */
[----:B------:R-:W-:Y:S05]  /*0310*/  @!P0 BRA `(.L_x_2667) ;  /* 0x00000000007c8947 */ /* 0x000fea0003800000 */
[----:B------:R-:W-:Y:S01]  /*0320*/  IADD3 R13, PT, PT, R3, R13, RZ ;  /* 0x0000000d030d7210 */ /* 0x000fe20007ffe0ff */
[----:B------:R-:W-:Y:S02]  /*0330*/  IMAD.MOV R12, RZ, RZ, -R6 ;  /* 0x000000ffff0c7224 */ /* 0x000fe400078e0a06 */
[----:B------:R-:W-:-:S07]  /*0340*/  IMAD.MOV.U32 R0, RZ, RZ, R4 ;  /* 0x000000ffff007224 */ /* 0x000fce00078e0004 */
.L_x_2670:
[----:B-1----:R-:W-:Y:S01]  /*0350*/  MOV R6, R2 ;  /* 0x0000000200067202 */ /* 0x002fe20000000f00 */
[----:B------:R-:W-:-:S04]  /*0360*/  IMAD.MOV.U32 R7, RZ, RZ, R13 ;  /* 0x000000ffff077224 */ /* 0x000fc800078e000d */
[----:B------:R-:W-:-:S05]  /*0370*/  IMAD.WIDE R6, R0, 0x30, R6 ;  /* 0x0000003000067825 */ /* 0x000fca00078e0206 */
[----:B------:R-:W2:Y:S04]  /*0380*/  LDG.E R8, desc[UR6][R6.64+-0x2c] ;  /* 0xffffd40606087981 */ /* 0x000ea8000c1e1900 */
[----:B------:R-:W2:Y:S01]  /*0390*/  LDG.E R9, desc[UR6][R6.64] ;  /* 0x0000000606097981 */ /* 0x000ea2000c1e1900 */
[----:B------:R-:W-:Y:S01]  /*03a0*/  VIADD R12, R12, 0x1 ;  /* 0x000000010c0c7836 */ /* 0x000fe20000000000 */
[----:B------:R-:W-:Y:S04]  /*03b0*/  BSSY.RECONVERGENT B1, `(.L_x_2668) ;  /* 0x0000013000017945 */ /* 0x000fe80003800200 */
[----:B------:R-:W-:-:S02]  /*03c0*/  ISETP.NE.AND P1, PT, R12, RZ, PT ;  /* 0x000000ff0c00720c */ /* 0x000fc40003f25270 */
[----:B--2---:R-:W-:-:S13]  /*03d0*/  ISETP.NE.AND P0, PT, R8, R9, PT ;  /* 0x000000090800720c */ /* 0x004fda0003f05270 */
[----:B------:R-:W-:Y:S05]  /*03e0*/  @P0 BRA `(.L_x_2669) ;  /* 0x00000000003c0947 */ /* 0x000fea0003800000 */
[----:B------:R-:W2:Y:S04]  /*03f0*/  LDG.E.64 R8, desc[UR6][R6.64+-0x8] ;  /* 0xfffff80606087981 */ /* 0x000ea8000c1e1b00 */
[----:B------:R-:W2:Y:S01]  /*0400*/  LDG.E.64 R10, desc[UR6][R6.64+0x28] ;  /* 0x00002806060a7981 */ /* 0x000ea2000c1e1b00 */
[----:B------:R-:W-:Y:S01]  /*0410*/  UMOV UR4, 0xcccccccd ;  /* 0xcccccccd00047882 */ /* 0x000fe20000000000 */
[----:B------:R-:W-:Y:S01]  /*0420*/  UMOV UR5, 0x3feccccc ;  /* 0x3feccccc00057882 */ /* 0x000fe20000000000 */
[----:B--2---:R-:W-:-:S08]  /*0430*/  DADD R8, R8, R10 ;  /* 0x0000000008087229 */ /* 0x004fd0000000000a */
[----:B------:R-:W-:-:S08]  /*0440*/  DMUL R10, R8, UR4 ;  /* 0x00000004080a7c28 */ /* 0x000fd00008000000 */
[----:B------:R-:W-:-:S14]  /*0450*/  DSETP.GEU.AND P0, PT, R10, R8, PT ;  /* 0x000000080a00722a */ /* 0x000fdc0003f0e000 */
[----:B------:R-:W-:Y:S05]  /*0460*/  @P0 BRA `(.L_x_2669) ;  /* 0x00000000001c0947 */ /* 0x000fea0003800000 */
[----:B------:R-:W2:Y:S01]  /*0470*/  LDG.E R11, desc[UR6][R6.64+0x4] ;  /* 0x00000406060b7981 */ /* 0x000ea2000c1e1900 */
[----:B------:R-:W0:Y:S01]  /*0480*/  LDC.64 R8, c[0x0][0x390] ;  /* 0x0000e400ff087b82 */ /* 0x000e220000000a00 */
[----:B------:R-:W-:Y:S01]  /*0490*/  IMAD.MOV.U32 R15, RZ, RZ, -0x1 ;  /* 0xffffffffff0f7424 */ /* 0x000fe200078e00ff */
[----:B------:R-:W-:-:S04]  /*04a0*/  MOV R10, 0x1 ;  /* 0x00000001000a7802 */ /* 0x000fc80000000f00 */
[----:B------:R1:W-:Y:S04]  /*04b0*/  STG.E desc[UR6][R6.64], R15 ;  /* 0x0000000f06007986 */ /* 0x0003e8000c101906 */
[----:B--2---:R1:W-:Y:S04]  /*04c0*/  STG.E desc[UR6][R6.64+-0x2c], R11 ;  /* 0xffffd40b06007986 */ /* 0x0043e8000c101906 */
[----:B0-----:R1:W-:Y:S02]  /*04d0*/  STG.E.U8 desc[UR6][R8.64], R10 ;  /* 0x0000000a08007986 */ /* 0x0013e4000c101106 */
.L_x_2669:
[----:B------:R-:W-:Y:S05]  /*04e0*/  BSYNC.RECONVERGENT B1 ;  /* 0x0000000000017941 */ /* 0x000fea0003800200 */
.L_x_2668:
[----:B------:R-:W-:Y:S01]  /*04f0*/  VIADD R0, R0, 0x1 ;  /* 0x0000000100007836 */ /* 0x000fe20000000000 */
[----:B------:R-:W-:Y:S06]  /*0500*/  @P1 BRA `(.L_x_2670) ;  /* 0xfffffffc00901947 */ /* 0x000fec000383ffff */
.L_x_2667:
[----:B------:R-:W-:Y:S05]  /*0510*/  BSYNC.RECONVERGENT B0 ;  /* 0x0000000000007941 */ /* 0x000fea0003800200 */
.L_x_2666:
[----:B------:R-:W-:-:S04]  /*0520*/  IADD3 R2, PT, PT, R4, -R5, RZ ;  /* 0x8000000504027210 */ /* 0x000fc80007ffe0ff */
[----:B------:R-:W-:-:S13]  /*0530*/  ISETP.GT.U32.AND P0, PT, R2, -0x4, PT ;  /* 0xfffffffc0200780c */ /* 0x000fda0003f04070 */
[----:B------:R-:W-:Y:S05]  /*0540*/  @P0 EXIT ;  /* 0x000000000000094d */ /* 0x000fea0003800000 */
[----:B------:R-:W0:Y:S01]  /*0550*/  LDCU.64 UR4, c[0x0][0x380] ;  /* 0x00007000ff0477ac */ /* 0x000e220008000a00 */
[----:B------:R-:W-:Y:S01]  /*0560*/  IMAD.IADD R4, R0, 0x1, -R5 ;  /* 0x0000000100047824 */ /* 0x000fe200078e0a05 */
[----:B0-----:R-:W-:-:S04]  /*0570*/  UIADD3 UR4, UP0, UPT, UR4, 0x88, URZ ;  /* 0x0000008804047890 */ /* 0x001fc8000ff1e0ff */
[----:B------:R-:W-:-:S12]  /*0580*/  UIADD3.X UR5, UPT, UPT, URZ, UR5, URZ, UP0, !UPT ;  /* 0x00000005ff057290 */ /* 0x000fd800087fe4ff */
.L_x_2679:
[----:B-1----:R-:W-:Y:S01]  /*0590*/  MOV R3, UR5 ;  /* 0x0000000500037c02 */ /* 0x002fe20008000f00 */
[----:B------:R-:W-:-:S04]  /*05a0*/  IMAD.U32 R2, RZ, RZ, UR4 ;  /* 0x00000004ff027e24 */ /* 0x000fc8000f8e00ff */
[----:B------:R-:W-:-:S05]  /*05b0*/  IMAD.WIDE R2, R0, 0x30, R2 ;  /* 0x0000003000027825 */ /* 0x000fca00078e0202 */
[----:B------:R-:W2:Y:S04]  /*05c0*/  LDG.E R5, desc[UR6][R2.64+-0x84] ;  /* 0xffff7c0602057981 */ /* 0x000ea8000c1e1900 */
[----:B-1----:R-:W2:Y:S01]  /*05d0*/  LDG.E R6, desc[UR6][R2.64+-0x58] ;  /* 0xffffa80602067981 */ /* 0x002ea2000c1e1900 */
[----:B------:R-:W-:Y:S01]  /*05e0*/  BSSY.RECONVERGENT B0, `(.L_x_2671) ;  /* 0x0000011000007945 */ /* 0x000fe20003800200 */
        /* <DEDUP_REMOVED lines=9> */
[----:B------:R-:W2:Y:S01]  /*0680*/  @!P0 LDG.E R5, desc[UR6][R2.64+-0x54] ;  /* 0xffffac0602058981 */ /* 0x000ea2000c1e1900 */
[----:B------:R-:W0:Y:S01]  /*0690*/  @!P0 LDC.64 R6, c[0x0][0x390] ;  /* 0x0000e400ff068b82 */ /* 0x000e220000000a00 */
[----:B------:R-:W-:Y:S01]  /*06a0*/  @!P0 MOV R9, 0xffffffff ;  /* 0xffffffff00098802 */ /* 0x000fe20000000f00 */
[----:B------:R-:W-:-:S04]  /*06b0*/  IMAD.MOV.U32 R8, RZ, RZ, 0x1 ;  /* 0x00000001ff087424 */ /* 0x000fc800078e00ff */
[----:B------:R1:W-:Y:S04]  /*06c0*/  @!P0 STG.E desc[UR6][R2.64+-0x58], R9 ;  /* 0xffffa80902008986 */ /* 0x0003e8000c101906 */
[----:B--2---:R1:W-:Y:S04]  /*06d0*/  @!P0 STG.E desc[UR6][R2.64+-0x84], R5 ;  /* 0xffff7c0502008986 */ /* 0x0043e8000c101906 */
[----:B0-----:R1:W-:Y:S02]  /*06e0*/  @!P0 STG.E.U8 desc[UR6][R6.64], R8 ;  /* 0x0000000806008986 */ /* 0x0013e4000c101106 */
.L_x_2672:
[----:B------:R-:W-:Y:S05]  /*06f0*/  BSYNC.RECONVERGENT B0 ;  /* 0x0000000000007941 */ /* 0x000fea0003800200 */
.L_x_2671:
[----:B-1----:R-:W2:Y:S04]  /*0700*/  LDG.E R5, desc[UR6][R2.64+-0x54] ;  /* 0xffffac0602057981 */ /* 0x002ea8000c1e1900 */
[----:B------:R-:W2:Y:S01]  /*0710*/  LDG.E R6, desc[UR6][R2.64+-0x28] ;  /* 0xffffd80602067981 */ /* 0x000ea2000c1e1900 */
        /* <DEDUP_REMOVED lines=17> */
.L_x_2674:
[----:B------:R-:W-:Y:S05]  /*0830*/  BSYNC.RECONVERGENT B0 ;  /* 0x0000000000007941 */ /* 0x000fea0003800200 */
.L_x_2673:
        /* <DEDUP_REMOVED lines=19> */
.L_x_2676:
[----:B------:R-:W-:Y:S05]  /*0970*/  BSYNC.RECONVERGENT B0 ;  /* 0x0000000000007941 */ /* 0x000fea0003800200 */
.L_x_2675:
[----:B-1----:R-:W2:Y:S04]  /*0980*/  LDG.E R5, desc[UR6][R2.64+0xc] ;  /* 0x00000c0602057981 */ /* 0x002ea8000c1e1900 */
        /* <DEDUP_REMOVED lines=21> */
.L_x_2678:
[----:B------:R-:W-:Y:S05]  /*0ae0*/  BSYNC.RECONVERGENT B0 ;  /* 0x0000000000007941 */ /* 0x000fea0003800200 */
.L_x_2677:
[----:B------:R-:W-:Y:S01]  /*0af0*/  IADD3 R0, PT, PT, R0, 0x4, RZ ;  /* 0x0000000400007810 */ /* 0x000fe20007ffe0ff */
[----:B------:R-:W-:Y:S06]  /*0b00*/  @P1 BRA `(.L_x_2679) ;  /* 0xfffffff800a01947 */ /* 0x000fec000383ffff */
[----:B------:R-:W-:Y:S05]  /*0b10*/  EXIT ;  /* 0x000000000000794d */ /* 0x000fea0003800000 */
.L_x_2680:
        /* <DEDUP_REMOVED lines=14> */
.L_x_2884:


//--------------------- .text._Z27initWorkStealingQueueKernel17WorkStealingQueuei --------------------------
	.section	.text._Z27initWorkStealingQueueKernel17WorkStealingQueuei,"ax",@progbits
	.align	128
        .global         _Z27initWorkStealingQueueKernel17WorkStealingQueuei
        .type           _Z27initWorkStealingQueueKernel17WorkStealingQueuei,@function
        .size           _Z27initWorkStealingQueueKernel17WorkStealingQueuei,(.L_x_2885 - _Z27initWorkStealingQueueKernel17WorkStealingQueuei)
        .other          _Z27initWorkStealingQueueKernel17WorkStealingQueuei,@"STO_CUDA_ENTRY STV_DEFAULT"
_Z27initWorkStealingQueueKernel17WorkStealingQueuei:
.text._Z27initWorkStealingQueueKernel17WorkStealingQueuei:
[----:B------:R-:W-:Y:S01]  /*0000*/  LDC R1, c[0x0][0x37c] ;  /* 0x0000df00ff017b82 */ /* 0x000fe20000000800 */
[----:B------:R-:W0:Y:S07]  /*0010*/  S2R R0, SR_TID.X ;  /* 0x0000000000007919 */ /* 0x000e2e0000002100 */
[----:B------:R-:W0:Y:S01]  /*0020*/  S2UR UR4, SR_CTAID.X ;  /* 0x00000000000479c3 */ /* 0x000e220000002500 */
[----:B------:R-:W1:Y:S01]  /*0030*/  LDCU.64 UR6, c[0x0][0x358] ;  /* 0x00006b00ff0677ac */ /* 0x000e620008000a00 */
[----:B------:R-:W-:Y:S06]  /*0040*/  BSSY.RECONVERGENT B0, `(.L_x_2681) ;  /* 0x000006f000007945 */ /* 0x000fec0003800200 */
[----:B------:R-:W0:Y:S02]  /*0050*/  LDC R3, c[0x0][0x360] ;  /* 0x0000d800ff037b82 */ /* 0x000e240000000800 */
[----:B0-----:R-:W-:-:S05]  /*0060*/  IMAD R0, R3, UR4, R0 ;  /* 0x0000000403007c24 */ /* 0x001fca000f8e0200 */
[----:B------:R-:W-:-:S13]  /*0070*/  ISETP.NE.AND P0, PT, R0, RZ, PT ;  /* 0x000000ff0000720c */ /* 0x000fda0003f05270 */
[----:B-1----:R-:W-:Y:S05]  /*0080*/  @P0 BRA `(.L_x_2682) ;  /* 0x0000000400a80947 */ /* 0x002fea0003800000 */
[----:B------:R-:W0:Y:S02]  /*0090*/  LDC R2, c[0x0][0x3b0] ;  /* 0x0000ec00ff027b82 */ /* 0x000e240000000800 */
[----:B0-----:R-:W-:-:S13]  /*00a0*/  ISETP.GE.AND P0, PT, R2, 0x1, PT ;  /* 0x000000010200780c */ /* 0x001fda0003f06270 */
[----:B------:R-:W-:Y:S05]  /*00b0*/  @!P0 BRA `(.L_x_2683) ;  /* 0x00000004008c8947 */ /* 0x000fea0003800000 */
[C---:B------:R-:W-:Y:S01]  /*00c0*/  ISETP.GE.U32.AND P1, PT, R2.reuse, 0x10, PT ;  /* 0x000000100200780c */ /* 0x040fe20003f26070 */
[----:B------:R-:W-:Y:S01]  /*00d0*/  IMAD.MOV.U32 R3, RZ, RZ, RZ ;  /* 0x000000ffff037224 */ /* 0x000fe200078e00ff */
[----:B------:R-:W-:-:S04]  /*00e0*/  LOP3.LUT R10, R2, 0xf, RZ, 0xc0, !PT ;  /* 0x0000000f020a7812 */ /* 0x000fc800078ec0ff */
[----:B------:R-:W-:-:S07]  /*00f0*/  ISETP.NE.AND P0, PT, R10, RZ, PT ;  /* 0x000000ff0a00720c */ /* 0x000fce0003f05270 */
[----:B------:R-:W-:Y:S06]  /*0100*/  @!P1 BRA `(.L_x_2684) ;  /* 0x0000000000b49947 */ /* 0x000fec0003800000 */
[----:B------:R-:W0:Y:S01]  /*0110*/  LDCU.64 UR4, c[0x0][0x380] ;  /* 0x00007000ff0477ac */ /* 0x000e220008000a00 */
[----:B------:R-:W-:Y:S01]  /*0120*/  LOP3.LUT R3, R2, 0x7ffffff0, RZ, 0xc0, !PT ;  /* 0x7ffffff002037812 */ /* 0x000fe200078ec0ff */
[----:B------:R-:W-:Y:S01]  /*0130*/  IMAD.MOV.U32 R6, RZ, RZ, RZ ;  /* 0x000000ffff067224 */ /* 0x000fe200078e00ff */
[----:B0-----:R-:W-:-:S04]  /*0140*/  UIADD3 UR4, UP0, UPT, UR4, 0x20, URZ ;  /* 0x0000002004047890 */ /* 0x001fc8000ff1e0ff */
[----:B------:R-:W-:Y:S02]  /*0150*/  UIADD3.X UR5, UPT, UPT, URZ, UR5, URZ, UP0, !UPT ;  /* 0x00000005ff057290 */ /* 0x000fe400087fe4ff */
[----:B------:R-:W-:-:S04]  /*0160*/  MOV R8, UR4 ;  /* 0x0000000400087c02 */ /* 0x000fc80008000f00 */
[----:B------:R-:W-:-:S07]  /*0170*/  IMAD.U32 R17, RZ, RZ, UR5 ;  /* 0x00000005ff117e24 */ /* 0x000fce000f8e00ff */
.L_x_2685:
[----:B------:R-:W-:Y:S01]  /*0180*/  IMAD.MOV.U32 R4, RZ, RZ, R8 ;  /* 0x000000ffff047224 */ /* 0x000fe200078e0008 */
[----:B------:R-:W-:Y:S01]  /*0190*/  MOV R5, R17 ;  /* 0x0000001100057202 */ /* 0x000fe20000000f00 */
[C---:B------:R-:W-:Y:S01]  /*01a0*/  VIADD R7, R6.reuse, 0x1 ;  /* 0x0000000106077836 */ /* 0x040fe20000000000 */
[C---:B------:R-:W-:Y:S01]  /*01b0*/  IADD3 R11, PT, PT, R6.reuse, 0x3, RZ ;  /* 0x00000003060b7810 */ /* 0x040fe20007ffe0ff */
[C---:B------:R-:W-:Y:S01]  /*01c0*/  VIADD R9, R6.reuse, 0x2 ;  /* 0x0000000206097836 */ /* 0x040fe20000000000 */
[C---:B------:R-:W-:Y:S01]  /*01d0*/  IADD3 R23, PT, PT, R6.reuse, 0x9, RZ ;  /* 0x0000000906177810 */ /* 0x040fe20007ffe0ff */
[C---:B------:R-:W-:Y:S01]  /*01e0*/  VIADD R13, R6.reuse, 0x4 ;  /* 0x00000004060d7836 */ /* 0x040fe20000000000 */
[----:B------:R0:W-:Y:S01]  /*01f0*/  STG.E desc[UR6][R4.64+-0x1c], R7 ;  /* 0xffffe40704007986 */ /* 0x0001e2000c101906 */
[C---:B------:R-:W-:Y:S01]  /*0200*/  VIADD R15, R6.reuse, 0x5 ;  /* 0x00000005060f7836 */ /* 0x040fe20000000000 */
[C---:B------:R-:W-:Y:S01]  /*0210*/  IADD3 R17, PT, PT, R6.reuse, 0x6, RZ ;  /* 0x0000000606117810 */ /* 0x040fe20007ffe0ff */
[C---:B------:R-:W-:Y:S01]  /*0220*/  VIADD R19, R6.reuse, 0x7 ;  /* 0x0000000706137836 */ /* 0x040fe20000000000 */
[----:B------:R1:W-:Y:S01]  /*0230*/  STG.E desc[UR6][R4.64+-0x18], R9 ;  /* 0xffffe80904007986 */ /* 0x0003e2000c101906 */
[----:B------:R-:W-:Y:S01]  /*0240*/  VIADD R21, R6, 0x8 ;  /* 0x0000000806157836 */ /* 0x000fe20000000000 */
[----:B------:R-:W-:Y:S01]  /*0250*/  IADD3 R8, P2, PT, R4, 0x40, RZ ;  /* 0x0000004004087810 */ /* 0x000fe20007f5e0ff */
[C---:B------:R-:W-:Y:S01]  /*0260*/  VIADD R25, R6.reuse, 0xa ;  /* 0x0000000a06197836 */ /* 0x040fe20000000000 */
[----:B------:R2:W-:Y:S04]  /*0270*/  STG.E desc[UR6][R4.64+-0x14], R11 ;  /* 0xffffec0b04007986 */ /* 0x0005e8000c101906 */
[----:B------:R3:W-:Y:S01]  /*0280*/  STG.E desc[UR6][R4.64+-0x10], R13 ;  /* 0xfffff00d04007986 */ /* 0x0007e2000c101906 */
[----:B0-----:R-:W-:-:S03]  /*0290*/  VIADD R7, R6, 0xb ;  /* 0x0000000b06077836 */ /* 0x001fc60000000000 */
[----:B------:R0:W-:Y:S01]  /*02a0*/  STG.E desc[UR6][R4.64+-0xc], R15 ;  /* 0xfffff40f04007986 */ /* 0x0001e2000c101906 */
[C---:B-1----:R-:W-:Y:S01]  /*02b0*/  IADD3 R9, PT, PT, R6.reuse, 0xc, RZ ;  /* 0x0000000c06097810 */ /* 0x042fe20007ffe0ff */
[C---:B--2---:R-:W-:Y:S02]  /*02c0*/  VIADD R11, R6.reuse, 0xd ;  /* 0x0000000d060b7836 */ /* 0x044fe40000000000 */
[----:B------:R1:W-:Y:S01]  /*02d0*/  STG.E desc[UR6][R4.64+-0x20], R6 ;  /* 0xffffe00604007986 */ /* 0x0003e2000c101906 */
[----:B---3--:R-:W-:-:S03]  /*02e0*/  VIADD R13, R6, 0xe ;  /* 0x0000000e060d7836 */ /* 0x008fc60000000000 */
[----:B------:R-:W-:Y:S01]  /*02f0*/  STG.E desc[UR6][R4.64+-0x4], R19 ;  /* 0xfffffc1304007986 */ /* 0x000fe2000c101906 */
[----:B0-----:R-:W-:-:S03]  /*0300*/  IADD3 R15, PT, PT, R6, 0xf, RZ ;  /* 0x0000000f060f7810 */ /* 0x001fc60007ffe0ff */
[----:B------:R-:W-:Y:S04]  /*0310*/  STG.E desc[UR6][R4.64], R21 ;  /* 0x0000001504007986 */ /* 0x000fe8000c101906 */
[----:B------:R-:W-:Y:S01]  /*0320*/  STG.E desc[UR6][R4.64+0x4], R23 ;  /* 0x0000041704007986 */ /* 0x000fe2000c101906 */
[----:B-1----:R-:W-:-:S03]  /*0330*/  VIADD R6, R6, 0x10 ;  /* 0x0000001006067836 */ /* 0x002fc60000000000 */
[----:B------:R-:W-:Y:S02]  /*0340*/  STG.E desc[UR6][R4.64+0x8], R25 ;  /* 0x0000081904007986 */ /* 0x000fe4000c101906 */
[----:B------:R-:W-:Y:S02]  /*0350*/  ISETP.NE.AND P1, PT, R6, R3, PT ;  /* 0x000000030600720c */ /* 0x000fe40003f25270 */
[----:B------:R-:W-:Y:S04]  /*0360*/  STG.E desc[UR6][R4.64+0xc], R7 ;  /* 0x00000c0704007986 */ /* 0x000fe8000c101906 */
[----:B------:R-:W-:Y:S04]  /*0370*/  STG.E desc[UR6][R4.64+0x10], R9 ;  /* 0x0000100904007986 */ /* 0x000fe8000c101906 */
[----:B------:R-:W-:Y:S04]  /*0380*/  STG.E desc[UR6][R4.64+0x14], R11 ;  /* 0x0000140b04007986 */ /* 0x000fe8000c101906 */
[----:B------:R-:W-:Y:S04]  /*0390*/  STG.E desc[UR6][R4.64+0x18], R13 ;  /* 0x0000180d04007986 */ /* 0x000fe8000c101906 */
[----:B------:R-:W-:Y:S04]  /*03a0*/  STG.E desc[UR6][R4.64+0x1c], R15 ;  /* 0x00001c0f04007986 */ /* 0x000fe8000c101906 */
[----:B------:R0:W-:Y:S02]  /*03b0*/  STG.E desc[UR6][R4.64+-0x8], R17 ;  /* 0xfffff81104007986 */ /* 0x0001e4000c101906 */
[----:B0-----:R-:W-:Y:S01]  /*03c0*/  IMAD.X R17, RZ, RZ, R5, P2 ;  /* 0x000000ffff117224 */ /* 0x001fe200010e0605 */
[----:B------:R-:W-:Y:S06]  /*03d0*/  @P1 BRA `(.L_x_2685) ;  /* 0xfffffffc00681947 */ /* 0x000fec000383ffff */
.L_x_2684:
[----:B------:R-:W-:Y:S05]  /*03e0*/  @!P0 BRA `(.L_x_2683) ;  /* 0x0000000000c08947 */ /* 0x000fea0003800000 */
[----:B------:R-:W-:Y:S02]  /*03f0*/  ISETP.GE.U32.AND P0, PT, R10, 0x8, PT ;  /* 0x000000080a00780c */ /* 0x000fe40003f06070 */
[----:B------:R-:W-:-:S04]  /*0400*/  LOP3.LUT R8, R2, 0x7, RZ, 0xc0, !PT ;  /* 0x0000000702087812 */ /* 0x000fc800078ec0ff */
[----:B------:R-:W-:-:S07]  /*0410*/  ISETP.NE.AND P1, PT, R8, RZ, PT ;  /* 0x000000ff0800720c */ /* 0x000fce0003f25270 */
[----:B------:R-:W-:Y:S06]  /*0420*/  @!P0 BRA `(.L_x_2686) ;  /* 0x0000000000488947 */ /* 0x000fec0003800000 */
[----:B------:R-:W0:Y:S01]  /*0430*/  LDC.64 R4, c[0x0][0x380] ;  /* 0x0000e000ff047b82 */ /* 0x000e220000000a00 */
[C---:B------:R-:W-:Y:S01]  /*0440*/  IADD3 R7, PT, PT, R3.reuse, 0x1, RZ ;  /* 0x0000000103077810 */ /* 0x040fe20007ffe0ff */
[C---:B------:R-:W-:Y:S01]  /*0450*/  VIADD R9, R3.reuse, 0x2 ;  /* 0x0000000203097836 */ /* 0x040fe20000000000 */
[C---:B------:R-:W-:Y:S01]  /*0460*/  IADD3 R13, PT, PT, R3.reuse, 0x4, RZ ;  /* 0x00000004030d7810 */ /* 0x040fe20007ffe0ff */
[C---:B------:R-:W-:Y:S01]  /*0470*/  VIADD R11, R3.reuse, 0x3 ;  /* 0x00000003030b7836 */ /* 0x040fe20000000000 */
[C---:B------:R-:W-:Y:S01]  /*0480*/  IADD3 R17, PT, PT, R3.reuse, 0x6, RZ ;  /* 0x0000000603117810 */ /* 0x040fe20007ffe0ff */
[C---:B------:R-:W-:Y:S02]  /*0490*/  VIADD R15, R3.reuse, 0x5 ;  /* 0x00000005030f7836 */ /* 0x040fe40000000000 */
[C---:B------:R-:W-:Y:S02]  /*04a0*/  VIADD R19, R3.reuse, 0x7 ;  /* 0x0000000703137836 */ /* 0x040fe40000000000 */
[----:B0-----:R-:W-:-:S05]  /*04b0*/  IMAD.WIDE.U32 R4, R3, 0x4, R4 ;  /* 0x0000000403047825 */ /* 0x001fca00078e0004 */
[----:B------:R-:W-:Y:S04]  /*04c0*/  STG.E desc[UR6][R4.64+0x4], R7 ;  /* 0x0000040704007986 */ /* 0x000fe8000c101906 */
[----:B------:R-:W-:Y:S04]  /*04d0*/  STG.E desc[UR6][R4.64+0x8], R9 ;  /* 0x0000080904007986 */ /* 0x000fe8000c101906 */
[----:B------:R-:W-:Y:S04]  /*04e0*/  STG.E desc[UR6][R4.64+0xc], R11 ;  /* 0x00000c0b04007986 */ /* 0x000fe8000c101906 */
[----:B------:R-:W-:Y:S04]  /*04f0*/  STG.E desc[UR6][R4.64+0x10], R13 ;  /* 0x0000100d04007986 */ /* 0x000fe8000c101906 */
[----:B------:R-:W-:Y:S04]  /*0500*/  STG.E desc[UR6][R4.64+0x14], R15 ;  /* 0x0000140f04007986 */ /* 0x000fe8000c101906 */
[----:B------:R-:W-:Y:S04]  /*0510*/  STG.E desc[UR6][R4.64+0x18], R17 ;  /* 0x0000181104007986 */ /* 0x000fe8000c101906 */
[----:B------:R-:W-:Y:S04]  /*0520*/  STG.E desc[UR6][R4.64+0x1c], R19 ;  /* 0x00001c1304007986 */ /* 0x000fe8000c101906 */
[----:B------:R0:W-:Y:S02]  /*0530*/  STG.E desc[UR6][R4.64], R3 ;  /* 0x0000000304007986 */ /* 0x0001e4000c101906 */
[----:B0-----:R-:W-:-:S07]  /*0540*/  IADD3 R3, PT, PT, R3, 0x8, RZ ;  /* 0x0000000803037810 */ /* 0x001fce0007ffe0ff */
.L_x_2686:
[----:B------:R-:W-:Y:S05]  /*0550*/  @!P1 BRA `(.L_x_2683) ;  /* 0x0000000000649947 */ /* 0x000fea0003800000 */
[----:B------:R-:W-:Y:S02]  /*0560*/  ISETP.GE.U32.AND P0, PT, R8, 0x4, PT ;  /* 0x000000040800780c */ /* 0x000fe40003f06070 */
[----:B------:R-:W-:-:S04]  /*0570*/  LOP3.LUT R6, R2, 0x3, RZ, 0xc0, !PT ;  /* 0x0000000302067812 */ /* 0x000fc800078ec0ff */
[----:B------:R-:W-:-:S07]  /*0580*/  ISETP.NE.AND P1, PT, R6, RZ, PT ;  /* 0x000000ff0600720c */ /* 0x000fce0003f25270 */
[----:B------:R-:W-:Y:S06]  /*0590*/  @!P0 BRA `(.L_x_2687) ;  /* 0x0000000000288947 */ /* 0x000fec0003800000 */
[----:B------:R-:W0:Y:S01]  /*05a0*/  LDC.64 R4, c[0x0][0x380] ;  /* 0x0000e000ff047b82 */ /* 0x000e220000000a00 */
[C---:B------:R-:W-:Y:S01]  /*05b0*/  VIADD R7, R3.reuse, 0x1 ;  /* 0x0000000103077836 */ /* 0x040fe20000000000 */
[C---:B------:R-:W-:Y:S01]  /*05c0*/  IADD3 R9, PT, PT, R3.reuse, 0x2, RZ ;  /* 0x0000000203097810 */ /* 0x040fe20007ffe0ff */
[C---:B------:R-:W-:Y:S02]  /*05d0*/  VIADD R11, R3.reuse, 0x3 ;  /* 0x00000003030b7836 */ /* 0x040fe40000000000 */
[----:B0-----:R-:W-:-:S05]  /*05e0*/  IMAD.WIDE.U32 R4, R3, 0x4, R4 ;  /* 0x0000000403047825 */ /* 0x001fca00078e0004 */
[----:B------:R-:W-:Y:S04]  /*05f0*/  STG.E desc[UR6][R4.64+0x4], R7 ;  /* 0x0000040704007986 */ /* 0x000fe8000c101906 */
[----:B------:R-:W-:Y:S04]  /*0600*/  STG.E desc[UR6][R4.64+0x8], R9 ;  /* 0x0000080904007986 */ /* 0x000fe8000c101906 */
[----:B------:R-:W-:Y:S04]  /*0610*/  STG.E desc[UR6][R4.64+0xc], R11 ;  /* 0x00000c0b04007986 */ /* 0x000fe8000c101906 */
[----:B------:R0:W-:Y:S02]  /*0620*/  STG.E desc[UR6][R4.64], R3 ;  /* 0x0000000304007986 */ /* 0x0001e4000c101906 */
[----:B0-----:R-:W-:-:S07]  /*0630*/  IADD3 R3, PT, PT, R3, 0x4, RZ ;  /* 0x0000000403037810 */ /* 0x001fce0007ffe0ff */
.L_x_2687:
[----:B------:R-:W-:Y:S05]  /*0640*/  @!P1 BRA `(.L_x_2683) ;  /* 0x0000000000289947 */ /* 0x000fea0003800000 */
[----:B------:R-:W0:Y:S01]  /*0650*/  LDC.64 R4, c[0x0][0x380] ;  /* 0x0000e000ff047b82 */ /* 0x000e220000000a00 */
[----:B------:R-:W-:Y:S02]  /*0660*/  IMAD.MOV R6, RZ, RZ, -R6 ;  /* 0x000000ffff067224 */ /* 0x000fe400078e0a06 */
[----:B0-----:R-:W-:-:S07]  /*0670*/  IMAD.WIDE.U32 R4, R3, 0x4, R4 ;  /* 0x0000000403047825 */ /* 0x001fce00078e0004 */
.L_x_2688:
[----:B------:R-:W-:Y:S01]  /*0680*/  IADD3 R6, PT, PT, R6, 0x1, RZ ;  /* 0x0000000106067810 */ /* 0x000fe20007ffe0ff */
[----:B------:R0:W-:Y:S03]  /*0690*/  STG.E desc[UR6][R4.64], R3 ;  /* 0x0000000304007986 */ /* 0x0001e6000c101906 */
[----:B------:R-:W-:Y:S02]  /*06a0*/  ISETP.NE.AND P0, PT, R6, RZ, PT ;  /* 0x000000ff0600720c */ /* 0x000fe40003f05270 */
[----:B0-----:R-:W-:Y:S01]  /*06b0*/  IADD3 R4, P1, PT, R4, 0x4, RZ ;  /* 0x0000000404047810 */ /* 0x001fe20007f3e0ff */
[----:B------:R-:W-:-:S03]  /*06c0*/  VIADD R3, R3, 0x1 ;  /* 0x0000000103037836 */ /* 0x000fc60000000000 */
[----:B------:R-:W-:-:S07]  /*06d0*/  IADD3.X R5, PT, PT, RZ, R5, RZ, P1, !PT ;  /* 0x00000005ff057210 */ /* 0x000fce0000ffe4ff */
[----:B------:R-:W-:Y:S05]  /*06e0*/  @P0 BRA `(.L_x_2688) ;  /* 0xfffffffc00e40947 */ /* 0x000fea000383ffff */
.L_x_2683:
[----:B------:R-:W0:Y:S08]  /*06f0*/  LDC.64 R6, c[0x0][0x398] ;  /* 0x0000e600ff067b82 */ /* 0x000e300000000a00 */
[----:B------:R-:W1:Y:S01]  /*0700*/  LDC.64 R4, c[0x0][0x3a0] ;  /* 0x0000e800ff047b82 */ /* 0x000e620000000a00 */
[----:B0-----:R0:W-:Y:S04]  /*0710*/  STG.E desc[UR6][R6.64], RZ ;  /* 0x000000ff06007986 */ /* 0x0011e8000c101906 */
[----:B-1----:R0:W-:Y:S02]  /*0720*/  STG.E desc[UR6][R4.64], R2 ;  /* 0x0000000204007986 */ /* 0x0021e4000c101906 */
.L_x_2682:
[----:B------:R-:W-:Y:S05]  /*0730*/  BSYNC.RECONVERGENT B0 ;  /* 0x0000000000007941 */ /* 0x000fea0003800200 */
.L_x_2681:
[----:B------:R-:W1:Y:S02]  /*0740*/  LDCU UR4, c[0x0][0x3ac] ;  /* 0x00007580ff0477ac */ /* 0x000e640008000800 */
[----:B-1----:R-:W-:-:S13]  /*0750*/  ISETP.GE.AND P0, PT, R0, UR4, PT ;  /* 0x0000000400007c0c */ /* 0x002fda000bf06270 */
[----:B------:R-:W-:Y:S05]  /*0760*/  @P0 EXIT ;  /* 0x000000000000094d */ /* 0x000fea0003800000 */
[----:B0-----:R-:W0:Y:S08]  /*0770*/  LDC.64 R2, c[0x0][0x388] ;  /* 0x0000e200ff027b82 */ /* 0x001e300000000a00 */
[----:B------:R-:W1:Y:S01]  /*0780*/  LDC.64 R4, c[0x0][0x390] ;  /* 0x0000e400ff047b82 */ /* 0x000e620000000a00 */
[----:B0-----:R-:W-:-:S05]  /*0790*/  IMAD.WIDE R2, R0, 0x4, R2 ;  /* 0x0000000400027825 */ /* 0x001fca00078e0202 */
[----:B------:R-:W-:Y:S01]  /*07a0*/  STG.E desc[UR6][R2.64], RZ ;  /* 0x000000ff02007986 */ /* 0x000fe2000c101906 */
[----:B-1----:R-:W-:-:S05]  /*07b0*/  IMAD.WIDE R4, R0, 0x4, R4 ;  /* 0x0000000400047825 */ /* 0x002fca00078e0204 */
[----:B------:R-:W-:Y:S01]  /*07c0*/  STG.E desc[UR6][R4.64], RZ ;  /* 0x000000ff04007986 */ /* 0x000fe2000c101906 */
[----:B------:R-:W-:Y:S05]  /*07d0*/  EXIT ;  /* 0x000000000000794d */ /* 0x000fea0003800000 */
.L_x_2689:
        /* <DEDUP_REMOVED lines=10> */
.L_x_2885:


//--------------------- .text._Z19setBitOffsetsKernelPiS_S_Pli --------------------------
	.section	.text._Z19setBitOffsetsKernelPiS_S_Pli,"ax",@progbits
	.align	128
        .global         _Z19setBitOffsetsKernelPiS_S_Pli
        .type           _Z19setBitOffsetsKernelPiS_S_Pli,@function
        .size           _Z19setBitOffsetsKernelPiS_S_Pli,(.L_x_2886 - _Z19setBitOffsetsKernelPiS_S_Pli)
        .other          _Z19setBitOffsetsKernelPiS_S_Pli,@"STO_CUDA_ENTRY STV_DEFAULT"
_Z19setBitOffsetsKernelPiS_S_Pli:
.text._Z19setBitOffsetsKernelPiS_S_Pli:
        /* <DEDUP_REMOVED lines=8> */
[----:B------:R-:W-:Y:S01]  /*0080*/  ISETP.GE.AND P0, PT, R12, 0x1, PT ;  /* 0x000000010c00780c */ /* 0x000fe20003f06270 */
[----:B------:R-:W0:Y:S01]  /*0090*/  LDCU.64 UR12, c[0x0][0x358] ;  /* 0x00006b00ff0c77ac */ /* 0x000e220008000a00 */
[----:B------:R-:W-:Y:S01]  /*00a0*/  BSSY.RECONVERGENT B0, `(.L_x_2690) ;  /* 0x000008f000007945 */ /* 0x000fe20003800200 */
[----:B------:R-:W-:-:S10]  /*00b0*/  CS2R R10, SRZ ;  /* 0x00000000000a7805 */ /* 0x000fd4000001ff00 */
[----:B------:R-:W-:Y:S05]  /*00c0*/  @!P0 BRA `(.L_x_2691) ;  /* 0x0000000800308947 */ /* 0x000fea0003800000 */
[C---:B------:R-:W-:Y:S01]  /*00d0*/  ISETP.GE.U32.AND P1, PT, R12.reuse, 0x8, PT ;  /* 0x000000080c00780c */ /* 0x040fe20003f26070 */
[----:B------:R-:W-:Y:S01]  /*00e0*/  BSSY.RECONVERGENT B1, `(.L_x_2692) ;  /* 0x0000048000017945 */ /* 0x000fe20003800200 */
[----:B------:R-:W-:Y:S01]  /*00f0*/  LOP3.LUT R13, R12, 0x7, RZ, 0xc0, !PT ;  /* 0x000000070c0d7812 */ /* 0x000fe200078ec0ff */
[----:B------:R-:W-:Y:S01]  /*0100*/  HFMA2 R14, -RZ, RZ, 0, 0 ;  /* 0x00000000ff0e7431 */ /* 0x000fe200000001ff */
[----:B------:R-:W-:Y:S02]  /*0110*/  CS2R R10, SRZ ;  /* 0x00000000000a7805 */ /* 0x000fe4000001ff00 */
[----:B------:R-:W-:-:S07]  /*0120*/  ISETP.NE.AND P0, PT, R13, RZ, PT ;  /* 0x000000ff0d00720c */ /* 0x000fce0003f05270 */
[----:B------:R-:W-:Y:S06]  /*0130*/  @!P1 BRA `(.L_x_2693) ;  /* 0x0000000400089947 */ /* 0x000fec0003800000 */
[----:B------:R-:W1:Y:S01]  /*0140*/  LDCU.128 UR4, c[0x0][0x380] ;  /* 0x00007000ff0477ac */ /* 0x000e620008000c00 */
[----:B------:R-:W-:Y:S02]  /*0150*/  LOP3.LUT R14, R12, 0x7ffffff8, RZ, 0xc0, !PT ;  /* 0x7ffffff80c0e7812 */ /* 0x000fe400078ec0ff */
[----:B------:R-:W-:Y:S01]  /*0160*/  CS2R R10, SRZ ;  /* 0x00000000000a7805 */ /* 0x000fe2000001ff00 */
[----:B------:R-:W2:Y:S02]  /*0170*/  LDCU.64 UR10, c[0x0][0x390] ;  /* 0x00007200ff0a77ac */ /* 0x000ea40008000a00 */
[----:B------:R-:W-:Y:S01]  /*0180*/  IMAD.MOV R2, RZ, RZ, -R14 ;  /* 0x000000ffff027224 */ /* 0x000fe200078e0a0e */
[----:B-1----:R-:W-:Y:S02]  /*0190*/  UIADD3 UR8, UP0, UPT, UR6, 0x10, URZ ;  /* 0x0000001006087890 */ /* 0x002fe4000ff1e0ff */
[----:B------:R-:W-:Y:S02]  /*01a0*/  UIADD3 UR6, UP1, UPT, UR4, 0x10, URZ ;  /* 0x0000001004067890 */ /* 0x000fe4000ff3e0ff */
[----:B--2---:R-:W-:-:S02]  /*01b0*/  UIADD3 UR4, UP2, UPT, UR10, 0x10, URZ ;  /* 0x000000100a047890 */ /* 0x004fc4000ff5e0ff */
[----:B------:R-:W-:Y:S01]  /*01c0*/  UIADD3.X UR9, UPT, UPT, URZ, UR7, URZ, UP0, !UPT ;  /* 0x00000007ff097290 */ /* 0x000fe200087fe4ff */
[----:B------:R-:W-:Y:S01]  /*01d0*/  MOV R4, UR8 ;  /* 0x0000000800047c02 */ /* 0x000fe20008000f00 */
[----:B------:R-:W-:Y:S01]  /*01e0*/  UIADD3.X UR7, UPT, UPT, URZ, UR5, URZ, UP1, !UPT ;  /* 0x00000005ff077290 */ /* 0x000fe20008ffe4ff */
[----:B------:R-:W-:Y:S01]  /*01f0*/  IMAD.U32 R6, RZ, RZ, UR6 ;  /* 0x00000006ff067e24 */ /* 0x000fe2000f8e00ff */
[----:B------:R-:W-:Y:S01]  /*0200*/  UIADD3.X UR5, UPT, UPT, URZ, UR11, URZ, UP2, !UPT ;  /* 0x0000000bff057290 */ /* 0x000fe200097fe4ff */
[----:B------:R-:W-:Y:S01]  /*0210*/  MOV R8, UR4 ;  /* 0x0000000400087c02 */ /* 0x000fe20008000f00 */
[----:B------:R-:W-:Y:S02]  /*0220*/  IMAD.U32 R5, RZ, RZ, UR9 ;  /* 0x00000009ff057e24 */ /* 0x000fe4000f8e00ff */
[----:B------:R-:W-:Y:S02]  /*0230*/  MOV R7, UR7 ;  /* 0x0000000700077c02 */ /* 0x000fe40008000f00 */
[----:B------:R-:W-:-:S07]  /*0240*/  IMAD.U32 R9, RZ, RZ, UR5 ;  /* 0x00000005ff097e24 */ /* 0x000fce000f8e00ff */
.L_x_2694:
[----:B0-----:R-:W2:Y:S04]  /*0250*/  LDG.E R17, desc[UR12][R4.64+-0x10] ;  /* 0xfffff00c04117981 */ /* 0x001ea8000c1e1900 */
[----:B------:R-:W2:Y:S04]  /*0260*/  LDG.E R18, desc[UR12][R6.64+-0x10] ;  /* 0xfffff00c06127981 */ /* 0x000ea8000c1e1900 */
[----:B------:R-:W3:Y:S04]  /*0270*/  LDG.E R20, desc[UR12][R8.64+-0x10] ;  /* 0xfffff00c08147981 */ /* 0x000ee8000c1e1900 */
[----:B------:R-:W4:Y:S04]  /*0280*/  LDG.E R21, desc[UR12][R4.64+-0xc] ;  /* 0xfffff40c04157981 */ /* 0x000f28000c1e1900 */
[----:B------:R-:W4:Y:S04]  /*0290*/  LDG.E R24, desc[UR12][R6.64+-0xc] ;  /* 0xfffff40c06187981 */ /* 0x000f28000c1e1900 */
[----:B------:R-:W5:Y:S04]  /*02a0*/  LDG.E R25, desc[UR12][R8.64+-0xc] ;  /* 0xfffff40c08197981 */ /* 0x000f68000c1e1900 */
[----:B------:R-:W5:Y:S04]  /*02b0*/  LDG.E R15, desc[UR12][R4.64+-0x8] ;  /* 0xfffff80c040f7981 */ /* 0x000f68000c1e1900 */
[----:B------:R-:W5:Y:S04]  /*02c0*/  LDG.E R16, desc[UR12][R6.64+-0x8] ;  /* 0xfffff80c06107981 */ /* 0x000f68000c1e1900 */
[----:B------:R-:W5:Y:S04]  /*02d0*/  LDG.E R23, desc[UR12][R8.64+-0x8] ;  /* 0xfffff80c08177981 */ /* 0x000f68000c1e1900 */
[----:B------:R-:W5:Y:S04]  /*02e0*/  LDG.E R0, desc[UR12][R4.64+-0x4] ;  /* 0xfffffc0c04007981 */ /* 0x000f68000c1e1900 */
[----:B------:R-:W5:Y:S04]  /*02f0*/  LDG.E R3, desc[UR12][R6.64+-0x4] ;  /* 0xfffffc0c06037981 */ /* 0x000f68000c1e1900 */
[----:B------:R-:W5:Y:S04]  /*0300*/  LDG.E R27, desc[UR12][R8.64+-0x4] ;  /* 0xfffffc0c081b7981 */ /* 0x000f68000c1e1900 */
[----:B------:R-:W5:Y:S04]  /*0310*/  LDG.E R19, desc[UR12][R4.64] ;  /* 0x0000000c04137981 */ /* 0x000f68000c1e1900 */
[----:B------:R-:W5:Y:S01]  /*0320*/  LDG.E R22, desc[UR12][R6.64] ;  /* 0x0000000c06167981 */ /* 0x000f62000c1e1900 */
[----:B--2---:R-:W-:-:S03]  /*0330*/  IADD3 R17, PT, PT, R17, -R18, RZ ;  /* 0x8000001211117210 */ /* 0x004fc60007ffe0ff */
[----:B------:R-:W2:Y:S02]  /*0340*/  LDG.E R18, desc[UR12][R8.64+0x4] ;  /* 0x0000040c08127981 */ /* 0x000ea4000c1e1900 */
[----:B---3--:R-:W-:Y:S02]  /*0350*/  IMAD.WIDE R10, R17, R20, R10 ;  /* 0x00000014110a7225 */ /* 0x008fe400078e020a */
[----:B------:R-:W3:Y:S04]  /*0360*/  LDG.E R20, desc[UR12][R4.64+0x4] ;  /* 0x0000040c04147981 */ /* 0x000ee8000c1e1900 */
[----:B------:R-:W3:Y:S01]  /*0370*/  LDG.E R17, desc[UR12][R6.64+0x4] ;  /* 0x0000040c06117981 */ /* 0x000ee2000c1e1900 */
[----:B----4-:R-:W-:-:S03]  /*0380*/  IMAD.IADD R24, R21, 0x1, -R24 ;  /* 0x0000000115187824 */ /* 0x010fc600078e0a18 */
[----:B------:R-:W4:Y:S01]  /*0390*/  LDG.E R21, desc[UR12][R8.64] ;  /* 0x0000000c08157981 */ /* 0x000f22000c1e1900 */
[----:B-----5:R-:W-:-:S03]  /*03a0*/  IMAD.WIDE R10, R24, R25, R10 ;  /* 0x00000019180a7225 */ /* 0x020fc600078e020a */
[----:B------:R-:W5:Y:S01]  /*03b0*/  LDG.E R25, desc[UR12][R6.64+0xc] ;  /* 0x00000c0c06197981 */ /* 0x000f62000c1e1900 */
[----:B------:R-:W-:-:S03]  /*03c0*/  IADD3 R24, PT, PT, R15, -R16, RZ ;  /* 0x800000100f187210 */ /* 0x000fc60007ffe0ff */
[----:B------:R-:W5:Y:S04]  /*03d0*/  LDG.E R16, desc[UR12][R4.64+0x8] ;  /* 0x0000080c04107981 */ /* 0x000f68000c1e1900 */
[----:B------:R-:W5:Y:S01]  /*03e0*/  LDG.E R15, desc[UR12][R6.64+0x8] ;  /* 0x0000080c060f7981 */ /* 0x000f62000c1e1900 */
[----:B------:R-:W-:-:S03]  /*03f0*/  IMAD.WIDE R10, R24, R23, R10 ;  /* 0x00000017180a7225 */ /* 0x000fc600078e020a */
[----:B------:R-:W5:Y:S04]  /*0400*/  LDG.E R23, desc[UR12][R8.64+0x8] ;  /* 0x0000080c08177981 */ /* 0x000f68000c1e1900 */
[----:B------:R0:W5:Y:S01]  /*0410*/  LDG.E R24, desc[UR12][R4.64+0xc] ;  /* 0x00000c0c04187981 */ /* 0x000162000c1e1900 */
[----:B------:R-:W-:-:S03]  /*0420*/  IMAD.IADD R3, R0, 0x1, -R3 ;  /* 0x0000000100037824 */ /* 0x000fc600078e0a03 */
[----:B------:R1:W5:Y:S01]  /*0430*/  LDG.E R0, desc[UR12][R8.64+0xc] ;  /* 0x00000c0c08007981 */ /* 0x000362000c1e1900 */
[----:B------:R-:W-:Y:S01]  /*0440*/  IMAD.WIDE R10, R3, R27, R10 ;  /* 0x0000001b030a7225 */ /* 0x000fe200078e020a */
[----:B------:R-:W-:Y:S02]  /*0450*/  IADD3 R2, PT, PT, R2, 0x8, RZ ;  /* 0x0000000802027810 */ /* 0x000fe40007ffe0ff */
[----:B------:R-:W-:Y:S02]  /*0460*/  IADD3 R19, PT, PT, R19, -R22, RZ ;  /* 0x8000001613137210 */ /* 0x000fe40007ffe0ff */
[----:B------:R-:W-:Y:S02]  /*0470*/  ISETP.NE.AND P1, PT, R2, RZ, PT ;  /* 0x000000ff0200720c */ /* 0x000fe40003f25270 */
[----:B0-----:R-:W-:Y:S02]  /*0480*/  IADD3 R4, P2, PT, R4, 0x20, RZ ;  /* 0x0000002004047810 */ /* 0x001fe40007f5e0ff */
[----:B------:R-:W-:-:S02]  /*0490*/  IADD3 R6, P3, PT, R6, 0x20, RZ ;  /* 0x0000002006067810 */ /* 0x000fc40007f7e0ff */
[----:B-1----:R-:W-:Y:S01]  /*04a0*/  IADD3 R8, P4, PT, R8, 0x20, RZ ;  /* 0x0000002008087810 */ /* 0x002fe20007f9e0ff */
[----:B------:R-:W-:Y:S01]  /*04b0*/  IMAD.X R5, RZ, RZ, R5, P2 ;  /* 0x000000ffff057224 */ /* 0x000fe200010e0605 */
[----:B------:R-:W-:Y:S02]  /*04c0*/  IADD3.X R7, PT, PT, RZ, R7, RZ, P3, !PT ;  /* 0x00000007ff077210 */ /* 0x000fe40001ffe4ff */
[----:B------:R-:W-:Y:S02]  /*04d0*/  IADD3.X R9, PT, PT, RZ, R9, RZ, P4, !PT ;  /* 0x00000009ff097210 */ /* 0x000fe400027fe4ff */
[----:B---3--:R-:W-:Y:S01]  /*04e0*/  IADD3 R17, PT, PT, R20, -R17, RZ ;  /* 0x8000001114117210 */ /* 0x008fe20007ffe0ff */
[----:B----4-:R-:W-:-:S04]  /*04f0*/  IMAD.WIDE R10, R19, R21, R10 ;  /* 0x00000015130a7225 */ /* 0x010fc800078e020a */
[----:B--2---:R-:W-:-:S04]  /*0500*/  IMAD.WIDE R10, R17, R18, R10 ;  /* 0x00000012110a7225 */ /* 0x004fc800078e020a */
[----:B-----5:R-:W-:-:S04]  /*0510*/  IMAD.IADD R15, R16, 0x1, -R15 ;  /* 0x00000001100f7824 */ /* 0x020fc800078e0a0f */
[----:B------:R-:W-:Y:S01]  /*0520*/  IMAD.WIDE R10, R15, R23, R10 ;  /* 0x000000170f0a7225 */ /* 0x000fe200078e020a */
[----:B------:R-:W-:-:S05]  /*0530*/  IADD3 R25, PT, PT, R24, -R25, RZ ;  /* 0x8000001918197210 */ /* 0x000fca0007ffe0ff */
[----:B------:R-:W-:Y:S01]  /*0540*/  IMAD.WIDE R10, R25, R0, R10 ;  /* 0x00000000190a7225 */ /* 0x000fe200078e020a */
[----:B------:R-:W-:Y:S06]  /*0550*/  @P1 BRA `(.L_x_2694) ;  /* 0xfffffffc003c1947 */ /* 0x000fec000383ffff */
.L_x_2693:
[----:B0-----:R-:W-:Y:S05]  /*0560*/  BSYNC.RECONVERGENT B1 ;  /* 0x0000000000017941 */ /* 0x001fea0003800200 */
.L_x_2692:
[----:B------:R-:W-:Y:S05]  /*0570*/  @!P0 BRA `(.L_x_2691) ;  /* 0x0000000400048947 */ /* 0x000fea0003800000 */
[----:B------:R-:W-:Y:S01]  /*0580*/  ISETP.GE.U32.AND P0, PT, R13, 0x4, PT ;  /* 0x000000040d00780c */ /* 0x000fe20003f06070 */
[----:B------:R-:W-:Y:S01]  /*0590*/  BSSY.RECONVERGENT B1, `(.L_x_2695) ;  /* 0x000001f000017945 */ /* 0x000fe20003800200 */
[----:B------:R-:W-:-:S04]  /*05a0*/  LOP3.LUT R15, R12, 0x3, RZ, 0xc0, !PT ;  /* 0x000000030c0f7812 */ /* 0x000fc800078ec0ff */
[----:B------:R-:W-:-:S07]  /*05b0*/  ISETP.NE.AND P1, PT, R15, RZ, PT ;  /* 0x000000ff0f00720c */ /* 0x000fce0003f25270 */
[----:B------:R-:W-:Y:S06]  /*05c0*/  @!P0 BRA `(.L_x_2696) ;  /* 0x00000000006c8947 */ /* 0x000fec0003800000 */
[----:B------:R-:W0:Y:S08]  /*05d0*/  LDC.64 R2, c[0x0][0x388] ;  /* 0x0000e200ff027b82 */ /* 0x000e300000000a00 */
[----:B------:R-:W1:Y:S08]  /*05e0*/  LDC.64 R4, c[0x0][0x380] ;  /* 0x0000e000ff047b82 */ /* 0x000e700000000a00 */
[----:B------:R-:W2:Y:S01]  /*05f0*/  LDC.64 R6, c[0x0][0x390] ;  /* 0x0000e400ff067b82 */ /* 0x000ea20000000a00 */
[----:B0-----:R-:W-:-:S05]  /*0600*/  IMAD.WIDE.U32 R2, R14, 0x4, R2 ;  /* 0x000000040e027825 */ /* 0x001fca00078e0002 */
[----:B------:R-:W3:Y:S01]  /*0610*/  LDG.E R8, desc[UR12][R2.64] ;  /* 0x0000000c02087981 */ /* 0x000ee2000c1e1900 */
[----:B-1----:R-:W-:-:S03]  /*0620*/  IMAD.WIDE.U32 R4, R14, 0x4, R4 ;  /* 0x000000040e047825 */ /* 0x002fc600078e0004 */
[----:B------:R-:W4:Y:S04]  /*0630*/  LDG.E R16, desc[UR12][R2.64+0x4] ;  /* 0x0000040c02107981 */ /* 0x000f28000c1e1900 */
[----:B------:R-:W3:Y:S01]  /*0640*/  LDG.E R9, desc[UR12][R4.64] ;  /* 0x0000000c04097981 */ /* 0x000ee2000c1e1900 */
[----:B--2---:R-:W-:-:S03]  /*0650*/  IMAD.WIDE.U32 R6, R14, 0x4, R6 ;  /* 0x000000040e067825 */ /* 0x004fc600078e0006 */
[----:B------:R-:W4:Y:S04]  /*0660*/  LDG.E R17, desc[UR12][R4.64+0x4] ;  /* 0x0000040c04117981 */ /* 0x000f28000c1e1900 */
[----:B------:R-:W2:Y:S04]  /*0670*/  LDG.E R13, desc[UR12][R6.64] ;  /* 0x0000000c060d7981 */ /* 0x000ea8000c1e1900 */
[----:B------:R-:W5:Y:S04]  /*0680*/  LDG.E R18, desc[UR12][R6.64+0x4] ;  /* 0x0000040c06127981 */ /* 0x000f68000c1e1900 */
[----:B------:R-:W5:Y:S04]  /*0690*/  LDG.E R19, desc[UR12][R2.64+0x8] ;  /* 0x0000080c02137981 */ /* 0x000f68000c1e1900 */
[----:B------:R-:W5:Y:S04]  /*06a0*/  LDG.E R20, desc[UR12][R4.64+0x8] ;  /* 0x0000080c04147981 */ /* 0x000f68000c1e1900 */
[----:B------:R-:W5:Y:S04]  /*06b0*/  LDG.E R21, desc[UR12][R6.64+0x8] ;  /* 0x0000080c06157981 */ /* 0x000f68000c1e1900 */
[----:B------:R-:W5:Y:S04]  /*06c0*/  LDG.E R0, desc[UR12][R2.64+0xc] ;  /* 0x00000c0c02007981 */ /* 0x000f68000c1e1900 */
[----:B------:R-:W5:Y:S04]  /*06d0*/  LDG.E R23, desc[UR12][R4.64+0xc] ;  /* 0x00000c0c04177981 */ /* 0x000f68000c1e1900 */
[----:B------:R-:W5:Y:S01]  /*06e0*/  LDG.E R22, desc[UR12][R6.64+0xc] ;  /* 0x00000c0c06167981 */ /* 0x000f62000c1e1900 */
[----:B------:R-:W-:Y:S01]  /*06f0*/  IADD3 R14, PT, PT, R14, 0x4, RZ ;  /* 0x000000040e0e7810 */ /* 0x000fe20007ffe0ff */
[----:B---3--:R-:W-:Y:S01]  /*0700*/  IMAD.IADD R9, R8, 0x1, -R9 ;  /* 0x0000000108097824 */ /* 0x008fe200078e0a09 */
[----:B----4-:R-:W-:-:S03]  /*0710*/  IADD3 R17, PT, PT, R16, -R17, RZ ;  /* 0x8000001110117210 */ /* 0x010fc60007ffe0ff */
[----:B--2---:R-:W-:-:S04]  /*0720*/  IMAD.WIDE R10, R9, R13, R10 ;  /* 0x0000000d090a7225 */ /* 0x004fc800078e020a */
[----:B-----5:R-:W-:Y:S01]  /*0730*/  IMAD.WIDE R10, R17, R18, R10 ;  /* 0x00000012110a7225 */ /* 0x020fe200078e020a */
[----:B------:R-:W-:-:S05]  /*0740*/  IADD3 R19, PT, PT, R19, -R20, RZ ;  /* 0x8000001413137210 */ /* 0x000fca0007ffe0ff */
[----:B------:R-:W-:-:S04]  /*0750*/  IMAD.WIDE R10, R19, R21, R10 ;  /* 0x00000015130a7225 */ /* 0x000fc800078e020a */
[----:B------:R-:W-:-:S04]  /*0760*/  IMAD.IADD R23, R0, 0x1, -R23 ;  /* 0x0000000100177824 */ /* 0x000fc800078e0a17 */
[----:B------:R-:W-:-:S07]  /*0770*/  IMAD.WIDE R10, R23, R22, R10 ;  /* 0x00000016170a7225 */ /* 0x000fce00078e020a */
.L_x_2696:
[----:B------:R-:W-:Y:S05]  /*0780*/  BSYNC.RECONVERGENT B1 ;  /* 0x0000000000017941 */ /* 0x000fea0003800200 */
.L_x_2695:
[----:B------:R-:W-:Y:S05]  /*0790*/  @!P1 BRA `(.L_x_2691) ;  /* 0x00000000007c9947 */ /* 0x000fea0003800000 */
[----:B------:R-:W-:Y:S01]  /*07a0*/  ISETP.NE.AND P0, PT, R15, 0x1, PT ;  /* 0x000000010f00780c */ /* 0x000fe20003f05270 */
[----:B------:R-:W0:Y:S01]  /*07b0*/  LDC.64 R8, c[0x0][0x388] ;  /* 0x0000e200ff087b82 */ /* 0x000e220000000a00 */
[----:B------:R-:W-:-:S04]  /*07c0*/  LOP3.LUT R0, R12, 0x1, RZ, 0xc0, !PT ;  /* 0x000000010c007812 */ /* 0x000fc800078ec0ff */
[----:B------:R-:W-:-:S03]  /*07d0*/  ISETP.NE.U32.AND P1, PT, R0, 0x1, PT ;  /* 0x000000010000780c */ /* 0x000fc60003f25070 */
[----:B------:R-:W1:Y:S08]  /*07e0*/  LDC.64 R16, c[0x0][0x380] ;  /* 0x0000e000ff107b82 */ /* 0x000e700000000a00 */
[----:B------:R-:W2:Y:S08]  /*07f0*/  @P0 LDC.64 R22, c[0x0][0x390] ;  /* 0x0000e400ff160b82 */ /* 0x000eb00000000a00 */
[----:B------:R-:W3:Y:S01]  /*0800*/  LDC.64 R6, c[0x0][0x388] ;  /* 0x0000e200ff067b82 */ /* 0x000ee20000000a00 */
[----:B0-----:R-:W-:-:S05]  /*0810*/  @P0 IMAD.WIDE.U32 R18, R14, 0x4, R8 ;  /* 0x000000040e120825 */ /* 0x001fca00078e0008 */
[----:B------:R-:W4:Y:S02]  /*0820*/  @P0 LDG.E R13, desc[UR12][R18.64] ;  /* 0x0000000c120d0981 */ /* 0x000f24000c1e1900 */
[----:B------:R-:W0:Y:S01]  /*0830*/  LDC.64 R4, c[0x0][0x380] ;  /* 0x0000e000ff047b82 */ /* 0x000e220000000a00 */
[C---:B-1----:R-:W-:Y:S01]  /*0840*/  @P0 IMAD.WIDE.U32 R20, R14.reuse, 0x4, R16 ;  /* 0x000000040e140825 */ /* 0x042fe200078e0010 */
[----:B------:R-:W5:Y:S04]  /*0850*/  @P0 LDG.E R15, desc[UR12][R18.64+0x4] ;  /* 0x0000040c120f0981 */ /* 0x000f68000c1e1900 */
[----:B------:R-:W4:Y:S02]  /*0860*/  @P0 LDG.E R0, desc[UR12][R20.64] ;  /* 0x0000000c14000981 */ /* 0x000f24000c1e1900 */
[----:B------:R-:W1:Y:S01]  /*0870*/  @!P1 LDC.64 R2, c[0x0][0x390] ;  /* 0x0000e400ff029b82 */ /* 0x000e620000000a00 */
[C---:B--2---:R-:W-:Y:S01]  /*0880*/  @P0 IMAD.WIDE.U32 R8, R14.reuse, 0x4, R22 ;  /* 0x000000040e080825 */ /* 0x044fe200078e0016 */
[----:B------:R-:W-:Y:S01]  /*0890*/  @P0 IADD3 R14, PT, PT, R14, 0x2, RZ ;  /* 0x000000020e0e0810 */ /* 0x000fe20007ffe0ff */
[----:B------:R-:W5:Y:S04]  /*08a0*/  @P0 LDG.E R16, desc[UR12][R20.64+0x4] ;  /* 0x0000040c14100981 */ /* 0x000f68000c1e1900 */
[----:B------:R-:W2:Y:S01]  /*08b0*/  @P0 LDG.E R17, desc[UR12][R8.64] ;  /* 0x0000000c08110981 */ /* 0x000ea2000c1e1900 */
[----:B---3--:R-:W-:-:S03]  /*08c0*/  @!P1 IMAD.WIDE.U32 R6, R14, 0x4, R6 ;  /* 0x000000040e069825 */ /* 0x008fc600078e0006 */
[----:B------:R-:W3:Y:S04]  /*08d0*/  @P0 LDG.E R22, desc[UR12][R8.64+0x4] ;  /* 0x0000040c08160981 */ /* 0x000ee8000c1e1900 */
[----:B------:R-:W3:Y:S01]  /*08e0*/  @!P1 LDG.E R6, desc[UR12][R6.64] ;  /* 0x0000000c06069981 */ /* 0x000ee2000c1e1900 */
[----:B0-----:R-:W-:-:S06]  /*08f0*/  @!P1 IMAD.WIDE.U32 R4, R14, 0x4, R4 ;  /* 0x000000040e049825 */ /* 0x001fcc00078e0004 */
[----:B------:R-:W3:Y:S01]  /*0900*/  @!P1 LDG.E R5, desc[UR12][R4.64] ;  /* 0x0000000c04059981 */ /* 0x000ee2000c1e1900 */
[----:B-1----:R-:W-:-:S06]  /*0910*/  @!P1 IMAD.WIDE.U32 R2, R14, 0x4, R2 ;  /* 0x000000040e029825 */ /* 0x002fcc00078e0002 */
[----:B------:R-:W3:Y:S01]  /*0920*/  @!P1 LDG.E R2, desc[UR12][R2.64] ;  /* 0x0000000c02029981 */ /* 0x000ee2000c1e1900 */
[----:B----4-:R-:W-:Y:S01]  /*0930*/  @P0 IMAD.IADD R13, R13, 0x1, -R0 ;  /* 0x000000010d0d0824 */ /* 0x010fe200078e0a00 */
[----:B-----5:R-:W-:-:S03]  /*0940*/  @P0 IADD3 R15, PT, PT, R15, -R16, RZ ;  /* 0x800000100f0f0210 */ /* 0x020fc60007ffe0ff */
[----:B--2---:R-:W-:-:S04]  /*0950*/  @P0 IMAD.WIDE R18, R13, R17, R10 ;  /* 0x000000110d120225 */ /* 0x004fc800078e020a */
[----:B---3--:R-:W-:Y:S01]  /*0960*/  @P0 IMAD.WIDE R10, R15, R22, R18 ;  /* 0x000000160f0a0225 */ /* 0x008fe200078e0212 */
[----:B------:R-:W-:-:S05]  /*0970*/  @!P1 IADD3 R13, PT, PT, R6, -R5, RZ ;  /* 0x80000005060d9210 */ /* 0x000fca0007ffe0ff */
[----:B------:R-:W-:-:S07]  /*0980*/  @!P1 IMAD.WIDE R10, R13, R2, R10 ;  /* 0x000000020d0a9225 */ /* 0x000fce00078e020a */
.L_x_2691:
[----:B0-----:R-:W-:Y:S05]  /*0990*/  BSYNC.RECONVERGENT B0 ;  /* 0x0000000000007941 */ /* 0x001fea0003800200 */
.L_x_2690:
[----:B------:R-:W0:Y:S02]  /*09a0*/  LDC.64 R2, c[0x0][0x398] ;  /* 0x0000e600ff027b82 */ /* 0x000e240000000a00 */
[----:B0-----:R-:W-:-:S05]  /*09b0*/  IMAD.WIDE R12, R12, 0x8, R2 ;  /* 0x000000080c0c7825 */ /* 0x001fca00078e0202 */
[----:B------:R-:W-:Y:S01]  /*09c0*/  STG.E.64 desc[UR12][R12.64], R10 ;  /* 0x0000000a0c007986 */ /* 0x000fe2000c101b0c */
[----:B------:R-:W-:Y:S05]  /*09d0*/  EXIT ;  /* 0x000000000000794d */ /* 0x000fea0003800000 */
.L_x_2697:
        /* <DEDUP_REMOVED lines=10> */
.L_x_2886:


//--------------------- .text._Z25packToBlobKernelOptimizedPK16SerializedHeaderPKiS3_S3_PKdS3_PKlPKxPKjimPh --------------------------
	.section	.text._Z25packToBlobKernelOptimizedPK16SerializedHeaderPKiS3_S3_PKdS3_PKlPKxPKjimPh,"ax",@progbits
	.align	128
        .global         _Z25packToBlobKernelOptimizedPK16SerializedHeaderPKiS3_S3_PKdS3_PKlPKxPKjimPh
        .type           _Z25packToBlobKernelOptimizedPK16SerializedHeaderPKiS3_S3_PKdS3_PKlPKxPKjimPh,@function
        .size           _Z25packToBlobKernelOptimizedPK16SerializedHeaderPKiS3_S3_PKdS3_PKlPKxPKjimPh,(.L_x_2788 - _Z25packToBlobKernelOptimizedPK16SerializedHeaderPKiS3_S3_PKdS3_PKlPKxPKjimPh)
        .other          _Z25packToBlobKernelOptimizedPK16SerializedHeaderPKiS3_S3_PKdS3_PKlPKxPKjimPh,@"STO_CUDA_ENTRY STV_DEFAULT"
_Z25packToBlobKernelOptimizedPK16SerializedHeaderPKiS3_S3_PKdS3_PKlPKxPKjimPh:
.text._Z25packToBlobKernelOptimizedPK16SerializedHeaderPKiS3_S3_PKdS3_PKlPKxPKjimPh:
[----:B------:R-:W-:Y:S01]  /*0000*/  LDC R1, c[0x0][0x37c] ;  /* 0x0000df00ff017b82 */ /* 0x000fe20000000800 */
[----:B------:R-:W0:Y:S07]  /*0010*/  S2R R2, SR_CTAID.X ;  /* 0x0000000000027919 */ /* 0x000e2e0000002500 */
[----:B------:R-:W1:Y:S01]  /*0020*/  LDC R3, c[0x0][0x360] ;  /* 0x0000d800ff037b82 */ /* 0x000e620000000800 */
[----:B------:R-:W2:Y:S01]  /*0030*/  LDCU.64 UR6, c[0x0][0x358] ;  /* 0x00006b00ff0677ac */ /* 0x000ea20008000a00 */
[----:B------:R-:W3:Y:S06]  /*0040*/  S2R R0, SR_TID.X ;  /* 0x0000000000007919 */ /* 0x000eec0000002100 */
[----:B------:R-:W4:Y:S08]  /*0050*/  LDC R7, c[0x0][0x388] ;  /* 0x0000e200ff077b82 */ /* 0x000f300000000800 */
[----:B------:R-:W1:Y:S01]  /*0060*/  LDC R6, c[0x0][0x38c] ;  /* 0x0000e300ff067b82 */ /* 0x000e620000000800 */
[----:B0-----:R-:W-:-:S13]  /*0070*/  ISETP.NE.AND P0, PT, R2, RZ, PT ;  /* 0x000000ff0200720c */ /* 0x001fda0003f05270 */
[----:B--23--:R-:W-:Y:S05]  /*0080*/  @P0 BRA `(.L_x_2698) ;  /* 0x0000000400640947 */ /* 0x00cfea0003800000 */
[----:B------:R-:W-:-:S13]  /*0090*/  ISETP.GT.U32.AND P0, PT, R0, 0x77, PT ;  /* 0x000000770000780c */ /* 0x000fda0003f04070 */
[----:B------:R-:W-:Y:S05]  /*00a0*/  @P0 EXIT ;  /* 0x000000000000094d */ /* 0x000fea0003800000 */
[----:B-1----:R-:W0:Y:S01]  /*00b0*/  I2F.U32.RP R8, R3 ;  /* 0x0000000300087306 */ /* 0x002e220000209000 */
[----:B------:R-:W-:Y:S01]  /*00c0*/  IMAD.IADD R2, R0, 0x1, R3 ;  /* 0x0000000100027824 */ /* 0x000fe200078e0203 */
[----:B------:R-:W-:Y:S01]  /*00d0*/  ISETP.NE.U32.AND P2, PT, R3, RZ, PT ;  /* 0x000000ff0300720c */ /* 0x000fe20003f45070 */
[----:B------:R-:W1:Y:S01]  /*00e0*/  LDCU.64 UR8, c[0x0][0x3d8] ;  /* 0x00007b00ff0877ac */ /* 0x000e620008000a00 */
[----:B------:R-:W-:Y:S02]  /*00f0*/  BSSY.RECONVERGENT B0, `(.L_x_2699) ;  /* 0x000002b000007945 */ /* 0x000fe40003800200 */
[C---:B------:R-:W-:Y:S01]  /*0100*/  ISETP.GE.U32.AND P0, PT, R2.reuse, 0x78, PT ;  /* 0x000000780200780c */ /* 0x040fe20003f06070 */
[----:B------:R-:W2:Y:S01]  /*0110*/  LDCU.64 UR4, c[0x0][0x380] ;  /* 0x00007000ff0477ac */ /* 0x000ea20008000a00 */
[----:B----4-:R-:W-:Y:S01]  /*0120*/  VIMNMX.U32 R7, PT, PT, R2, 0x78, !PT ;  /* 0x0000007802077848 */ /* 0x010fe20007fe0000 */
[----:B0-----:R-:W0:Y:S02]  /*0130*/  MUFU.RCP R8, R8 ;  /* 0x0000000800087308 */ /* 0x001e240000001000 */
[----:B0-----:R-:W-:-:S06]  /*0140*/  VIADD R4, R8, 0xffffffe ;  /* 0x0ffffffe08047836 */ /* 0x001fcc0000000000 */
[----:B------:R0:W3:Y:S02]  /*0150*/  F2I.FTZ.U32.TRUNC.NTZ R5, R4 ;  /* 0x0000000400057305 */ /* 0x0000e4000021f000 */
[----:B0-----:R-:W-:Y:S02]  /*0160*/  IMAD.MOV.U32 R4, RZ, RZ, RZ ;  /* 0x000000ffff047224 */ /* 0x001fe400078e00ff */
[----:B---3--:R-:W-:-:S04]  /*0170*/  IMAD.MOV R6, RZ, RZ, -R5 ;  /* 0x000000ffff067224 */ /* 0x008fc800078e0a05 */
[----:B------:R-:W-:Y:S01]  /*0180*/  IMAD R9, R6, R3, RZ ;  /* 0x0000000306097224 */ /* 0x000fe200078e02ff */
[----:B------:R-:W-:-:S03]  /*0190*/  SEL R6, RZ, 0x1, P0 ;  /* 0x00000001ff067807 */ /* 0x000fc60000000000 */
[----:B------:R-:W-:Y:S01]  /*01a0*/  IMAD.HI.U32 R5, R5, R9, R4 ;  /* 0x0000000905057227 */ /* 0x000fe200078e0004 */
[----:B------:R-:W-:-:S05]  /*01b0*/  IADD3 R2, PT, PT, R7, -R2, -R6 ;  /* 0x8000000207027210 */ /* 0x000fca0007ffe806 */
[----:B------:R-:W-:-:S04]  /*01c0*/  IMAD.HI.U32 R5, R5, R2, RZ ;  /* 0x0000000205057227 */ /* 0x000fc800078e00ff */
[----:B------:R-:W-:-:S04]  /*01d0*/  IMAD.MOV R4, RZ, RZ, -R5 ;  /* 0x000000ffff047224 */ /* 0x000fc800078e0a05 */
[----:B------:R-:W-:-:S05]  /*01e0*/  IMAD R2, R3, R4, R2 ;  /* 0x0000000403027224 */ /* 0x000fca00078e0202 */
[----:B------:R-:W-:-:S13]  /*01f0*/  ISETP.GE.U32.AND P0, PT, R2, R3, PT ;  /* 0x000000030200720c */ /* 0x000fda0003f06070 */
[----:B------:R-:W-:Y:S02]  /*0200*/  @P0 IMAD.IADD R2, R2, 0x1, -R3 ;  /* 0x0000000102020824 */ /* 0x000fe400078e0a03 */
[----:B------:R-:W-:-:S03]  /*0210*/  @P0 VIADD R5, R5, 0x1 ;  /* 0x0000000105050836 */ /* 0x000fc60000000000 */
[----:B------:R-:W-:-:S13]  /*0220*/  ISETP.GE.U32.AND P1, PT, R2, R3, PT ;  /* 0x000000030200720c */ /* 0x000fda0003f26070 */
[----:B------:R-:W-:Y:S01]  /*0230*/  @P1 VIADD R5, R5, 0x1 ;  /* 0x0000000105051836 */ /* 0x000fe20000000000 */
[----:B------:R-:W-:-:S05]  /*0240*/  @!P2 LOP3.LUT R5, RZ, R3, RZ, 0x33, !PT ;  /* 0x00000003ff05a212 */ /* 0x000fca00078e33ff */
[----:B------:R-:W-:-:S05]  /*0250*/  IMAD.IADD R9, R6, 0x1, R5 ;  /* 0x0000000106097824 */ /* 0x000fca00078e0205 */
[----:B------:R-:W-:-:S04]  /*0260*/  LOP3.LUT R2, R9, 0x3, RZ, 0xc0, !PT ;  /* 0x0000000309027812 */ /* 0x000fc800078ec0ff */
[----:B------:R-:W-:-:S13]  /*0270*/  ISETP.NE.AND P0, PT, R2, 0x3, PT ;  /* 0x000000030200780c */ /* 0x000fda0003f05270 */
[----:B-12---:R-:W-:Y:S05]  /*0280*/  @!P0 BRA `(.L_x_2700) ;  /* 0x0000000000448947 */ /* 0x006fea0003800000 */
[----:B------:R-:W-:Y:S01]  /*0290*/  VIADD R2, R9, 0x1 ;  /* 0x0000000109027836 */ /* 0x000fe20000000000 */
[----:B------:R-:W-:Y:S01]  /*02a0*/  BSSY.RECONVERGENT B1, `(.L_x_2700) ;  /* 0x000000f000017945 */ /* 0x000fe20003800200 */
[----:B------:R-:W-:-:S03]  /*02b0*/  IMAD.MOV.U32 R8, RZ, RZ, RZ ;  /* 0x000000ffff087224 */ /* 0x000fc600078e00ff */
[----:B------:R-:W-:-:S05]  /*02c0*/  LOP3.LUT R2, R2, 0x3, RZ, 0xc0, !PT ;  /* 0x0000000302027812 */ /* 0x000fca00078ec0ff */
[----:B------:R-:W-:-:S07]  /*02d0*/  IMAD.MOV R2, RZ, RZ, -R2 ;  /* 0x000000ffff027224 */ /* 0x000fce00078e0a02 */
.L_x_2701:
[----:B------:R-:W-:-:S04]  /*02e0*/  IADD3 R4, P0, PT, R0, UR4, RZ ;  /* 0x0000000400047c10 */ /* 0x000fc8000ff1e0ff */
[----:B0-----:R-:W-:-:S06]  /*02f0*/  IADD3.X R5, PT, PT, R8, UR5, RZ, P0, !PT ;  /* 0x0000000508057c10 */ /* 0x001fcc00087fe4ff */
[----:B------:R-:W2:Y:S01]  /*0300*/  LDG.E.U8.CONSTANT R5, desc[UR6][R4.64] ;  /* 0x0000000604057981 */ /* 0x000ea2000c1e9100 */
[----:B------:R-:W-:Y:S01]  /*0310*/  IADD3 R6, P0, PT, R0, UR8, RZ ;  /* 0x0000000800067c10 */ /* 0x000fe2000ff1e0ff */
[----:B------:R-:W-:Y:S01]  /*0320*/  VIADD R2, R2, 0x1 ;  /* 0x0000000102027836 */ /* 0x000fe20000000000 */
[----:B------:R-:W-:Y:S02]  /*0330*/  IADD3 R0, P1, PT, R3, R0, RZ ;  /* 0x0000000003007210 */ /* 0x000fe40007f3e0ff */
[----:B------:R-:W-:Y:S02]  /*0340*/  IADD3.X R7, PT, PT, R8, UR9, RZ, P0, !PT ;  /* 0x0000000908077c10 */ /* 0x000fe400087fe4ff */
[----:B------:R-:W-:Y:S01]  /*0350*/  ISETP.NE.AND P0, PT, R2, RZ, PT ;  /* 0x000000ff0200720c */ /* 0x000fe20003f05270 */
[----:B------:R-:W-:Y:S02]  /*0360*/  IMAD.X R8, RZ, RZ, R8, P1 ;  /* 0x000000ffff087224 */ /* 0x000fe400008e0608 */
[----:B--2---:R0:W-:Y:S10]  /*0370*/  STG.E.U8 desc[UR6][R6.64], R5 ;  /* 0x0000000506007986 */ /* 0x0041f4000c101106 */
[----:B------:R-:W-:Y:S05]  /*0380*/  @P0 BRA `(.L_x_2701) ;  /* 0xfffffffc00d40947 */ /* 0x000fea000383ffff */
[----:B------:R-:W-:Y:S05]  /*0390*/  BSYNC.RECONVERGENT B1 ;  /* 0x0000000000017941 */ /* 0x000fea0003800200 */
.L_x_2700:
[----:B------:R-:W-:Y:S05]  /*03a0*/  BSYNC.RECONVERGENT B0 ;  /* 0x0000000000007941 */ /* 0x000fea0003800200 */
.L_x_2699:
[----:B------:R-:W-:-:S13]  /*03b0*/  ISETP.GE.U32.AND P0, PT, R9, 0x3, PT ;  /* 0x000000030900780c */ /* 0x000fda0003f06070 */
[----:B------:R-:W-:Y:S05]  /*03c0*/  @!P0 EXIT ;  /* 0x000000000000894d */ /* 0x000fea0003800000 */
[C-C-:B------:R-:W-:Y:S01]  /*03d0*/  IMAD R2, R3.reuse, 0x2, R0.reuse ;  /* 0x0000000203027824 */ /* 0x140fe200078e0200 */
[----:B------:R-:W-:Y:S01]  /*03e0*/  IADD3 R22, PT, PT, R0, R3, RZ ;  /* 0x0000000300167210 */ /* 0x000fe20007ffe0ff */
[----:B------:R-:W-:Y:S01]  /*03f0*/  IMAD R20, R3, 0x3, R0 ;  /* 0x0000000303147824 */ /* 0x000fe200078e0200 */
[----:B------:R-:W1:Y:S01]  /*0400*/  LDCU.64 UR8, c[0x0][0x3d8] ;  /* 0x00007b00ff0877ac */ /* 0x000e620008000a00 */
[----:B------:R-:W2:Y:S05]  /*0410*/  LDCU.64 UR4, c[0x0][0x380] ;  /* 0x00007000ff0477ac */ /* 0x000eaa0008000a00 */
.L_x_2702:
[----:B--2---:R-:W-:Y:S02]  /*0420*/  IADD3 R4, P0, PT, R0, UR4, RZ ;  /* 0x0000000400047c10 */ /* 0x004fe4000ff1e0ff */
[----:B------:R-:W-:Y:S02]  /*0430*/  IADD3 R8, P1, PT, R22, UR4, RZ ;  /* 0x0000000416087c10 */ /* 0x000fe4000ff3e0ff */
[----:B------:R-:W-:Y:S01]  /*0440*/  IADD3 R12, P2, PT, R2, UR4, RZ ;  /* 0x00000004020c7c10 */ /* 0x000fe2000ff5e0ff */
[----:B0-----:R-:W-:Y:S01]  /*0450*/  IMAD.X R5, RZ, RZ, UR5, P0 ;  /* 0x00000005ff057e24 */ /* 0x001fe200080e06ff */
[----:B------:R-:W-:Y:S01]  /*0460*/  IADD3 R16, P0, PT, R20, UR4, RZ ;  /* 0x0000000414107c10 */ /* 0x000fe2000ff1e0ff */
[----:B------:R-:W-:Y:S02]  /*0470*/  IMAD.X R9, RZ, RZ, UR5, P1 ;  /* 0x00000005ff097e24 */ /* 0x000fe400088e06ff */
[----:B------:R-:W-:Y:S02]  /*0480*/  IMAD.X R13, RZ, RZ, UR5, P2 ;  /* 0x00000005ff0d7e24 */ /* 0x000fe400090e06ff */
[----:B------:R-:W-:Y:S01]  /*0490*/  IMAD.X R17, RZ, RZ, UR5, P0 ;  /* 0x00000005ff117e24 */ /* 0x000fe200080e06ff */
[----:B------:R-:W2:Y:S04]  /*04a0*/  LDG.E.U8.CONSTANT R5, desc[UR6][R4.64] ;  /* 0x0000000604057981 */ /* 0x000ea8000c1e9100 */
[----:B------:R-:W3:Y:S04]  /*04b0*/  LDG.E.U8.CONSTANT R9, desc[UR6][R8.64] ;  /* 0x0000000608097981 */ /* 0x000ee8000c1e9100 */
[----:B------:R-:W4:Y:S04]  /*04c0*/  LDG.E.U8.CONSTANT R13, desc[UR6][R12.64] ;  /* 0x000000060c0d7981 */ /* 0x000f28000c1e9100 */
[----:B------:R-:W5:Y:S01]  /*04d0*/  LDG.E.U8.CONSTANT R17, desc[UR6][R16.64] ;  /* 0x0000000610117981 */ /* 0x000f62000c1e9100 */
[----:B-1----:R-:W-:-:S02]  /*04e0*/  IADD3 R6, P0, PT, R0, UR8, RZ ;  /* 0x0000000800067c10 */ /* 0x002fc4000ff1e0ff */
[----:B------:R-:W-:Y:S01]  /*04f0*/  IADD3 R10, P1, PT, R22, UR8, RZ ;  /* 0x00000008160a7c10 */ /* 0x000fe2000ff3e0ff */
[C---:B------:R-:W-:Y:S01]  /*0500*/  IMAD R22, R3.reuse, 0x4, R22 ;  /* 0x0000000403167824 */ /* 0x040fe200078e0216 */
[----:B------:R-:W-:Y:S01]  /*0510*/  IADD3 R14, P2, PT, R2, UR8, RZ ;  /* 0x00000008020e7c10 */ /* 0x000fe2000ff5e0ff */
[----:B------:R-:W-:Y:S01]  /*0520*/  IMAD.X R7, RZ, RZ, UR9, P0 ;  /* 0x00000009ff077e24 */ /* 0x000fe200080e06ff */
[----:B------:R-:W-:Y:S01]  /*0530*/  IADD3 R18, P3, PT, R20, UR8, RZ ;  /* 0x0000000814127c10 */ /* 0x000fe2000ff7e0ff */
[----:B------:R-:W-:Y:S01]  /*0540*/  IMAD.X R11, RZ, RZ, UR9, P1 ;  /* 0x00000009ff0b7e24 */ /* 0x000fe200088e06ff */
[C-C-:B------:R-:W-:Y:S01]  /*0550*/  IADD3 R0, PT, PT, R3.reuse, R0, R3.reuse ;  /* 0x0000000003007210 */ /* 0x140fe20007ffe003 */
[----:B------:R-:W-:Y:S02]  /*0560*/  IMAD.X R15, RZ, RZ, UR9, P2 ;  /* 0x00000009ff0f7e24 */ /* 0x000fe400090e06ff */
[----:B------:R-:W-:Y:S01]  /*0570*/  IMAD.X R19, RZ, RZ, UR9, P3 ;  /* 0x00000009ff137e24 */ /* 0x000fe200098e06ff */
[C---:B------:R-:W-:Y:S01]  /*0580*/  IADD3 R0, PT, PT, R3.reuse, R0, R3 ;  /* 0x0000000003007210 */ /* 0x040fe20007ffe003 */
[----:B------:R-:W-:-:S02]  /*0590*/  IMAD R2, R3, 0x4, R2 ;  /* 0x0000000403027824 */ /* 0x000fc400078e0202 */
[----:B------:R-:W-:Y:S01]  /*05a0*/  IMAD R20, R3, 0x4, R20 ;  /* 0x0000000403147824 */ /* 0x000fe200078e0214 */
[----:B------:R-:W-:Y:S01]  /*05b0*/  ISETP.GE.U32.AND P0, PT, R0, 0x78, PT ;  /* 0x000000780000780c */ /* 0x000fe20003f06070 */
[----:B--2---:R0:W-:Y:S04]  /*05c0*/  STG.E.U8 desc[UR6][R6.64], R5 ;  /* 0x0000000506007986 */ /* 0x0041e8000c101106 */
[----:B---3--:R0:W-:Y:S04]  /*05d0*/  STG.E.U8 desc[UR6][R10.64], R9 ;  /* 0x000000090a007986 */ /* 0x0081e8000c101106 */
[----:B----4-:R0:W-:Y:S04]  /*05e0*/  STG.E.U8 desc[UR6][R14.64], R13 ;  /* 0x0000000d0e007986 */ /* 0x0101e8000c101106 */
[----:B-----5:R0:W-:Y:S01]  /*05f0*/  STG.E.U8 desc[UR6][R18.64], R17 ;  /* 0x0000001112007986 */ /* 0x0201e2000c101106 */
[----:B------:R-:W-:Y:S05]  /*0600*/  @!P0 BRA `(.L_x_2702) ;  /* 0xfffffffc00848947 */ /* 0x000fea000383ffff */
[----:B------:R-:W-:Y:S05]  /*0610*/  EXIT ;  /* 0x000000000000794d */ /* 0x000fea0003800000 */
.L_x_2698:
[----:B------:R-:W-:-:S13]  /*0620*/  ISETP.GT.U32.AND P0, PT, R2, 0x7, PT ;  /* 0x000000070200780c */ /* 0x000fda0003f04070 */
[----:B------:R-:W-:Y:S05]  /*0630*/  @P0 BRA `(.L_x_2703) ;  /* 0x0000000400040947 */ /* 0x000fea0003800000 */
[----:B------:R-:W-:-:S13]  /*0640*/  ISETP.GT.AND P0, PT, R2, 0x3, PT ;  /* 0x000000030200780c */ /* 0x000fda0003f04270 */
[----:B------:R-:W-:Y:S05]  /*0650*/  @P0 BRA `(.L_x_2704) ;  /* 0x0000000000540947 */ /* 0x000fea0003800000 */
[----:B------:R-:W-:Y:S01]  /*0660*/  IMAD.MOV.U32 R5, RZ, RZ, -0x1 ;  /* 0xffffffffff057424 */ /* 0x000fe200078e00ff */
[----:B------:R-:W0:Y:S04]  /*0670*/  LDC R8, c[0x0][0x3c8] ;  /* 0x0000f200ff087b82 */ /* 0x000e280000000800 */
[----:B------:R-:W-:-:S04]  /*0680*/  VIADDMNMX.U32 R2, R2, R5, 0x2, PT ;  /* 0x0000000202027446 */ /* 0x000fc80003800005 */
[----:B------:R-:W-:-:S04]  /*0690*/  SHF.L.U32 R2, R2, 0x2, RZ ;  /* 0x0000000202027819 */ /* 0x000fc800000006ff */
[----:B------:R-:W2:Y:S01]  /*06a0*/  LDC R4, c[0x2][R2] ;  /* 0x0080000002047b82 */ /* 0x000ea20000000800 */
[----:B0-----:R-:W-:Y:S01]  /*06b0*/  IMAD.WIDE R8, R8, 0x4, RZ ;  /* 0x0000000408087825 */ /* 0x001fe200078e02ff */
[----:B--2---:R-:W-:-:S04]  /*06c0*/  SHF.R.S32.HI R5, RZ, 0x1f, R4 ;  /* 0x0000001fff057819 */ /* 0x004fc80000011404 */
.L_x_2769:
[----:B------:R-:W-:Y:S05]  /*06d0*/  BRX R4 -0x6e0                                                                                      (*"BRANCH_TARGETS .L_x_2770,.L_x_2771,.L_x_2772"*) ;  /* 0xfffffff804487949 */ /* 0x000fea000383ffff */
.L_x_2771:
[----:B------:R-:W0:Y:S02]  /*06e0*/  LDC.64 R4, c[0x0][0x380] ;  /* 0x0000e000ff047b82 */ /* 0x000e240000000a00 */
[----:B0-----:R-:W5:Y:S06]  /*06f0*/  LDG.E.64.CONSTANT R4, desc[UR6][R4.64+0x18] ;  /* 0x0000180604047981 */ /* 0x001f6c000c1e9b00 */
[----:B----4-:R-:W3:Y:S08]  /*0700*/  LDC R7, c[0x0][0x390] ;  /* 0x0000e400ff077b82 */ /* 0x010ef00000000800 */
[----:B-1----:R-:W0:Y:S01]  /*0710*/  LDC R6, c[0x0][0x394] ;  /* 0x0000e500ff067b82 */ /* 0x002e220000000800 */
[----:B------:R-:W-:Y:S05]  /*0720*/  BRA `(.L_x_2705) ;  /* 0x0000000000847947 */ /* 0x000fea0003800000 */
.L_x_2770:
[----:B------:R-:W0:Y:S02]  /*0730*/  LDC.64 R4, c[0x0][0x380] ;  /* 0x0000e000ff047b82 */ /* 0x000e240000000a00 */
[----:B0-----:R-:W5:Y:S01]  /*0740*/  LDG.E.64.CONSTANT R4, desc[UR6][R4.64+0x10] ;  /* 0x0000100604047981 */ /* 0x001f62000c1e9b00 */
[----:B------:R-:W-:Y:S05]  /*0750*/  BRA `(.L_x_2705) ;  /* 0x0000000000787947 */ /* 0x000fea0003800000 */
.L_x_2772:
[----:B------:R-:W0:Y:S02]  /*0760*/  LDC.64 R4, c[0x0][0x380] ;  /* 0x0000e000ff047b82 */ /* 0x000e240000000a00 */
[----:B0-----:R-:W5:Y:S06]  /*0770*/  LDG.E.64.CONSTANT R4, desc[UR6][R4.64+0x20] ;  /* 0x0000200604047981 */ /* 0x001f6c000c1e9b00 */
[----:B----4-:R-:W0:Y:S08]  /*0780*/  LDC R7, c[0x0][0x398] ;  /* 0x0000e600ff077b82 */ /* 0x010e300000000800 */
[----:B-1----:R-:W1:Y:S01]  /*0790*/  LDC R6, c[0x0][0x39c] ;  /* 0x0000e700ff067b82 */ /* 0x002e620000000800 */
[----:B------:R-:W-:Y:S05]  /*07a0*/  BRA `(.L_x_2705) ;  /* 0x0000000000647947 */ /* 0x000fea0003800000 */
.L_x_2704:
[----:B------:R-:W-:-:S13]  /*07b0*/  ISETP.GT.AND P0, PT, R2, 0x5, PT ;  /* 0x000000050200780c */ /* 0x000fda0003f04270 */
[----:B------:R-:W-:Y:S05]  /*07c0*/  @P0 BRA `(.L_x_2706) ;  /* 0x0000000000340947 */ /* 0x000fea0003800000 */
[----:B------:R-:W0:Y:S01]  /*07d0*/  LDC.64 R10, c[0x0][0x380] ;  /* 0x0000e000ff0a7b82 */ /* 0x000e220000000a00 */
[----:B------:R-:W-:-:S07]  /*07e0*/  ISETP.NE.AND P0, PT, R2, 0x4, PT ;  /* 0x000000040200780c */ /* 0x000fce0003f05270 */
[----:B------:R-:W2:Y:S06]  /*07f0*/  LDC R2, c[0x0][0x3c8] ;  /* 0x0000f200ff027b82 */ /* 0x000eac0000000800 */
[----:B0-----:R0:W5:Y:S02]  /*0800*/  @P0 LDG.E.64.CONSTANT R4, desc[UR6][R10.64+0x30] ;  /* 0x000030060a040981 */ /* 0x001164000c1e9b00 */
[----:B----4-:R-:W3:Y:S08]  /*0810*/  @P0 LDC R7, c[0x0][0x3a8] ;  /* 0x0000ea00ff070b82 */ /* 0x010ef00000000800 */
[----:B-1----:R-:W1:Y:S01]  /*0820*/  @P0 LDC R6, c[0x0][0x3ac] ;  /* 0x0000eb00ff060b82 */ /* 0x002e620000000800 */
[----:B------:R0:W5:Y:S07]  /*0830*/  @!P0 LDG.E.64.CONSTANT R4, desc[UR6][R10.64+0x28] ;  /* 0x000028060a048981 */ /* 0x00016e000c1e9b00 */
[----:B------:R-:W4:Y:S01]  /*0840*/  @!P0 LDC R7, c[0x0][0x3a0] ;  /* 0x0000e800ff078b82 */ /* 0x000f220000000800 */
[----:B--2---:R-:W-:-:S04]  /*0850*/  @P0 IMAD.WIDE R8, R2, 0x4, RZ ;  /* 0x0000000402080825 */ /* 0x004fc800078e02ff */
[----:B------:R-:W-:-:S03]  /*0860*/  @!P0 IMAD.SHL.U32 R2, R2, 0x4, RZ ;  /* 0x0000000402028824 */ /* 0x000fc600078e00ff */
[----:B------:R-:W2:Y:S01]  /*0870*/  @!P0 LDC R6, c[0x0][0x3a4] ;  /* 0x0000e900ff068b82 */ /* 0x000ea20000000800 */
[----:B------:R-:W-:Y:S01]  /*0880*/  @!P0 IMAD.WIDE R8, R2, 0x8, RZ ;  /* 0x0000000802088825 */ /* 0x000fe200078e02ff */
[----:B01-3--:R-:W-:Y:S06]  /*0890*/  BRA `(.L_x_2705) ;  /* 0x0000000000287947 */ /* 0x00bfec0003800000 */
.L_x_2706:
        /* <DEDUP_REMOVED lines=8> */
[----:B--2---:R-:W-:-:S07]  /*0920*/  IMAD.WIDE R8, R8, 0x8, RZ ;  /* 0x0000000808087825 */ /* 0x004fce00078e02ff */
[----:B01-3--:R-:W2:Y:S02]  /*0930*/  @!P0 LDC R6, c[0x0][0x3b4] ;  /* 0x0000ed00ff068b82 */ /* 0x00bea40000000800 */
.L_x_2705:
[----:B------:R-:W-:-:S04]  /*0940*/  ISETP.GT.U32.AND P0, PT, R8, R0, PT ;  /* 0x000000000800720c */ /* 0x000fc80003f04070 */
[----:B------:R-:W-:-:S13]  /*0950*/  ISETP.GT.U32.AND.EX P0, PT, R9, RZ, PT, P0 ;  /* 0x000000ff0900720c */ /* 0x000fda0003f04100 */
[----:B------:R-:W-:Y:S05]  /*0960*/  @!P0 EXIT ;  /* 0x000000000000894d */ /* 0x000fea0003800000 */
[----:B------:R-:W-:Y:S01]  /*0970*/  IMAD.MOV.U32 R15, RZ, RZ, RZ ;  /* 0x000000ffff0f7224 */ /* 0x000fe200078e00ff */
[----:B------:R-:W0:Y:S06]  /*0980*/  LDCU.64 UR4, c[0x0][0x3d8] ;  /* 0x00007b00ff0477ac */ /* 0x000e2c0008000a00 */
.L_x_2707:
[----:B0--34-:R-:W-:-:S05]  /*0990*/  IADD3 R10, P0, PT, R7, R0, RZ ;  /* 0x00000000070a7210 */ /* 0x019fca0007f1e0ff */
[----:B-12---:R-:W-:-:S06]  /*09a0*/  IMAD.X R11, R6, 0x1, R15, P0 ;  /* 0x00000001060b7824 */ /* 0x006fcc00000e060f */
[----:B------:R-:W2:Y:S01]  /*09b0*/  LDG.E.U8.CONSTANT R11, desc[UR6][R10.64] ;  /* 0x000000060a0b7981 */ /* 0x000ea2000c1e9100 */
[----:B-----5:R-:W-:-:S04]  /*09c0*/  IADD3 R12, P0, P1, R0, UR4, R4 ;  /* 0x00000004000c7c10 */ /* 0x020fc8000f91e004 */
[----:B------:R-:W-:Y:S02]  /*09d0*/  IADD3.X R13, PT, PT, R15, UR5, R5, P0, P1 ;  /* 0x000000050f0d7c10 */ /* 0x000fe400087e2405 */
[----:B------:R-:W-:-:S05]  /*09e0*/  IADD3 R0, P0, PT, R3, R0, RZ ;  /* 0x0000000003007210 */ /* 0x000fca0007f1e0ff */
[----:B------:R-:W-:Y:S01]  /*09f0*/  IMAD.X R15, RZ, RZ, R15, P0 ;  /* 0x000000ffff0f7224 */ /* 0x000fe200000e060f */
[----:B------:R-:W-:-:S04]  /*0a00*/  ISETP.GE.U32.AND P0, PT, R0, R8, PT ;  /* 0x000000080000720c */ /* 0x000fc80003f06070 */
[----:B------:R-:W-:Y:S01]  /*0a10*/  ISETP.GE.U32.AND.EX P0, PT, R15, R9, PT, P0 ;  /* 0x000000090f00720c */ /* 0x000fe20003f06100 */
[----:B--2---:R0:W-:-:S12]  /*0a20*/  STG.E.U8 desc[UR6][R12.64], R11 ;  /* 0x0000000b0c007986 */ /* 0x0041d8000c101106 */
[----:B------:R-:W-:Y:S05]  /*0a30*/  @!P0 BRA `(.L_x_2707) ;  /* 0xfffffffc00d48947 */ /* 0x000fea000383ffff */
[----:B------:R-:W-:Y:S05]  /*0a40*/  EXIT ;  /* 0x000000000000794d */ /* 0x000fea0003800000 */
.L_x_2703:
[----:B------:R-:W0:Y:S08]  /*0a50*/  LDC.64 R4, c[0x0][0x380] ;  /* 0x0000e000ff047b82 */ /* 0x000e300000000a00 */
[----:B-1--4-:R-:W1:Y:S01]  /*0a60*/  LDC.64 R6, c[0x0][0x3d0] ;  /* 0x0000f400ff067b82 */ /* 0x012e620000000a00 */
[----:B0-----:R-:W5:Y:S01]  /*0a70*/  LDG.E.64.CONSTANT R4, desc[UR6][R4.64+0x48] ;  /* 0x0000480604047981 */ /* 0x001f62000c1e9b00 */
[----:B------:R-:W1:Y:S02]  /*0a80*/  LDCU UR4, c[0x0][0x370] ;  /* 0x00006e00ff0477ac */ /* 0x000e640008000800 */
[----:B-1----:R-:W-:Y:S01]  /*0a90*/  IADD3 R6, P0, PT, R6, UR4, RZ ;  /* 0x0000000406067c10 */ /* 0x002fe2000ff1e0ff */
[----:B------:R-:W-:-:S03]  /*0aa0*/  UIADD3 UR4, UPT, UPT, UR4, -0x8, URZ ;  /* 0xfffffff804047890 */ /* 0x000fc6000fffe0ff */
[----:B------:R-:W-:-:S04]  /*0ab0*/  IADD3 R6, P1, PT, R6, -0x9, RZ ;  /* 0xfffffff706067810 */ /* 0x000fc80007f3e0ff */
[----:B------:R-:W-:-:S04]  /*0ac0*/  IADD3.X R7, PT, PT, RZ, -0x1, R7, P1, P0 ;  /* 0xffffffffff077810 */ /* 0x000fc80000fe0407 */
[----:B------:R-:W-:-:S13]  /*0ad0*/  ISETP.NE.U32.AND P0, PT, R7, RZ, PT ;  /* 0x000000ff0700720c */ /* 0x000fda0003f05070 */
[----:B------:R-:W-:Y:S05]  /*0ae0*/  @P0 BRA `(.L_x_2708) ;  /* 0x0000000000500947 */ /* 0x000fea0003800000 */
[----:B------:R-:W0:Y:S01]  /*0af0*/  I2F.U32.RP R7, UR4 ;  /* 0x0000000400077d06 */ /* 0x000e220008209000 */
[----:B------:R-:W-:Y:S01]  /*0b00*/  IMAD R11, RZ, RZ, -UR4 ;  /* 0x80000004ff0b7e24 */ /* 0x000fe2000f8e02ff */
[----:B------:R-:W-:-:S06]  /*0b10*/  ISETP.NE.U32.AND P2, PT, RZ, UR4, PT ;  /* 0x00000004ff007c0c */ /* 0x000fcc000bf45070 */
[----:B0-----:R-:W0:Y:S02]  /*0b20*/  MUFU.RCP R7, R7 ;  /* 0x0000000700077308 */ /* 0x001e240000001000 */
[----:B0-----:R-:W-:-:S06]  /*0b30*/  VIADD R8, R7, 0xffffffe ;  /* 0x0ffffffe07087836 */ /* 0x001fcc0000000000 */
[----:B------:R0:W1:Y:S02]  /*0b40*/  F2I.FTZ.U32.TRUNC.NTZ R9, R8 ;  /* 0x0000000800097305 */ /* 0x000064000021f000 */
[----:B0-----:R-:W-:Y:S02]  /*0b50*/  IMAD.MOV.U32 R8, RZ, RZ, RZ ;  /* 0x000000ffff087224 */ /* 0x001fe400078e00ff */
[----:B-1----:R-:W-:-:S04]  /*0b60*/  IMAD R11, R11, R9, RZ ;  /* 0x000000090b0b7224 */ /* 0x002fc800078e02ff */
[----:B------:R-:W-:-:S06]  /*0b70*/  IMAD.HI.U32 R9, R9, R11, R8 ;  /* 0x0000000b09097227 */ /* 0x000fcc00078e0008 */
[----:B------:R-:W-:-:S04]  /*0b80*/  IMAD.HI.U32 R8, R9, R6, RZ ;  /* 0x0000000609087227 */ /* 0x000fc800078e00ff */
[----:B------:R-:W-:-:S04]  /*0b90*/  IMAD.MOV R9, RZ, RZ, -R8 ;  /* 0x000000ffff097224 */ /* 0x000fc800078e0a08 */
[----:B------:R-:W-:Y:S02]  /*0ba0*/  IMAD R6, R9, UR4, R6 ;  /* 0x0000000409067c24 */ /* 0x000fe4000f8e0206 */
[----:B------:R-:W-:-:S03]  /*0bb0*/  HFMA2 R9, -RZ, RZ, 0, 0 ;  /* 0x00000000ff097431 */ /* 0x000fc600000001ff */
[----:B------:R-:W-:-:S13]  /*0bc0*/  ISETP.GE.U32.AND P0, PT, R6, UR4, PT ;  /* 0x0000000406007c0c */ /* 0x000fda000bf06070 */
[----:B------:R-:W-:Y:S02]  /*0bd0*/  @P0 VIADD R6, R6, -UR4 ;  /* 0x8000000406060c36 */ /* 0x000fe40008000000 */
[----:B------:R-:W-:-:S03]  /*0be0*/  @P0 VIADD R8, R8, 0x1 ;  /* 0x0000000108080836 */ /* 0x000fc60000000000 */
[----:B------:R-:W-:-:S13]  /*0bf0*/  ISETP.GE.U32.AND P1, PT, R6, UR4, PT ;  /* 0x0000000406007c0c */ /* 0x000fda000bf26070 */
[----:B------:R-:W-:Y:S01]  /*0c00*/  @P1 VIADD R8, R8, 0x1 ;  /* 0x0000000108081836 */ /* 0x000fe20000000000 */
[----:B------:R-:W-:Y:S01]  /*0c10*/  @!P2 LOP3.LUT R8, RZ, UR4, RZ, 0x33, !PT ;  /* 0x00000004ff08ac12 */ /* 0x000fe2000f8e33ff */
[----:B------:R-:W-:Y:S06]  /*0c20*/  BRA `(.L_x_2709) ;  /* 0x0000000000107947 */ /* 0x000fec0003800000 */
.L_x_2708:
[----:B------:R-:W-:-:S07]  /*0c30*/  MOV R8, 0xc50 ;  /* 0x00000c5000087802 */ /* 0x000fce0000000f00 */
[----:B-----5:R-:W-:Y:S05]  /*0c40*/  CALL.REL.NOINC `($__internal_15_$__cuda_sm20_div_u64) ;  /* 0x0000000000847944 */ /* 0x020fea0003c00000 */
[----:B------:R-:W-:Y:S02]  /*0c50*/  IMAD.MOV.U32 R8, RZ, RZ, R6 ;  /* 0x000000ffff087224 */ /* 0x000fe400078e0006 */
[----:B------:R-:W-:-:S07]  /*0c60*/  IMAD.MOV.U32 R9, RZ, RZ, R7 ;  /* 0x000000ffff097224 */ /* 0x000fce00078e0007 */
.L_x_2709:
[----:B------:R-:W0:Y:S01]  /*0c70*/  LDC.64 R6, c[0x0][0x3d0] ;  /* 0x0000f400ff067b82 */ /* 0x000e220000000a00 */
[----:B------:R-:W-:Y:S02]  /*0c80*/  VIADD R15, R2, 0xfffffff8 ;  /* 0xfffffff8020f7836 */ /* 0x000fe40000000000 */
[----:B------:R-:W-:Y:S02]  /*0c90*/  IMAD.MOV.U32 R12, RZ, RZ, R0 ;  /* 0x000000ffff0c7224 */ /* 0x000fe400078e0000 */
[----:B------:R-:W-:-:S04]  /*0ca0*/  IMAD.WIDE.U32 R10, R15, R8, R8 ;  /* 0x000000080f0a7225 */ /* 0x000fc800078e0008 */
[----:B------:R-:W-:Y:S02]  /*0cb0*/  IMAD R17, R9, R15, RZ ;  /* 0x0000000f09117224 */ /* 0x000fe400078e02ff */
[----:B------:R-:W-:Y:S02]  /*0cc0*/  IMAD.MOV.U32 R13, RZ, RZ, RZ ;  /* 0x000000ffff0d7224 */ /* 0x000fe400078e00ff */
[----:B------:R-:W-:Y:S02]  /*0cd0*/  IMAD.IADD R2, R11, 0x1, R17 ;  /* 0x000000010b027824 */ /* 0x000fe400078e0211 */
[----:B------:R-:W-:-:S04]  /*0ce0*/  IMAD.WIDE.U32 R8, R15, R8, R12 ;  /* 0x000000080f087225 */ /* 0x000fc800078e000c */
[----:B------:R-:W-:Y:S01]  /*0cf0*/  IMAD.IADD R11, R17, 0x1, R9 ;  /* 0x00000001110b7824 */ /* 0x000fe200078e0209 */
[----:B0-----:R-:W-:-:S04]  /*0d00*/  ISETP.LT.U32.AND P0, PT, R10, R6, PT ;  /* 0x000000060a00720c */ /* 0x001fc80003f01070 */
[----:B------:R-:W-:-:S04]  /*0d10*/  ISETP.LT.U32.AND.EX P0, PT, R2, R7, PT, P0 ;  /* 0x000000070200720c */ /* 0x000fc80003f01100 */
[----:B------:R-:W-:Y:S02]  /*0d20*/  SEL R13, R10, R6, P0 ;  /* 0x000000060a0d7207 */ /* 0x000fe40000000000 */
[----:B------:R-:W-:Y:S02]  /*0d30*/  SEL R2, R2, R7, P0 ;  /* 0x0000000702027207 */ /* 0x000fe40000000000 */
[----:B------:R-:W-:-:S04]  /*0d40*/  ISETP.GE.U32.AND P0, PT, R8, R13, PT ;  /* 0x0000000d0800720c */ /* 0x000fc80003f06070 */
[----:B------:R-:W-:-:S13]  /*0d50*/  ISETP.GE.U32.AND.EX P0, PT, R11, R2, PT, P0 ;  /* 0x000000020b00720c */ /* 0x000fda0003f06100 */
[----:B------:R-:W-:Y:S05]  /*0d60*/  @P0 EXIT ;  /* 0x000000000000094d */ /* 0x000fea0003800000 */
[----:B------:R-:W-:Y:S01]  /*0d70*/  IMAD.MOV.U32 R0, RZ, RZ, R8 ;  /* 0x000000ffff007224 */ /* 0x000fe200078e0008 */
[----:B------:R-:W0:Y:S01]  /*0d80*/  LDCU.64 UR8, c[0x0][0x3d8] ;  /* 0x00007b00ff0877ac */ /* 0x000e220008000a00 */
[----:B------:R-:W1:Y:S05]  /*0d90*/  LDCU.64 UR4, c[0x0][0x3c0] ;  /* 0x00007800ff0477ac */ /* 0x000e6a0008000a00 */
.L_x_2710:
[----:B-1----:R-:W-:-:S04]  /*0da0*/  IADD3 R6, P0, PT, R0, UR4, RZ ;  /* 0x0000000400067c10 */ /* 0x002fc8000ff1e0ff */
[----:B--2---:R-:W-:-:S06]  /*0db0*/  IADD3.X R7, PT, PT, R11, UR5, RZ, P0, !PT ;  /* 0x000000050b077c10 */ /* 0x004fcc00087fe4ff */
[----:B------:R-:W2:Y:S01]  /*0dc0*/  LDG.E.U8.CONSTANT R7, desc[UR6][R6.64] ;  /* 0x0000000606077981 */ /* 0x000ea2000c1e9100 */
[----:B0----5:R-:W-:-:S04]  /*0dd0*/  IADD3 R8, P0, P1, R0, UR8, R4 ;  /* 0x0000000800087c10 */ /* 0x021fc8000f91e004 */
        /* <DEDUP_REMOVED lines=8> */
        .weak           $__internal_15_$__cuda_sm20_div_u64
        .type           $__internal_15_$__cuda_sm20_div_u64,@function
        .size           $__internal_15_$__cuda_sm20_div_u64,(.L_x_2788 - $__internal_15_$__cuda_sm20_div_u64)
$__internal_15_$__cuda_sm20_div_u64:
[----:B------:R-:W-:Y:S02]  /*0e60*/  UMOV UR5, URZ ;  /* 0x000000ff00057c82 */ /* 0x000fe40008000000 */
[----:B------:R-:W0:Y:S08]  /*0e70*/  I2F.U64.RP R9, UR4 ;  /* 0x0000000400097d12 */ /* 0x000e300008309000 */
[----:B0-----:R-:W0:Y:S02]  /*0e80*/  MUFU.RCP R9, R9 ;  /* 0x0000000900097308 */ /* 0x001e240000001000 */
[----:B0-----:R-:W-:-:S06]  /*0e90*/  VIADD R10, R9, 0x1ffffffe ;  /* 0x1ffffffe090a7836 */ /* 0x001fcc0000000000 */
[----:B------:R-:W0:Y:S02]  /*0ea0*/  F2I.U64.TRUNC R10, R10 ;  /* 0x0000000a000a7311 */ /* 0x000e24000020d800 */
[----:B0-----:R-:W-:-:S04]  /*0eb0*/  IMAD.WIDE.U32 R12, R10, UR4, RZ ;  /* 0x000000040a0c7c25 */ /* 0x001fc8000f8e00ff */
[----:B------:R-:W-:Y:S01]  /*0ec0*/  IMAD R13, R11, UR4, R13 ;  /* 0x000000040b0d7c24 */ /* 0x000fe2000f8e020d */
[----:B------:R-:W-:-:S05]  /*0ed0*/  IADD3 R15, P0, PT, RZ, -R12, RZ ;  /* 0x8000000cff0f7210 */ /* 0x000fca0007f1e0ff */
[----:B------:R-:W-:-:S04]  /*0ee0*/  IMAD.HI.U32 R12, R10, R15, RZ ;  /* 0x0000000f0a0c7227 */ /* 0x000fc800078e00ff */
[----:B------:R-:W-:Y:S01]  /*0ef0*/  IMAD.X R17, RZ, RZ, ~R13, P0 ;  /* 0x000000ffff117224 */ /* 0x000fe200000e0e0d */
[----:B------:R-:W-:-:S03]  /*0f00*/  MOV R13, R10 ;  /* 0x0000000a000d7202 */ /* 0x000fc60000000f00 */
[-C--:B------:R-:W-:Y:S02]  /*0f10*/  IMAD R19, R11, R17.reuse, RZ ;  /* 0x000000110b137224 */ /* 0x080fe400078e02ff */
[----:B------:R-:W-:-:S04]  /*0f20*/  IMAD.WIDE.U32 R12, P0, R10, R17, R12 ;  /* 0x000000110a0c7225 */ /* 0x000fc8000780000c */
[----:B------:R-:W-:-:S04]  /*0f30*/  IMAD.HI.U32 R9, R11, R17, RZ ;  /* 0x000000110b097227 */ /* 0x000fc800078e00ff */
[----:B------:R-:W-:-:S04]  /*0f40*/  IMAD.HI.U32 R12, P1, R11, R15, R12 ;  /* 0x0000000f0b0c7227 */ /* 0x000fc8000782000c */
[----:B------:R-:W-:Y:S01]  /*0f50*/  IMAD.X R9, R9, 0x1, R11, P0 ;  /* 0x0000000109097824 */ /* 0x000fe200000e060b */
[----:B------:R-:W-:-:S04]  /*0f60*/  IADD3 R13, P2, PT, R19, R12, RZ ;  /* 0x0000000c130d7210 */ /* 0x000fc80007f5e0ff */
[----:B------:R-:W-:Y:S01]  /*0f70*/  IADD3.X R9, PT, PT, RZ, RZ, R9, P2, P1 ;  /* 0x000000ffff097210 */ /* 0x000fe200017e2409 */
[----:B------:R-:W-:-:S03]  /*0f80*/  IMAD.WIDE.U32 R10, R13, UR4, RZ ;  /* 0x000000040d0a7c25 */ /* 0x000fc6000f8e00ff */
[----:B------:R-:W-:Y:S01]  /*0f90*/  IADD3 R15, P0, PT, RZ, -R10, RZ ;  /* 0x8000000aff0f7210 */ /* 0x000fe20007f1e0ff */
[----:B------:R-:W-:Y:S02]  /*0fa0*/  IMAD R10, R9, UR4, R11 ;  /* 0x00000004090a7c24 */ /* 0x000fe4000f8e020b */
[----:B------:R-:W-:Y:S02]  /*0fb0*/  IMAD.MOV.U32 R11, RZ, RZ, RZ ;  /* 0x000000ffff0b7224 */ /* 0x000fe400078e00ff */
[----:B------:R-:W-:-:S04]  /*0fc0*/  IMAD.HI.U32 R12, R13, R15, RZ ;  /* 0x0000000f0d0c7227 */ /* 0x000fc800078e00ff */
[----:B------:R-:W-:-:S04]  /*0fd0*/  IMAD.X R10, RZ, RZ, ~R10, P0 ;  /* 0x000000ffff0a7224 */ /* 0x000fc800000e0e0a */
[----:B------:R-:W-:-:S04]  /*0fe0*/  IMAD.WIDE.U32 R12, P0, R13, R10, R12 ;  /* 0x0000000a0d0c7225 */ /* 0x000fc8000780000c */
[C---:B------:R-:W-:Y:S02]  /*0ff0*/  IMAD R14, R9.reuse, R10, RZ ;  /* 0x0000000a090e7224 */ /* 0x040fe400078e02ff */
[----:B------:R-:W-:-:S04]  /*1000*/  IMAD.HI.U32 R13, P1, R9, R15, R12 ;  /* 0x0000000f090d7227 */ /* 0x000fc8000782000c */
[----:B------:R-:W-:Y:S01]  /*1010*/  IMAD.HI.U32 R10, R9, R10, RZ ;  /* 0x0000000a090a7227 */ /* 0x000fe200078e00ff */
[----:B------:R-:W-:-:S03]  /*1020*/  IADD3 R13, P2, PT, R14, R13, RZ ;  /* 0x0000000d0e0d7210 */ /* 0x000fc60007f5e0ff */
[----:B------:R-:W-:Y:S02]  /*1030*/  IMAD.X R9, R10, 0x1, R9, P0 ;  /* 0x000000010a097824 */ /* 0x000fe400000e0609 */
[----:B------:R-:W-:-:S03]  /*1040*/  IMAD.HI.U32 R10, R13, R6, RZ ;  /* 0x000000060d0a7227 */ /* 0x000fc600078e00ff */
[----:B------:R-:W-:Y:S01]  /*1050*/  IADD3.X R9, PT, PT, RZ, RZ, R9, P2, P1 ;  /* 0x000000ffff097210 */ /* 0x000fe200017e2409 */
[----:B------:R-:W-:-:S04]  /*1060*/  IMAD.WIDE.U32 R10, R13, R7, R10 ;  /* 0x000000070d0a7225 */ /* 0x000fc800078e000a */
[C---:B------:R-:W-:Y:S02]  /*1070*/  IMAD R13, R9.reuse, R7, RZ ;  /* 0x00000007090d7224 */ /* 0x040fe400078e02ff */
[----:B------:R-:W-:-:S04]  /*1080*/  IMAD.HI.U32 R10, P0, R9, R6, R10 ;  /* 0x00000006090a7227 */ /* 0x000fc8000780000a */
[----:B------:R-:W-:Y:S01]  /*1090*/  IMAD.HI.U32 R9, R9, R7, RZ ;  /* 0x0000000709097227 */ /* 0x000fe200078e00ff */
[----:B------:R-:W-:-:S03]  /*10a0*/  IADD3 R12, P1, PT, R13, R10, RZ ;  /* 0x0000000a0d0c7210 */ /* 0x000fc60007f3e0ff */
[----:B------:R-:W-:Y:S02]  /*10b0*/  IMAD.X R9, RZ, RZ, R9, P0 ;  /* 0x000000ffff097224 */ /* 0x000fe400000e0609 */
[----:B------:R-:W-:-:S04]  /*10c0*/  IMAD.WIDE.U32 R10, R12, UR4, RZ ;  /* 0x000000040c0a7c25 */ /* 0x000fc8000f8e00ff */
[----:B------:R-:W-:Y:S01]  /*10d0*/  IMAD.X R9, RZ, RZ, R9, P1 ;  /* 0x000000ffff097224 */ /* 0x000fe200008e0609 */
[----:B------:R-:W-:-:S03]  /*10e0*/  IADD3 R13, P0, PT, -R10, R6, RZ ;  /* 0x000000060a0d7210 */ /* 0x000fc60007f1e1ff */
[----:B------:R-:W-:Y:S01]  /*10f0*/  IMAD R14, R9, UR4, R11 ;  /* 0x00000004090e7c24 */ /* 0x000fe2000f8e020b */
[----:B------:R-:W-:Y:S02]  /*1100*/  IADD3 R11, P2, PT, R12, 0x1, RZ ;  /* 0x000000010c0b7810 */ /* 0x000fe40007f5e0ff */
[----:B------:R-:W-:Y:S01]  /*1110*/  IADD3 R6, P1, PT, R13, -UR4, RZ ;  /* 0x800000040d067c10 */ /* 0x000fe2000ff3e0ff */
[----:B------:R-:W-:Y:S01]  /*1120*/  IMAD.X R14, R7, 0x1, ~R14, P0 ;  /* 0x00000001070e7824 */ /* 0x000fe200000e0e0e */
[----:B------:R-:W-:Y:S01]  /*1130*/  ISETP.GE.U32.AND P0, PT, R13, UR4, PT ;  /* 0x000000040d007c0c */ /* 0x000fe2000bf06070 */
[----:B------:R-:W-:-:S03]  /*1140*/  IMAD.X R10, RZ, RZ, R9, P2 ;  /* 0x000000ffff0a7224 */ /* 0x000fc600010e0609 */
[C---:B------:R-:W-:Y:S02]  /*1150*/  ISETP.GE.U32.AND.EX P0, PT, R14.reuse, RZ, PT, P0 ;  /* 0x000000ff0e00720c */ /* 0x040fe40003f06100 */
[----:B------:R-:W-:Y:S02]  /*1160*/  IADD3.X R7, PT, PT, R14, -0x1, RZ, P1, !PT ;  /* 0xffffffff0e077810 */ /* 0x000fe40000ffe4ff */
[----:B------:R-:W-:Y:S02]  /*1170*/  SEL R6, R6, R13, P0 ;  /* 0x0000000d06067207 */ /* 0x000fe40000000000 */
[----:B------:R-:W-:Y:S02]  /*1180*/  SEL R11, R11, R12, P0 ;  /* 0x0000000c0b0b7207 */ /* 0x000fe40000000000 */
[----:B------:R-:W-:Y:S02]  /*1190*/  SEL R7, R7, R14, P0 ;  /* 0x0000000e07077207 */ /* 0x000fe40000000000 */
[----:B------:R-:W-:Y:S01]  /*11a0*/  SEL R10, R10, R9, P0 ;  /* 0x000000090a0a7207 */ /* 0x000fe20000000000 */
[----:B------:R-:W-:Y:S01]  /*11b0*/  IMAD.MOV.U32 R9, RZ, RZ, 0x0 ;  /* 0x00000000ff097424 */ /* 0x000fe200078e00ff */
[----:B------:R-:W-:-:S02]  /*11c0*/  ISETP.GE.U32.AND P0, PT, R6, UR4, PT ;  /* 0x0000000406007c0c */ /* 0x000fc4000bf06070 */
[----:B------:R-:W-:Y:S02]  /*11d0*/  IADD3 R6, P2, PT, R11, 0x1, RZ ;  /* 0x000000010b067810 */ /* 0x000fe40007f5e0ff */
[----:B------:R-:W-:Y:S02]  /*11e0*/  ISETP.GE.U32.AND.EX P0, PT, R7, RZ, PT, P0 ;  /* 0x000000ff0700720c */ /* 0x000fe40003f06100 */
[----:B------:R-:W-:Y:S01]  /*11f0*/  ISETP.NE.U32.AND P1, PT, RZ, UR4, PT ;  /* 0x00000004ff007c0c */ /* 0x000fe2000bf25070 */
[----:B------:R-:W-:Y:S01]  /*1200*/  IMAD.X R7, RZ, RZ, R10, P2 ;  /* 0x000000ffff077224 */ /* 0x000fe200010e060a */
[----:B------:R-:W-:Y:S02]  /*1210*/  SEL R6, R6, R11, P0 ;  /* 0x0000000b06067207 */ /* 0x000fe40000000000 */
[----:B------:R-:W-:Y:S02]  /*1220*/  ISETP.NE.AND.EX P1, PT, RZ, RZ, PT, P1 ;  /* 0x000000ffff00720c */ /* 0x000fe40003f25310 */
[----:B------:R-:W-:-:S02]  /*1230*/  SEL R7, R7, R10, P0 ;  /* 0x0000000a07077207 */ /* 0x000fc40000000000 */
[----:B------:R-:W-:Y:S02]  /*1240*/  SEL R6, R6, 0xffffffff, P1 ;  /* 0xffffffff06067807 */ /* 0x000fe40000800000 */
[----:B------:R-:W-:Y:S01]  /*1250*/  SEL R7, R7, 0xffffffff, P1 ;  /* 0xffffffff07077807 */ /* 0x000fe20000800000 */
[----:B------:R-:W-:Y:S06]  /*1260*/  RET.REL.NODEC R8 `(_Z25packToBlobKernelOptimizedPK16SerializedHeaderPKiS3_S3_PKdS3_PKlPKxPKjimPh) ;  /* 0xffffffec08647950 */ /* 0x000fec0003c3ffff */
.L_x_2711:
        /* <DEDUP_REMOVED lines=9> */
.L_x_2788:


//--------------------- .text._Z20unpackFromBlobKernelPKhimPiS1_S1_PdS1_PlPxPj --------------------------
	.section	.text._Z20unpackFromBlobKernelPKhimPiS1_S1_PdS1_PlPxPj,"ax",@progbits
	.align	128
        .global         _Z20unpackFromBlobKernelPKhimPiS1_S1_PdS1_PlPxPj
        .type           _Z20unpackFromBlobKernelPKhimPiS1_S1_PdS1_PlPxPj,@function
        .size           _Z20unpackFromBlobKernelPKhimPiS1_S1_PdS1_PlPxPj,(.L_x_2888 - _Z20unpackFromBlobKernelPKhimPiS1_S1_PdS1_PlPxPj)
        .other          _Z20unpackFromBlobKernelPKhimPiS1_S1_PdS1_PlPxPj,@"STO_CUDA_ENTRY STV_DEFAULT"
_Z20unpackFromBlobKernelPKhimPiS1_S1_PdS1_PlPxPj:
.text._Z20unpackFromBlobKernelPKhimPiS1_S1_PdS1_PlPxPj:
[----:B------:R-:W-:Y:S01]  /*0000*/  LDC R1, c[0x0][0x37c] ;  /* 0x0000df00ff017b82 */ /* 0x000fe20000000800 */
[----:B------:R-:W0:Y:S07]  /*0010*/  S2R R0, SR_TID.X ;  /* 0x0000000000007919 */ /* 0x000e2e0000002100 */
[----:B------:R-:W0:Y:S01]  /*0020*/  S2UR UR4, SR_CTAID.X ;  /* 0x00000000000479c3 */ /* 0x000e220000002500 */
[----:B------:R-:W1:Y:S01]  /*0030*/  LDCU UR8, c[0x0][0x388] ;  /* 0x00007100ff0877ac */ /* 0x000e620008000800 */
[----:B------:R-:W-:Y:S01]  /*0040*/  BSSY.RECONVERGENT B0, `(.L_x_2712) ;  /* 0x00000c6000007945 */ /* 0x000fe20003800200 */
[----:B------:R-:W2:Y:S05]  /*0050*/  LDCU.64 UR6, c[0x0][0x358] ;  /* 0x00006b00ff0677ac */ /* 0x000eaa0008000a00 */
[----:B------:R-:W0:Y:S01]  /*0060*/  LDC R3, c[0x0][0x360] ;  /* 0x0000d800ff037b82 */ /* 0x000e220000000800 */
[----:B------:R-:W3:Y:S01]  /*0070*/  LDCU UR5, c[0x0][0x370] ;  /* 0x00006e00ff0577ac */ /* 0x000ee20008000800 */
[----:B------:R-:W4:Y:S01]  /*0080*/  LDCU.64 UR10, c[0x0][0x380] ;  /* 0x00007000ff0a77ac */ /* 0x000f220008000a00 */
[----:B------:R-:W0:Y:S02]  /*0090*/  LDCU.64 UR12, c[0x0][0x380] ;  /* 0x00007000ff0c77ac */ /* 0x000e240008000a00 */
[----:B0-----:R-:W-:-:S02]  /*00a0*/  IMAD R0, R3, UR4, R0 ;  /* 0x0000000403007c24 */ /* 0x001fc4000f8e0200 */
[----:B---3--:R-:W-:-:S03]  /*00b0*/  IMAD R3, R3, UR5, RZ ;  /* 0x0000000503037c24 */ /* 0x008fc6000f8e02ff */
[----:B-1----:R-:W-:-:S13]  /*00c0*/  ISETP.GE.AND P0, PT, R0, UR8, PT ;  /* 0x0000000800007c0c */ /* 0x002fda000bf06270 */
[----:B--2-4-:R-:W-:Y:S05]  /*00d0*/  @P0 BRA `(.L_x_2713) ;  /* 0x0000000800f00947 */ /* 0x014fea0003800000 */
[----:B------:R-:W0:Y:S01]  /*00e0*/  I2F.U32.RP R16, R3 ;  /* 0x0000000300107306 */ /* 0x000e220000209000 */
[----:B------:R-:W1:Y:S07]  /*00f0*/  LDC.64 R10, c[0x0][0x380] ;  /* 0x0000e000ff0a7b82 */ /* 0x000e6e0000000a00 */
[----:B0-----:R-:W0:Y:S01]  /*0100*/  MUFU.RCP R16, R16 ;  /* 0x0000001000107308 */ /* 0x001e220000001000 */
[--C-:B------:R-:W-:Y:S02]  /*0110*/  IMAD.IADD R2, R0, 0x1, R3.reuse ;  /* 0x0000000100027824 */ /* 0x100fe400078e0203 */
[----:B------:R-:W-:Y:S01]  /*0120*/  IMAD.MOV R17, RZ, RZ, -R3 ;  /* 0x000000ffff117224 */ /* 0x000fe200078e0a03 */
[----:B-1----:R-:W5:Y:S04]  /*0130*/  LDG.E.64.CONSTANT R4, desc[UR6][R10.64+0x18] ;  /* 0x000018060a047981 */ /* 0x002f68000c1e9b00 */
[----:B------:R-:W5:Y:S01]  /*0140*/  LDG.E.64.CONSTANT R6, desc[UR6][R10.64+0x20] ;  /* 0x000020060a067981 */ /* 0x000f62000c1e9b00 */
[----:B0-----:R-:W-:-:S03]  /*0150*/  VIADD R12, R16, 0xffffffe ;  /* 0x0ffffffe100c7836 */ /* 0x001fc60000000000 */
[----:B------:R0:W5:Y:S01]  /*0160*/  LDG.E.64.CONSTANT R8, desc[UR6][R10.64+0x10] ;  /* 0x000010060a087981 */ /* 0x000162000c1e9b00 */
[C---:B------:R-:W-:Y:S01]  /*0170*/  ISETP.GE.AND P1, PT, R2.reuse, UR8, PT ;  /* 0x0000000802007c0c */ /* 0x040fe2000bf26270 */
[----:B------:R-:W-:Y:S01]  /*0180*/  BSSY.RECONVERGENT B1, `(.L_x_2714) ;  /* 0x0000029000017945 */ /* 0x000fe20003800200 */
[----:B------:R1:W2:Y:S01]  /*0190*/  F2I.FTZ.U32.TRUNC.NTZ R13, R12 ;  /* 0x0000000c000d7305 */ /* 0x0002a2000021f000 */
[----:B------:R-:W-:Y:S01]  /*01a0*/  VIMNMX R15, PT, PT, R2, UR8, !PT ;  /* 0x00000008020f7c48 */ /* 0x000fe2000ffe0100 */
[----:B------:R-:W-:Y:S01]  /*01b0*/  IMAD.MOV.U32 R20, RZ, RZ, R0 ;  /* 0x000000ffff147224 */ /* 0x000fe200078e0000 */
[----:B------:R-:W-:Y:S02]  /*01c0*/  SEL R14, RZ, 0x1, P1 ;  /* 0x00000001ff0e7807 */ /* 0x000fe40000800000 */
[----:B------:R-:W-:Y:S02]  /*01d0*/  ISETP.NE.U32.AND P3, PT, R3, RZ, PT ;  /* 0x000000ff0300720c */ /* 0x000fe40003f65070 */
[----:B------:R-:W-:Y:S01]  /*01e0*/  IADD3 R2, PT, PT, R15, -R2, -R14 ;  /* 0x800000020f027210 */ /* 0x000fe20007ffe80e */
[----:B-1----:R-:W-:-:S02]  /*01f0*/  IMAD.MOV.U32 R12, RZ, RZ, RZ ;  /* 0x000000ffff0c7224 */ /* 0x002fc400078e00ff */
[----:B--2---:R-:W-:-:S04]  /*0200*/  IMAD R17, R17, R13, RZ ;  /* 0x0000000d11117224 */ /* 0x004fc800078e02ff */
[----:B------:R-:W-:-:S06]  /*0210*/  IMAD.HI.U32 R13, R13, R17, R12 ;  /* 0x000000110d0d7227 */ /* 0x000fcc00078e000c */
[----:B------:R-:W-:-:S05]  /*0220*/  IMAD.HI.U32 R13, R13, R2, RZ ;  /* 0x000000020d0d7227 */ /* 0x000fca00078e00ff */
[----:B0-----:R-:W-:-:S05]  /*0230*/  IADD3 R10, PT, PT, -R13, RZ, RZ ;  /* 0x000000ff0d0a7210 */ /* 0x001fca0007ffe1ff */
[----:B------:R-:W-:Y:S02]  /*0240*/  IMAD R2, R3, R10, R2 ;  /* 0x0000000a03027224 */ /* 0x000fe400078e0202 */
[----:B------:R-:W0:Y:S03]  /*0250*/  LDC.64 R10, c[0x0][0x398] ;  /* 0x0000e600ff0a7b82 */ /* 0x000e260000000a00 */
[----:B------:R-:W-:-:S13]  /*0260*/  ISETP.GE.U32.AND P1, PT, R2, R3, PT ;  /* 0x000000030200720c */ /* 0x000fda0003f26070 */
[----:B------:R-:W-:Y:S02]  /*0270*/  @P1 IMAD.IADD R2, R2, 0x1, -R3 ;  /* 0x0000000102021824 */ /* 0x000fe400078e0a03 */
[----:B------:R-:W-:-:S03]  /*0280*/  @P1 VIADD R13, R13, 0x1 ;  /* 0x000000010d0d1836 */ /* 0x000fc60000000000 */
[----:B------:R-:W-:-:S13]  /*0290*/  ISETP.GE.U32.AND P2, PT, R2, R3, PT ;  /* 0x000000030200720c */ /* 0x000fda0003f46070 */
[----:B------:R-:W-:Y:S01]  /*02a0*/  @P2 VIADD R13, R13, 0x1 ;  /* 0x000000010d0d2836 */ /* 0x000fe20000000000 */
[----:B------:R-:W-:-:S04]  /*02b0*/  @!P3 LOP3.LUT R13, RZ, R3, RZ, 0x33, !PT ;  /* 0x00000003ff0db212 */ /* 0x000fc800078e33ff */
[----:B------:R-:W-:-:S04]  /*02c0*/  IADD3 R13, PT, PT, R14, R13, RZ ;  /* 0x0000000d0e0d7210 */ /* 0x000fc80007ffe0ff */
[C---:B------:R-:W-:Y:S02]  /*02d0*/  LOP3.LUT R2, R13.reuse, 0x3, RZ, 0xc0, !PT ;  /* 0x000000030d027812 */ /* 0x040fe400078ec0ff */
[C---:B------:R-:W-:Y:S02]  /*02e0*/  ISETP.GE.U32.AND P2, PT, R13.reuse, 0x3, PT ;  /* 0x000000030d00780c */ /* 0x040fe40003f46070 */
[----:B------:R-:W-:Y:S01]  /*02f0*/  ISETP.NE.AND P1, PT, R2, 0x3, PT ;  /* 0x000000030200780c */ /* 0x000fe20003f25270 */
[----:B------:R-:W-:-:S05]  /*0300*/  VIADD R2, R13, 0x1 ;  /* 0x000000010d027836 */ /* 0x000fca0000000000 */
[----:B------:R-:W-:-:S07]  /*0310*/  LOP3.LUT R2, R2, 0x3, RZ, 0xc0, !PT ;  /* 0x0000000302027812 */ /* 0x000fce00078ec0ff */
[----:B0-----:R-:W-:Y:S05]  /*0320*/  @!P1 BRA `(.L_x_2715) ;  /* 0x0000000000389947 */ /* 0x001fea0003800000 */
[----:B------:R-:W0:Y:S01]  /*0330*/  LDCU.64 UR4, c[0x0][0x380] ;  /* 0x00007000ff0477ac */ /* 0x000e220008000a00 */
[----:B------:R-:W1:Y:S01]  /*0340*/  LDC.64 R18, c[0x0][0x398] ;  /* 0x0000e600ff127b82 */ /* 0x000e620000000a00 */
[----:B------:R-:W-:Y:S01]  /*0350*/  IMAD.MOV R21, RZ, RZ, -R2 ;  /* 0x000000ffff157224 */ /* 0x000fe200078e0a02 */
[----:B------:R-:W-:Y:S02]  /*0360*/  MOV R20, R0 ;  /* 0x0000000000147202 */ /* 0x000fe40000000f00 */
[----:B0----5:R-:W-:-:S04]  /*0370*/  IADD3 R16, P3, PT, R8, UR4, RZ ;  /* 0x0000000408107c10 */ /* 0x021fc8000ff7e0ff */
[----:B------:R-:W-:-:S09]  /*0380*/  IADD3.X R17, PT, PT, R9, UR5, RZ, P3, !PT ;  /* 0x0000000509117c10 */ /* 0x000fd20009ffe4ff */
.L_x_2716:
[----:B0-----:R-:W-:-:S06]  /*0390*/  IMAD.WIDE R14, R20, 0x4, R16 ;  /* 0x00000004140e7825 */ /* 0x001fcc00078e0210 */
[----:B------:R-:W2:Y:S01]  /*03a0*/  LDG.E.CONSTANT R15, desc[UR6][R14.64] ;  /* 0x000000060e0f7981 */ /* 0x000ea2000c1e9900 */
[----:B-1----:R-:W-:-:S04]  /*03b0*/  IMAD.WIDE R12, R20, 0x4, R18 ;  /* 0x00000004140c7825 */ /* 0x002fc800078e0212 */
[----:B------:R-:W-:Y:S02]  /*03c0*/  VIADD R21, R21, 0x1 ;  /* 0x0000000115157836 */ /* 0x000fe40000000000 */
[----:B------:R-:W-:-:S03]  /*03d0*/  IMAD.IADD R20, R3, 0x1, R20 ;  /* 0x0000000103147824 */ /* 0x000fc600078e0214 */
[----:B------:R-:W-:Y:S01]  /*03e0*/  ISETP.NE.AND P3, PT, R21, RZ, PT ;  /* 0x000000ff1500720c */ /* 0x000fe20003f65270 */
[----:B--2---:R0:W-:-:S12]  /*03f0*/  STG.E desc[UR6][R12.64], R15 ;  /* 0x0000000f0c007986 */ /* 0x0041d8000c101906 */
[----:B------:R-:W-:Y:S05]  /*0400*/  @P3 BRA `(.L_x_2716) ;  /* 0xfffffffc00e03947 */ /* 0x000fea000383ffff */
.L_x_2715:
[----:B------:R-:W-:Y:S05]  /*0410*/  BSYNC.RECONVERGENT B1 ;  /* 0x0000000000017941 */ /* 0x000fea0003800200 */
.L_x_2714:
[----:B------:R-:W-:Y:S04]  /*0420*/  BSSY.RECONVERGENT B1, `(.L_x_2717) ;  /* 0x0000020000017945 */ /* 0x000fe80003800200 */
[----:B------:R-:W-:Y:S05]  /*0430*/  @!P2 BRA `(.L_x_2718) ;  /* 0x000000000078a947 */ /* 0x000fea0003800000 */
.L_x_2719:
[----:B-1----:R-:W-:Y:S02]  /*0440*/  IMAD.IADD R14, R3, 0x1, R20 ;  /* 0x00000001030e7824 */ /* 0x002fe400078e0214 */
[----:B-----5:R-:W-:-:S03]  /*0450*/  IMAD.WIDE R18, R20, 0x4, R8 ;  /* 0x0000000414127825 */ /* 0x020fc600078e0208 */
[----:B------:R-:W-:Y:S01]  /*0460*/  IADD3 R16, PT, PT, R3, R14, RZ ;  /* 0x0000000e03107210 */ /* 0x000fe20007ffe0ff */
[----:B0-----:R-:W-:Y:S01]  /*0470*/  IMAD.WIDE R14, R14, 0x4, R8 ;  /* 0x000000040e0e7825 */ /* 0x001fe200078e0208 */
[----:B------:R-:W-:-:S03]  /*0480*/  IADD3 R18, P4, PT, R18, UR10, RZ ;  /* 0x0000000a12127c10 */ /* 0x000fc6000ff9e0ff */
[----:B------:R-:W-:Y:S01]  /*0490*/  IMAD.IADD R12, R3, 0x1, R16 ;  /* 0x00000001030c7824 */ /* 0x000fe200078e0210 */
[----:B------:R-:W-:Y:S01]  /*04a0*/  IADD3 R14, P3, PT, R14, UR10, RZ ;  /* 0x0000000a0e0e7c10 */ /* 0x000fe2000ff7e0ff */
[--C-:B------:R-:W-:Y:S01]  /*04b0*/  IMAD.WIDE R16, R16, 0x4, R8.reuse ;  /* 0x0000000410107825 */ /* 0x100fe200078e0208 */
[----:B------:R-:W-:Y:S02]  /*04c0*/  IADD3.X R19, PT, PT, R19, UR11, RZ, P4, !PT ;  /* 0x0000000b13137c10 */ /* 0x000fe4000a7fe4ff */
[----:B------:R-:W-:Y:S01]  /*04d0*/  IADD3.X R15, PT, PT, R15, UR11, RZ, P3, !PT ;  /* 0x0000000b0f0f7c10 */ /* 0x000fe20009ffe4ff */
[----:B------:R-:W-:Y:S01]  /*04e0*/  IMAD.WIDE R22, R12, 0x4, R8 ;  /* 0x000000040c167825 */ /* 0x000fe200078e0208 */
[----:B------:R-:W-:Y:S01]  /*04f0*/  IADD3 R16, P4, PT, R16, UR10, RZ ;  /* 0x0000000a10107c10 */ /* 0x000fe2000ff9e0ff */
[----:B------:R-:W2:Y:S01]  /*0500*/  LDG.E.CONSTANT R13, desc[UR6][R18.64] ;  /* 0x00000006120d7981 */ /* 0x000ea2000c1e9900 */
[----:B------:R-:W-:-:S03]  /*0510*/  IADD3 R22, P3, PT, R22, UR10, RZ ;  /* 0x0000000a16167c10 */ /* 0x000fc6000ff7e0ff */
[----:B------:R0:W3:Y:S01]  /*0520*/  LDG.E.CONSTANT R21, desc[UR6][R14.64] ;  /* 0x000000060e157981 */ /* 0x0000e2000c1e9900 */
[----:B------:R-:W-:Y:S02]  /*0530*/  IADD3.X R17, PT, PT, R17, UR11, RZ, P4, !PT ;  /* 0x0000000b11117c10 */ /* 0x000fe4000a7fe4ff */
[----:B------:R-:W-:-:S04]  /*0540*/  IADD3.X R23, PT, PT, R23, UR11, RZ, P3, !PT ;  /* 0x0000000b17177c10 */ /* 0x000fc80009ffe4ff */
[----:B------:R-:W4:Y:S04]  /*0550*/  LDG.E.CONSTANT R17, desc[UR6][R16.64] ;  /* 0x0000000610117981 */ /* 0x000f28000c1e9900 */
[----:B------:R-:W4:Y:S01]  /*0560*/  LDG.E.CONSTANT R23, desc[UR6][R22.64] ;  /* 0x0000000616177981 */ /* 0x000f22000c1e9900 */
[----:B------:R-:W-:-:S04]  /*0570*/  IMAD.WIDE R24, R20, 0x4, R10 ;  /* 0x0000000414187825 */ /* 0x000fc800078e020a */
[----:B------:R-:W-:-:S04]  /*0580*/  IMAD.WIDE R26, R3, 0x4, R24 ;  /* 0x00000004031a7825 */ /* 0x000fc800078e0218 */
[----:B------:R-:W-:-:S04]  /*0590*/  IMAD.WIDE R28, R3, 0x4, R26 ;  /* 0x00000004031c7825 */ /* 0x000fc800078e021a */
[----:B0-----:R-:W-:-:S04]  /*05a0*/  IMAD.WIDE R14, R3, 0x4, R28 ;  /* 0x00000004030e7825 */ /* 0x001fc800078e021c */
[----:B------:R-:W-:-:S05]  /*05b0*/  IMAD.IADD R20, R3, 0x1, R12 ;  /* 0x0000000103147824 */ /* 0x000fca00078e020c */
[----:B------:R-:W-:Y:S01]  /*05c0*/  ISETP.GE.AND P3, PT, R20, UR8, PT ;  /* 0x0000000814007c0c */ /* 0x000fe2000bf66270 */
[----:B--2---:R1:W-:Y:S04]  /*05d0*/  STG.E desc[UR6][R24.64], R13 ;  /* 0x0000000d18007986 */ /* 0x0043e8000c101906 */
[----:B---3--:R1:W-:Y:S04]  /*05e0*/  STG.E desc[UR6][R26.64], R21 ;  /* 0x000000151a007986 */ /* 0x0083e8000c101906 */
[----:B----4-:R1:W-:Y:S04]  /*05f0*/  STG.E desc[UR6][R28.64], R17 ;  /* 0x000000111c007986 */ /* 0x0103e8000c101906 */
[----:B------:R1:W-:Y:S01]  /*0600*/  STG.E desc[UR6][R14.64], R23 ;  /* 0x000000170e007986 */ /* 0x0003e2000c101906 */
[----:B------:R-:W-:Y:S05]  /*0610*/  @!P3 BRA `(.L_x_2719) ;  /* 0xfffffffc0088b947 */ /* 0x000fea000383ffff */
.L_x_2718:
[----:B------:R-:W-:Y:S05]  /*0620*/  BSYNC.RECONVERGENT B1 ;  /* 0x0000000000017941 */ /* 0x000fea0003800200 */
.L_x_2717:
[----:B------:R-:W2:Y:S01]  /*0630*/  LDC.64 R10, c[0x0][0x3a0] ;  /* 0x0000e800ff0a7b82 */ /* 0x000ea20000000a00 */
[----:B------:R-:W-:Y:S01]  /*0640*/  BSSY.RECONVERGENT B1, `(.L_x_2720) ;  /* 0x0000012000017945 */ /* 0x000fe20003800200 */
[----:B------:R-:W-:-:S06]  /*0650*/  IMAD.MOV.U32 R20, RZ, RZ, R0 ;  /* 0x000000ffff147224 */ /* 0x000fcc00078e0000 */
[----:B-----5:R-:W3:Y:S01]  /*0660*/  LDC.64 R8, c[0x0][0x3a8] ;  /* 0x0000ea00ff087b82 */ /* 0x020ee20000000a00 */
[----:B------:R-:W-:Y:S05]  /*0670*/  @!P1 BRA `(.L_x_2721) ;  /* 0x0000000000389947 */ /* 0x000fea0003800000 */
[----:B------:R-:W4:Y:S01]  /*0680*/  LDCU.64 UR4, c[0x0][0x380] ;  /* 0x00007000ff0477ac */ /* 0x000f220008000a00 */
[----:B------:R-:W0:Y:S01]  /*0690*/  LDC.64 R18, c[0x0][0x3a0] ;  /* 0x0000e800ff127b82 */ /* 0x000e220000000a00 */
[----:B-1----:R-:W-:Y:S01]  /*06a0*/  IADD3 R21, PT, PT, -R2, RZ, RZ ;  /* 0x000000ff02157210 */ /* 0x002fe20007ffe1ff */
[----:B------:R-:W-:Y:S01]  /*06b0*/  IMAD.MOV.U32 R20, RZ, RZ, R0 ;  /* 0x000000ffff147224 */ /* 0x000fe200078e0000 */
[----:B----4-:R-:W-:-:S04]  /*06c0*/  IADD3 R16, P3, PT, R4, UR4, RZ ;  /* 0x0000000404107c10 */ /* 0x010fc8000ff7e0ff */
[----:B------:R-:W-:-:S09]  /*06d0*/  IADD3.X R17, PT, PT, R5, UR5, RZ, P3, !PT ;  /* 0x0000000505117c10 */ /* 0x000fd20009ffe4ff */
.L_x_2722:
[----:B0---4-:R-:W-:-:S06]  /*06e0*/  IMAD.WIDE R14, R20, 0x4, R16 ;  /* 0x00000004140e7825 */ /* 0x011fcc00078e0210 */
[----:B------:R-:W4:Y:S01]  /*06f0*/  LDG.E.CONSTANT R15, desc[UR6][R14.64] ;  /* 0x000000060e0f7981 */ /* 0x000f22000c1e9900 */
[----:B------:R-:W-:-:S04]  /*0700*/  IMAD.WIDE R12, R20, 0x4, R18 ;  /* 0x00000004140c7825 */ /* 0x000fc800078e0212 */
[----:B------:R-:W-:Y:S02]  /*0710*/  VIADD R21, R21, 0x1 ;  /* 0x0000000115157836 */ /* 0x000fe40000000000 */
[----:B------:R-:W-:-:S03]  /*0720*/  IMAD.IADD R20, R3, 0x1, R20 ;  /* 0x0000000103147824 */ /* 0x000fc600078e0214 */
[----:B------:R-:W-:Y:S01]  /*0730*/  ISETP.NE.AND P3, PT, R21, RZ, PT ;  /* 0x000000ff1500720c */ /* 0x000fe20003f65270 */
[----:B----4-:R4:W-:-:S12]  /*0740*/  STG.E desc[UR6][R12.64], R15 ;  /* 0x0000000f0c007986 */ /* 0x0109d8000c101906 */
[----:B------:R-:W-:Y:S05]  /*0750*/  @P3 BRA `(.L_x_2722) ;  /* 0xfffffffc00e03947 */ /* 0x000fea000383ffff */
.L_x_2721:
[----:B------:R-:W-:Y:S05]  /*0760*/  BSYNC.RECONVERGENT B1 ;  /* 0x0000000000017941 */ /* 0x000fea0003800200 */
.L_x_2720:
[----:B------:R-:W-:Y:S04]  /*0770*/  BSSY.RECONVERGENT B1, `(.L_x_2723) ;  /* 0x0000020000017945 */ /* 0x000fe80003800200 */
[----:B------:R-:W-:Y:S05]  /*0780*/  @!P2 BRA `(.L_x_2724) ;  /* 0x000000000078a947 */ /* 0x000fea0003800000 */
.L_x_2725:
[----:B01----:R-:W-:Y:S01]  /*0790*/  IADD3 R14, PT, PT, R3, R20, RZ ;  /* 0x00000014030e7210 */ /* 0x003fe20007ffe0ff */
[----:B------:R-:W-:-:S04]  /*07a0*/  IMAD.WIDE R18, R20, 0x4, R4 ;  /* 0x0000000414127825 */ /* 0x000fc800078e0204 */
[----:B------:R-:W-:Y:S01]  /*07b0*/  IMAD.IADD R16, R3, 0x1, R14 ;  /* 0x0000000103107824 */ /* 0x000fe200078e020e */
[----:B------:R-:W-:Y:S01]  /*07c0*/  IADD3 R18, P4, PT, R18, UR12, RZ ;  /* 0x0000000c12127c10 */ /* 0x000fe2000ff9e0ff */
[----:B0---4-:R-:W-:-:S03]  /*07d0*/  IMAD.WIDE R14, R14, 0x4, R4 ;  /* 0x000000040e0e7825 */ /* 0x011fc600078e0204 */
[----:B------:R-:W-:Y:S01]  /*07e0*/  IADD3.X R19, PT, PT, R19, UR13, RZ, P4, !PT ;  /* 0x0000000d13137c10 */ /* 0x000fe2000a7fe4ff */
[----:B------:R-:W-:Y:S01]  /*07f0*/  IMAD.IADD R12, R3, 0x1, R16 ;  /* 0x00000001030c7824 */ /* 0x000fe200078e0210 */
[----:B------:R-:W-:Y:S01]  /*0800*/  IADD3 R14, P3, PT, R14, UR12, RZ ;  /* 0x0000000c0e0e7c10 */ /* 0x000fe2000ff7e0ff */
[--C-:B------:R-:W-:Y:S02]  /*0810*/  IMAD.WIDE R16, R16, 0x4, R4.reuse ;  /* 0x0000000410107825 */ /* 0x100fe400078e0204 */
[----:B------:R-:W4:Y:S01]  /*0820*/  LDG.E.CONSTANT R13, desc[UR6][R18.64] ;  /* 0x00000006120d7981 */ /* 0x000f22000c1e9900 */
[----:B------:R-:W-:Y:S01]  /*0830*/  IADD3.X R15, PT, PT, R15, UR13, RZ, P3, !PT ;  /* 0x0000000d0f0f7c10 */ /* 0x000fe20009ffe4ff */
[----:B------:R-:W-:Y:S01]  /*0840*/  IMAD.WIDE R22, R12, 0x4, R4 ;  /* 0x000000040c167825 */ /* 0x000fe200078e0204 */
[----:B------:R-:W-:-:S03]  /*0850*/  IADD3 R16, P4, PT, R16, UR12, RZ ;  /* 0x0000000c10107c10 */ /* 0x000fc6000ff9e0ff */
[----:B------:R0:W5:Y:S01]  /*0860*/  LDG.E.CONSTANT R21, desc[UR6][R14.64] ;  /* 0x000000060e157981 */ /* 0x000162000c1e9900 */
[----:B------:R-:W-:Y:S02]  /*0870*/  IADD3 R22, P3, PT, R22, UR12, RZ ;  /* 0x0000000c16167c10 */ /* 0x000fe4000ff7e0ff */
[----:B------:R-:W-:Y:S02]  /*0880*/  IADD3.X R17, PT, PT, R17, UR13, RZ, P4, !PT ;  /* 0x0000000d11117c10 */ /* 0x000fe4000a7fe4ff */
[----:B------:R-:W-:-:S04]  /*0890*/  IADD3.X R23, PT, PT, R23, UR13, RZ, P3, !PT ;  /* 0x0000000d17177c10 */ /* 0x000fc80009ffe4ff */
[----:B------:R-:W3:Y:S04]  /*08a0*/  LDG.E.CONSTANT R17, desc[UR6][R16.64] ;  /* 0x0000000610117981 */ /* 0x000ee8000c1e9900 */
[----:B------:R-:W3:Y:S01]  /*08b0*/  LDG.E.CONSTANT R23, desc[UR6][R22.64] ;  /* 0x0000000616177981 */ /* 0x000ee2000c1e9900 */
[----:B--2---:R-:W-:-:S04]  /*08c0*/  IMAD.WIDE R24, R20, 0x4, R10 ;  /* 0x0000000414187825 */ /* 0x004fc800078e020a */
[----:B------:R-:W-:-:S04]  /*08d0*/  IMAD.WIDE R26, R3, 0x4, R24 ;  /* 0x00000004031a7825 */ /* 0x000fc800078e0218 */
[----:B------:R-:W-:-:S04]  /*08e0*/  IMAD.WIDE R28, R3, 0x4, R26 ;  /* 0x00000004031c7825 */ /* 0x000fc800078e021a */
[----:B0-----:R-:W-:-:S04]  /*08f0*/  IMAD.WIDE R14, R3, 0x4, R28 ;  /* 0x00000004030e7825 */ /* 0x001fc800078e021c */
[----:B------:R-:W-:-:S05]  /*0900*/  IMAD.IADD R20, R3, 0x1, R12 ;  /* 0x0000000103147824 */ /* 0x000fca00078e020c */
[----:B------:R-:W-:Y:S01]  /*0910*/  ISETP.GE.AND P3, PT, R20, UR8, PT ;  /* 0x0000000814007c0c */ /* 0x000fe2000bf66270 */
[----:B----4-:R0:W-:Y:S04]  /*0920*/  STG.E desc[UR6][R24.64], R13 ;  /* 0x0000000d18007986 */ /* 0x0101e8000c101906 */
[----:B-----5:R0:W-:Y:S04]  /*0930*/  STG.E desc[UR6][R26.64], R21 ;  /* 0x000000151a007986 */ /* 0x0201e8000c101906 */
[----:B---3--:R0:W-:Y:S04]  /*0940*/  STG.E desc[UR6][R28.64], R17 ;  /* 0x000000111c007986 */ /* 0x0081e8000c101906 */
[----:B------:R0:W-:Y:S01]  /*0950*/  STG.E desc[UR6][R14.64], R23 ;  /* 0x000000170e007986 */ /* 0x0001e2000c101906 */
[----:B------:R-:W-:Y:S05]  /*0960*/  @!P3 BRA `(.L_x_2725) ;  /* 0xfffffffc0088b947 */ /* 0x000fea000383ffff */
.L_x_2724:
[----:B------:R-:W-:Y:S05]  /*0970*/  BSYNC.RECONVERGENT B1 ;  /* 0x0000000000017941 */ /* 0x000fea0003800200 */
.L_x_2723:
[----:B------:R-:W-:Y:S01]  /*0980*/  BSSY.RECONVERGENT B1, `(.L_x_2726) ;  /* 0x0000011000017945 */ /* 0x000fe20003800200 */
[----:B------:R-:W-:-:S03]  /*0990*/  MOV R4, R0 ;  /* 0x0000000000047202 */ /* 0x000fc60000000f00 */
[----:B------:R-:W-:Y:S05]  /*09a0*/  @!P1 BRA `(.L_x_2727) ;  /* 0x0000000000389947 */ /* 0x000fea0003800000 */
[----:B------:R-:W5:Y:S01]  /*09b0*/  LDCU.64 UR4, c[0x0][0x380] ;  /* 0x00007000ff0477ac */ /* 0x000f620008000a00 */
[----:B01----:R-:W0:Y:S01]  /*09c0*/  LDC.64 R16, c[0x0][0x3a8] ;  /* 0x0000ea00ff107b82 */ /* 0x003e220000000a00 */
[----:B------:R-:W-:Y:S02]  /*09d0*/  IMAD.MOV R2, RZ, RZ, -R2 ;  /* 0x000000ffff027224 */ /* 0x000fe400078e0a02 */
[----:B------:R-:W-:Y:S01]  /*09e0*/  IMAD.MOV.U32 R4, RZ, RZ, R0 ;  /* 0x000000ffff047224 */ /* 0x000fe200078e0000 */
[----:B-----5:R-:W-:-:S04]  /*09f0*/  IADD3 R14, P1, PT, R6, UR4, RZ ;  /* 0x00000004060e7c10 */ /* 0x020fc8000ff3e0ff */
[----:B----4-:R-:W-:-:S09]  /*0a00*/  IADD3.X R15, PT, PT, R7, UR5, RZ, P1, !PT ;  /* 0x00000005070f7c10 */ /* 0x010fd20008ffe4ff */
.L_x_2728:
[----:B0-----:R-:W-:-:S06]  /*0a10*/  IMAD.WIDE R12, R4, 0x4, R14 ;  /* 0x00000004040c7825 */ /* 0x001fcc00078e020e */
[----:B------:R-:W4:Y:S01]  /*0a20*/  LDG.E.CONSTANT R13, desc[UR6][R12.64] ;  /* 0x000000060c0d7981 */ /* 0x000f22000c1e9900 */
[----:B0-2---:R-:W-:Y:S01]  /*0a30*/  IMAD.WIDE R10, R4, 0x4, R16 ;  /* 0x00000004040a7825 */ /* 0x005fe200078e0210 */
[----:B------:R-:W-:-:S03]  /*0a40*/  IADD3 R4, PT, PT, R3, R4, RZ ;  /* 0x0000000403047210 */ /* 0x000fc60007ffe0ff */
[----:B------:R-:W-:-:S05]  /*0a50*/  VIADD R2, R2, 0x1 ;  /* 0x0000000102027836 */ /* 0x000fca0000000000 */
[----:B------:R-:W-:Y:S01]  /*0a60*/  ISETP.NE.AND P1, PT, R2, RZ, PT ;  /* 0x000000ff0200720c */ /* 0x000fe20003f25270 */
[----:B----4-:R0:W-:-:S12]  /*0a70*/  STG.E desc[UR6][R10.64], R13 ;  /* 0x0000000d0a007986 */ /* 0x0101d8000c101906 */
[----:B------:R-:W-:Y:S05]  /*0a80*/  @P1 BRA `(.L_x_2728) ;  /* 0xfffffffc00e01947 */ /* 0x000fea000383ffff */
.L_x_2727:
[----:B------:R-:W-:Y:S05]  /*0a90*/  BSYNC.RECONVERGENT B1 ;  /* 0x0000000000017941 */ /* 0x000fea0003800200 */
.L_x_2726:
[----:B------:R-:W-:Y:S05]  /*0aa0*/  @!P2 BRA `(.L_x_2713) ;  /* 0x00000000007ca947 */ /* 0x000fea0003800000 */
.L_x_2729:
[----:B------:R-:W5:Y:S01]  /*0ab0*/  LDCU.64 UR4, c[0x0][0x380] ;  /* 0x00007000ff0477ac */ /* 0x000f620008000a00 */
[----:B0-2---:R-:W-:Y:S02]  /*0ac0*/  IMAD.IADD R10, R3, 0x1, R4 ;  /* 0x00000001030a7824 */ /* 0x005fe400078e0204 */
[----:B-1--4-:R-:W-:-:S04]  /*0ad0*/  IMAD.WIDE R14, R4, 0x4, R6 ;  /* 0x00000004040e7825 */ /* 0x012fc800078e0206 */
[----:B------:R-:W-:Y:S02]  /*0ae0*/  IMAD.IADD R12, R3, 0x1, R10 ;  /* 0x00000001030c7824 */ /* 0x000fe400078e020a */
[----:B------:R-:W-:-:S04]  /*0af0*/  IMAD.WIDE R10, R10, 0x4, R6 ;  /* 0x000000040a0a7825 */ /* 0x000fc800078e0206 */
[----:B------:R-:W-:Y:S02]  /*0b00*/  IMAD.IADD R2, R3, 0x1, R12 ;  /* 0x0000000103027824 */ /* 0x000fe400078e020c */
[----:B------:R-:W-:Y:S01]  /*0b10*/  IMAD.WIDE R12, R12, 0x4, R6 ;  /* 0x000000040c0c7825 */ /* 0x000fe200078e0206 */
[----:B-----5:R-:W-:-:S03]  /*0b20*/  IADD3 R16, P1, PT, R14, UR4, RZ ;  /* 0x000000040e107c10 */ /* 0x020fc6000ff3e0ff */
[----:B------:R-:W-:Y:S01]  /*0b30*/  IMAD.WIDE R22, R2, 0x4, R6 ;  /* 0x0000000402167825 */ /* 0x000fe200078e0206 */
[----:B------:R-:W-:Y:S02]  /*0b40*/  IADD3 R18, P2, PT, R10, UR4, RZ ;  /* 0x000000040a127c10 */ /* 0x000fe4000ff5e0ff */
[----:B------:R-:W-:Y:S02]  /*0b50*/  IADD3.X R17, PT, PT, R15, UR5, RZ, P1, !PT ;  /* 0x000000050f117c10 */ /* 0x000fe40008ffe4ff */
[----:B------:R-:W-:Y:S02]  /*0b60*/  IADD3 R20, P1, PT, R12, UR4, RZ ;  /* 0x000000040c147c10 */ /* 0x000fe4000ff3e0ff */
[----:B------:R-:W-:Y:S02]  /*0b70*/  IADD3.X R19, PT, PT, R11, UR5, RZ, P2, !PT ;  /* 0x000000050b137c10 */ /* 0x000fe400097fe4ff */
[----:B------:R-:W-:Y:S01]  /*0b80*/  IADD3 R22, P2, PT, R22, UR4, RZ ;  /* 0x0000000416167c10 */ /* 0x000fe2000ff5e0ff */
[----:B------:R-:W2:Y:S01]  /*0b90*/  LDG.E.CONSTANT R17, desc[UR6][R16.64] ;  /* 0x0000000610117981 */ /* 0x000ea2000c1e9900 */
[----:B------:R-:W-:-:S02]  /*0ba0*/  IADD3.X R21, PT, PT, R13, UR5, RZ, P1, !PT ;  /* 0x000000050d157c10 */ /* 0x000fc40008ffe4ff */
[----:B------:R-:W-:Y:S01]  /*0bb0*/  IADD3.X R23, PT, PT, R23, UR5, RZ, P2, !PT ;  /* 0x0000000517177c10 */ /* 0x000fe200097fe4ff */
[----:B------:R-:W4:Y:S04]  /*0bc0*/  LDG.E.CONSTANT R19, desc[UR6][R18.64] ;  /* 0x0000000612137981 */ /* 0x000f28000c1e9900 */
[----:B------:R-:W5:Y:S04]  /*0bd0*/  LDG.E.CONSTANT R21, desc[UR6][R20.64] ;  /* 0x0000000614157981 */ /* 0x000f68000c1e9900 */
[----:B------:R-:W5:Y:S01]  /*0be0*/  LDG.E.CONSTANT R23, desc[UR6][R22.64] ;  /* 0x0000000616177981 */ /* 0x000f62000c1e9900 */
[----:B---3--:R-:W-:-:S04]  /*0bf0*/  IMAD.WIDE R24, R4, 0x4, R8 ;  /* 0x0000000404187825 */ /* 0x008fc800078e0208 */
[----:B------:R-:W-:-:S04]  /*0c00*/  IMAD.WIDE R10, R3, 0x4, R24 ;  /* 0x00000004030a7825 */ /* 0x000fc800078e0218 */
[----:B------:R-:W-:-:S04]  /*0c10*/  IMAD.WIDE R12, R3, 0x4, R10 ;  /* 0x00000004030c7825 */ /* 0x000fc800078e020a */
[C---:B------:R-:W-:Y:S01]  /*0c20*/  IMAD.WIDE R14, R3.reuse, 0x4, R12 ;  /* 0x00000004030e7825 */ /* 0x040fe200078e020c */
[----:B------:R-:W-:-:S04]  /*0c30*/  IADD3 R4, PT, PT, R3, R2, RZ ;  /* 0x0000000203047210 */ /* 0x000fc80007ffe0ff */
[----:B------:R-:W-:Y:S01]  /*0c40*/  ISETP.GE.AND P1, PT, R4, UR8, PT ;  /* 0x0000000804007c0c */ /* 0x000fe2000bf26270 */
[----:B--2---:R0:W-:Y:S04]  /*0c50*/  STG.E desc[UR6][R24.64], R17 ;  /* 0x0000001118007986 */ /* 0x0041e8000c101906 */
[----:B----4-:R0:W-:Y:S04]  /*0c60*/  STG.E desc[UR6][R10.64], R19 ;  /* 0x000000130a007986 */ /* 0x0101e8000c101906 */
[----:B-----5:R0:W-:Y:S04]  /*0c70*/  STG.E desc[UR6][R12.64], R21 ;  /* 0x000000150c007986 */ /* 0x0201e8000c101906 */
[----:B------:R0:W-:Y:S01]  /*0c80*/  STG.E desc[UR6][R14.64], R23 ;  /* 0x000000170e007986 */ /* 0x0001e2000c101906 */
[----:B------:R-:W-:Y:S05]  /*0c90*/  @!P1 BRA `(.L_x_2729) ;  /* 0xfffffffc00849947 */ /* 0x000fea000383ffff */
.L_x_2713:
[----:B------:R-:W-:Y:S05]  /*0ca0*/  BSYNC.RECONVERGENT B0 ;  /* 0x0000000000007941 */ /* 0x000fea0003800200 */
.L_x_2712:
[----:B------:R-:W-:Y:S01]  /*0cb0*/  USHF.L.U32 UR4, UR8, 0x2, URZ ;  /* 0x0000000208047899 */ /* 0x000fe200080006ff */
[----:B------:R-:W-:Y:S01]  /*0cc0*/  BSSY.RECONVERGENT B0, `(.L_x_2730) ;  /* 0x0000055000007945 */ /* 0x000fe20003800200 */
[----:B------:R-:W0:Y:S04]  /*0cd0*/  LDCU.64 UR12, c[0x0][0x380] ;  /* 0x00007000ff0c77ac */ /* 0x000e280008000a00 */
[----:B------:R-:W-:-:S13]  /*0ce0*/  ISETP.GE.AND P1, PT, R0, UR4, PT ;  /* 0x0000000400007c0c */ /* 0x000fda000bf26270 */
[----:B------:R-:W-:Y:S05]  /*0cf0*/  @P1 BRA `(.L_x_2731) ;  /* 0x0000000400441947 */ /* 0x000fea0003800000 */
[----:B------:R-:W0:Y:S02]  /*0d00*/  LDC.64 R4, c[0x0][0x380] ;  /* 0x0000e000ff047b82 */ /* 0x000e240000000a00 */
[----:B0-----:R-:W5:Y:S01]  /*0d10*/  LDG.E.64.CONSTANT R4, desc[UR6][R4.64+0x28] ;  /* 0x0000280604047981 */ /* 0x001f62000c1e9b00 */
[----:B--2---:R-:W0:Y:S01]  /*0d20*/  I2F.U32.RP R10, R3 ;  /* 0x00000003000a7306 */ /* 0x004e220000209000 */
[--C-:B---3--:R-:W-:Y:S01]  /*0d30*/  IMAD.IADD R8, R0, 0x1, R3.reuse ;  /* 0x0000000100087824 */ /* 0x108fe200078e0203 */
[----:B------:R-:W-:Y:S01]  /*0d40*/  ISETP.NE.U32.AND P3, PT, R3, RZ, PT ;  /* 0x000000ff0300720c */ /* 0x000fe20003f65070 */
[----:B------:R-:W-:Y:S01]  /*0d50*/  IMAD.MOV R11, RZ, RZ, -R3 ;  /* 0x000000ffff0b7224 */ /* 0x000fe200078e0a03 */
[----:B------:R-:W-:Y:S02]  /*0d60*/  BSSY.RECONVERGENT B1, `(.L_x_2732) ;  /* 0x000002b000017945 */ /* 0x000fe40003800200 */
[C---:B------:R-:W-:Y:S02]  /*0d70*/  ISETP.GE.AND P1, PT, R8.reuse, UR4, PT ;  /* 0x0000000408007c0c */ /* 0x040fe4000bf26270 */
[----:B------:R-:W-:-:S02]  /*0d80*/  VIMNMX R2, PT, PT, R8, UR4, !PT ;  /* 0x0000000408027c48 */ /* 0x000fc4000ffe0100 */
[----:B------:R-:W-:-:S04]  /*0d90*/  SEL R9, RZ, 0x1, P1 ;  /* 0x00000001ff097807 */ /* 0x000fc80000800000 */
[----:B------:R-:W-:Y:S01]  /*0da0*/  IADD3 R2, PT, PT, R2, -R8, -R9 ;  /* 0x8000000802027210 */ /* 0x000fe20007ffe809 */
[----:B0-----:R-:W0:Y:S02]  /*0db0*/  MUFU.RCP R10, R10 ;  /* 0x0000000a000a7308 */ /* 0x001e240000001000 */
[----:B0-----:R-:W-:-:S06]  /*0dc0*/  VIADD R6, R10, 0xffffffe ;  /* 0x0ffffffe0a067836 */ /* 0x001fcc0000000000 */
[----:B------:R0:W2:Y:S02]  /*0dd0*/  F2I.FTZ.U32.TRUNC.NTZ R7, R6 ;  /* 0x0000000600077305 */ /* 0x0000a4000021f000 */
[----:B0-----:R-:W-:Y:S02]  /*0de0*/  HFMA2 R6, -RZ, RZ, 0, 0 ;  /* 0x00000000ff067431 */ /* 0x001fe400000001ff */
[----:B--2---:R-:W-:-:S04]  /*0df0*/  IMAD R11, R11, R7, RZ ;  /* 0x000000070b0b7224 */ /* 0x004fc800078e02ff */
[----:B------:R-:W-:-:S06]  /*0e00*/  IMAD.HI.U32 R11, R7, R11, R6 ;  /* 0x0000000b070b7227 */ /* 0x000fcc00078e0006 */
[----:B------:R-:W-:-:S04]  /*0e10*/  IMAD.HI.U32 R8, R11, R2, RZ ;  /* 0x000000020b087227 */ /* 0x000fc800078e00ff */
[----:B------:R-:W-:-:S04]  /*0e20*/  IMAD.MOV R6, RZ, RZ, -R8 ;  /* 0x000000ffff067224 */ /* 0x000fc800078e0a08 */
[----:B------:R-:W-:Y:S02]  /*0e30*/  IMAD R2, R3, R6, R2 ;  /* 0x0000000603027224 */ /* 0x000fe400078e0202 */
[----:B------:R-:W0:Y:S03]  /*0e40*/  LDC.64 R6, c[0x0][0x3b0] ;  /* 0x0000ec00ff067b82 */ /* 0x000e260000000a00 */
[----:B------:R-:W-:-:S13]  /*0e50*/  ISETP.GE.U32.AND P1, PT, R2, R3, PT ;  /* 0x000000030200720c */ /* 0x000fda0003f26070 */
[----:B------:R-:W-:Y:S02]  /*0e60*/  @P1 IMAD.IADD R2, R2, 0x1, -R3 ;  /* 0x0000000102021824 */ /* 0x000fe400078e0a03 */
[----:B------:R-:W-:-:S03]  /*0e70*/  @P1 VIADD R8, R8, 0x1 ;  /* 0x0000000108081836 */ /* 0x000fc60000000000 */
[----:B------:R-:W-:-:S13]  /*0e80*/  ISETP.GE.U32.AND P2, PT, R2, R3, PT ;  /* 0x000000030200720c */ /* 0x000fda0003f46070 */
[----:B------:R-:W-:Y:S02]  /*0e90*/  @P2 IADD3 R8, PT, PT, R8, 0x1, RZ ;  /* 0x0000000108082810 */ /* 0x000fe40007ffe0ff */
[----:B------:R-:W-:-:S05]  /*0ea0*/  @!P3 LOP3.LUT R8, RZ, R3, RZ, 0x33, !PT ;  /* 0x00000003ff08b212 */ /* 0x000fca00078e33ff */
[----:B------:R-:W-:-:S05]  /*0eb0*/  IMAD.IADD R8, R9, 0x1, R8 ;  /* 0x0000000109087824 */ /* 0x000fca00078e0208 */
[C---:B------:R-:W-:Y:S02]  /*0ec0*/  LOP3.LUT R2, R8.reuse, 0x3, RZ, 0xc0, !PT ;  /* 0x0000000308027812 */ /* 0x040fe400078ec0ff */
[----:B------:R-:W-:Y:S02]  /*0ed0*/  ISETP.GE.U32.AND P2, PT, R8, 0x3, PT ;  /* 0x000000030800780c */ /* 0x000fe40003f46070 */
[----:B------:R-:W-:Y:S01]  /*0ee0*/  ISETP.NE.AND P1, PT, R2, 0x3, PT ;  /* 0x000000030200780c */ /* 0x000fe20003f25270 */
[----:B------:R-:W-:-:S12]  /*0ef0*/  IMAD.MOV.U32 R2, RZ, RZ, R0 ;  /* 0x000000ffff027224 */ /* 0x000fd800078e0000 */
[----:B0-----:R-:W-:Y:S05]  /*0f00*/  @!P1 BRA `(.L_x_2733) ;  /* 0x0000000000409947 */ /* 0x001fea0003800000 */
[----:B------:R-:W0:Y:S01]  /*0f10*/  LDCU.64 UR10, c[0x0][0x380] ;  /* 0x00007000ff0a77ac */ /* 0x000e220008000a00 */
[----:B-1--4-:R-:W1:Y:S01]  /*0f20*/  LDC.64 R14, c[0x0][0x3b0] ;  /* 0x0000ec00ff0e7b82 */ /* 0x012e620000000a00 */
[----:B------:R-:W-:Y:S01]  /*0f30*/  VIADD R8, R8, 0x1 ;  /* 0x0000000108087836 */ /* 0x000fe20000000000 */
[----:B------:R-:W-:-:S04]  /*0f40*/  MOV R2, R0 ;  /* 0x0000000000027202 */ /* 0x000fc80000000f00 */
[----:B------:R-:W-:-:S05]  /*0f50*/  LOP3.LUT R8, R8, 0x3, RZ, 0xc0, !PT ;  /* 0x0000000308087812 */ /* 0x000fca00078ec0ff */
[----:B------:R-:W-:Y:S01]  /*0f60*/  IMAD.MOV R16, RZ, RZ, -R8 ;  /* 0x000000ffff107224 */ /* 0x000fe200078e0a08 */
[----:B0----5:R-:W-:-:S04]  /*0f70*/  IADD3 R12, P1, PT, R4, UR10, RZ ;  /* 0x0000000a040c7c10 */ /* 0x021fc8000ff3e0ff */
[----:B------:R-:W-:-:S09]  /*0f80*/  IADD3.X R13, PT, PT, R5, UR11, RZ, P1, !PT ;  /* 0x0000000b050d7c10 */ /* 0x000fd20008ffe4ff */
.L_x_2734:
[----:B0-----:R-:W-:-:S06]  /*0f90*/  IMAD.WIDE R10, R2, 0x8, R12 ;  /* 0x00000008020a7825 */ /* 0x001fcc00078e020c */
[----:B------:R-:W2:Y:S01]  /*0fa0*/  LDG.E.64.CONSTANT R10, desc[UR6][R10.64] ;  /* 0x000000060a0a7981 */ /* 0x000ea2000c1e9b00 */
[----:B-1----:R-:W-:-:S04]  /*0fb0*/  IMAD.WIDE R8, R2, 0x8, R14 ;  /* 0x0000000802087825 */ /* 0x002fc800078e020e */
[----:B------:R-:W-:Y:S02]  /*0fc0*/  VIADD R16, R16, 0x1 ;  /* 0x0000000110107836 */ /* 0x000fe40000000000 */
[----:B------:R-:W-:-:S03]  /*0fd0*/  IMAD.IADD R2, R3, 0x1, R2 ;  /* 0x0000000103027824 */ /* 0x000fc600078e0202 */
[----:B------:R-:W-:Y:S01]  /*0fe0*/  ISETP.NE.AND P1, PT, R16, RZ, PT ;  /* 0x000000ff1000720c */ /* 0x000fe20003f25270 */
[----:B--2---:R0:W-:-:S12]  /*0ff0*/  STG.E.64 desc[UR6][R8.64], R10 ;  /* 0x0000000a08007986 */ /* 0x0041d8000c101b06 */
[----:B------:R-:W-:Y:S05]  /*1000*/  @P1 BRA `(.L_x_2734) ;  /* 0xfffffffc00e01947 */ /* 0x000fea000383ffff */
.L_x_2733:
[----:B------:R-:W-:Y:S05]  /*1010*/  BSYNC.RECONVERGENT B1 ;  /* 0x0000000000017941 */ /* 0x000fea0003800200 */
.L_x_2732:
[----:B------:R-:W-:Y:S05]  /*1020*/  @!P2 BRA `(.L_x_2731) ;  /* 0x000000000078a947 */ /* 0x000fea0003800000 */
.L_x_2735:
[----:B0---4-:R-:W-:Y:S01]  /*1030*/  IADD3 R12, PT, PT, R3, R2, RZ ;  /* 0x00000002030c7210 */ /* 0x011fe20007ffe0ff */
[----:B0----5:R-:W-:-:S04]  /*1040*/  IMAD.WIDE R10, R2, 0x8, R4 ;  /* 0x00000008020a7825 */ /* 0x021fc800078e0204 */
[----:B-1----:R-:W-:Y:S01]  /*1050*/  IMAD.IADD R14, R3, 0x1, R12 ;  /* 0x00000001030e7824 */ /* 0x002fe200078e020c */
[----:B------:R-:W-:Y:S01]  /*1060*/  IADD3 R10, P1, PT, R10, UR12, RZ ;  /* 0x0000000c0a0a7c10 */ /* 0x000fe2000ff3e0ff */
[----:B------:R-:W-:-:S03]  /*1070*/  IMAD.WIDE R12, R12, 0x8, R4 ;  /* 0x000000080c0c7825 */ /* 0x000fc600078e0204 */
[----:B------:R-:W-:Y:S01]  /*1080*/  IADD3.X R11, PT, PT, R11, UR13, RZ, P1, !PT ;  /* 0x0000000d0b0b7c10 */ /* 0x000fe20008ffe4ff */
[----:B------:R-:W-:Y:S01]  /*1090*/  IMAD.IADD R8, R3, 0x1, R14 ;  /* 0x0000000103087824 */ /* 0x000fe200078e020e */
[----:B------:R-:W-:Y:S01]  /*10a0*/  IADD3 R12, P1, PT, R12, UR12, RZ ;  /* 0x0000000c0c0c7c10 */ /* 0x000fe2000ff3e0ff */
[----:B------:R-:W-:-:S03]  /*10b0*/  IMAD.WIDE R14, R14, 0x8, R4 ;  /* 0x000000080e0e7825 */ /* 0x000fc600078e0204 */
[----:B------:R-:W-:Y:S01]  /*10c0*/  IADD3.X R13, PT, PT, R13, UR13, RZ, P1, !PT ;  /* 0x0000000d0d0d7c10 */ /* 0x000fe20008ffe4ff */
[----:B------:R-:W-:Y:S01]  /*10d0*/  IMAD.WIDE R16, R8, 0x8, R4 ;  /* 0x0000000808107825 */ /* 0x000fe200078e0204 */
[----:B------:R-:W-:Y:S01]  /*10e0*/  IADD3 R14, P2, PT, R14, UR12, RZ ;  /* 0x0000000c0e0e7c10 */ /* 0x000fe2000ff5e0ff */
[----:B------:R-:W2:Y:S01]  /*10f0*/  LDG.E.64.CONSTANT R10, desc[UR6][R10.64] ;  /* 0x000000060a0a7981 */ /* 0x000ea2000c1e9b00 */
[----:B------:R-:W-:-:S03]  /*1100*/  IADD3 R20, P3, PT, R16, UR12, RZ ;  /* 0x0000000c10147c10 */ /* 0x000fc6000ff7e0ff */
[----:B------:R-:W3:Y:S01]  /*1110*/  LDG.E.64.CONSTANT R12, desc[UR6][R12.64] ;  /* 0x000000060c0c7981 */ /* 0x000ee2000c1e9b00 */
[----:B------:R-:W-:Y:S02]  /*1120*/  IADD3.X R15, PT, PT, R15, UR13, RZ, P2, !PT ;  /* 0x0000000d0f0f7c10 */ /* 0x000fe400097fe4ff */
[----:B------:R-:W-:-:S04]  /*1130*/  IADD3.X R21, PT, PT, R17, UR13, RZ, P3, !PT ;  /* 0x0000000d11157c10 */ /* 0x000fc80009ffe4ff */
[----:B------:R-:W4:Y:S04]  /*1140*/  LDG.E.64.CONSTANT R14, desc[UR6][R14.64] ;  /* 0x000000060e0e7981 */ /* 0x000f28000c1e9b00 */
[----:B------:R-:W4:Y:S01]  /*1150*/  LDG.E.64.CONSTANT R20, desc[UR6][R20.64] ;  /* 0x0000000614147981 */ /* 0x000f22000c1e9b00 */
[----:B------:R-:W-:-:S04]  /*1160*/  IMAD.WIDE R24, R2, 0x8, R6 ;  /* 0x0000000802187825 */ /* 0x000fc800078e0206 */
[----:B------:R-:W-:-:S04]  /*1170*/  IMAD.WIDE R16, R3, 0x8, R24 ;  /* 0x0000000803107825 */ /* 0x000fc800078e0218 */
[----:B------:R-:W-:-:S04]  /*1180*/  IMAD.WIDE R18, R3, 0x8, R16 ;  /* 0x0000000803127825 */ /* 0x000fc800078e0210 */
[----:B------:R-:W-:-:S04]  /*1190*/  IMAD.WIDE R22, R3, 0x8, R18 ;  /* 0x0000000803167825 */ /* 0x000fc800078e0212 */
[----:B------:R-:W-:-:S05]  /*11a0*/  IMAD.IADD R2, R3, 0x1, R8 ;  /* 0x0000000103027824 */ /* 0x000fca00078e0208 */
[----:B------:R-:W-:Y:S01]  /*11b0*/  ISETP.GE.AND P1, PT, R2, UR4, PT ;  /* 0x0000000402007c0c */ /* 0x000fe2000bf26270 */
[----:B--2---:R0:W-:Y:S04]  /*11c0*/  STG.E.64 desc[UR6][R24.64], R10 ;  /* 0x0000000a18007986 */ /* 0x0041e8000c101b06 */
[----:B---3--:R0:W-:Y:S04]  /*11d0*/  STG.E.64 desc[UR6][R16.64], R12 ;  /* 0x0000000c10007986 */ /* 0x0081e8000c101b06 */
[----:B----4-:R0:W-:Y:S04]  /*11e0*/  STG.E.64 desc[UR6][R18.64], R14 ;  /* 0x0000000e12007986 */ /* 0x0101e8000c101b06 */
[----:B------:R0:W-:Y:S01]  /*11f0*/  STG.E.64 desc[UR6][R22.64], R20 ;  /* 0x0000001416007986 */ /* 0x0001e2000c101b06 */
[----:B------:R-:W-:Y:S05]  /*1200*/  @!P1 BRA `(.L_x_2735) ;  /* 0xfffffffc00889947 */ /* 0x000fea000383ffff */
.L_x_2731:
[----:B0-----:R-:W-:Y:S05]  /*1210*/  BSYNC.RECONVERGENT B0 ;  /* 0x0000000000007941 */ /* 0x001fea0003800200 */
.L_x_2730:
[----:B------:R-:W0:Y:S01]  /*1220*/  LDCU.64 UR4, c[0x0][0x390] ;  /* 0x00007200ff0477ac */ /* 0x000e220008000a00 */
[----:B------:R-:W-:Y:S01]  /*1230*/  BSSY.RECONVERGENT B0, `(.L_x_2736) ;  /* 0x00000c4000007945 */ /* 0x000fe20003800200 */
[----:B------:R-:W1:Y:S01]  /*1240*/  LDCU.64 UR12, c[0x0][0x380] ;  /* 0x00007000ff0c77ac */ /* 0x000e620008000a00 */
[----:B------:R-:W1:Y:S01]  /*1250*/  LDCU.64 UR14, c[0x0][0x380] ;  /* 0x00007000ff0e77ac */ /* 0x000e620008000a00 */
[----:B0-----:R-:W-:-:S04]  /*1260*/  UIADD3 UR4, UP0, UPT, UR4, 0x3, URZ ;  /* 0x0000000304047890 */ /* 0x001fc8000ff1e0ff */
[----:B------:R-:W-:-:S04]  /*1270*/  UIADD3.X UR5, UPT, UPT, URZ, UR5, URZ, UP0, !UPT ;  /* 0x00000005ff057290 */ /* 0x000fc800087fe4ff */
[----:B------:R-:W-:Y:S02]  /*1280*/  USHF.R.U64 UR4, UR4, 0x2, UR5 ;  /* 0x0000000204047899 */ /* 0x000fe40008001205 */
[----:B------:R-:W-:Y:S01]  /*1290*/  USHF.R.U32.HI UR5, URZ, 0x2, UR5 ;  /* 0x00000002ff057899 */ /* 0x000fe20008011605 */
[----:B-1----:R-:W-:Y:S11]  /*12a0*/  @P0 BRA `(.L_x_2737) ;  /* 0x0000000800f00947 */ /* 0x002ff60003800000 */
[----:B------:R-:W0:Y:S01]  /*12b0*/  I2F.U32.RP R16, R3 ;  /* 0x0000000300107306 */ /* 0x000e220000209000 */
[----:B--2---:R-:W1:Y:S07]  /*12c0*/  LDC.64 R10, c[0x0][0x380] ;  /* 0x0000e000ff0a7b82 */ /* 0x004e6e0000000a00 */
[----:B0-----:R-:W4:Y:S01]  /*12d0*/  MUFU.RCP R16, R16 ;  /* 0x0000001000107308 */ /* 0x001f220000001000 */
[--C-:B------:R-:W-:Y:S02]  /*12e0*/  IMAD.IADD R2, R0, 0x1, R3.reuse ;  /* 0x0000000100027824 */ /* 0x100fe400078e0203 */
[----:B------:R-:W-:Y:S01]  /*12f0*/  IMAD.MOV R17, RZ, RZ, -R3 ;  /* 0x000000ffff117224 */ /* 0x000fe200078e0a03 */
[----:B-1---5:R-:W5:Y:S04]  /*1300*/  LDG.E.64.CONSTANT R4, desc[UR6][R10.64+0x38] ;  /* 0x000038060a047981 */ /* 0x022f68000c1e9b00 */
[----:B------:R-:W5:Y:S01]  /*1310*/  LDG.E.64.CONSTANT R6, desc[UR6][R10.64+0x40] ;  /* 0x000040060a067981 */ /* 0x000f62000c1e9b00 */
[----:B----4-:R-:W-:-:S03]  /*1320*/  IADD3 R12, PT, PT, R16, 0xffffffe, RZ ;  /* 0x0ffffffe100c7810 */ /* 0x010fc60007ffe0ff */
[----:B---3--:R0:W5:Y:S01]  /*1330*/  LDG.E.64.CONSTANT R8, desc[UR6][R10.64+0x30] ;  /* 0x000030060a087981 */ /* 0x008162000c1e9b00 */
        /* <DEDUP_REMOVED lines=23> */
[----:B------:R-:W-:Y:S02]  /*14b0*/  ISETP.GE.U32.AND P1, PT, R14, 0x3, PT ;  /* 0x000000030e00780c */ /* 0x000fe40003f26070 */
        /* <DEDUP_REMOVED lines=10> */
.L_x_2740:
        /* <DEDUP_REMOVED lines=8> */
.L_x_2739:
[----:B------:R-:W-:Y:S05]  /*15e0*/  BSYNC.RECONVERGENT B1 ;  /* 0x0000000000017941 */ /* 0x000fea0003800200 */
.L_x_2738:
[----:B------:R-:W-:Y:S04]  /*15f0*/  BSSY.RECONVERGENT B1, `(.L_x_2741) ;  /* 0x0000020000017945 */ /* 0x000fe80003800200 */
[----:B------:R-:W-:Y:S05]  /*1600*/  @!P1 BRA `(.L_x_2742) ;  /* 0x0000000000789947 */ /* 0x000fea0003800000 */
.L_x_2743:
        /* <DEDUP_REMOVED lines=30> */
.L_x_2742:
[----:B------:R-:W-:Y:S05]  /*17f0*/  BSYNC.RECONVERGENT B1 ;  /* 0x0000000000017941 */ /* 0x000fea0003800200 */
.L_x_2741:
[----:B-----5:R-:W2:Y:S01]  /*1800*/  LDC.64 R8, c[0x0][0x3c0] ;  /* 0x0000f000ff087b82 */ /* 0x020ea20000000a00 */
[----:B------:R-:W-:Y:S01]  /*1810*/  BSSY.RECONVERGENT B1, `(.L_x_2744) ;  /* 0x0000012000017945 */ /* 0x000fe20003800200 */
[----:B-1----:R-:W-:-:S06]  /*1820*/  IMAD.MOV.U32 R21, RZ, RZ, R0 ;  /* 0x000000ffff157224 */ /* 0x002fcc00078e0000 */
[----:B------:R-:W1:Y:S01]  /*1830*/  LDC.64 R10, c[0x0][0x3c8] ;  /* 0x0000f200ff0a7b82 */ /* 0x000e620000000a00 */
[----:B------:R-:W-:Y:S05]  /*1840*/  @!P0 BRA `(.L_x_2745) ;  /* 0x0000000000388947 */ /* 0x000fea0003800000 */
[----:B------:R-:W3:Y:S01]  /*1850*/  LDCU.64 UR10, c[0x0][0x380] ;  /* 0x00007000ff0a77ac */ /* 0x000ee20008000a00 */
[----:B------:R-:W4:Y:S01]  /*1860*/  LDC.64 R18, c[0x0][0x3c0] ;  /* 0x0000f000ff127b82 */ /* 0x000f220000000a00 */
[----:B------:R-:W-:Y:S01]  /*1870*/  IADD3 R20, PT, PT, -R2, RZ, RZ ;  /* 0x000000ff02147210 */ /* 0x000fe20007ffe1ff */
[----:B------:R-:W-:Y:S01]  /*1880*/  IMAD.MOV.U32 R21, RZ, RZ, R0 ;  /* 0x000000ffff157224 */ /* 0x000fe200078e0000 */
[----:B---3--:R-:W-:-:S04]  /*1890*/  IADD3 R16, P2, PT, R4, UR10, RZ ;  /* 0x0000000a04107c10 */ /* 0x008fc8000ff5e0ff */
[----:B------:R-:W-:-:S09]  /*18a0*/  IADD3.X R17, PT, PT, R5, UR11, RZ, P2, !PT ;  /* 0x0000000b05117c10 */ /* 0x000fd200097fe4ff */
.L_x_2746:
[----:B0--3--:R-:W-:-:S06]  /*18b0*/  IMAD.WIDE R14, R21, 0x8, R16 ;  /* 0x00000008150e7825 */ /* 0x009fcc00078e0210 */
[----:B------:R-:W3:Y:S01]  /*18c0*/  LDG.E.64.CONSTANT R14, desc[UR6][R14.64] ;  /* 0x000000060e0e7981 */ /* 0x000ee2000c1e9b00 */
[----:B----4-:R-:W-:-:S04]  /*18d0*/  IMAD.WIDE R12, R21, 0x8, R18 ;  /* 0x00000008150c7825 */ /* 0x010fc800078e0212 */
[----:B------:R-:W-:Y:S02]  /*18e0*/  VIADD R20, R20, 0x1 ;  /* 0x0000000114147836 */ /* 0x000fe40000000000 */
[----:B------:R-:W-:-:S03]  /*18f0*/  IMAD.IADD R21, R3, 0x1, R21 ;  /* 0x0000000103157824 */ /* 0x000fc600078e0215 */
[----:B------:R-:W-:Y:S01]  /*1900*/  ISETP.NE.AND P2, PT, R20, RZ, PT ;  /* 0x000000ff1400720c */ /* 0x000fe20003f45270 */
[----:B---3--:R3:W-:-:S12]  /*1910*/  STG.E.64 desc[UR6][R12.64], R14 ;  /* 0x0000000e0c007986 */ /* 0x0087d8000c101b06 */
[----:B------:R-:W-:Y:S05]  /*1920*/  @P2 BRA `(.L_x_2746) ;  /* 0xfffffffc00e02947 */ /* 0x000fea000383ffff */
.L_x_2745:
[----:B------:R-:W-:Y:S05]  /*1930*/  BSYNC.RECONVERGENT B1 ;  /* 0x0000000000017941 */ /* 0x000fea0003800200 */
.L_x_2744:
[----:B------:R-:W-:Y:S04]  /*1940*/  BSSY.RECONVERGENT B1, `(.L_x_2747) ;  /* 0x0000020000017945 */ /* 0x000fe80003800200 */
[----:B------:R-:W-:Y:S05]  /*1950*/  @!P1 BRA `(.L_x_2748) ;  /* 0x0000000000789947 */ /* 0x000fea0003800000 */
.L_x_2749:
[----:B0-----:R-:W-:Y:S01]  /*1960*/  IADD3 R18, PT, PT, R3, R21, RZ ;  /* 0x0000001503127210 */ /* 0x001fe20007ffe0ff */
[----:B0--3--:R-:W-:-:S04]  /*1970*/  IMAD.WIDE R12, R21, 0x8, R4 ;  /* 0x00000008150c7825 */ /* 0x009fc800078e0204 */
[----:B------:R-:W-:Y:S01]  /*1980*/  IMAD.IADD R16, R3, 0x1, R18 ;  /* 0x0000000103107824 */ /* 0x000fe200078e0212 */
[----:B------:R-:W-:Y:S01]  /*1990*/  IADD3 R12, P2, PT, R12, UR14, RZ ;  /* 0x0000000e0c0c7c10 */ /* 0x000fe2000ff5e0ff */
[----:B------:R-:W-:-:S03]  /*19a0*/  IMAD.WIDE R18, R18, 0x8, R4 ;  /* 0x0000000812127825 */ /* 0x000fc600078e0204 */
[----:B------:R-:W-:Y:S01]  /*19b0*/  IADD3.X R13, PT, PT, R13, UR15, RZ, P2, !PT ;  /* 0x0000000f0d0d7c10 */ /* 0x000fe200097fe4ff */
[----:B------:R-:W-:Y:S01]  /*19c0*/  IMAD.IADD R20, R3, 0x1, R16 ;  /* 0x0000000103147824 */ /* 0x000fe200078e0210 */
[----:B------:R-:W-:Y:S01]  /*19d0*/  IADD3 R18, P2, PT, R18, UR14, RZ ;  /* 0x0000000e12127c10 */ /* 0x000fe2000ff5e0ff */
[----:B------:R-:W-:-:S03]  /*19e0*/  IMAD.WIDE R16, R16, 0x8, R4 ;  /* 0x0000000810107825 */ /* 0x000fc600078e0204 */
[----:B------:R-:W3:Y:S01]  /*19f0*/  LDG.E.64.CONSTANT R12, desc[UR6][R12.64] ;  /* 0x000000060c0c7981 */ /* 0x000ee2000c1e9b00 */
[----:B------:R-:W-:Y:S01]  /*1a00*/  IMAD.WIDE R14, R20, 0x8, R4 ;  /* 0x00000008140e7825 */ /* 0x000fe200078e0204 */
[----:B------:R-:W-:Y:S02]  /*1a10*/  IADD3 R16, P3, PT, R16, UR14, RZ ;  /* 0x0000000e10107c10 */ /* 0x000fe4000ff7e0ff */
[----:B------:R-:W-:Y:S02]  /*1a20*/  IADD3.X R19, PT, PT, R19, UR15, RZ, P2, !PT ;  /* 0x0000000f13137c10 */ /* 0x000fe400097fe4ff */
[----:B------:R-:W-:Y:S02]  /*1a30*/  IADD3 R14, P2, PT, R14, UR14, RZ ;  /* 0x0000000e0e0e7c10 */ /* 0x000fe4000ff5e0ff */
[----:B------:R-:W-:Y:S02]  /*1a40*/  IADD3.X R17, PT, PT, R17, UR15, RZ, P3, !PT ;  /* 0x0000000f11117c10 */ /* 0x000fe40009ffe4ff */
[----:B------:R-:W-:Y:S01]  /*1a50*/  IADD3.X R15, PT, PT, R15, UR15, RZ, P2, !PT ;  /* 0x0000000f0f0f7c10 */ /* 0x000fe200097fe4ff */
[----:B------:R-:W4:Y:S04]  /*1a60*/  LDG.E.64.CONSTANT R18, desc[UR6][R18.64] ;  /* 0x0000000612127981 */ /* 0x000f28000c1e9b00 */
[----:B------:R-:W5:Y:S04]  /*1a70*/  LDG.E.64.CONSTANT R16, desc[UR6][R16.64] ;  /* 0x0000000610107981 */ /* 0x000f68000c1e9b00 */
[----:B------:R-:W5:Y:S01]  /*1a80*/  LDG.E.64.CONSTANT R14, desc[UR6][R14.64] ;  /* 0x000000060e0e7981 */ /* 0x000f62000c1e9b00 */
[----:B--2---:R-:W-:-:S04]  /*1a90*/  IMAD.WIDE R28, R21, 0x8, R8 ;  /* 0x00000008151c7825 */ /* 0x004fc800078e0208 */
[----:B------:R-:W-:-:S04]  /*1aa0*/  IMAD.WIDE R22, R3, 0x8, R28 ;  /* 0x0000000803167825 */ /* 0x000fc800078e021c */
[----:B------:R-:W-:-:S04]  /*1ab0*/  IMAD.WIDE R24, R3, 0x8, R22 ;  /* 0x0000000803187825 */ /* 0x000fc800078e0216 */
[----:B------:R-:W-:-:S04]  /*1ac0*/  IMAD.WIDE R26, R3, 0x8, R24 ;  /* 0x00000008031a7825 */ /* 0x000fc800078e0218 */
[----:B------:R-:W-:-:S05]  /*1ad0*/  IMAD.IADD R21, R3, 0x1, R20 ;  /* 0x0000000103157824 */ /* 0x000fca00078e0214 */
[----:B------:R-:W-:Y:S01]  /*1ae0*/  ISETP.GE.AND P2, PT, R21, UR8, PT ;  /* 0x0000000815007c0c */ /* 0x000fe2000bf46270 */
[----:B---3--:R0:W-:Y:S04]  /*1af0*/  STG.E.64 desc[UR6][R28.64], R12 ;  /* 0x0000000c1c007986 */ /* 0x0081e8000c101b06 */
[----:B----4-:R0:W-:Y:S04]  /*1b00*/  STG.E.64 desc[UR6][R22.64], R18 ;  /* 0x0000001216007986 */ /* 0x0101e8000c101b06 */
[----:B-----5:R0:W-:Y:S04]  /*1b10*/  STG.E.64 desc[UR6][R24.64], R16 ;  /* 0x0000001018007986 */ /* 0x0201e8000c101b06 */
[----:B------:R0:W-:Y:S01]  /*1b20*/  STG.E.64 desc[UR6][R26.64], R14 ;  /* 0x0000000e1a007986 */ /* 0x0001e2000c101b06 */
[----:B------:R-:W-:Y:S05]  /*1b30*/  @!P2 BRA `(.L_x_2749) ;  /* 0xfffffffc0088a947 */ /* 0x000fea000383ffff */
.L_x_2748:
[----:B------:R-:W-:Y:S05]  /*1b40*/  BSYNC.RECONVERGENT B1 ;  /* 0x0000000000017941 */ /* 0x000fea0003800200 */
.L_x_2747:
[----:B------:R-:W-:Y:S01]  /*1b50*/  BSSY.RECONVERGENT B1, `(.L_x_2750) ;  /* 0x0000011000017945 */ /* 0x000fe20003800200 */
[----:B------:R-:W-:-:S03]  /*1b60*/  MOV R4, R0 ;  /* 0x0000000000047202 */ /* 0x000fc60000000f00 */
[----:B------:R-:W-:Y:S05]  /*1b70*/  @!P0 BRA `(.L_x_2751) ;  /* 0x0000000000388947 */ /* 0x000fea0003800000 */
[----:B------:R-:W3:Y:S01]  /*1b80*/  LDCU.64 UR10, c[0x0][0x380] ;  /* 0x00007000ff0a77ac */ /* 0x000ee20008000a00 */
[----:B0-----:R-:W0:Y:S01]  /*1b90*/  LDC.64 R16, c[0x0][0x3c8] ;  /* 0x0000f200ff107b82 */ /* 0x001e220000000a00 */
[----:B------:R-:W-:Y:S02]  /*1ba0*/  IMAD.MOV R2, RZ, RZ, -R2 ;  /* 0x000000ffff027224 */ /* 0x000fe400078e0a02 */
[----:B------:R-:W-:Y:S01]  /*1bb0*/  IMAD.MOV.U32 R4, RZ, RZ, R0 ;  /* 0x000000ffff047224 */ /* 0x000fe200078e0000 */
[----:B---3--:R-:W-:-:S04]  /*1bc0*/  IADD3 R14, P0, PT, R6, UR10, RZ ;  /* 0x0000000a060e7c10 */ /* 0x008fc8000ff1e0ff */
[----:B------:R-:W-:-:S09]  /*1bd0*/  IADD3.X R15, PT, PT, R7, UR11, RZ, P0, !PT ;  /* 0x0000000b070f7c10 */ /* 0x000fd200087fe4ff */
.L_x_2752:
[----:B----4-:R-:W-:-:S06]  /*1be0*/  IMAD.WIDE R12, R4, 0x8, R14 ;  /* 0x00000008040c7825 */ /* 0x010fcc00078e020e */
[----:B------:R-:W3:Y:S01]  /*1bf0*/  LDG.E.64.CONSTANT R12, desc[UR6][R12.64] ;  /* 0x000000060c0c7981 */ /* 0x000ee2000c1e9b00 */
[----:B0-2---:R-:W-:Y:S01]  /*1c00*/  IMAD.WIDE R8, R4, 0x8, R16 ;  /* 0x0000000804087825 */ /* 0x005fe200078e0210 */
[----:B------:R-:W-:-:S03]  /*1c10*/  IADD3 R4, PT, PT, R3, R4, RZ ;  /* 0x0000000403047210 */ /* 0x000fc60007ffe0ff */
[----:B------:R-:W-:-:S05]  /*1c20*/  VIADD R2, R2, 0x1 ;  /* 0x0000000102027836 */ /* 0x000fca0000000000 */
[----:B------:R-:W-:Y:S01]  /*1c30*/  ISETP.NE.AND P0, PT, R2, RZ, PT ;  /* 0x000000ff0200720c */ /* 0x000fe20003f05270 */
[----:B---3--:R4:W-:-:S12]  /*1c40*/  STG.E.64 desc[UR6][R8.64], R12 ;  /* 0x0000000c08007986 */ /* 0x0089d8000c101b06 */
[----:B------:R-:W-:Y:S05]  /*1c50*/  @P0 BRA `(.L_x_2752) ;  /* 0xfffffffc00e00947 */ /* 0x000fea000383ffff */
.L_x_2751:
[----:B------:R-:W-:Y:S05]  /*1c60*/  BSYNC.RECONVERGENT B1 ;  /* 0x0000000000017941 */ /* 0x000fea0003800200 */
.L_x_2750:
[----:B------:R-:W-:Y:S05]  /*1c70*/  @!P1 BRA `(.L_x_2737) ;  /* 0x00000000007c9947 */ /* 0x000fea0003800000 */
.L_x_2753:
[----:B------:R-:W5:Y:S01]  /*1c80*/  LDCU.64 UR10, c[0x0][0x380] ;  /* 0x00007000ff0a77ac */ /* 0x000f620008000a00 */
[----:B0--34-:R-:W-:Y:S02]  /*1c90*/  IMAD.IADD R12, R3, 0x1, R4 ;  /* 0x00000001030c7824 */ /* 0x019fe400078e0204 */
[----:B--2---:R-:W-:-:S04]  /*1ca0*/  IMAD.WIDE R8, R4, 0x8, R6 ;  /* 0x0000000804087825 */ /* 0x004fc800078e0206 */
[----:B------:R-:W-:Y:S02]  /*1cb0*/  IMAD.IADD R14, R3, 0x1, R12 ;  /* 0x00000001030e7824 */ /* 0x000fe400078e020c */
[----:B------:R-:W-:-:S03]  /*1cc0*/  IMAD.WIDE R12, R12, 0x8, R6 ;  /* 0x000000080c0c7825 */ /* 0x000fc600078e0206 */
[----:B------:R-:W-:Y:S01]  /*1cd0*/  IADD3 R2, PT, PT, R3, R14, RZ ;  /* 0x0000000e03027210 */ /* 0x000fe20007ffe0ff */
[----:B------:R-:W-:-:S04]  /*1ce0*/  IMAD.WIDE R14, R14, 0x8, R6 ;  /* 0x000000080e0e7825 */ /* 0x000fc800078e0206 */
[----:B------:R-:W-:Y:S01]  /*1cf0*/  IMAD.WIDE R16, R2, 0x8, R6 ;  /* 0x0000000802107825 */ /* 0x000fe200078e0206 */
[----:B-----5:R-:W-:Y:S02]  /*1d00*/  IADD3 R8, P0, PT, R8, UR10, RZ ;  /* 0x0000000a08087c10 */ /* 0x020fe4000ff1e0ff */
[----:B------:R-:W-:Y:S02]  /*1d10*/  IADD3 R14, P1, PT, R14, UR10, RZ ;  /* 0x0000000a0e0e7c10 */ /* 0x000fe4000ff3e0ff */
[----:B------:R-:W-:Y:S02]  /*1d20*/  IADD3.X R9, PT, PT, R9, UR11, RZ, P0, !PT ;  /* 0x0000000b09097c10 */ /* 0x000fe400087fe4ff */
[----:B------:R-:W-:Y:S02]  /*1d30*/  IADD3 R12, P0, PT, R12, UR10, RZ ;  /* 0x0000000a0c0c7c10 */ /* 0x000fe4000ff1e0ff */
[----:B------:R-:W-:Y:S02]  /*1d40*/  IADD3 R20, P2, PT, R16, UR10, RZ ;  /* 0x0000000a10147c10 */ /* 0x000fe4000ff5e0ff */
[----:B------:R-:W-:Y:S01]  /*1d50*/  IADD3.X R13, PT, PT, R13, UR11, RZ, P0, !PT ;  /* 0x0000000b0d0d7c10 */ /* 0x000fe200087fe4ff */
[----:B------:R-:W2:Y:S01]  /*1d60*/  LDG.E.64.CONSTANT R8, desc[UR6][R8.64] ;  /* 0x0000000608087981 */ /* 0x000ea2000c1e9b00 */
[----:B------:R-:W-:-:S02]  /*1d70*/  IADD3.X R15, PT, PT, R15, UR11, RZ, P1, !PT ;  /* 0x0000000b0f0f7c10 */ /* 0x000fc40008ffe4ff */
[----:B------:R-:W-:Y:S02]  /*1d80*/  IADD3.X R21, PT, PT, R17, UR11, RZ, P2, !PT ;  /* 0x0000000b11157c10 */ /* 0x000fe400097fe4ff */
[----:B------:R-:W3:Y:S04]  /*1d90*/  LDG.E.64.CONSTANT R12, desc[UR6][R12.64] ;  /* 0x000000060c0c7981 */ /* 0x000ee8000c1e9b00 */
[----:B------:R-:W4:Y:S04]  /*1da0*/  LDG.E.64.CONSTANT R14, desc[UR6][R14.64] ;  /* 0x000000060e0e7981 */ /* 0x000f28000c1e9b00 */
[----:B------:R-:W5:Y:S01]  /*1db0*/  LDG.E.64.CONSTANT R20, desc[UR6][R20.64] ;  /* 0x0000000614147981 */ /* 0x000f62000c1e9b00 */
[----:B-1----:R-:W-:-:S04]  /*1dc0*/  IMAD.WIDE R24, R4, 0x8, R10 ;  /* 0x0000000804187825 */ /* 0x002fc800078e020a */
        /* <DEDUP_REMOVED lines=8> */
[----:B-----5:R0:W-:Y:S01]  /*1e50*/  STG.E.64 desc[UR6][R22.64], R20 ;  /* 0x0000001416007986 */ /* 0x0201e2000c101b06 */
[----:B------:R-:W-:Y:S05]  /*1e60*/  @!P0 BRA `(.L_x_2753) ;  /* 0xfffffffc00848947 */ /* 0x000fea000383ffff */
.L_x_2737:
[----:B------:R-:W-:Y:S05]  /*1e70*/  BSYNC.RECONVERGENT B0 ;  /* 0x0000000000007941 */ /* 0x000fea0003800200 */
.L_x_2736:
[----:B-----5:R-:W-:Y:S01]  /*1e80*/  IMAD.U32 R5, RZ, RZ, UR5 ;  /* 0x00000005ff057e24 */ /* 0x020fe2000f8e00ff */
[----:B------:R-:W-:Y:S02]  /*1e90*/  ISETP.LT.U32.AND P0, PT, R0, UR4, PT ;  /* 0x0000000400007c0c */ /* 0x000fe4000bf01070 */
[----:B------:R-:W-:-:S04]  /*1ea0*/  SHF.R.S32.HI R2, RZ, 0x1f, R0 ;  /* 0x0000001fff027819 */ /* 0x000fc80000011400 */
[----:B------:R-:W-:-:S13]  /*1eb0*/  ISETP.GT.U32.AND.EX P0, PT, R5, R2, PT, P0 ;  /* 0x000000020500720c */ /* 0x000fda0003f04100 */
[----:B------:R-:W-:Y:S05]  /*1ec0*/  @!P0 EXIT ;  /* 0x000000000000894d */ /* 0x000fea0003800000 */
[----:B------:R-:W0:Y:S02]  /*1ed0*/  LDCU.64 UR8, c[0x0][0x390] ;  /* 0x00007200ff0877ac */ /* 0x000e240008000a00 */
.L_x_2754:
[C---:B-12---:R-:W-:Y:S02]  /*1ee0*/  SHF.L.U32 R11, R0.reuse, 0x2, RZ ;  /* 0x00000002000b7819 */ /* 0x046fe400000006ff */
[----:B------:R-:W-:Y:S02]  /*1ef0*/  SHF.L.U64.HI R10, R0, 0x2, R2 ;  /* 0x00000002000a7819 */ /* 0x000fe40000010202 */
[----:B0-----:R-:W-:-:S04]  /*1f00*/  ISETP.GE.U32.AND P0, PT, R11, UR8, PT ;  /* 0x000000080b007c0c */ /* 0x001fc8000bf06070 */
[----:B------:R-:W-:-:S13]  /*1f10*/  ISETP.GE.U32.AND.EX P0, PT, R10, UR9, PT, P0 ;  /* 0x000000090a007c0c */ /* 0x000fda000bf06100 */
[----:B---34-:R-:W0:Y:S08]  /*1f20*/  @!P0 LDC.64 R8, c[0x0][0x380] ;  /* 0x0000e000ff088b82 */ /* 0x018e300000000a00 */
[----:B------:R-:W1:Y:S01]  /*1f30*/  @!P0 LDC.64 R6, c[0x0][0x380] ;  /* 0x0000e000ff068b82 */ /* 0x000e620000000a00 */
[----:B0-----:R-:W1:Y:S02]  /*1f40*/  @!P0 LDG.E.64.CONSTANT R4, desc[UR6][R8.64+0x48] ;  /* 0x0000480608048981 */ /* 0x001e64000c1e9b00 */
[----:B-1----:R-:W-:-:S04]  /*1f50*/  @!P0 IADD3 R4, P1, P2, R4, R6, R11 ;  /* 0x0000000604048210 */ /* 0x002fc80007a3e00b */
[----:B------:R-:W-:Y:S02]  /*1f60*/  @!P0 IADD3.X R5, PT, PT, R5, R7, R10, P1, P2 ;  /* 0x0000000705058210 */ /* 0x000fe40000fe440a */
[----:B------:R-:W0:Y:S04]  /*1f70*/  @!P0 LDC.64 R6, c[0x0][0x3d0] ;  /* 0x0000f400ff068b82 */ /* 0x000e280000000a00 */
[----:B------:R-:W2:Y:S01]  /*1f80*/  @!P0 LDG.E.CONSTANT R5, desc[UR6][R4.64] ;  /* 0x0000000604058981 */ /* 0x000ea2000c1e9900 */
[----:B0-----:R-:W-:-:S05]  /*1f90*/  @!P0 IADD3 R6, P1, PT, R11, R6, RZ ;  /* 0x000000060b068210 */ /* 0x001fca0007f3e0ff */
[----:B------:R-:W-:-:S05]  /*1fa0*/  @!P0 IMAD.X R7, R10, 0x1, R7, P1 ;  /* 0x000000010a078824 */ /* 0x000fca00008e0607 */
[----:B--2---:R0:W-:Y:S01]  /*1fb0*/  @!P0 STG.E desc[UR6][R6.64], R5 ;  /* 0x0000000506008986 */ /* 0x0041e2000c101906 */
[----:B------:R-:W-:-:S04]  /*1fc0*/  IADD3 R0, P0, PT, R3, R0, RZ ;  /* 0x0000000003007210 */ /* 0x000fc80007f1e0ff */
[----:B------:R-:W-:Y:S02]  /*1fd0*/  LEA.HI.X.SX32 R2, R3, R2, 0x1, P0 ;  /* 0x0000000203027211 */ /* 0x000fe400000f0eff */
[----:B------:R-:W-:-:S04]  /*1fe0*/  ISETP.GE.U32.AND P0, PT, R0, UR4, PT ;  /* 0x0000000400007c0c */ /* 0x000fc8000bf06070 */
[----:B------:R-:W-:-:S13]  /*1ff0*/  ISETP.GE.U32.AND.EX P0, PT, R2, UR5, PT, P0 ;  /* 0x0000000502007c0c */ /* 0x000fda000bf06100 */
[----:B0-----:R-:W-:Y:S05]  /*2000*/  @!P0 BRA `(.L_x_2754) ;  /* 0xfffffffc00b48947 */ /* 0x001fea000383ffff */
[----:B------:R-:W-:Y:S05]  /*2010*/  EXIT ;  /* 0x000000000000794d */ /* 0x000fea0003800000 */
.L_x_2755:
        /* <DEDUP_REMOVED lines=14> */
.L_x_2888:


//--------------------- .text._Z16packToBlobKernelPK16SerializedHeaderPKiS3_S3_PKdS3_PKlPKxPKjimPh --------------------------
	.section	.text._Z16packToBlobKernelPK16SerializedHeaderPKiS3_S3_PKdS3_PKlPKxPKjimPh,"ax",@progbits
	.align	128
        .global         _Z16packToBlobKernelPK16SerializedHeaderPKiS3_S3_PKdS3_PKlPKxPKjimPh
        .type           _Z16packToBlobKernelPK16SerializedHeaderPKiS3_S3_PKdS3_PKlPKxPKjimPh,@function
        .size           _Z16packToBlobKernelPK16SerializedHeaderPKiS3_S3_PKdS3_PKlPKxPKjimPh,(.L_x_2889 - _Z16packToBlobKernelPK16SerializedHeaderPKiS3_S3_PKdS3_PKlPKxPKjimPh)
        .other          _Z16packToBlobKernelPK16SerializedHeaderPKiS3_S3_PKdS3_PKlPKxPKjimPh,@"STO_CUDA_ENTRY STV_DEFAULT"
_Z16packToBlobKernelPK16SerializedHeaderPKiS3_S3_PKdS3_PKlPKxPKjimPh:
.text._Z16packToBlobKernelPK16SerializedHeaderPKiS3_S3_PKdS3_PKlPKxPKjimPh:
[----:B------:R-:W-:Y:S08]  /*0000*/  LDC R1, c[0x0][0x37c] ;  /* 0x0000df00ff017b82 */ /* 0x000ff00000000800 */
[----:B------:R-:W0:Y:S01]  /*0010*/  LDC.64 R2, c[0x0][0x380] ;  /* 0x0000e000ff027b82 */ /* 0x000e220000000a00 */
[----:B------:R-:W0:Y:S01]  /*0020*/  LDCU.64 UR38, c[0x0][0x358] ;  /* 0x00006b00ff2677ac */ /* 0x000e220008000a00 */
[----:B------:R-:W1:Y:S01]  /*0030*/  S2R R0, SR_TID.X ;  /* 0x0000000000007919 */ /* 0x000e620000002100 */
[----:B------:R-:W2:Y:S01]  /*0040*/  LDCU.64 UR4, c[0x0][0x3d0] ;  /* 0x00007a00ff0477ac */ /* 0x000ea20008000a00 */
[----:B0-----:R-:W3:Y:S01]  /*0050*/  LDG.E.64.CONSTANT R6, desc[UR38][R2.64+0x48] ;  /* 0x0000482602067981 */ /* 0x001ee2000c1e9b00 */
[----:B------:R-:W1:Y:S01]  /*0060*/  LDCU UR8, c[0x0][0x360] ;  /* 0x00006c00ff0877ac */ /* 0x000e620008000800 */
[----:B------:R-:W1:Y:S02]  /*0070*/  S2R R5, SR_CTAID.X ;  /* 0x0000000000057919 */ /* 0x000e640000002500 */
[----:B-1----:R-:W-:-:S05]  /*0080*/  IMAD R0, R5, UR8, R0 ;  /* 0x0000000805007c24 */ /* 0x002fca000f8e0200 */
[----:B------:R-:W-:Y:S01]  /*0090*/  SHF.R.S32.HI R16, RZ, 0x1f, R0 ;  /* 0x0000001fff107819 */ /* 0x000fe20000011400 */
[----:B------:R-:W-:Y:S01]  /*00a0*/  BAR.SYNC.DEFER_BLOCKING 0x0 ;  /* 0x0000000000007b1d */ /* 0x000fe20000010000 */
[----:B---3--:R-:W-:Y:S02]  /*00b0*/  R2UR UR26, R6 ;  /* 0x00000000061a72ca */ /* 0x008fe400000e0000 */
[----:B------:R-:W-:-:S11]  /*00c0*/  R2UR UR27, R7 ;  /* 0x00000000071b72ca */ /* 0x000fd600000e0000 */
[----:B--2---:R-:W-:-:S04]  /*00d0*/  UIADD3 UR9, UP0, UPT, UR26, UR4, URZ ;  /* 0x000000041a097290 */ /* 0x004fc8000ff1e0ff */
[----:B------:R-:W-:Y:S02]  /*00e0*/  UIADD3.X UR10, UPT, UPT, UR27, UR5, URZ, UP0, !UPT ;  /* 0x000000051b0a7290 */ /* 0x000fe400087fe4ff */
[----:B------:R-:W-:-:S04]  /*00f0*/  ISETP.LT.U32.AND P0, PT, R0, UR9, PT ;  /* 0x0000000900007c0c */ /* 0x000fc8000bf01070 */
[----:B------:R-:W-:-:S05]  /*0100*/  IMAD.U32 R5, RZ, RZ, UR10 ;  /* 0x0000000aff057e24 */ /* 0x000fca000f8e00ff */
[----:B------:R-:W-:-:S13]  /*0110*/  ISETP.GT.U32.AND.EX P0, PT, R5, R16, PT, P0 ;  /* 0x000000100500720c */ /* 0x000fda0003f04100 */
[----:B------:R-:W-:Y:S05]  /*0120*/  @!P0 EXIT ;  /* 0x000000000000894d */ /* 0x000fea0003800000 */
[----:B------:R-:W2:Y:S01]  /*0130*/  LDG.E.64.CONSTANT R18, desc[UR38][R2.64+0x10] ;  /* 0x0000102602127981 */ /* 0x000ea2000c1e9b00 */
[----:B------:R-:W0:Y:S03]  /*0140*/  LDCU UR6, c[0x0][0x3c8] ;  /* 0x00007900ff0677ac */ /* 0x000e260008000800 */
[----:B------:R-:W3:Y:S04]  /*0150*/  LDG.E.64.CONSTANT R4, desc[UR38][R2.64+0x18] ;  /* 0x0000182602047981 */ /* 0x000ee8000c1e9b00 */
[----:B------:R-:W4:Y:S04]  /*0160*/  LDG.E.64.CONSTANT R6, desc[UR38][R2.64+0x20] ;  /* 0x0000202602067981 */ /* 0x000f28000c1e9b00 */
[----:B------:R-:W5:Y:S04]  /*0170*/  LDG.E.64.CONSTANT R10, desc[UR38][R2.64+0x30] ;  /* 0x00003026020a7981 */ /* 0x000f68000c1e9b00 */
[----:B------:R-:W5:Y:S04]  /*0180*/  LDG.E.64.CONSTANT R12, desc[UR38][R2.64+0x38] ;  /* 0x00003826020c7981 */ /* 0x000f68000c1e9b00 */
[----:B------:R-:W5:Y:S04]  /*0190*/  LDG.E.64.CONSTANT R8, desc[UR38][R2.64+0x28] ;  /* 0x0000282602087981 */ /* 0x000f68000c1e9b00 */
[----:B------:R1:W5:Y:S01]  /*01a0*/  LDG.E.64.CONSTANT R14, desc[UR38][R2.64+0x40] ;  /* 0x00004026020e7981 */ /* 0x000362000c1e9b00 */
[----:B------:R-:W1:Y:S01]  /*01b0*/  LDCU UR5, c[0x0][0x370] ;  /* 0x00006e00ff0577ac */ /* 0x000e620008000800 */
[----:B------:R-:W-:Y:S01]  /*01c0*/  BSSY.RECONVERGENT B0, `(.L_x_2756) ;  /* 0x00000a2000007945 */ /* 0x000fe20003800200 */
[----:B0-----:R-:W-:Y:S01]  /*01d0*/  USHF.L.U32 UR4, UR6, 0x2, URZ ;  /* 0x0000000206047899 */ /* 0x001fe200080006ff */
[----:B------:R-:W0:Y:S01]  /*01e0*/  LDCU.64 UR42, c[0x0][0x3d8] ;  /* 0x00007b00ff2a77ac */ /* 0x000e220008000a00 */
[----:B-1----:R-:W-:Y:S01]  /*01f0*/  IMAD.MOV.U32 R2, RZ, RZ, R16 ;  /* 0x000000ffff027224 */ /* 0x002fe200078e0010 */
[----:B------:R-:W1:Y:S01]  /*0200*/  LDCU.64 UR40, c[0x0][0x380] ;  /* 0x00007000ff2877ac */ /* 0x000e620008000a00 */
[----:B------:R-:W0:Y:S01]  /*0210*/  LDCU.64 UR44, c[0x0][0x388] ;  /* 0x00007100ff2c77ac */ /* 0x000e220008000a00 */
[----:B------:R-:W-:Y:S01]  /*0220*/  UIMAD UR8, UR8, UR5, URZ ;  /* 0x00000005080872a4 */ /* 0x000fe2000f8e02ff */
[----:B------:R-:W0:Y:S01]  /*0230*/  LDCU.64 UR46, c[0x0][0x390] ;  /* 0x00007200ff2e77ac */ /* 0x000e220008000a00 */
[----:B------:R-:W0:Y:S01]  /*0240*/  LDCU.64 UR48, c[0x0][0x398] ;  /* 0x00007300ff3077ac */ /* 0x000e220008000a00 */
[----:B------:R-:W0:Y:S01]  /*0250*/  LDCU.64 UR50, c[0x0][0x3a0] ;  /* 0x00007400ff3277ac */ /* 0x000e220008000a00 */
[----:B------:R-:W0:Y:S01]  /*0260*/  LDCU.64 UR52, c[0x0][0x3a8] ;  /* 0x00007500ff3477ac */ /* 0x000e220008000a00 */
[----:B------:R-:W0:Y:S01]  /*0270*/  LDCU.64 UR54, c[0x0][0x3b0] ;  /* 0x00007600ff3677ac */ /* 0x000e220008000a00 */
[----:B------:R-:W0:Y:S01]  /*0280*/  LDCU.64 UR56, c[0x0][0x3b8] ;  /* 0x00007700ff3877ac */ /* 0x000e220008000a00 */
[----:B------:R-:W0:Y:S01]  /*0290*/  LDCU.64 UR58, c[0x0][0x3c0] ;  /* 0x00007800ff3a77ac */ /* 0x000e220008000a00 */
[----:B--2---:R-:W-:-:S02]  /*02a0*/  R2UR UR12, R18 ;  /* 0x00000000120c72ca */ /* 0x004fc400000e0000 */
[----:B------:R-:W-:Y:S02]  /*02b0*/  R2UR UR13, R19 ;  /* 0x00000000130d72ca */ /* 0x000fe400000e0000 */
[----:B---3--:R-:W-:Y:S02]  /*02c0*/  R2UR UR14, R4 ;  /* 0x00000000040e72ca */ /* 0x008fe400000e0000 */
[----:B------:R-:W-:Y:S02]  /*02d0*/  R2UR UR15, R5 ;  /* 0x00000000050f72ca */ /* 0x000fe400000e0000 */
[----:B----4-:R-:W-:Y:S02]  /*02e0*/  R2UR UR16, R6 ;  /* 0x00000000061072ca */ /* 0x010fe400000e0000 */
[----:B------:R-:W-:Y:S02]  /*02f0*/  R2UR UR17, R7 ;  /* 0x00000000071172ca */ /* 0x000fe400000e0000 */
[----:B-----5:R-:W-:-:S02]  /*0300*/  R2UR UR20, R10 ;  /* 0x000000000a1472ca */ /* 0x020fc400000e0000 */
[----:B------:R-:W-:Y:S02]  /*0310*/  R2UR UR21, R11 ;  /* 0x000000000b1572ca */ /* 0x000fe400000e0000 */
[----:B------:R-:W-:Y:S02]  /*0320*/  R2UR UR22, R12 ;  /* 0x000000000c1672ca */ /* 0x000fe400000e0000 */
[----:B------:R-:W-:Y:S02]  /*0330*/  R2UR UR23, R13 ;  /* 0x000000000d1772ca */ /* 0x000fe400000e0000 */
[----:B------:R-:W-:Y:S02]  /*0340*/  R2UR UR18, R8 ;  /* 0x00000000081272ca */ /* 0x000fe400000e0000 */
[----:B------:R-:W-:Y:S02]  /*0350*/  R2UR UR19, R9 ;  /* 0x00000000091372ca */ /* 0x000fe400000e0000 */
[----:B------:R-:W-:-:S02]  /*0360*/  R2UR UR24, R14 ;  /* 0x000000000e1872ca */ /* 0x000fc400000e0000 */
[----:B------:R-:W-:Y:S01]  /*0370*/  R2UR UR25, R15 ;  /* 0x000000000f1972ca */ /* 0x000fe200000e0000 */
[----:B------:R-:W-:Y:S02]  /*0380*/  UIMAD.WIDE UR28, UR6, 0x4, UR12 ;  /* 0x00000004061c78a5 */ /* 0x000fe4000f8e020c */
[----:B------:R-:W-:Y:S02]  /*0390*/  UIMAD.WIDE UR30, UR6, 0x4, UR14 ;  /* 0x00000004061e78a5 */ /* 0x000fe4000f8e020e */
[----:B------:R-:W-:Y:S02]  /*03a0*/  UIMAD.WIDE UR32, UR6, 0x4, UR16 ;  /* 0x00000004062078a5 */ /* 0x000fe4000f8e0210 */
[----:B------:R-:W-:Y:S02]  /*03b0*/  UIMAD.WIDE UR34, UR6, 0x4, UR20 ;  /* 0x00000004062278a5 */ /* 0x000fe4000f8e0214 */
[----:B------:R-:W-:Y:S02]  /*03c0*/  UIMAD.WIDE UR36, UR6, 0x8, UR22 ;  /* 0x00000008062478a5 */ /* 0x000fe4000f8e0216 */
[----:B------:R-:W-:-:S02]  /*03d0*/  UIMAD.WIDE UR4, UR4, 0x8, UR18 ;  /* 0x00000008040478a5 */ /* 0x000fc4000f8e0212 */
[----:B01----:R-:W-:-:S12]  /*03e0*/  UIMAD.WIDE UR6, UR6, 0x8, UR24 ;  /* 0x00000008060678a5 */ /* 0x003fd8000f8e0218 */
.L_x_2767:
[----:B------:R-:W-:Y:S01]  /*03f0*/  ISETP.GT.U32.AND P0, PT, R0, 0x77, PT ;  /* 0x000000770000780c */ /* 0x000fe20003f04070 */
[----:B------:R-:W-:Y:S03]  /*0400*/  BSSY.RECONVERGENT B1, `(.L_x_2757) ;  /* 0x0000077000017945 */ /* 0x000fe60003800200 */
[----:B------:R-:W-:-:S13]  /*0410*/  ISETP.GT.U32.AND.EX P0, PT, R2, RZ, PT, P0 ;  /* 0x000000ff0200720c */ /* 0x000fda0003f04100 */
[----:B01234-:R-:W-:Y:S05]  /*0420*/  @P0 BRA `(.L_x_2758) ;  /* 0x00000000001c0947 */ /* 0x01ffea0003800000 */
[----:B------:R-:W-:-:S04]  /*0430*/  IADD3 R4, P0, PT, R0, UR40, RZ ;  /* 0x0000002800047c10 */ /* 0x000fc8000ff1e0ff */
[----:B------:R-:W-:-:S06]  /*0440*/  IADD3.X R5, PT, PT, R2, UR41, RZ, P0, !PT ;  /* 0x0000002902057c10 */ /* 0x000fcc00087fe4ff */
[----:B------:R-:W2:Y:S01]  /*0450*/  LDG.E.U8.CONSTANT R5, desc[UR38][R4.64] ;  /* 0x0000002604057981 */ /* 0x000ea2000c1e9100 */
[----:B------:R-:W-:-:S04]  /*0460*/  IADD3 R6, P0, PT, R0, UR42, RZ ;  /* 0x0000002a00067c10 */ /* 0x000fc8000ff1e0ff */
[----:B------:R-:W-:-:S05]  /*0470*/  IADD3.X R7, PT, PT, R2, UR43, RZ, P0, !PT ;  /* 0x0000002b02077c10 */ /* 0x000fca00087fe4ff */
[----:B--2---:R0:W-:Y:S01]  /*0480*/  STG.E.U8 desc[UR38][R6.64], R5 ;  /* 0x0000000506007986 */ /* 0x0041e2000c101126 */
[----:B------:R-:W-:Y:S05]  /*0490*/  BRA `(.L_x_2759) ;  /* 0x0000000400b47947 */ /* 0x000fea0003800000 */
.L_x_2758:
[C---:B------:R-:W-:Y:S02]  /*04a0*/  ISETP.GE.U32.AND P1, PT, R0.reuse, UR28, PT ;  /* 0x0000001c00007c0c */ /* 0x040fe4000bf26070 */
[----:B------:R-:W-:Y:S02]  /*04b0*/  ISETP.LT.U32.AND P0, PT, R0, UR12, PT ;  /* 0x0000000c00007c0c */ /* 0x000fe4000bf01070 */
[----:B------:R-:W-:-:S04]  /*04c0*/  ISETP.GE.U32.AND.EX P1, PT, R2, UR29, PT, P1 ;  /* 0x0000001d02007c0c */ /* 0x000fc8000bf26110 */
[----:B------:R-:W-:-:S13]  /*04d0*/  ISETP.LT.U32.OR.EX P0, PT, R2, UR13, P1, P0 ;  /* 0x0000000d02007c0c */ /* 0x000fda0008f01500 */
[----:B------:R-:W-:Y:S05]  /*04e0*/  @P0 BRA `(.L_x_2760) ;  /* 0x0000000000240947 */ /* 0x000fea0003800000 */
[----:B------:R-:W-:Y:S02]  /*04f0*/  IMAD.U32 R5, RZ, RZ, UR44 ;  /* 0x0000002cff057e24 */ /* 0x000fe4000f8e00ff */
[----:B------:R-:W-:-:S03]  /*0500*/  IMAD.U32 R3, RZ, RZ, UR45 ;  /* 0x0000002dff037e24 */ /* 0x000fc6000f8e00ff */
[----:B------:R-:W-:-:S04]  /*0510*/  IADD3 R4, P0, P1, R0, -UR12, R5 ;  /* 0x8000000c00047c10 */ /* 0x000fc8000f91e005 */
[----:B------:R-:W-:-:S06]  /*0520*/  IADD3.X R5, PT, PT, R2, ~UR13, R3, P0, P1 ;  /* 0x8000000d02057c10 */ /* 0x000fcc00087e2403 */
[----:B------:R-:W2:Y:S01]  /*0530*/  LDG.E.U8.CONSTANT R5, desc[UR38][R4.64] ;  /* 0x0000002604057981 */ /* 0x000ea2000c1e9100 */
[----:B------:R-:W-:-:S04]  /*0540*/  IADD3 R6, P0, PT, R0, UR42, RZ ;  /* 0x0000002a00067c10 */ /* 0x000fc8000ff1e0ff */
[----:B------:R-:W-:-:S05]  /*0550*/  IADD3.X R7, PT, PT, R2, UR43, RZ, P0, !PT ;  /* 0x0000002b02077c10 */ /* 0x000fca00087fe4ff */
[----:B--2---:R0:W-:Y:S01]  /*0560*/  STG.E.U8 desc[UR38][R6.64], R5 ;  /* 0x0000000506007986 */ /* 0x0041e2000c101126 */
[----:B------:R-:W-:Y:S05]  /*0570*/  BRA `(.L_x_2759) ;  /* 0x00000004007c7947 */ /* 0x000fea0003800000 */
.L_x_2760:
        /* <DEDUP_REMOVED lines=14> */
.L_x_2761:
        /* <DEDUP_REMOVED lines=14> */
.L_x_2762:
        /* <DEDUP_REMOVED lines=14> */
.L_x_2763:
        /* <DEDUP_REMOVED lines=14> */
.L_x_2764:
        /* <DEDUP_REMOVED lines=14> */
.L_x_2765:
        /* <DEDUP_REMOVED lines=14> */
.L_x_2766:
[----:B------:R-:W-:-:S04]  /*0ac0*/  ISETP.GE.U32.AND P0, PT, R0, UR26, PT ;  /* 0x0000001a00007c0c */ /* 0x000fc8000bf06070 */
[----:B------:R-:W-:-:S13]  /*0ad0*/  ISETP.GE.U32.AND.EX P0, PT, R2, UR27, PT, P0 ;  /* 0x0000001b02007c0c */ /* 0x000fda000bf06100 */
[----:B------:R-:W-:Y:S05]  /*0ae0*/  @!P0 BRA `(.L_x_2759) ;  /* 0x0000000000208947 */ /* 0x000fea0003800000 */
[----:B------:R-:W-:Y:S02]  /*0af0*/  IMAD.U32 R5, RZ, RZ, UR58 ;  /* 0x0000003aff057e24 */ /* 0x000fe4000f8e00ff */
[----:B------:R-:W-:-:S03]  /*0b00*/  IMAD.U32 R3, RZ, RZ, UR59 ;  /* 0x0000003bff037e24 */ /* 0x000fc6000f8e00ff */
[----:B------:R-:W-:-:S04]  /*0b10*/  IADD3 R4, P0, P1, R0, -UR26, R5 ;  /* 0x8000001a00047c10 */ /* 0x000fc8000f91e005 */
[----:B------:R-:W-:-:S06]  /*0b20*/  IADD3.X R5, PT, PT, R2, ~UR27, R3, P0, P1 ;  /* 0x8000001b02057c10 */ /* 0x000fcc00087e2403 */
[----:B------:R-:W2:Y:S01]  /*0b30*/  LDG.E.U8.CONSTANT R5, desc[UR38][R4.64] ;  /* 0x0000002604057981 */ /* 0x000ea2000c1e9100 */
[----:B------:R-:W-:-:S04]  /*0b40*/  IADD3 R6, P0, PT, R0, UR42, RZ ;  /* 0x0000002a00067c10 */ /* 0x000fc8000ff1e0ff */
[----:B------:R-:W-:-:S05]  /*0b50*/  IADD3.X R7, PT, PT, R2, UR43, RZ, P0, !PT ;  /* 0x0000002b02077c10 */ /* 0x000fca00087fe4ff */
[----:B--2---:R2:W-:Y:S04]  /*0b60*/  STG.E.U8 desc[UR38][R6.64], R5 ;  /* 0x0000000506007986 */ /* 0x0045e8000c101126 */
.L_x_2759:
[----:B------:R-:W-:Y:S05]  /*0b70*/  BSYNC.RECONVERGENT B1 ;  /* 0x0000000000017941 */ /* 0x000fea0003800200 */
.L_x_2757:
[----:B------:R-:W-:Y:S01]  /*0b80*/  IMAD.U32 R3, RZ, RZ, UR8 ;  /* 0x00000008ff037e24 */ /* 0x000fe2000f8e00ff */
[----:B------:R-:W-:-:S04]  /*0b90*/  IADD3 R0, P0, PT, R0, UR8, RZ ;  /* 0x0000000800007c10 */ /* 0x000fc8000ff1e0ff */
[----:B------:R-:W-:Y:S02]  /*0ba0*/  LEA.HI.X.SX32 R2, R3, R2, 0x1, P0 ;  /* 0x0000000203027211 */ /* 0x000fe400000f0eff */
[----:B------:R-:W-:-:S04]  /*0bb0*/  ISETP.GE.U32.AND P0, PT, R0, UR9, PT ;  /* 0x0000000900007c0c */ /* 0x000fc8000bf06070 */
[----:B------:R-:W-:-:S13]  /*0bc0*/  ISETP.GE.U32.AND.EX P0, PT, R2, UR10, PT, P0 ;  /* 0x0000000a02007c0c */ /* 0x000fda000bf06100 */
[----:B------:R-:W-:Y:S05]  /*0bd0*/  @!P0 BRA `(.L_x_2767) ;  /* 0xfffffff800048947 */ /* 0x000fea000383ffff */
[----:B------:R-:W-:Y:S05]  /*0be0*/  BSYNC.RECONVERGENT B0 ;  /* 0x0000000000007941 */ /* 0x000fea0003800200 */
.L_x_2756:
[----:B------:R-:W-:Y:S05]  /*0bf0*/  EXIT ;  /* 0x000000000000794d */ /* 0x000fea0003800000 */
.L_x_2768:
        /* <DEDUP_REMOVED lines=16> */
.L_x_2889:


//--------------------- .nv.shared._ZN3cub18CUB_300001_SM_10006detail10radix_sort29DeviceRadixSortOnesweepKernelINS1_5radix10policy_hubIiiyE10Policy1000ELNS0_9SortOrderE0EiiyiiNS1_21identity_decomposer_tEEEvPT5_SB_PT3_PKSC_PT1_PKSG_PT2_PKSK_T4_iiT6_ --------------------------
	.section	.nv.shared._ZN3cub18CUB_300001_SM_10006detail10radix_sort29DeviceRadixSortOnesweepKernelINS1_5radix10policy_hubIiiyE10Policy1000ELNS0_9SortOrderE0EiiyiiNS1_21identity_decomposer_tEEEvPT5_SB_PT3_PKSC_PT1_PKSG_PT2_PKSK_T4_iiT6_,"aw",@nobits
	.sectionflags	@""
	.align	16
.nv.shared._ZN3cub18CUB_300001_SM_10006detail10radix_sort29DeviceRadixSortOnesweepKernelINS1_5radix10policy_hubIiiyE10Policy1000ELNS0_9SortOrderE0EiiyiiNS1_21identity_decomposer_tEEEvPT5_SB_PT3_PKSC_PT1_PKSG_PT2_PKSK_T4_iiT6_:
	.zero		29184


//--------------------- .nv.shared.reserved.0     --------------------------
	.section	.nv.shared.reserved.0,"aw",@nobits
	.weak		__nv_reservedSMEM_offset_0_alias
	.size		__nv_reservedSMEM_offset_0_alias, 0, 64
	.other		__nv_reservedSMEM_offset_0_alias,@"STO_CUDA_RESERVED_SHARED STV_DEFAULT"
__nv_reservedSMEM_offset_0_alias:
	.zero		0
	.zero		64


//--------------------- .nv.global                --------------------------
	.section	.nv.global,"aw",@nobits
.nv.global:
	.type		_ZN34_INTERNAL_be273ba9_4_k_cu_4bc63ad16thrust24THRUST_300001_SM_1000_NS12placeholders2_8E,@object
	.size		_ZN34_INTERNAL_be273ba9_4_k_cu_4bc63ad16thrust24THRUST_300001_SM_1000_NS12placeholders2_8E,(_ZN34_INTERNAL_be273ba9_4_k_cu_4bc63ad14cuda3std3__436_GLOBAL__N__be273ba9_4_k_cu_4bc63ad16ignoreE - _ZN34_INTERNAL_be273ba9_4_k_cu_4bc63ad16thrust24THRUST_300001_SM_1000_NS12placeholders2_8E)
_ZN34_INTERNAL_be273ba9_4_k_cu_4bc63ad16thrust24THRUST_300001_SM_1000_NS12placeholders2_8E:
	.zero		1
	.type		_ZN34_INTERNAL_be273ba9_4_k_cu_4bc63ad14cuda3std3__436_GLOBAL__N__be273ba9_4_k_cu_4bc63ad16ignoreE,@object
	.size		_ZN34_INTERNAL_be273ba9_4_k_cu_4bc63ad14cuda3std3__436_GLOBAL__N__be273ba9_4_k_cu_4bc63ad16ignoreE,(_ZN34_INTERNAL_be273ba9_4_k_cu_4bc63ad14cuda3std6ranges3__45__cpo4dataE - _ZN34_INTERNAL_be273ba9_4_k_cu_4bc63ad14cuda3std3__436_GLOBAL__N__be273ba9_4_k_cu_4bc63ad16ignoreE)
_ZN34_INTERNAL_be273ba9_4_k_cu_4bc63ad14cuda3std3__436_GLOBAL__N__be273ba9_4_k_cu_4bc63ad16ignoreE:
	.zero		1
	.type		_ZN34_INTERNAL_be273ba9_4_k_cu_4bc63ad14cuda3std6ranges3__45__cpo4dataE,@object
	.size		_ZN34_INTERNAL_be273ba9_4_k_cu_4bc63ad14cuda3std6ranges3__45__cpo4dataE,(_ZN34_INTERNAL_be273ba9_4_k_cu_4bc63ad16thrust24THRUST_300001_SM_1000_NS6system3cpp3parE - _ZN34_INTERNAL_be273ba9_4_k_cu_4bc63ad14cuda3std6ranges3__45__cpo4dataE)
_ZN34_INTERNAL_be273ba9_4_k_cu_4bc63ad14cuda3std6ranges3__45__cpo4dataE:
	.zero		1
	.type		_ZN34_INTERNAL_be273ba9_4_k_cu_4bc63ad16thrust24THRUST_300001_SM_1000_NS6system3cpp3parE,@object
	.size		_ZN34_INTERNAL_be273ba9_4_k_cu_4bc63ad16thrust24THRUST_300001_SM_1000_NS6system3cpp3parE,(_ZN34_INTERNAL_be273ba9_4_k_cu_4bc63ad14cuda3std3__45__cpo5beginE - _ZN34_INTERNAL_be273ba9_4_k_cu_4bc63ad16thrust24THRUST_300001_SM_1000_NS6system3cpp3parE)
_ZN34_INTERNAL_be273ba9_4_k_cu_4bc63ad16thrust24THRUST_300001_SM_1000_NS6system3cpp3parE:
	.zero		1
	.type		_ZN34_INTERNAL_be273ba9_4_k_cu_4bc63ad14cuda3std3__45__cpo5beginE,@object
	.size		_ZN34_INTERNAL_be273ba9_4_k_cu_4bc63ad14cuda3std3__45__cpo5beginE,(_ZN34_INTERNAL_be273ba9_4_k_cu_4bc63ad14cuda3std6ranges3__45__cpo5beginE - _ZN34_INTERNAL_be273ba9_4_k_cu_4bc63ad14cuda3std3__45__cpo5beginE)
_ZN34_INTERNAL_be273ba9_4_k_cu_4bc63ad14cuda3std3__45__cpo5beginE:
	.zero		1
	.type		_ZN34_INTERNAL_be273ba9_4_k_cu_4bc63ad14cuda3std6ranges3__45__cpo5beginE,@object
	.size		_ZN34_INTERNAL_be273ba9_4_k_cu_4bc63ad14cuda3std6ranges3__45__cpo5beginE,(_ZN34_INTERNAL_be273ba9_4_k_cu_4bc63ad16thrust24THRUST_300001_SM_1000_NS6deviceE - _ZN34_INTERNAL_be273ba9_4_k_cu_4bc63ad14cuda3std6ranges3__45__cpo5beginE)
_ZN34_INTERNAL_be273ba9_4_k_cu_4bc63ad14cuda3std6ranges3__45__cpo5beginE:
	.zero		1
	.type		_ZN34_INTERNAL_be273ba9_4_k_cu_4bc63ad16thrust24THRUST_300001_SM_1000_NS6deviceE,@object
	.size		_ZN34_INTERNAL_be273ba9_4_k_cu_4bc63ad16thrust24THRUST_300001_SM_1000_NS6deviceE,(_ZN34_INTERNAL_be273ba9_4_k_cu_4bc63ad14cuda3std3__47nulloptE - _ZN34_INTERNAL_be273ba9_4_k_cu_4bc63ad16thrust24THRUST_300001_SM_1000_NS6deviceE)
_ZN34_INTERNAL_be273ba9_4_k_cu_4bc63ad16thrust24THRUST_300001_SM_1000_NS6deviceE:
	.zero		1
	.type		_ZN34_INTERNAL_be273ba9_4_k_cu_4bc63ad14cuda3std3__47nulloptE,@object
	.size		_ZN34_INTERNAL_be273ba9_4_k_cu_4bc63ad14cuda3std3__47nulloptE,(_ZN34_INTERNAL_be273ba9_4_k_cu_4bc63ad14cuda3std6ranges3__45__cpo8distanceE - _ZN34_INTERNAL_be273ba9_4_k_cu_4bc63ad14cuda3std3__47nulloptE)
_ZN34_INTERNAL_be273ba9_4_k_cu_4bc63ad14cuda3std3__47nulloptE:
	.zero		1
	.type		_ZN34_INTERNAL_be273ba9_4_k_cu_4bc63ad14cuda3std6ranges3__45__cpo8distanceE,@object
	.size		_ZN34_INTERNAL_be273ba9_4_k_cu_4bc63ad14cuda3std6ranges3__45__cpo8distanceE,(_ZN34_INTERNAL_be273ba9_4_k_cu_4bc63ad16thrust24THRUST_300001_SM_1000_NS12placeholders2_4E - _ZN34_INTERNAL_be273ba9_4_k_cu_4bc63ad14cuda3std6ranges3__45__cpo8distanceE)
_ZN34_INTERNAL_be273ba9_4_k_cu_4bc63ad14cuda3std6ranges3__45__cpo8distanceE:
	.zero		1
	.type		_ZN34_INTERNAL_be273ba9_4_k_cu_4bc63ad16thrust24THRUST_300001_SM_1000_NS12placeholders2_4E,@object
	.size		_ZN34_INTERNAL_be273ba9_4_k_cu_4bc63ad16thrust24THRUST_300001_SM_1000_NS12placeholders2_4E,(_ZN34_INTERNAL_be273ba9_4_k_cu_4bc63ad14cuda3std3__45__cpo6rbeginE - _ZN34_INTERNAL_be273ba9_4_k_cu_4bc63ad16thrust24THRUST_300001_SM_1000_NS12placeholders2_4E)
_ZN34_INTERNAL_be273ba9_4_k_cu_4bc63ad16thrust24THRUST_300001_SM_1000_NS12placeholders2_4E:
	.zero		1
	.type		_ZN34_INTERNAL_be273ba9_4_k_cu_4bc63ad14cuda3std3__45__cpo6rbeginE,@object
	.size		_ZN34_INTERNAL_be273ba9_4_k_cu_4bc63ad14cuda3std3__45__cpo6rbeginE,(_ZN34_INTERNAL_be273ba9_4_k_cu_4bc63ad14cuda3std6ranges3__45__cpo7advanceE - _ZN34_INTERNAL_be273ba9_4_k_cu_4bc63ad14cuda3std3__45__cpo6rbeginE)
_ZN34_INTERNAL_be273ba9_4_k_cu_4bc63ad14cuda3std3__45__cpo6rbeginE:
	.zero		1
	.type		_ZN34_INTERNAL_be273ba9_4_k_cu_4bc63ad14cuda3std6ranges3__45__cpo7advanceE,@object
	.size		_ZN34_INTERNAL_be273ba9_4_k_cu_4bc63ad14cuda3std6ranges3__45__cpo7advanceE,(_ZN34_INTERNAL_be273ba9_4_k_cu_4bc63ad16thrust24THRUST_300001_SM_1000_NS12placeholders3_10E - _ZN34_INTERNAL_be273ba9_4_k_cu_4bc63ad14cuda3std6ranges3__45__cpo7advanceE)
_ZN34_INTERNAL_be273ba9_4_k_cu_4bc63ad14cuda3std6ranges3__45__cpo7advanceE:
	.zero		1
	.type		_ZN34_INTERNAL_be273ba9_4_k_cu_4bc63ad16thrust24THRUST_300001_SM_1000_NS12placeholders3_10E,@object
	.size		_ZN34_INTERNAL_be273ba9_4_k_cu_4bc63ad16thrust24THRUST_300001_SM_1000_NS12placeholders3_10E,(_ZN34_INTERNAL_be273ba9_4_k_cu_4bc63ad14cuda3std3__48in_placeE - _ZN34_INTERNAL_be273ba9_4_k_cu_4bc63ad16thrust24THRUST_300001_SM_1000_NS12placeholders3_10E)
_ZN34_INTERNAL_be273ba9_4_k_cu_4bc63ad16thrust24THRUST_300001_SM_1000_NS12placeholders3_10E:
	.zero		1
	.type		_ZN34_INTERNAL_be273ba9_4_k_cu_4bc63ad14cuda3std3__48in_placeE,@object
	.size		_ZN34_INTERNAL_be273ba9_4_k_cu_4bc63ad14cuda3std3__48in_placeE,(_ZN34_INTERNAL_be273ba9_4_k_cu_4bc63ad14cuda3std6ranges3__45__cpo4sizeE - _ZN34_INTERNAL_be273ba9_4_k_cu_4bc63ad14cuda3std3__48in_placeE)
_ZN34_INTERNAL_be273ba9_4_k_cu_4bc63ad14cuda3std3__48in_placeE:
	.zero		1
	.type		_ZN34_INTERNAL_be273ba9_4_k_cu_4bc63ad14cuda3std6ranges3__45__cpo4sizeE,@object
	.size		_ZN34_INTERNAL_be273ba9_4_k_cu_4bc63ad14cuda3std6ranges3__45__cpo4sizeE,(_ZN34_INTERNAL_be273ba9_4_k_cu_4bc63ad16thrust24THRUST_300001_SM_1000_NS12placeholders2_2E - _ZN34_INTERNAL_be273ba9_4_k_cu_4bc63ad14cuda3std6ranges3__45__cpo4sizeE)
_ZN34_INTERNAL_be273ba9_4_k_cu_4bc63ad14cuda3std6ranges3__45__cpo4sizeE:
	.zero		1
	.type		_ZN34_INTERNAL_be273ba9_4_k_cu_4bc63ad16thrust24THRUST_300001_SM_1000_NS12placeholders2_2E,@object
	.size		_ZN34_INTERNAL_be273ba9_4_k_cu_4bc63ad16thrust24THRUST_300001_SM_1000_NS12placeholders2_2E,(_ZN34_INTERNAL_be273ba9_4_k_cu_4bc63ad14cuda3std3__45__cpo6cbeginE - _ZN34_INTERNAL_be273ba9_4_k_cu_4bc63ad16thrust24THRUST_300001_SM_1000_NS12placeholders2_2E)
_ZN34_INTERNAL_be273ba9_4_k_cu_4bc63ad16thrust24THRUST_300001_SM_1000_NS12placeholders2_2E:
	.zero		1
	.type		_ZN34_INTERNAL_be273ba9_4_k_cu_4bc63ad14cuda3std3__45__cpo6cbeginE,@object
	.size		_ZN34_INTERNAL_be273ba9_4_k_cu_4bc63ad14cuda3std3__45__cpo6cbeginE,(_ZN34_INTERNAL_be273ba9_4_k_cu_4bc63ad14cuda3std6ranges3__45__cpo6cbeginE - _ZN34_INTERNAL_be273ba9_4_k_cu_4bc63ad14cuda3std3__45__cpo6cbeginE)
_ZN34_INTERNAL_be273ba9_4_k_cu_4bc63ad14cuda3std3__45__cpo6cbeginE:
	.zero		1
	.type		_ZN34_INTERNAL_be273ba9_4_k_cu_4bc63ad14cuda3std6ranges3__45__cpo6cbeginE,@object
	.size		_ZN34_INTERNAL_be273ba9_4_k_cu_4bc63ad14cuda3std6ranges3__45__cpo6cbeginE,(_ZN34_INTERNAL_be273ba9_4_k_cu_4bc63ad16thrust24THRUST_300001_SM_1000_NS12placeholders2_6E - _ZN34_INTERNAL_be273ba9_4_k_cu_4bc63ad14cuda3std6ranges3__45__cpo6cbeginE)
_ZN34_INTERNAL_be273ba9_4_k_cu_4bc63ad14cuda3std6ranges3__45__cpo6cbeginE:
	.zero		1
	.type		_ZN34_INTERNAL_be273ba9_4_k_cu_4bc63ad16thrust24THRUST_300001_SM_1000_NS12placeholders2_6E,@object
	.size		_ZN34_INTERNAL_be273ba9_4_k_cu_4bc63ad16thrust24THRUST_300001_SM_1000_NS12placeholders2_6E,(_ZN34_INTERNAL_be273ba9_4_k_cu_4bc63ad14cuda3std3__45__cpo7crbeginE - _ZN34_INTERNAL_be273ba9_4_k_cu_4bc63ad16thrust24THRUST_300001_SM_1000_NS12placeholders2_6E)
_ZN34_INTERNAL_be273ba9_4_k_cu_4bc63ad16thrust24THRUST_300001_SM_1000_NS12placeholders2_6E:
	.zero		1
	.type		_ZN34_INTERNAL_be273ba9_4_k_cu_4bc63ad14cuda3std3__45__cpo7crbeginE,@object
	.size		_ZN34_INTERNAL_be273ba9_4_k_cu_4bc63ad14cuda3std3__45__cpo7crbeginE,(_ZN34_INTERNAL_be273ba9_4_k_cu_4bc63ad14cuda3std6ranges3__45__cpo4nextE - _ZN34_INTERNAL_be273ba9_4_k_cu_4bc63ad14cuda3std3__45__cpo7crbeginE)
_ZN34_INTERNAL_be273ba9_4_k_cu_4bc63ad14cuda3std3__45__cpo7crbeginE:
	.zero		1
	.type		_ZN34_INTERNAL_be273ba9_4_k_cu_4bc63ad14cuda3std6ranges3__45__cpo4nextE,@object
	.size		_ZN34_INTERNAL_be273ba9_4_k_cu_4bc63ad14cuda3std6ranges3__45__cpo4nextE,(_ZN34_INTERNAL_be273ba9_4_k_cu_4bc63ad14cuda3std6ranges3__45__cpo4swapE - _ZN34_INTERNAL_be273ba9_4_k_cu_4bc63ad14cuda3std6ranges3__45__cpo4nextE)
_ZN34_INTERNAL_be273ba9_4_k_cu_4bc63ad14cuda3std6ranges3__45__cpo4nextE:
	.zero		1
	.type		_ZN34_INTERNAL_be273ba9_4_k_cu_4bc63ad14cuda3std6ranges3__45__cpo4swapE,@object
	.size		_ZN34_INTERNAL_be273ba9_4_k_cu_4bc63ad14cuda3std6ranges3__45__cpo4swapE,(_ZN34_INTERNAL_be273ba9_4_k_cu_4bc63ad16thrust24THRUST_300001_SM_1000_NS8cuda_cub10par_nosyncE - _ZN34_INTERNAL_be273ba9_4_k_cu_4bc63ad14cuda3std6ranges3__45__cpo4swapE)
_ZN34_INTERNAL_be273ba9_4_k_cu_4bc63ad14cuda3std6ranges3__45__cpo4swapE:
	.zero		1
	.type		_ZN34_INTERNAL_be273ba9_4_k_cu_4bc63ad16thrust24THRUST_300001_SM_1000_NS8cuda_cub10par_nosyncE,@object
	.size		_ZN34_INTERNAL_be273ba9_4_k_cu_4bc63ad16thrust24THRUST_300001_SM_1000_NS8cuda_cub10par_nosyncE,(_ZN34_INTERNAL_be273ba9_4_k_cu_4bc63ad16thrust24THRUST_300001_SM_1000_NS3seqE - _ZN34_INTERNAL_be273ba9_4_k_cu_4bc63ad16thrust24THRUST_300001_SM_1000_NS8cuda_cub10par_nosyncE)
_ZN34_INTERNAL_be273ba9_4_k_cu_4bc63ad16thrust24THRUST_300001_SM_1000_NS8cuda_cub10par_nosyncE:
	.zero		1
	.type		_ZN34_INTERNAL_be273ba9_4_k_cu_4bc63ad16thrust24THRUST_300001_SM_1000_NS3seqE,@object
	.size		_ZN34_INTERNAL_be273ba9_4_k_cu_4bc63ad16thrust24THRUST_300001_SM_1000_NS3seqE,(_ZN34_INTERNAL_be273ba9_4_k_cu_4bc63ad14cuda3std3__420unreachable_sentinelE - _ZN34_INTERNAL_be273ba9_4_k_cu_4bc63ad16thrust24THRUST_300001_SM_1000_NS3seqE)
_ZN34_INTERNAL_be273ba9_4_k_cu_4bc63ad16thrust24THRUST_300001_SM_1000_NS3seqE:
	.zero		1
	.type		_ZN34_INTERNAL_be273ba9_4_k_cu_4bc63ad14cuda3std3__420unreachable_sentinelE,@object
	.size		_ZN34_INTERNAL_be273ba9_4_k_cu_4bc63ad14cuda3std3__420unreachable_sentinelE,(_ZN34_INTERNAL_be273ba9_4_k_cu_4bc63ad14cuda3std6ranges3__45__cpo5ssizeE - _ZN34_INTERNAL_be273ba9_4_k_cu_4bc63ad14cuda3std3__420unreachable_sentinelE)
_ZN34_INTERNAL_be273ba9_4_k_cu_4bc63ad14cuda3std3__420unreachable_sentinelE:
	.zero		1
	.type		_ZN34_INTERNAL_be273ba9_4_k_cu_4bc63ad14cuda3std6ranges3__45__cpo5ssizeE,@object
	.size		_ZN34_INTERNAL_be273ba9_4_k_cu_4bc63ad14cuda3std6ranges3__45__cpo5ssizeE,(_ZN34_INTERNAL_be273ba9_4_k_cu_4bc63ad16thrust24THRUST_300001_SM_1000_NS12placeholders2_3E - _ZN34_INTERNAL_be273ba9_4_k_cu_4bc63ad14cuda3std6ranges3__45__cpo5ssizeE)
_ZN34_INTERNAL_be273ba9_4_k_cu_4bc63ad14cuda3std6ranges3__45__cpo5ssizeE:
	.zero		1
	.type		_ZN34_INTERNAL_be273ba9_4_k_cu_4bc63ad16thrust24THRUST_300001_SM_1000_NS12placeholders2_3E,@object
	.size		_ZN34_INTERNAL_be273ba9_4_k_cu_4bc63ad16thrust24THRUST_300001_SM_1000_NS12placeholders2_3E,(_ZN34_INTERNAL_be273ba9_4_k_cu_4bc63ad14cuda3std3__45__cpo4cendE - _ZN34_INTERNAL_be273ba9_4_k_cu_4bc63ad16thrust24THRUST_300001_SM_1000_NS12placeholders2_3E)
_ZN34_INTERNAL_be273ba9_4_k_cu_4bc63ad16thrust24THRUST_300001_SM_1000_NS12placeholders2_3E:
	.zero		1
	.type		_ZN34_INTERNAL_be273ba9_4_k_cu_4bc63ad14cuda3std3__45__cpo4cendE,@object
	.size		_ZN34_INTERNAL_be273ba9_4_k_cu_4bc63ad14cuda3std3__45__cpo4cendE,(_ZN34_INTERNAL_be273ba9_4_k_cu_4bc63ad14cuda3std6ranges3__45__cpo4cendE - _ZN34_INTERNAL_be273ba9_4_k_cu_4bc63ad14cuda3std3__45__cpo4cendE)
_ZN34_INTERNAL_be273ba9_4_k_cu_4bc63ad14cuda3std3__45__cpo4cendE:
	.zero		1
	.type		_ZN34_INTERNAL_be273ba9_4_k_cu_4bc63ad14cuda3std6ranges3__45__cpo4cendE,@object
	.size		_ZN34_INTERNAL_be273ba9_4_k_cu_4bc63ad14cuda3std6ranges3__45__cpo4cendE,(_ZN34_INTERNAL_be273ba9_4_k_cu_4bc63ad16thrust24THRUST_300001_SM_1000_NS12placeholders2_7E - _ZN34_INTERNAL_be273ba9_4_k_cu_4bc63ad14cuda3std6ranges3__45__cpo4cendE)
_ZN34_INTERNAL_be273ba9_4_k_cu_4bc63ad14cuda3std6ranges3__45__cpo4cendE:
	.zero		1
	.type		_ZN34_INTERNAL_be273ba9_4_k_cu_4bc63ad16thrust24THRUST_300001_SM_1000_NS12placeholders2_7E,@object
	.size		_ZN34_INTERNAL_be273ba9_4_k_cu_4bc63ad16thrust24THRUST_300001_SM_1000_NS12placeholders2_7E,(_ZN34_INTERNAL_be273ba9_4_k_cu_4bc63ad14cuda3std3__45__cpo5crendE - _ZN34_INTERNAL_be273ba9_4_k_cu_4bc63ad16thrust24THRUST_300001_SM_1000_NS12placeholders2_7E)
_ZN34_INTERNAL_be273ba9_4_k_cu_4bc63ad16thrust24THRUST_300001_SM_1000_NS12placeholders2_7E:
	.zero		1
	.type		_ZN34_INTERNAL_be273ba9_4_k_cu_4bc63ad14cuda3std3__45__cpo5crendE,@object
	.size		_ZN34_INTERNAL_be273ba9_4_k_cu_4bc63ad14cuda3std3__45__cpo5crendE,(_ZN34_INTERNAL_be273ba9_4_k_cu_4bc63ad14cuda3std6ranges3__45__cpo4prevE - _ZN34_INTERNAL_be273ba9_4_k_cu_4bc63ad14cuda3std3__45__cpo5crendE)
_ZN34_INTERNAL_be273ba9_4_k_cu_4bc63ad14cuda3std3__45__cpo5crendE:
	.zero		1
	.type		_ZN34_INTERNAL_be273ba9_4_k_cu_4bc63ad14cuda3std6ranges3__45__cpo4prevE,@object
	.size		_ZN34_INTERNAL_be273ba9_4_k_cu_4bc63ad14cuda3std6ranges3__45__cpo4prevE,(_ZN34_INTERNAL_be273ba9_4_k_cu_4bc63ad14cuda3std6ranges3__45__cpo9iter_moveE - _ZN34_INTERNAL_be273ba9_4_k_cu_4bc63ad14cuda3std6ranges3__45__cpo4prevE)
_ZN34_INTERNAL_be273ba9_4_k_cu_4bc63ad14cuda3std6ranges3__45__cpo4prevE:
	.zero		1
	.type		_ZN34_INTERNAL_be273ba9_4_k_cu_4bc63ad14cuda3std6ranges3__45__cpo9iter_moveE,@object
	.size		_ZN34_INTERNAL_be273ba9_4_k_cu_4bc63ad14cuda3std6ranges3__45__cpo9iter_moveE,(_ZN34_INTERNAL_be273ba9_4_k_cu_4bc63ad16thrust24THRUST_300001_SM_1000_NS6system6detail10sequential3seqE - _ZN34_INTERNAL_be273ba9_4_k_cu_4bc63ad14cuda3std6ranges3__45__cpo9iter_moveE)
_ZN34_INTERNAL_be273ba9_4_k_cu_4bc63ad14cuda3std6ranges3__45__cpo9iter_moveE:
	.zero		1
	.type		_ZN34_INTERNAL_be273ba9_4_k_cu_4bc63ad16thrust24THRUST_300001_SM_1000_NS6system6detail10sequential3seqE,@object
	.size		_ZN34_INTERNAL_be273ba9_4_k_cu_4bc63ad16thrust24THRUST_300001_SM_1000_NS6system6detail10sequential3seqE,(_ZN34_INTERNAL_be273ba9_4_k_cu_4bc63ad16thrust24THRUST_300001_SM_1000_NS12placeholders2_9E - _ZN34_INTERNAL_be273ba9_4_k_cu_4bc63ad16thrust24THRUST_300001_SM_1000_NS6system6detail10sequential3seqE)
_ZN34_INTERNAL_be273ba9_4_k_cu_4bc63ad16thrust24THRUST_300001_SM_1000_NS6system6detail10sequential3seqE:
	.zero		1
	.type		_ZN34_INTERNAL_be273ba9_4_k_cu_4bc63ad16thrust24THRUST_300001_SM_1000_NS12placeholders2_9E,@object
	.size		_ZN34_INTERNAL_be273ba9_4_k_cu_4bc63ad16thrust24THRUST_300001_SM_1000_NS12placeholders2_9E,(_ZN34_INTERNAL_be273ba9_4_k_cu_4bc63ad14cuda3std3__419piecewise_constructE - _ZN34_INTERNAL_be273ba9_4_k_cu_4bc63ad16thrust24THRUST_300001_SM_1000_NS12placeholders2_9E)
_ZN34_INTERNAL_be273ba9_4_k_cu_4bc63ad16thrust24THRUST_300001_SM_1000_NS12placeholders2_9E:
	.zero		1
	.type		_ZN34_INTERNAL_be273ba9_4_k_cu_4bc63ad14cuda3std3__419piecewise_constructE,@object
	.size		_ZN34_INTERNAL_be273ba9_4_k_cu_4bc63ad14cuda3std3__419piecewise_constructE,(_ZN34_INTERNAL_be273ba9_4_k_cu_4bc63ad14cuda3std6ranges3__45__cpo5cdataE - _ZN34_INTERNAL_be273ba9_4_k_cu_4bc63ad14cuda3std3__419piecewise_constructE)
_ZN34_INTERNAL_be273ba9_4_k_cu_4bc63ad14cuda3std3__419piecewise_constructE:
	.zero		1
	.type		_ZN34_INTERNAL_be273ba9_4_k_cu_4bc63ad14cuda3std6ranges3__45__cpo5cdataE,@object
	.size		_ZN34_INTERNAL_be273ba9_4_k_cu_4bc63ad14cuda3std6ranges3__45__cpo5cdataE,(_ZN34_INTERNAL_be273ba9_4_k_cu_4bc63ad16thrust24THRUST_300001_SM_1000_NS12placeholders2_1E - _ZN34_INTERNAL_be273ba9_4_k_cu_4bc63ad14cuda3std6ranges3__45__cpo5cdataE)
_ZN34_INTERNAL_be273ba9_4_k_cu_4bc63ad14cuda3std6ranges3__45__cpo5cdataE:
	.zero		1
	.type		_ZN34_INTERNAL_be273ba9_4_k_cu_4bc63ad16thrust24THRUST_300001_SM_1000_NS12placeholders2_1E,@object
	.size		_ZN34_INTERNAL_be273ba9_4_k_cu_4bc63ad16thrust24THRUST_300001_SM_1000_NS12placeholders2_1E,(_ZN34_INTERNAL_be273ba9_4_k_cu_4bc63ad14cuda3std3__45__cpo3endE - _ZN34_INTERNAL_be273ba9_4_k_cu_4bc63ad16thrust24THRUST_300001_SM_1000_NS12placeholders2_1E)
_ZN34_INTERNAL_be273ba9_4_k_cu_4bc63ad16thrust24THRUST_300001_SM_1000_NS12placeholders2_1E:
	.zero		1
	.type		_ZN34_INTERNAL_be273ba9_4_k_cu_4bc63ad14cuda3std3__45__cpo3endE,@object
	.size		_ZN34_INTERNAL_be273ba9_4_k_cu_4bc63ad14cuda3std3__45__cpo3endE,(_ZN34_INTERNAL_be273ba9_4_k_cu_4bc63ad14cuda3std6ranges3__45__cpo3endE - _ZN34_INTERNAL_be273ba9_4_k_cu_4bc63ad14cuda3std3__45__cpo3endE)
_ZN34_INTERNAL_be273ba9_4_k_cu_4bc63ad14cuda3std3__45__cpo3endE:
	.zero		1
	.type		_ZN34_INTERNAL_be273ba9_4_k_cu_4bc63ad14cuda3std6ranges3__45__cpo3endE,@object
	.size		_ZN34_INTERNAL_be273ba9_4_k_cu_4bc63ad14cuda3std6ranges3__45__cpo3endE,(_ZN34_INTERNAL_be273ba9_4_k_cu_4bc63ad16thrust24THRUST_300001_SM_1000_NS12placeholders2_5E - _ZN34_INTERNAL_be273ba9_4_k_cu_4bc63ad14cuda3std6ranges3__45__cpo3endE)
_ZN34_INTERNAL_be273ba9_4_k_cu_4bc63ad14cuda3std6ranges3__45__cpo3endE:
	.zero		1
	.type		_ZN34_INTERNAL_be273ba9_4_k_cu_4bc63ad16thrust24THRUST_300001_SM_1000_NS12placeholders2_5E,@object
	.size		_ZN34_INTERNAL_be273ba9_4_k_cu_4bc63ad16thrust24THRUST_300001_SM_1000_NS12placeholders2_5E,(_ZN34_INTERNAL_be273ba9_4_k_cu_4bc63ad14cuda3std3__45__cpo4rendE - _ZN34_INTERNAL_be273ba9_4_k_cu_4bc63ad16thrust24THRUST_300001_SM_1000_NS12placeholders2_5E)
_ZN34_INTERNAL_be273ba9_4_k_cu_4bc63ad16thrust24THRUST_300001_SM_1000_NS12placeholders2_5E:
	.zero		1
	.type		_ZN34_INTERNAL_be273ba9_4_k_cu_4bc63ad14cuda3std3__45__cpo4rendE,@object
	.size		_ZN34_INTERNAL_be273ba9_4_k_cu_4bc63ad14cuda3std3__45__cpo4rendE,(_ZN34_INTERNAL_be273ba9_4_k_cu_4bc63ad14cuda3std6ranges3__45__cpo9iter_swapE - _ZN34_INTERNAL_be273ba9_4_k_cu_4bc63ad14cuda3std3__45__cpo4rendE)
_ZN34_INTERNAL_be273ba9_4_k_cu_4bc63ad14cuda3std3__45__cpo4rendE:
	.zero		1
	.type		_ZN34_INTERNAL_be273ba9_4_k_cu_4bc63ad14cuda3std6ranges3__45__cpo9iter_swapE,@object
	.size		_ZN34_INTERNAL_be273ba9_4_k_cu_4bc63ad14cuda3std6ranges3__45__cpo9iter_swapE,(_ZN34_INTERNAL_be273ba9_4_k_cu_4bc63ad14cuda3std3__48unexpectE - _ZN34_INTERNAL_be273ba9_4_k_cu_4bc63ad14cuda3std6ranges3__45__cpo9iter_swapE)
_ZN34_INTERNAL_be273ba9_4_k_cu_4bc63ad14cuda3std6ranges3__45__cpo9iter_swapE:
	.zero		1
	.type		_ZN34_INTERNAL_be273ba9_4_k_cu_4bc63ad14cuda3std3__48unexpectE,@object
	.size		_ZN34_INTERNAL_be273ba9_4_k_cu_4bc63ad14cuda3std3__48unexpectE,(_ZN34_INTERNAL_be273ba9_4_k_cu_4bc63ad16thrust24THRUST_300001_SM_1000_NS8cuda_cub3parE - _ZN34_INTERNAL_be273ba9_4_k_cu_4bc63ad14cuda3std3__48unexpectE)
_ZN34_INTERNAL_be273ba9_4_k_cu_4bc63ad14cuda3std3__48unexpectE:
	.zero		1
	.type		_ZN34_INTERNAL_be273ba9_4_k_cu_4bc63ad16thrust24THRUST_300001_SM_1000_NS8cuda_cub3parE,@object
	.size		_ZN34_INTERNAL_be273ba9_4_k_cu_4bc63ad16thrust24THRUST_300001_SM_1000_NS8cuda_cub3parE,(.L_29 - _ZN34_INTERNAL_be273ba9_4_k_cu_4bc63ad16thrust24THRUST_300001_SM_1000_NS8cuda_cub3parE)
_ZN34_INTERNAL_be273ba9_4_k_cu_4bc63ad16thrust24THRUST_300001_SM_1000_NS8cuda_cub3parE:
	.zero		1
.L_29:


//--------------------- .nv.shared._ZN3cub18CUB_300001_SM_10006detail10radix_sort33DeviceRadixSortExclusiveSumKernelINS1_5radix10policy_hubIiiyE10Policy1000EyEEvPT0_ --------------------------
	.section	.nv.shared._ZN3cub18CUB_300001_SM_10006detail10radix_sort33DeviceRadixSortExclusiveSumKernelINS1_5radix10policy_hubIiiyE10Policy1000EyEEvPT0_,"aw",@nobits
	.sectionflags	@""
	.align	16
.nv.shared._ZN3cub18CUB_300001_SM_10006detail10radix_sort33DeviceRadixSortExclusiveSumKernelINS1_5radix10policy_hubIiiyE10Policy1000EyEEvPT0_:
	.zero		3360


//--------------------- .nv.shared._ZN3cub18CUB_300001_SM_10006detail10radix_sort30DeviceRadixSortHistogramKernelINS1_5radix10policy_hubIiiyE10Policy1000ELNS0_9SortOrderE0EiyNS1_21identity_decomposer_tEEEvPT2_PKT1_SA_iiT3_ --------------------------
	.section	.nv.shared._ZN3cub18CUB_300001_SM_10006detail10radix_sort30DeviceRadixSortHistogramKernelINS1_5radix10policy_hubIiiyE10Policy1000ELNS0_9SortOrderE0EiyNS1_21identity_decomposer_tEEEvPT2_PKT1_SA_iiT3_,"aw",@nobits
	.sectionflags	@""
	.align	16
.nv.shared._ZN3cub18CUB_300001_SM_10006detail10radix_sort30DeviceRadixSortHistogramKernelINS1_5radix10policy_hubIiiyE10Policy1000ELNS0_9SortOrderE0EiyNS1_21identity_decomposer_tEEEvPT2_PKT1_SA_iiT3_:
	.zero		5120


//--------------------- .nv.shared._ZN3cub18CUB_300001_SM_10006detail10radix_sort31DeviceRadixSortSingleTileKernelINS1_5radix10policy_hubIiiyE10Policy1000ELNS0_9SortOrderE0EiiyNS1_21identity_decomposer_tEEEvPKT1_PSA_PKT2_PSE_T3_iiT4_ --------------------------
	.section	.nv.shared._ZN3cub18CUB_300001_SM_10006detail10radix_sort31DeviceRadixSortSingleTileKernelINS1_5radix10policy_hubIiiyE10Policy1000ELNS0_9SortOrderE0EiiyNS1_21identity_decomposer_tEEEvPKT1_PSA_PKT2_PSE_T3_iiT4_,"aw",@nobits
	.sectionflags	@""
	.align	16
.nv.shared._ZN3cub18CUB_300001_SM_10006detail10radix_sort31DeviceRadixSortSingleTileKernelINS1_5radix10policy_hubIiiyE10Policy1000ELNS0_9SortOrderE0EiiyNS1_21identity_decomposer_tEEEvPKT1_PSA_PKT2_PSE_T3_iiT4_:
	.zero		34880


//--------------------- .nv.shared._ZN3cub18CUB_300001_SM_10006detail10radix_sort29DeviceRadixSortOnesweepKernelINS1_5radix10policy_hubIfNS0_8NullTypeEyE10Policy1000ELNS0_9SortOrderE0EfS6_yiiNS1_21identity_decomposer_tEEEvPT5_SC_PT3_PKSD_PT1_PKSH_PT2_PKSL_T4_iiT6_ --------------------------
	.section	.nv.shared._ZN3cub18CUB_300001_SM_10006detail10radix_sort29DeviceRadixSortOnesweepKernelINS1_5radix10policy_hubIfNS0_8NullTypeEyE10Policy1000ELNS0_9SortOrderE0EfS6_yiiNS1_21identity_decomposer_tEEEvPT5_SC_PT3_PKSD_PT1_PKSH_PT2_PKSL_T4_iiT6_,"aw",@nobits
	.sectionflags	@""
	.align	16
.nv.shared._ZN3cub18CUB_300001_SM_10006detail10radix_sort29DeviceRadixSortOnesweepKernelINS1_5radix10policy_hubIfNS0_8NullTypeEyE10Policy1000ELNS0_9SortOrderE0EfS6_yiiNS1_21identity_decomposer_tEEEvPT5_SC_PT3_PKSD_PT1_PKSH_PT2_PKSL_T4_iiT6_:
	.zero		30720


//--------------------- .nv.shared._ZN3cub18CUB_300001_SM_10006detail10radix_sort33DeviceRadixSortExclusiveSumKernelINS1_5radix10policy_hubIfNS0_8NullTypeEyE10Policy1000EyEEvPT0_ --------------------------
	.section	.nv.shared._ZN3cub18CUB_300001_SM_10006detail10radix_sort33DeviceRadixSortExclusiveSumKernelINS1_5radix10policy_hubIfNS0_8NullTypeEyE10Policy1000EyEEvPT0_,"aw",@nobits
	.sectionflags	@""
	.align	16
.nv.shared._ZN3cub18CUB_300001_SM_10006detail10radix_sort33DeviceRadixSortExclusiveSumKernelINS1_5radix10policy_hubIfNS0_8NullTypeEyE10Policy1000EyEEvPT0_:
	.zero		3360


//--------------------- .nv.shared._ZN3cub18CUB_300001_SM_10006detail10radix_sort30DeviceRadixSortHistogramKernelINS1_5radix10policy_hubIfNS0_8NullTypeEyE10Policy1000ELNS0_9SortOrderE0EfyNS1_21identity_decomposer_tEEEvPT2_PKT1_SB_iiT3_ --------------------------
	.section	.nv.shared._ZN3cub18CUB_300001_SM_10006detail10radix_sort30DeviceRadixSortHistogramKernelINS1_5radix10policy_hubIfNS0_8NullTypeEyE10Policy1000ELNS0_9SortOrderE0EfyNS1_21identity_decomposer_tEEEvPT2_PKT1_SB_iiT3_,"aw",@nobits
	.sectionflags	@""
	.align	16
.nv.shared._ZN3cub18CUB_300001_SM_10006detail10radix_sort30DeviceRadixSortHistogramKernelINS1_5radix10policy_hubIfNS0_8NullTypeEyE10Policy1000ELNS0_9SortOrderE0EfyNS1_21identity_decomposer_tEEEvPT2_PKT1_SB_iiT3_:
	.zero		5120


//--------------------- .nv.shared._ZN3cub18CUB_300001_SM_10006detail10radix_sort31DeviceRadixSortSingleTileKernelINS1_5radix10policy_hubIfNS0_8NullTypeEyE10Policy1000ELNS0_9SortOrderE0EfS6_yNS1_21identity_decomposer_tEEEvPKT1_PSB_PKT2_PSF_T3_iiT4_ --------------------------
	.section	.nv.shared._ZN3cub18CUB_300001_SM_10006detail10radix_sort31DeviceRadixSortSingleTileKernelINS1_5radix10policy_hubIfNS0_8NullTypeEyE10Policy1000ELNS0_9SortOrderE0EfS6_yNS1_21identity_decomposer_tEEEvPKT1_PSB_PKT2_PSF_T3_iiT4_,"aw",@nobits
	.sectionflags	@""
	.align	16
.nv.shared._ZN3cub18CUB_300001_SM_10006detail10radix_sort31DeviceRadixSortSingleTileKernelINS1_5radix10policy_hubIfNS0_8NullTypeEyE10Policy1000ELNS0_9SortOrderE0EfS6_yNS1_21identity_decomposer_tEEEvPKT1_PSB_PKT2_PSF_T3_iiT4_:
	.zero		34880


//--------------------- .nv.shared._ZN3cub18CUB_300001_SM_10006detail11EmptyKernelIvEEvv --------------------------
	.section	.nv.shared._ZN3cub18CUB_300001_SM_10006detail11EmptyKernelIvEEvv,"aw",@nobits
	.sectionflags	@""
	.align	16
	.zero		1024


//--------------------- .nv.shared._Z24directRandomAccessKernelIjEvPKiS1_S1_PKdS1_PKlPKjS1_PT_ii --------------------------
	.section	.nv.shared._Z24directRandomAccessKernelIjEvPKiS1_S1_PKdS1_PKlPKjS1_PT_ii,"aw",@nobits
	.sectionflags	@""
	.align	16
	.zero		1024


//--------------------- .nv.shared._Z39decompressFullFile_WorkStealingAdvancedIjEvPK14CompressedDataIT_EPS1_iPi --------------------------
	.section	.nv.shared._Z39decompressFullFile_WorkStealingAdvancedIjEvPK14CompressedDataIT_EPS1_iPi,"aw",@nobits
	.sectionflags	@""
	.align	16
.nv.shared._Z39decompressFullFile_WorkStealingAdvancedIjEvPK14CompressedDataIT_EPS1_iPi:
	.zero		1072


//--------------------- .nv.shared._Z31decompressFullFile_WorkStealingIjEvPK14CompressedDataIT_EPS1_iPi --------------------------
	.section	.nv.shared._Z31decompressFullFile_WorkStealingIjEvPK14CompressedDataIT_EPS1_iPi,"aw",@nobits
	.sectionflags	@""
	.align	16
.nv.shared._Z31decompressFullFile_WorkStealingIjEvPK14CompressedDataIT_EPS1_iPi:
	.zero		1184


//--------------------- .nv.shared._Z40decompressFullFile_OnTheFly_Optimized_V2IjEvPK14CompressedDataIT_EPS1_i --------------------------
	.section	.nv.shared._Z40decompressFullFile_OnTheFly_Optimized_V2IjEvPK14CompressedDataIT_EPS1_i,"aw",@nobits
	.sectionflags	@""
	.align	16
.nv.shared._Z40decompressFullFile_OnTheFly_Optimized_V2IjEvPK14CompressedDataIT_EPS1_i:
	.zero		1072


//--------------------- .nv.shared._Z21decompressFullFileFixIjEvPK14CompressedDataIT_EPS1_ii --------------------------
	.section	.nv.shared._Z21decompressFullFileFixIjEvPK14CompressedDataIT_EPS1_ii,"aw",@nobits
	.sectionflags	@""
	.align	16
.nv.shared._Z21decompressFullFileFixIjEvPK14CompressedDataIT_EPS1_ii:
	.zero		1072


//--------------------- .nv.shared._Z28decompressFullFile_BitPackedIjEvPK14CompressedDataIT_EPS1_i --------------------------
	.section	.nv.shared._Z28decompressFullFile_BitPackedIjEvPK14CompressedDataIT_EPS1_i,"aw",@nobits
	.sectionflags	@""
	.align	16
	.zero		1024


//--------------------- .nv.shared._Z30decompressFullFile_PreUnpackedIjEvPK14CompressedDataIT_EPS1_i --------------------------
	.section	.nv.shared._Z30decompressFullFile_PreUnpackedIjEvPK14CompressedDataIT_EPS1_i,"aw",@nobits
	.sectionflags	@""
	.align	16
	.zero		1024


//--------------------- .nv.shared._Z29randomAccessPreUnpackedKernelIjEvPKiS1_S1_PKdPKxS1_PT_ii --------------------------
	.section	.nv.shared._Z29randomAccessPreUnpackedKernelIjEvPKiS1_S1_PKdPKxS1_PT_ii,"aw",@nobits
	.sectionflags	@""
	.align	16
	.zero		1024


//--------------------- .nv.shared._Z34randomAccessFixedPreUnpackedKernelIjEvPKiPKdPKxS1_PT_ii --------------------------
	.section	.nv.shared._Z34randomAccessFixedPreUnpackedKernelIjEvPKiPKdPKxS1_PT_ii,"aw",@nobits
	.sectionflags	@""
	.align	16
	.zero		1024


//--------------------- .nv.shared._Z21unpackAllDeltasKernelIjEvPKiS1_S1_S1_PKlPKjPxii --------------------------
	.section	.nv.shared._Z21unpackAllDeltasKernelIjEvPKiS1_S1_S1_PKlPKjPxii,"aw",@nobits
	.sectionflags	@""
	.align	16
	.zero		1024


//--------------------- .nv.shared._Z32randomAccessFixedPartitionKernelIjEvPKiS1_PKdS1_PKlPKjS1_PT_ii --------------------------
	.section	.nv.shared._Z32randomAccessFixedPartitionKernelIjEvPKiS1_PKdS1_PKlPKjS1_PT_ii,"aw",@nobits
	.sectionflags	@""
	.align	16
	.zero		1024


//--------------------- .nv.shared._Z25decompressOptimizedKernelIjEvPK14CompressedDataIT_EPS1_PKii --------------------------
	.section	.nv.shared._Z25decompressOptimizedKernelIjEvPK14CompressedDataIT_EPS1_PKii,"aw",@nobits
	.sectionflags	@""
	.align	16
	.zero		1024


//--------------------- .nv.shared._Z25packDeltasKernelOptimizedIjEvPKT_PKiS4_S4_PKdS4_PKliPj --------------------------
	.section	.nv.shared._Z25packDeltasKernelOptimizedIjEvPKT_PKiS4_S4_PKdS4_PKliPj,"aw",@nobits
	.sectionflags	@""
	.align	16
	.zero		1024


//--------------------- .nv.shared._Z24wprocessPartitionsKernelIjEvPKT_PiS3_S3_PdS3_PxiPl --------------------------
	.section	.nv.shared._Z24wprocessPartitionsKernelIjEvPKT_PiS3_S3_PdS3_PxiPl,"aw",@nobits
	.sectionflags	@""
	.align	16
.nv.shared._Z24wprocessPartitionsKernelIjEvPKT_PiS3_S3_PdS3_PxiPl:
	.zero		1040


//--------------------- .nv.shared._Z30fitPartitionsBatched_OptimizedIjEvPKT_PKiS4_PiPdS6_S5_PxS6_i --------------------------
	.section	.nv.shared._Z30fitPartitionsBatched_OptimizedIjEvPKT_PKiS4_PiPdS6_S5_PxS6_i,"aw",@nobits
	.sectionflags	@""
	.align	16
.nv.shared._Z30fitPartitionsBatched_OptimizedIjEvPKT_PKiS4_PiPdS6_S5_PxS6_i:
	.zero		1552


//--------------------- .nv.shared._Z20createPartitionsFastIjEviiPKfiPiS2_S2_S1_ --------------------------
	.section	.nv.shared._Z20createPartitionsFastIjEviiPKfiPiS2_S2_S1_,"aw",@nobits
	.sectionflags	@""
	.align	16
	.zero		1024


//--------------------- .nv.shared._Z23analyzeDataVarianceFastIjEvPKT_iiPfi --------------------------
	.section	.nv.shared._Z23analyzeDataVarianceFastIjEvPKT_iiPfi,"aw",@nobits
	.sectionflags	@""
	.align	16
	.zero		1024


//--------------------- .nv.shared._Z24directRandomAccessKernelIyEvPKiS1_S1_PKdS1_PKlPKjS1_PT_ii --------------------------
	.section	.nv.shared._Z24directRandomAccessKernelIyEvPKiS1_S1_PKdS1_PKlPKjS1_PT_ii,"aw",@nobits
	.sectionflags	@""
	.align	16
	.zero		1024


//--------------------- .nv.shared._Z39decompressFullFile_WorkStealingAdvancedIyEvPK14CompressedDataIT_EPS1_iPi --------------------------
	.section	.nv.shared._Z39decompressFullFile_WorkStealingAdvancedIyEvPK14CompressedDataIT_EPS1_iPi,"aw",@nobits
	.sectionflags	@""
	.align	16
.nv.shared._Z39decompressFullFile_WorkStealingAdvancedIyEvPK14CompressedDataIT_EPS1_iPi:
	.zero		1072


//--------------------- .nv.shared._Z31decompressFullFile_WorkStealingIyEvPK14CompressedDataIT_EPS1_iPi --------------------------
	.section	.nv.shared._Z31decompressFullFile_WorkStealingIyEvPK14CompressedDataIT_EPS1_iPi,"aw",@nobits
	.sectionflags	@""
	.align	16
.nv.shared._Z31decompressFullFile_WorkStealingIyEvPK14CompressedDataIT_EPS1_iPi:
	.zero		1184


//--------------------- .nv.shared._Z40decompressFullFile_OnTheFly_Optimized_V2IyEvPK14CompressedDataIT_EPS1_i --------------------------
	.section	.nv.shared._Z40decompressFullFile_OnTheFly_Optimized_V2IyEvPK14CompressedDataIT_EPS1_i,"aw",@nobits
	.sectionflags	@""
	.align	16
.nv.shared._Z40decompressFullFile_OnTheFly_Optimized_V2IyEvPK14CompressedDataIT_EPS1_i:
	.zero		1072


//--------------------- .nv.shared._Z21decompressFullFileFixIyEvPK14CompressedDataIT_EPS1_ii --------------------------
	.section	.nv.shared._Z21decompressFullFileFixIyEvPK14CompressedDataIT_EPS1_ii,"aw",@nobits
	.sectionflags	@""
	.align	16
.nv.shared._Z21decompressFullFileFixIyEvPK14CompressedDataIT_EPS1_ii:
	.zero		1072


//--------------------- .nv.shared._Z28decompressFullFile_BitPackedIyEvPK14CompressedDataIT_EPS1_i --------------------------
	.section	.nv.shared._Z28decompressFullFile_BitPackedIyEvPK14CompressedDataIT_EPS1_i,"aw",@nobits
	.sectionflags	@""
	.align	16
	.zero		1024


//--------------------- .nv.shared._Z30decompressFullFile_PreUnpackedIyEvPK14CompressedDataIT_EPS1_i --------------------------
	.section	.nv.shared._Z30decompressFullFile_PreUnpackedIyEvPK14CompressedDataIT_EPS1_i,"aw",@nobits
	.sectionflags	@""
	.align	16
	.zero		1024


//--------------------- .nv.shared._Z29randomAccessPreUnpackedKernelIyEvPKiS1_S1_PKdPKxS1_PT_ii --------------------------
	.section	.nv.shared._Z29randomAccessPreUnpackedKernelIyEvPKiS1_S1_PKdPKxS1_PT_ii,"aw",@nobits
	.sectionflags	@""
	.align	16
	.zero		1024


//--------------------- .nv.shared._Z34randomAccessFixedPreUnpackedKernelIyEvPKiPKdPKxS1_PT_ii --------------------------
	.section	.nv.shared._Z34randomAccessFixedPreUnpackedKernelIyEvPKiPKdPKxS1_PT_ii,"aw",@nobits
	.sectionflags	@""
	.align	16
	.zero		1024


//--------------------- .nv.shared._Z21unpackAllDeltasKernelIyEvPKiS1_S1_S1_PKlPKjPxii --------------------------
	.section	.nv.shared._Z21unpackAllDeltasKernelIyEvPKiS1_S1_S1_PKlPKjPxii,"aw",@nobits
	.sectionflags	@""
	.align	16
	.zero		1024


//--------------------- .nv.shared._Z32randomAccessFixedPartitionKernelIyEvPKiS1_PKdS1_PKlPKjS1_PT_ii --------------------------
	.section	.nv.shared._Z32randomAccessFixedPartitionKernelIyEvPKiS1_PKdS1_PKlPKjS1_PT_ii,"aw",@nobits
	.sectionflags	@""
	.align	16
	.zero		1024


//--------------------- .nv.shared._Z25decompressOptimizedKernelIyEvPK14CompressedDataIT_EPS1_PKii --------------------------
	.section	.nv.shared._Z25decompressOptimizedKernelIyEvPK14CompressedDataIT_EPS1_PKii,"aw",@nobits
	.sectionflags	@""
	.align	16
	.zero		1024


//--------------------- .nv.shared._Z25packDeltasKernelOptimizedIyEvPKT_PKiS4_S4_PKdS4_PKliPj --------------------------
	.section	.nv.shared._Z25packDeltasKernelOptimizedIyEvPKT_PKiS4_S4_PKdS4_PKliPj,"aw",@nobits
	.sectionflags	@""
	.align	16
	.zero		1024


//--------------------- .nv.shared._Z24wprocessPartitionsKernelIyEvPKT_PiS3_S3_PdS3_PxiPl --------------------------
	.section	.nv.shared._Z24wprocessPartitionsKernelIyEvPKT_PiS3_S3_PdS3_PxiPl,"aw",@nobits
	.sectionflags	@""
	.align	16
.nv.shared._Z24wprocessPartitionsKernelIyEvPKT_PiS3_S3_PdS3_PxiPl:
	.zero		1040


//--------------------- .nv.shared._Z30fitPartitionsBatched_OptimizedIyEvPKT_PKiS4_PiPdS6_S5_PxS6_i --------------------------
	.section	.nv.shared._Z30fitPartitionsBatched_OptimizedIyEvPKT_PKiS4_PiPdS6_S5_PxS6_i,"aw",@nobits
	.sectionflags	@""
	.align	16
.nv.shared._Z30fitPartitionsBatched_OptimizedIyEvPKT_PKiS4_PiPdS6_S5_PxS6_i:
	.zero		1552


//--------------------- .nv.shared._Z20createPartitionsFastIyEviiPKfiPiS2_S2_S1_ --------------------------
	.section	.nv.shared._Z20createPartitionsFastIyEviiPKfiPiS2_S2_S1_,"aw",@nobits
	.sectionflags	@""
	.align	16
	.zero		1024


//--------------------- .nv.shared._Z23analyzeDataVarianceFastIyEvPKT_iiPfi --------------------------
	.section	.nv.shared._Z23analyzeDataVarianceFastIyEvPKT_iiPfi,"aw",@nobits
	.sectionflags	@""
	.align	16
	.zero		1024


//--------------------- .nv.shared._Z24directRandomAccessKernelIxEvPKiS1_S1_PKdS1_PKlPKjS1_PT_ii --------------------------
	.section	.nv.shared._Z24directRandomAccessKernelIxEvPKiS1_S1_PKdS1_PKlPKjS1_PT_ii,"aw",@nobits
	.sectionflags	@""
	.align	16
	.zero		1024


//--------------------- .nv.shared._Z39decompressFullFile_WorkStealingAdvancedIxEvPK14CompressedDataIT_EPS1_iPi --------------------------
	.section	.nv.shared._Z39decompressFullFile_WorkStealingAdvancedIxEvPK14CompressedDataIT_EPS1_iPi,"aw",@nobits
	.sectionflags	@""
	.align	16
.nv.shared._Z39decompressFullFile_WorkStealingAdvancedIxEvPK14CompressedDataIT_EPS1_iPi:
	.zero		1072


//--------------------- .nv.shared._Z31decompressFullFile_WorkStealingIxEvPK14CompressedDataIT_EPS1_iPi --------------------------
	.section	.nv.shared._Z31decompressFullFile_WorkStealingIxEvPK14CompressedDataIT_EPS1_iPi,"aw",@nobits
	.sectionflags	@""
	.align	16
.nv.shared._Z31decompressFullFile_WorkStealingIxEvPK14CompressedDataIT_EPS1_iPi:
	.zero		1184


//--------------------- .nv.shared._Z40decompressFullFile_OnTheFly_Optimized_V2IxEvPK14CompressedDataIT_EPS1_i --------------------------
	.section	.nv.shared._Z40decompressFullFile_OnTheFly_Optimized_V2IxEvPK14CompressedDataIT_EPS1_i,"aw",@nobits
	.sectionflags	@""
	.align	16
.nv.shared._Z40decompressFullFile_OnTheFly_Optimized_V2IxEvPK14CompressedDataIT_EPS1_i:
	.zero		1072


//--------------------- .nv.shared._Z21decompressFullFileFixIxEvPK14CompressedDataIT_EPS1_ii --------------------------
	.section	.nv.shared._Z21decompressFullFileFixIxEvPK14CompressedDataIT_EPS1_ii,"aw",@nobits
	.sectionflags	@""
	.align	16
.nv.shared._Z21decompressFullFileFixIxEvPK14CompressedDataIT_EPS1_ii:
	.zero		1072


//--------------------- .nv.shared._Z28decompressFullFile_BitPackedIxEvPK14CompressedDataIT_EPS1_i --------------------------
	.section	.nv.shared._Z28decompressFullFile_BitPackedIxEvPK14CompressedDataIT_EPS1_i,"aw",@nobits
	.sectionflags	@""
	.align	16
	.zero		1024


//--------------------- .nv.shared._Z30decompressFullFile_PreUnpackedIxEvPK14CompressedDataIT_EPS1_i --------------------------
	.section	.nv.shared._Z30decompressFullFile_PreUnpackedIxEvPK14CompressedDataIT_EPS1_i,"aw",@nobits
	.sectionflags	@""
	.align	16
	.zero		1024


//--------------------- .nv.shared._Z29randomAccessPreUnpackedKernelIxEvPKiS1_S1_PKdPKxS1_PT_ii --------------------------
	.section	.nv.shared._Z29randomAccessPreUnpackedKernelIxEvPKiS1_S1_PKdPKxS1_PT_ii,"aw",@nobits
	.sectionflags	@""
	.align	16
	.zero		1024


//--------------------- .nv.shared._Z34randomAccessFixedPreUnpackedKernelIxEvPKiPKdPKxS1_PT_ii --------------------------
	.section	.nv.shared._Z34randomAccessFixedPreUnpackedKernelIxEvPKiPKdPKxS1_PT_ii,"aw",@nobits
	.sectionflags	@""
	.align	16
	.zero		1024


//--------------------- .nv.shared._Z21unpackAllDeltasKernelIxEvPKiS1_S1_S1_PKlPKjPxii --------------------------
	.section	.nv.shared._Z21unpackAllDeltasKernelIxEvPKiS1_S1_S1_PKlPKjPxii,"aw",@nobits
	.sectionflags	@""
	.align	16
	.zero		1024


//--------------------- .nv.shared._Z32randomAccessFixedPartitionKernelIxEvPKiS1_PKdS1_PKlPKjS1_PT_ii --------------------------
	.section	.nv.shared._Z32randomAccessFixedPartitionKernelIxEvPKiS1_PKdS1_PKlPKjS1_PT_ii,"aw",@nobits
	.sectionflags	@""
	.align	16
	.zero		1024


//--------------------- .nv.shared._Z25decompressOptimizedKernelIxEvPK14CompressedDataIT_EPS1_PKii --------------------------
	.section	.nv.shared._Z25decompressOptimizedKernelIxEvPK14CompressedDataIT_EPS1_PKii,"aw",@nobits
	.sectionflags	@""
	.align	16
	.zero		1024


//--------------------- .nv.shared._Z25packDeltasKernelOptimizedIxEvPKT_PKiS4_S4_PKdS4_PKliPj --------------------------
	.section	.nv.shared._Z25packDeltasKernelOptimizedIxEvPKT_PKiS4_S4_PKdS4_PKliPj,"aw",@nobits
	.sectionflags	@""
	.align	16
	.zero		1024


//--------------------- .nv.shared._Z24wprocessPartitionsKernelIxEvPKT_PiS3_S3_PdS3_PxiPl --------------------------
	.section	.nv.shared._Z24wprocessPartitionsKernelIxEvPKT_PiS3_S3_PdS3_PxiPl,"aw",@nobits
	.sectionflags	@""
	.align	16
.nv.shared._Z24wprocessPartitionsKernelIxEvPKT_PiS3_S3_PdS3_PxiPl:
	.zero		1040


//--------------------- .nv.shared._Z30fitPartitionsBatched_OptimizedIxEvPKT_PKiS4_PiPdS6_S5_PxS6_i --------------------------
	.section	.nv.shared._Z30fitPartitionsBatched_OptimizedIxEvPKT_PKiS4_PiPdS6_S5_PxS6_i,"aw",@nobits
	.sectionflags	@""
	.align	16
.nv.shared._Z30fitPartitionsBatched_OptimizedIxEvPKT_PKiS4_PiPdS6_S5_PxS6_i:
	.zero		1552


//--------------------- .nv.shared._Z20createPartitionsFastIxEviiPKfiPiS2_S2_S1_ --------------------------
	.section	.nv.shared._Z20createPartitionsFastIxEviiPKfiPiS2_S2_S1_,"aw",@nobits
	.sectionflags	@""
	.align	16
	.zero		1024


//--------------------- .nv.shared._Z23analyzeDataVarianceFastIxEvPKT_iiPfi --------------------------
	.section	.nv.shared._Z23analyzeDataVarianceFastIxEvPKT_iiPfi,"aw",@nobits
	.sectionflags	@""
	.align	16
	.zero		1024


//--------------------- .nv.shared._Z24directRandomAccessKernelIlEvPKiS1_S1_PKdS1_PKlPKjS1_PT_ii --------------------------
	.section	.nv.shared._Z24directRandomAccessKernelIlEvPKiS1_S1_PKdS1_PKlPKjS1_PT_ii,"aw",@nobits
	.sectionflags	@""
	.align	16
	.zero		1024


//--------------------- .nv.shared._Z39decompressFullFile_WorkStealingAdvancedIlEvPK14CompressedDataIT_EPS1_iPi --------------------------
	.section	.nv.shared._Z39decompressFullFile_WorkStealingAdvancedIlEvPK14CompressedDataIT_EPS1_iPi,"aw",@nobits
	.sectionflags	@""
	.align	16
.nv.shared._Z39decompressFullFile_WorkStealingAdvancedIlEvPK14CompressedDataIT_EPS1_iPi:
	.zero		1072


//--------------------- .nv.shared._Z31decompressFullFile_WorkStealingIlEvPK14CompressedDataIT_EPS1_iPi --------------------------
	.section	.nv.shared._Z31decompressFullFile_WorkStealingIlEvPK14CompressedDataIT_EPS1_iPi,"aw",@nobits
	.sectionflags	@""
	.align	16
.nv.shared._Z31decompressFullFile_WorkStealingIlEvPK14CompressedDataIT_EPS1_iPi:
	.zero		1184


//--------------------- .nv.shared._Z40decompressFullFile_OnTheFly_Optimized_V2IlEvPK14CompressedDataIT_EPS1_i --------------------------
	.section	.nv.shared._Z40decompressFullFile_OnTheFly_Optimized_V2IlEvPK14CompressedDataIT_EPS1_i,"aw",@nobits
	.sectionflags	@""
	.align	16
.nv.shared._Z40decompressFullFile_OnTheFly_Optimized_V2IlEvPK14CompressedDataIT_EPS1_i:
	.zero		1072


//--------------------- .nv.shared._Z21decompressFullFileFixIlEvPK14CompressedDataIT_EPS1_ii --------------------------
	.section	.nv.shared._Z21decompressFullFileFixIlEvPK14CompressedDataIT_EPS1_ii,"aw",@nobits
	.sectionflags	@""
	.align	16
.nv.shared._Z21decompressFullFileFixIlEvPK14CompressedDataIT_EPS1_ii:
	.zero		1072


//--------------------- .nv.shared._Z28decompressFullFile_BitPackedIlEvPK14CompressedDataIT_EPS1_i --------------------------
	.section	.nv.shared._Z28decompressFullFile_BitPackedIlEvPK14CompressedDataIT_EPS1_i,"aw",@nobits
	.sectionflags	@""
	.align	16
	.zero		1024


//--------------------- .nv.shared._Z30decompressFullFile_PreUnpackedIlEvPK14CompressedDataIT_EPS1_i --------------------------
	.section	.nv.shared._Z30decompressFullFile_PreUnpackedIlEvPK14CompressedDataIT_EPS1_i,"aw",@nobits
	.sectionflags	@""
	.align	16
	.zero		1024


//--------------------- .nv.shared._Z29randomAccessPreUnpackedKernelIlEvPKiS1_S1_PKdPKxS1_PT_ii --------------------------
	.section	.nv.shared._Z29randomAccessPreUnpackedKernelIlEvPKiS1_S1_PKdPKxS1_PT_ii,"aw",@nobits
	.sectionflags	@""
	.align	16
	.zero		1024


//--------------------- .nv.shared._Z34randomAccessFixedPreUnpackedKernelIlEvPKiPKdPKxS1_PT_ii --------------------------
	.section	.nv.shared._Z34randomAccessFixedPreUnpackedKernelIlEvPKiPKdPKxS1_PT_ii,"aw",@nobits
	.sectionflags	@""
	.align	16
	.zero		1024


//--------------------- .nv.shared._Z21unpackAllDeltasKernelIlEvPKiS1_S1_S1_PKlPKjPxii --------------------------
	.section	.nv.shared._Z21unpackAllDeltasKernelIlEvPKiS1_S1_S1_PKlPKjPxii,"aw",@nobits
	.sectionflags	@""
	.align	16
	.zero		1024


//--------------------- .nv.shared._Z32randomAccessFixedPartitionKernelIlEvPKiS1_PKdS1_PKlPKjS1_PT_ii --------------------------
	.section	.nv.shared._Z32randomAccessFixedPartitionKernelIlEvPKiS1_PKdS1_PKlPKjS1_PT_ii,"aw",@nobits
	.sectionflags	@""
	.align	16
	.zero		1024


//--------------------- .nv.shared._Z25decompressOptimizedKernelIlEvPK14CompressedDataIT_EPS1_PKii --------------------------
	.section	.nv.shared._Z25decompressOptimizedKernelIlEvPK14CompressedDataIT_EPS1_PKii,"aw",@nobits
	.sectionflags	@""
	.align	16
	.zero		1024


//--------------------- .nv.shared._Z25packDeltasKernelOptimizedIlEvPKT_PKiS4_S4_PKdS4_PKliPj --------------------------
	.section	.nv.shared._Z25packDeltasKernelOptimizedIlEvPKT_PKiS4_S4_PKdS4_PKliPj,"aw",@nobits
	.sectionflags	@""
	.align	16
	.zero		1024


//--------------------- .nv.shared._Z24wprocessPartitionsKernelIlEvPKT_PiS3_S3_PdS3_PxiPl --------------------------
	.section	.nv.shared._Z24wprocessPartitionsKernelIlEvPKT_PiS3_S3_PdS3_PxiPl,"aw",@nobits
	.sectionflags	@""
	.align	16
.nv.shared._Z24wprocessPartitionsKernelIlEvPKT_PiS3_S3_PdS3_PxiPl:
	.zero		1040


//--------------------- .nv.shared._Z30fitPartitionsBatched_OptimizedIlEvPKT_PKiS4_PiPdS6_S5_PxS6_i --------------------------
	.section	.nv.shared._Z30fitPartitionsBatched_OptimizedIlEvPKT_PKiS4_PiPdS6_S5_PxS6_i,"aw",@nobits
	.sectionflags	@""
	.align	16
.nv.shared._Z30fitPartitionsBatched_OptimizedIlEvPKT_PKiS4_PiPdS6_S5_PxS6_i:
	.zero		1552


//--------------------- .nv.shared._Z20createPartitionsFastIlEviiPKfiPiS2_S2_S1_ --------------------------
	.section	.nv.shared._Z20createPartitionsFastIlEviiPKfiPiS2_S2_S1_,"aw",@nobits
	.sectionflags	@""
	.align	16
	.zero		1024


//--------------------- .nv.shared._Z23analyzeDataVarianceFastIlEvPKT_iiPfi --------------------------
	.section	.nv.shared._Z23analyzeDataVarianceFastIlEvPKT_iiPfi,"aw",@nobits
	.sectionflags	@""
	.align	16
	.zero		1024


//--------------------- .nv.shared._Z24directRandomAccessKernelIiEvPKiS1_S1_PKdS1_PKlPKjS1_PT_ii --------------------------
	.section	.nv.shared._Z24directRandomAccessKernelIiEvPKiS1_S1_PKdS1_PKlPKjS1_PT_ii,"aw",@nobits
	.sectionflags	@""
	.align	16
	.zero		1024


//--------------------- .nv.shared._Z39decompressFullFile_WorkStealingAdvancedIiEvPK14CompressedDataIT_EPS1_iPi --------------------------
	.section	.nv.shared._Z39decompressFullFile_WorkStealingAdvancedIiEvPK14CompressedDataIT_EPS1_iPi,"aw",@nobits
	.sectionflags	@""
	.align	16
.nv.shared._Z39decompressFullFile_WorkStealingAdvancedIiEvPK14CompressedDataIT_EPS1_iPi:
	.zero		1072


//--------------------- .nv.shared._Z31decompressFullFile_WorkStealingIiEvPK14CompressedDataIT_EPS1_iPi --------------------------
	.section	.nv.shared._Z31decompressFullFile_WorkStealingIiEvPK14CompressedDataIT_EPS1_iPi,"aw",@nobits
	.sectionflags	@""
	.align	16
.nv.shared._Z31decompressFullFile_WorkStealingIiEvPK14CompressedDataIT_EPS1_iPi:
	.zero		1184


//--------------------- .nv.shared._Z40decompressFullFile_OnTheFly_Optimized_V2IiEvPK14CompressedDataIT_EPS1_i --------------------------
	.section	.nv.shared._Z40decompressFullFile_OnTheFly_Optimized_V2IiEvPK14CompressedDataIT_EPS1_i,"aw",@nobits
	.sectionflags	@""
	.align	16
.nv.shared._Z40decompressFullFile_OnTheFly_Optimized_V2IiEvPK14CompressedDataIT_EPS1_i:
	.zero		1072


//--------------------- .nv.shared._Z21decompressFullFileFixIiEvPK14CompressedDataIT_EPS1_ii --------------------------
	.section	.nv.shared._Z21decompressFullFileFixIiEvPK14CompressedDataIT_EPS1_ii,"aw",@nobits
	.sectionflags	@""
	.align	16
.nv.shared._Z21decompressFullFileFixIiEvPK14CompressedDataIT_EPS1_ii:
	.zero		1072


//--------------------- .nv.shared._Z28decompressFullFile_BitPackedIiEvPK14CompressedDataIT_EPS1_i --------------------------
	.section	.nv.shared._Z28decompressFullFile_BitPackedIiEvPK14CompressedDataIT_EPS1_i,"aw",@nobits
	.sectionflags	@""
	.align	16
	.zero		1024


//--------------------- .nv.shared._Z30decompressFullFile_PreUnpackedIiEvPK14CompressedDataIT_EPS1_i --------------------------
	.section	.nv.shared._Z30decompressFullFile_PreUnpackedIiEvPK14CompressedDataIT_EPS1_i,"aw",@nobits
	.sectionflags	@""
	.align	16
	.zero		1024


//--------------------- .nv.shared._Z29randomAccessPreUnpackedKernelIiEvPKiS1_S1_PKdPKxS1_PT_ii --------------------------
	.section	.nv.shared._Z29randomAccessPreUnpackedKernelIiEvPKiS1_S1_PKdPKxS1_PT_ii,"aw",@nobits
	.sectionflags	@""
	.align	16
	.zero		1024


//--------------------- .nv.shared._Z34randomAccessFixedPreUnpackedKernelIiEvPKiPKdPKxS1_PT_ii --------------------------
	.section	.nv.shared._Z34randomAccessFixedPreUnpackedKernelIiEvPKiPKdPKxS1_PT_ii,"aw",@nobits
	.sectionflags	@""
	.align	16
	.zero		1024


//--------------------- .nv.shared._Z21unpackAllDeltasKernelIiEvPKiS1_S1_S1_PKlPKjPxii --------------------------
	.section	.nv.shared._Z21unpackAllDeltasKernelIiEvPKiS1_S1_S1_PKlPKjPxii,"aw",@nobits
	.sectionflags	@""
	.align	16
	.zero		1024


//--------------------- .nv.shared._Z32randomAccessFixedPartitionKernelIiEvPKiS1_PKdS1_PKlPKjS1_PT_ii --------------------------
	.section	.nv.shared._Z32randomAccessFixedPartitionKernelIiEvPKiS1_PKdS1_PKlPKjS1_PT_ii,"aw",@nobits
	.sectionflags	@""
	.align	16
	.zero		1024


//--------------------- .nv.shared._Z25decompressOptimizedKernelIiEvPK14CompressedDataIT_EPS1_PKii --------------------------
	.section	.nv.shared._Z25decompressOptimizedKernelIiEvPK14CompressedDataIT_EPS1_PKii,"aw",@nobits
	.sectionflags	@""
	.align	16
	.zero		1024


//--------------------- .nv.shared._Z25packDeltasKernelOptimizedIiEvPKT_PKiS4_S4_PKdS4_PKliPj --------------------------
	.section	.nv.shared._Z25packDeltasKernelOptimizedIiEvPKT_PKiS4_S4_PKdS4_PKliPj,"aw",@nobits
	.sectionflags	@""
	.align	16
	.zero		1024


//--------------------- .nv.shared._Z24wprocessPartitionsKernelIiEvPKT_PiS3_S3_PdS3_PxiPl --------------------------
	.section	.nv.shared._Z24wprocessPartitionsKernelIiEvPKT_PiS3_S3_PdS3_PxiPl,"aw",@nobits
	.sectionflags	@""
	.align	16
.nv.shared._Z24wprocessPartitionsKernelIiEvPKT_PiS3_S3_PdS3_PxiPl:
	.zero		1040


//--------------------- .nv.shared._Z30fitPartitionsBatched_OptimizedIiEvPKT_PKiS4_PiPdS6_S5_PxS6_i --------------------------
	.section	.nv.shared._Z30fitPartitionsBatched_OptimizedIiEvPKT_PKiS4_PiPdS6_S5_PxS6_i,"aw",@nobits
	.sectionflags	@""
	.align	16
.nv.shared._Z30fitPartitionsBatched_OptimizedIiEvPKT_PKiS4_PiPdS6_S5_PxS6_i:
	.zero		1552


//--------------------- .nv.shared._Z20createPartitionsFastIiEviiPKfiPiS2_S2_S1_ --------------------------
	.section	.nv.shared._Z20createPartitionsFastIiEviiPKfiPiS2_S2_S1_,"aw",@nobits
	.sectionflags	@""
	.align	16
	.zero		1024


//--------------------- .nv.shared._Z23analyzeDataVarianceFastIiEvPKT_iiPfi --------------------------
	.section	.nv.shared._Z23analyzeDataVarianceFastIiEvPKT_iiPfi,"aw",@nobits
	.sectionflags	@""
	.align	16
	.zero		1024


//--------------------- .nv.shared._Z17applyMergesKernelPiS_PdS_Pbi --------------------------
	.section	.nv.shared._Z17applyMergesKernelPiS_PdS_Pbi,"aw",@nobits
	.sectionflags	@""
	.align	16
	.zero		1024


//--------------------- .nv.shared._Z23workStealingMergeKernelP21PartitionCandidateGPUPiPbi --------------------------
	.section	.nv.shared._Z23workStealingMergeKernelP21PartitionCandidateGPUPiPbi,"aw",@nobits
	.sectionflags	@""
	.align	16
	.zero		1024


//--------------------- .nv.shared._Z27initWorkStealingQueueKernel17WorkStealingQueuei --------------------------
	.section	.nv.shared._Z27initWorkStealingQueueKernel17WorkStealingQueuei,"aw",@nobits
	.sectionflags	@""
	.align	16
	.zero		1024


//--------------------- .nv.shared._Z19setBitOffsetsKernelPiS_S_Pli --------------------------
	.section	.nv.shared._Z19setBitOffsetsKernelPiS_S_Pli,"aw",@nobits
	.sectionflags	@""
	.align	16
	.zero		1024


//--------------------- .nv.shared._Z25packToBlobKernelOptimizedPK16SerializedHeaderPKiS3_S3_PKdS3_PKlPKxPKjimPh --------------------------
	.section	.nv.shared._Z25packToBlobKernelOptimizedPK16SerializedHeaderPKiS3_S3_PKdS3_PKlPKxPKjimPh,"aw",@nobits
	.sectionflags	@""
	.align	16
	.zero		1024


//--------------------- .nv.shared._Z20unpackFromBlobKernelPKhimPiS1_S1_PdS1_PlPxPj --------------------------
	.section	.nv.shared._Z20unpackFromBlobKernelPKhimPiS1_S1_PdS1_PlPxPj,"aw",@nobits
	.sectionflags	@""
	.align	16
	.zero		1024


//--------------------- .nv.shared._Z16packToBlobKernelPK16SerializedHeaderPKiS3_S3_PKdS3_PKlPKxPKjimPh --------------------------
	.section	.nv.shared._Z16packToBlobKernelPK16SerializedHeaderPKiS3_S3_PKdS3_PKlPKxPKjimPh,"aw",@nobits
	.sectionflags	@""
	.align	16
	.zero		1024


//--------------------- .nv.constant0._ZN3cub18CUB_300001_SM_10006detail10radix_sort29DeviceRadixSortOnesweepKernelINS1_5radix10policy_hubIiiyE10Policy1000ELNS0_9SortOrderE0EiiyiiNS1_21identity_decomposer_tEEEvPT5_SB_PT3_PKSC_PT1_PKSG_PT2_PKSK_T4_iiT6_ --------------------------
	.section	.nv.constant0._ZN3cub18CUB_300001_SM_10006detail10radix_sort29DeviceRadixSortOnesweepKernelINS1_5radix10policy_hubIiiyE10Policy1000ELNS0_9SortOrderE0EiiyiiNS1_21identity_decomposer_tEEEvPT5_SB_PT3_PKSC_PT1_PKSG_PT2_PKSK_T4_iiT6_,"a",@progbits
	.sectionflags	@""
	.align	4
.nv.constant0._ZN3cub18CUB_300001_SM_10006detail10radix_sort29DeviceRadixSortOnesweepKernelINS1_5radix10policy_hubIiiyE10Policy1000ELNS0_9SortOrderE0EiiyiiNS1_21identity_decomposer_tEEEvPT5_SB_PT3_PKSC_PT1_PKSG_PT2_PKSK_T4_iiT6_:
	.zero		973


//--------------------- .nv.constant0._ZN3cub18CUB_300001_SM_10006detail10radix_sort33DeviceRadixSortExclusiveSumKernelINS1_5radix10policy_hubIiiyE10Policy1000EyEEvPT0_ --------------------------
	.section	.nv.constant0._ZN3cub18CUB_300001_SM_10006detail10radix_sort33DeviceRadixSortExclusiveSumKernelINS1_5radix10policy_hubIiiyE10Policy1000EyEEvPT0_,"a",@progbits
	.sectionflags	@""
	.align	4
.nv.constant0._ZN3cub18CUB_300001_SM_10006detail10radix_sort33DeviceRadixSortExclusiveSumKernelINS1_5radix10policy_hubIiiyE10Policy1000EyEEvPT0_:
	.zero		904


//--------------------- .nv.constant0._ZN3cub18CUB_300001_SM_10006detail10radix_sort30DeviceRadixSortHistogramKernelINS1_5radix10policy_hubIiiyE10Policy1000ELNS0_9SortOrderE0EiyNS1_21identity_decomposer_tEEEvPT2_PKT1_SA_iiT3_ --------------------------
	.section	.nv.constant0._ZN3cub18CUB_300001_SM_10006detail10radix_sort30DeviceRadixSortHistogramKernelINS1_5radix10policy_hubIiiyE10Policy1000ELNS0_9SortOrderE0EiyNS1_21identity_decomposer_tEEEvPT2_PKT1_SA_iiT3_,"a",@progbits
	.sectionflags	@""
	.align	4
.nv.constant0._ZN3cub18CUB_300001_SM_10006detail10radix_sort30DeviceRadixSortHistogramKernelINS1_5radix10policy_hubIiiyE10Policy1000ELNS0_9SortOrderE0EiyNS1_21identity_decomposer_tEEEvPT2_PKT1_SA_iiT3_:
	.zero		929


//--------------------- .nv.constant0._ZN3cub18CUB_300001_SM_10006detail10radix_sort31DeviceRadixSortSingleTileKernelINS1_5radix10policy_hubIiiyE10Policy1000ELNS0_9SortOrderE0EiiyNS1_21identity_decomposer_tEEEvPKT1_PSA_PKT2_PSE_T3_iiT4_ --------------------------
	.section	.nv.constant0._ZN3cub18CUB_300001_SM_10006detail10radix_sort31DeviceRadixSortSingleTileKernelINS1_5radix10policy_hubIiiyE10Policy1000ELNS0_9SortOrderE0EiiyNS1_21identity_decomposer_tEEEvPKT1_PSA_PKT2_PSE_T3_iiT4_,"a",@progbits
	.sectionflags	@""
	.align	4
.nv.constant0._ZN3cub18CUB_300001_SM_10006detail10radix_sort31DeviceRadixSortSingleTileKernelINS1_5radix10policy_hubIiiyE10Policy1000ELNS0_9SortOrderE0EiiyNS1_21identity_decomposer_tEEEvPKT1_PSA_PKT2_PSE_T3_iiT4_:
	.zero		945


//--------------------- .nv.constant0._ZN3cub18CUB_300001_SM_10006detail10radix_sort29DeviceRadixSortOnesweepKernelINS1_5radix10policy_hubIfNS0_8NullTypeEyE10Policy1000ELNS0_9SortOrderE0EfS6_yiiNS1_21identity_decomposer_tEEEvPT5_SC_PT3_PKSD_PT1_PKSH_PT2_PKSL_T4_iiT6_ --------------------------
	.section	.nv.constant0._ZN3cub18CUB_300001_SM_10006detail10radix_sort29DeviceRadixSortOnesweepKernelINS1_5radix10policy_hubIfNS0_8NullTypeEyE10Policy1000ELNS0_9SortOrderE0EfS6_yiiNS1_21identity_decomposer_tEEEvPT5_SC_PT3_PKSD_PT1_PKSH_PT2_PKSL_T4_iiT6_,"a",@progbits
	.sectionflags	@""
	.align	4
.nv.constant0._ZN3cub18CUB_300001_SM_10006detail10radix_sort29DeviceRadixSortOnesweepKernelINS1_5radix10policy_hubIfNS0_8NullTypeEyE10Policy1000ELNS0_9SortOrderE0EfS6_yiiNS1_21identity_decomposer_tEEEvPT5_SC_PT3_PKSD_PT1_PKSH_PT2_PKSL_T4_iiT6_:
	.zero		973


//--------------------- .nv.constant0._ZN3cub18CUB_300001_SM_10006detail10radix_sort33DeviceRadixSortExclusiveSumKernelINS1_5radix10policy_hubIfNS0_8NullTypeEyE10Policy1000EyEEvPT0_ --------------------------
	.section	.nv.constant0._ZN3cub18CUB_300001_SM_10006detail10radix_sort33DeviceRadixSortExclusiveSumKernelINS1_5radix10policy_hubIfNS0_8NullTypeEyE10Policy1000EyEEvPT0_,"a",@progbits
	.sectionflags	@""
	.align	4
.nv.constant0._ZN3cub18CUB_300001_SM_10006detail10radix_sort33DeviceRadixSortExclusiveSumKernelINS1_5radix10policy_hubIfNS0_8NullTypeEyE10Policy1000EyEEvPT0_:
	.zero		904


//--------------------- .nv.constant0._ZN3cub18CUB_300001_SM_10006detail10radix_sort30DeviceRadixSortHistogramKernelINS1_5radix10policy_hubIfNS0_8NullTypeEyE10Policy1000ELNS0_9SortOrderE0EfyNS1_21identity_decomposer_tEEEvPT2_PKT1_SB_iiT3_ --------------------------
	.section	.nv.constant0._ZN3cub18CUB_300001_SM_10006detail10radix_sort30DeviceRadixSortHistogramKernelINS1_5radix10policy_hubIfNS0_8NullTypeEyE10Policy1000ELNS0_9SortOrderE0EfyNS1_21identity_decomposer_tEEEvPT2_PKT1_SB_iiT3_,"a",@progbits
	.sectionflags	@""
	.align	4
.nv.constant0._ZN3cub18CUB_300001_SM_10006detail10radix_sort30DeviceRadixSortHistogramKernelINS1_5radix10policy_hubIfNS0_8NullTypeEyE10Policy1000ELNS0_9SortOrderE0EfyNS1_21identity_decomposer_tEEEvPT2_PKT1_SB_iiT3_:
	.zero		929


//--------------------- .nv.constant0._ZN3cub18CUB_300001_SM_10006detail10radix_sort31DeviceRadixSortSingleTileKernelINS1_5radix10policy_hubIfNS0_8NullTypeEyE10Policy1000ELNS0_9SortOrderE0EfS6_yNS1_21identity_decomposer_tEEEvPKT1_PSB_PKT2_PSF_T3_iiT4_ --------------------------
	.section	.nv.constant0._ZN3cub18CUB_300001_SM_10006detail10radix_sort31DeviceRadixSortSingleTileKernelINS1_5radix10policy_hubIfNS0_8NullTypeEyE10Policy1000ELNS0_9SortOrderE0EfS6_yNS1_21identity_decomposer_tEEEvPKT1_PSB_PKT2_PSF_T3_iiT4_,"a",@progbits
	.sectionflags	@""
	.align	4
.nv.constant0._ZN3cub18CUB_300001_SM_10006detail10radix_sort31DeviceRadixSortSingleTileKernelINS1_5radix10policy_hubIfNS0_8NullTypeEyE10Policy1000ELNS0_9SortOrderE0EfS6_yNS1_21identity_decomposer_tEEEvPKT1_PSB_PKT2_PSF_T3_iiT4_:
	.zero		945


//--------------------- .nv.constant0._ZN3cub18CUB_300001_SM_10006detail11EmptyKernelIvEEvv --------------------------
	.section	.nv.constant0._ZN3cub18CUB_300001_SM_10006detail11EmptyKernelIvEEvv,"a",@progbits
	.sectionflags	@""
	.align	4
.nv.constant0._ZN3cub18CUB_300001_SM_10006detail11EmptyKernelIvEEvv:
	.zero		896


//--------------------- .nv.constant0._Z24directRandomAccessKernelIjEvPKiS1_S1_PKdS1_PKlPKjS1_PT_ii --------------------------
	.section	.nv.constant0._Z24directRandomAccessKernelIjEvPKiS1_S1_PKdS1_PKlPKjS1_PT_ii,"a",@progbits
	.sectionflags	@""
	.align	4
.nv.constant0._Z24directRandomAccessKernelIjEvPKiS1_S1_PKdS1_PKlPKjS1_PT_ii:
	.zero		976


//--------------------- .nv.constant0._Z39decompressFullFile_WorkStealingAdvancedIjEvPK14CompressedDataIT_EPS1_iPi --------------------------
	.section	.nv.constant0._Z39decompressFullFile_WorkStealingAdvancedIjEvPK14CompressedDataIT_EPS1_iPi,"a",@progbits
	.sectionflags	@""
	.align	4
.nv.constant0._Z39decompressFullFile_WorkStealingAdvancedIjEvPK14CompressedDataIT_EPS1_iPi:
	.zero		928


//--------------------- .nv.constant0._Z31decompressFullFile_WorkStealingIjEvPK14CompressedDataIT_EPS1_iPi --------------------------
	.section	.nv.constant0._Z31decompressFullFile_WorkStealingIjEvPK14CompressedDataIT_EPS1_iPi,"a",@progbits
	.sectionflags	@""
	.align	4
.nv.constant0._Z31decompressFullFile_WorkStealingIjEvPK14CompressedDataIT_EPS1_iPi:
	.zero		928


//--------------------- .nv.constant0._Z40decompressFullFile_OnTheFly_Optimized_V2IjEvPK14CompressedDataIT_EPS1_i --------------------------
	.section	.nv.constant0._Z40decompressFullFile_OnTheFly_Optimized_V2IjEvPK14CompressedDataIT_EPS1_i,"a",@progbits
	.sectionflags	@""
	.align	4
.nv.constant0._Z40decompressFullFile_OnTheFly_Optimized_V2IjEvPK14CompressedDataIT_EPS1_i:
	.zero		916


//--------------------- .nv.constant0._Z21decompressFullFileFixIjEvPK14CompressedDataIT_EPS1_ii --------------------------
	.section	.nv.constant0._Z21decompressFullFileFixIjEvPK14CompressedDataIT_EPS1_ii,"a",@progbits
	.sectionflags	@""
	.align	4
.nv.constant0._Z21decompressFullFileFixIjEvPK14CompressedDataIT_EPS1_ii:
	.zero		920


//--------------------- .nv.constant0._Z28decompressFullFile_BitPackedIjEvPK14CompressedDataIT_EPS1_i --------------------------
	.section	.nv.constant0._Z28decompressFullFile_BitPackedIjEvPK14CompressedDataIT_EPS1_i,"a",@progbits
	.sectionflags	@""
	.align	4
.nv.constant0._Z28decompressFullFile_BitPackedIjEvPK14CompressedDataIT_EPS1_i:
	.zero		916


//--------------------- .nv.constant0._Z30decompressFullFile_PreUnpackedIjEvPK14CompressedDataIT_EPS1_i --------------------------
	.section	.nv.constant0._Z30decompressFullFile_PreUnpackedIjEvPK14CompressedDataIT_EPS1_i,"a",@progbits
	.sectionflags	@""
	.align	4
.nv.constant0._Z30decompressFullFile_PreUnpackedIjEvPK14CompressedDataIT_EPS1_i:
	.zero		916


//--------------------- .nv.constant0._Z29randomAccessPreUnpackedKernelIjEvPKiS1_S1_PKdPKxS1_PT_ii --------------------------
	.section	.nv.constant0._Z29randomAccessPreUnpackedKernelIjEvPKiS1_S1_PKdPKxS1_PT_ii,"a",@progbits
	.sectionflags	@""
	.align	4
.nv.constant0._Z29randomAccessPreUnpackedKernelIjEvPKiS1_S1_PKdPKxS1_PT_ii:
	.zero		960


//--------------------- .nv.constant0._Z34randomAccessFixedPreUnpackedKernelIjEvPKiPKdPKxS1_PT_ii --------------------------
	.section	.nv.constant0._Z34randomAccessFixedPreUnpackedKernelIjEvPKiPKdPKxS1_PT_ii,"a",@progbits
	.sectionflags	@""
	.align	4
.nv.constant0._Z34randomAccessFixedPreUnpackedKernelIjEvPKiPKdPKxS1_PT_ii:
	.zero		944


//--------------------- .nv.constant0._Z21unpackAllDeltasKernelIjEvPKiS1_S1_S1_PKlPKjPxii --------------------------
	.section	.nv.constant0._Z21unpackAllDeltasKernelIjEvPKiS1_S1_S1_PKlPKjPxii,"a",@progbits
	.sectionflags	@""
	.align	4
.nv.constant0._Z21unpackAllDeltasKernelIjEvPKiS1_S1_S1_PKlPKjPxii:
	.zero		960


//--------------------- .nv.constant0._Z32randomAccessFixedPartitionKernelIjEvPKiS1_PKdS1_PKlPKjS1_PT_ii --------------------------
	.section	.nv.constant0._Z32randomAccessFixedPartitionKernelIjEvPKiS1_PKdS1_PKlPKjS1_PT_ii,"a",@progbits
	.sectionflags	@""
	.align	4
.nv.constant0._Z32randomAccessFixedPartitionKernelIjEvPKiS1_PKdS1_PKlPKjS1_PT_ii:
	.zero		968


//--------------------- .nv.constant0._Z25decompressOptimizedKernelIjEvPK14CompressedDataIT_EPS1_PKii --------------------------
	.section	.nv.constant0._Z25decompressOptimizedKernelIjEvPK14CompressedDataIT_EPS1_PKii,"a",@progbits
	.sectionflags	@""
	.align	4
.nv.constant0._Z25decompressOptimizedKernelIjEvPK14CompressedDataIT_EPS1_PKii:
	.zero		924


//--------------------- .nv.constant0._Z25packDeltasKernelOptimizedIjEvPKT_PKiS4_S4_PKdS4_PKliPj --------------------------
	.section	.nv.constant0._Z25packDeltasKernelOptimizedIjEvPKT_PKiS4_S4_PKdS4_PKliPj,"a",@progbits
	.sectionflags	@""
	.align	4
.nv.constant0._Z25packDeltasKernelOptimizedIjEvPKT_PKiS4_S4_PKdS4_PKliPj:
	.zero		968


//--------------------- .nv.constant0._Z24wprocessPartitionsKernelIjEvPKT_PiS3_S3_PdS3_PxiPl --------------------------
	.section	.nv.constant0._Z24wprocessPartitionsKernelIjEvPKT_PiS3_S3_PdS3_PxiPl,"a",@progbits
	.sectionflags	@""
	.align	4
.nv.constant0._Z24wprocessPartitionsKernelIjEvPKT_PiS3_S3_PdS3_PxiPl:
	.zero		968


//--------------------- .nv.constant0._Z30fitPartitionsBatched_OptimizedIjEvPKT_PKiS4_PiPdS6_S5_PxS6_i --------------------------
	.section	.nv.constant0._Z30fitPartitionsBatched_OptimizedIjEvPKT_PKiS4_PiPdS6_S5_PxS6_i,"a",@progbits
	.sectionflags	@""
	.align	4
.nv.constant0._Z30fitPartitionsBatched_OptimizedIjEvPKT_PKiS4_PiPdS6_S5_PxS6_i:
	.zero		972


//--------------------- .nv.constant0._Z20createPartitionsFastIjEviiPKfiPiS2_S2_S1_ --------------------------
	.section	.nv.constant0._Z20createPartitionsFastIjEviiPKfiPiS2_S2_S1_,"a",@progbits
	.sectionflags	@""
	.align	4
.nv.constant0._Z20createPartitionsFastIjEviiPKfiPiS2_S2_S1_:
	.zero		952


//--------------------- .nv.constant0._Z23analyzeDataVarianceFastIjEvPKT_iiPfi --------------------------
	.section	.nv.constant0._Z23analyzeDataVarianceFastIjEvPKT_iiPfi,"a",@progbits
	.sectionflags	@""
	.align	4
.nv.constant0._Z23analyzeDataVarianceFastIjEvPKT_iiPfi:
	.zero		924


//--------------------- .nv.constant0._Z24directRandomAccessKernelIyEvPKiS1_S1_PKdS1_PKlPKjS1_PT_ii --------------------------
	.section	.nv.constant0._Z24directRandomAccessKernelIyEvPKiS1_S1_PKdS1_PKlPKjS1_PT_ii,"a",@progbits
	.sectionflags	@""
	.align	4
.nv.constant0._Z24directRandomAccessKernelIyEvPKiS1_S1_PKdS1_PKlPKjS1_PT_ii:
	.zero		976


//--------------------- .nv.constant0._Z39decompressFullFile_WorkStealingAdvancedIyEvPK14CompressedDataIT_EPS1_iPi --------------------------
	.section	.nv.constant0._Z39decompressFullFile_WorkStealingAdvancedIyEvPK14CompressedDataIT_EPS1_iPi,"a",@progbits
	.sectionflags	@""
	.align	4
.nv.constant0._Z39decompressFullFile_WorkStealingAdvancedIyEvPK14CompressedDataIT_EPS1_iPi:
	.zero		928


//--------------------- .nv.constant0._Z31decompressFullFile_WorkStealingIyEvPK14CompressedDataIT_EPS1_iPi --------------------------
	.section	.nv.constant0._Z31decompressFullFile_WorkStealingIyEvPK14CompressedDataIT_EPS1_iPi,"a",@progbits
	.sectionflags	@""
	.align	4
.nv.constant0._Z31decompressFullFile_WorkStealingIyEvPK14CompressedDataIT_EPS1_iPi:
	.zero		928


//--------------------- .nv.constant0._Z40decompressFullFile_OnTheFly_Optimized_V2IyEvPK14CompressedDataIT_EPS1_i --------------------------
	.section	.nv.constant0._Z40decompressFullFile_OnTheFly_Optimized_V2IyEvPK14CompressedDataIT_EPS1_i,"a",@progbits
	.sectionflags	@""
	.align	4
.nv.constant0._Z40decompressFullFile_OnTheFly_Optimized_V2IyEvPK14CompressedDataIT_EPS1_i:
	.zero		916


//--------------------- .nv.constant0._Z21decompressFullFileFixIyEvPK14CompressedDataIT_EPS1_ii --------------------------
	.section	.nv.constant0._Z21decompressFullFileFixIyEvPK14CompressedDataIT_EPS1_ii,"a",@progbits
	.sectionflags	@""
	.align	4
.nv.constant0._Z21decompressFullFileFixIyEvPK14CompressedDataIT_EPS1_ii:
	.zero		920


//--------------------- .nv.constant0._Z28decompressFullFile_BitPackedIyEvPK14CompressedDataIT_EPS1_i --------------------------
	.section	.nv.constant0._Z28decompressFullFile_BitPackedIyEvPK14CompressedDataIT_EPS1_i,"a",@progbits
	.sectionflags	@""
	.align	4
.nv.constant0._Z28decompressFullFile_BitPackedIyEvPK14CompressedDataIT_EPS1_i:
	.zero		916


//--------------------- .nv.constant0._Z30decompressFullFile_PreUnpackedIyEvPK14CompressedDataIT_EPS1_i --------------------------
	.section	.nv.constant0._Z30decompressFullFile_PreUnpackedIyEvPK14CompressedDataIT_EPS1_i,"a",@progbits
	.sectionflags	@""
	.align	4
.nv.constant0._Z30decompressFullFile_PreUnpackedIyEvPK14CompressedDataIT_EPS1_i:
	.zero		916


//--------------------- .nv.constant0._Z29randomAccessPreUnpackedKernelIyEvPKiS1_S1_PKdPKxS1_PT_ii --------------------------
	.section	.nv.constant0._Z29randomAccessPreUnpackedKernelIyEvPKiS1_S1_PKdPKxS1_PT_ii,"a",@progbits
	.sectionflags	@""
	.align	4
.nv.constant0._Z29randomAccessPreUnpackedKernelIyEvPKiS1_S1_PKdPKxS1_PT_ii:
	.zero		960


//--------------------- .nv.constant0._Z34randomAccessFixedPreUnpackedKernelIyEvPKiPKdPKxS1_PT_ii --------------------------
	.section	.nv.constant0._Z34randomAccessFixedPreUnpackedKernelIyEvPKiPKdPKxS1_PT_ii,"a",@progbits
	.sectionflags	@""
	.align	4
.nv.constant0._Z34randomAccessFixedPreUnpackedKernelIyEvPKiPKdPKxS1_PT_ii:
	.zero		944


//--------------------- .nv.constant0._Z21unpackAllDeltasKernelIyEvPKiS1_S1_S1_PKlPKjPxii --------------------------
	.section	.nv.constant0._Z21unpackAllDeltasKernelIyEvPKiS1_S1_S1_PKlPKjPxii,"a",@progbits
	.sectionflags	@""
	.align	4
.nv.constant0._Z21unpackAllDeltasKernelIyEvPKiS1_S1_S1_PKlPKjPxii:
	.zero		960


//--------------------- .nv.constant0._Z32randomAccessFixedPartitionKernelIyEvPKiS1_PKdS1_PKlPKjS1_PT_ii --------------------------
	.section	.nv.constant0._Z32randomAccessFixedPartitionKernelIyEvPKiS1_PKdS1_PKlPKjS1_PT_ii,"a",@progbits
	.sectionflags	@""
	.align	4
.nv.constant0._Z32randomAccessFixedPartitionKernelIyEvPKiS1_PKdS1_PKlPKjS1_PT_ii:
	.zero		968


//--------------------- .nv.constant0._Z25decompressOptimizedKernelIyEvPK14CompressedDataIT_EPS1_PKii --------------------------
	.section	.nv.constant0._Z25decompressOptimizedKernelIyEvPK14CompressedDataIT_EPS1_PKii,"a",@progbits
	.sectionflags	@""
	.align	4
.nv.constant0._Z25decompressOptimizedKernelIyEvPK14CompressedDataIT_EPS1_PKii:
	.zero		924


//--------------------- .nv.constant0._Z25packDeltasKernelOptimizedIyEvPKT_PKiS4_S4_PKdS4_PKliPj --------------------------
	.section	.nv.constant0._Z25packDeltasKernelOptimizedIyEvPKT_PKiS4_S4_PKdS4_PKliPj,"a",@progbits
	.sectionflags	@""
	.align	4
.nv.constant0._Z25packDeltasKernelOptimizedIyEvPKT_PKiS4_S4_PKdS4_PKliPj:
	.zero		968


//--------------------- .nv.constant0._Z24wprocessPartitionsKernelIyEvPKT_PiS3_S3_PdS3_PxiPl --------------------------
	.section	.nv.constant0._Z24wprocessPartitionsKernelIyEvPKT_PiS3_S3_PdS3_PxiPl,"a",@progbits
	.sectionflags	@""
	.align	4
.nv.constant0._Z24wprocessPartitionsKernelIyEvPKT_PiS3_S3_PdS3_PxiPl:
	.zero		968


//--------------------- .nv.constant0._Z30fitPartitionsBatched_OptimizedIyEvPKT_PKiS4_PiPdS6_S5_PxS6_i --------------------------
	.section	.nv.constant0._Z30fitPartitionsBatched_OptimizedIyEvPKT_PKiS4_PiPdS6_S5_PxS6_i,"a",@progbits
	.sectionflags	@""
	.align	4
.nv.constant0._Z30fitPartitionsBatched_OptimizedIyEvPKT_PKiS4_PiPdS6_S5_PxS6_i:
	.zero		972


//--------------------- .nv.constant0._Z20createPartitionsFastIyEviiPKfiPiS2_S2_S1_ --------------------------
	.section	.nv.constant0._Z20createPartitionsFastIyEviiPKfiPiS2_S2_S1_,"a",@progbits
	.sectionflags	@""
	.align	4
.nv.constant0._Z20createPartitionsFastIyEviiPKfiPiS2_S2_S1_:
	.zero		952


//--------------------- .nv.constant0._Z23analyzeDataVarianceFastIyEvPKT_iiPfi --------------------------
	.section	.nv.constant0._Z23analyzeDataVarianceFastIyEvPKT_iiPfi,"a",@progbits
	.sectionflags	@""
	.align	4
.nv.constant0._Z23analyzeDataVarianceFastIyEvPKT_iiPfi:
	.zero		924


//--------------------- .nv.constant0._Z24directRandomAccessKernelIxEvPKiS1_S1_PKdS1_PKlPKjS1_PT_ii --------------------------
	.section	.nv.constant0._Z24directRandomAccessKernelIxEvPKiS1_S1_PKdS1_PKlPKjS1_PT_ii,"a",@progbits
	.sectionflags	@""
	.align	4
.nv.constant0._Z24directRandomAccessKernelIxEvPKiS1_S1_PKdS1_PKlPKjS1_PT_ii:
	.zero		976


//--------------------- .nv.constant0._Z39decompressFullFile_WorkStealingAdvancedIxEvPK14CompressedDataIT_EPS1_iPi --------------------------
	.section	.nv.constant0._Z39decompressFullFile_WorkStealingAdvancedIxEvPK14CompressedDataIT_EPS1_iPi,"a",@progbits
	.sectionflags	@""
	.align	4
.nv.constant0._Z39decompressFullFile_WorkStealingAdvancedIxEvPK14CompressedDataIT_EPS1_iPi:
	.zero		928


//--------------------- .nv.constant0._Z31decompressFullFile_WorkStealingIxEvPK14CompressedDataIT_EPS1_iPi --------------------------
	.section	.nv.constant0._Z31decompressFullFile_WorkStealingIxEvPK14CompressedDataIT_EPS1_iPi,"a",@progbits
	.sectionflags	@""
	.align	4
.nv.constant0._Z31decompressFullFile_WorkStealingIxEvPK14CompressedDataIT_EPS1_iPi:
	.zero		928


//--------------------- .nv.constant0._Z40decompressFullFile_OnTheFly_Optimized_V2IxEvPK14CompressedDataIT_EPS1_i --------------------------
	.section	.nv.constant0._Z40decompressFullFile_OnTheFly_Optimized_V2IxEvPK14CompressedDataIT_EPS1_i,"a",@progbits
	.sectionflags	@""
	.align	4
.nv.constant0._Z40decompressFullFile_OnTheFly_Optimized_V2IxEvPK14CompressedDataIT_EPS1_i:
	.zero		916


//--------------------- .nv.constant0._Z21decompressFullFileFixIxEvPK14CompressedDataIT_EPS1_ii --------------------------
	.section	.nv.constant0._Z21decompressFullFileFixIxEvPK14CompressedDataIT_EPS1_ii,"a",@progbits
	.sectionflags	@""
	.align	4
.nv.constant0._Z21decompressFullFileFixIxEvPK14CompressedDataIT_EPS1_ii:
	.zero		920


//--------------------- .nv.constant0._Z28decompressFullFile_BitPackedIxEvPK14CompressedDataIT_EPS1_i --------------------------
	.section	.nv.constant0._Z28decompressFullFile_BitPackedIxEvPK14CompressedDataIT_EPS1_i,"a",@progbits
	.sectionflags	@""
	.align	4
.nv.constant0._Z28decompressFullFile_BitPackedIxEvPK14CompressedDataIT_EPS1_i:
	.zero		916


//--------------------- .nv.constant0._Z30decompressFullFile_PreUnpackedIxEvPK14CompressedDataIT_EPS1_i --------------------------
	.section	.nv.constant0._Z30decompressFullFile_PreUnpackedIxEvPK14CompressedDataIT_EPS1_i,"a",@progbits
	.sectionflags	@""
	.align	4
.nv.constant0._Z30decompressFullFile_PreUnpackedIxEvPK14CompressedDataIT_EPS1_i:
	.zero		916


//--------------------- .nv.constant0._Z29randomAccessPreUnpackedKernelIxEvPKiS1_S1_PKdPKxS1_PT_ii --------------------------
	.section	.nv.constant0._Z29randomAccessPreUnpackedKernelIxEvPKiS1_S1_PKdPKxS1_PT_ii,"a",@progbits
	.sectionflags	@""
	.align	4
.nv.constant0._Z29randomAccessPreUnpackedKernelIxEvPKiS1_S1_PKdPKxS1_PT_ii:
	.zero		960


//--------------------- .nv.constant0._Z34randomAccessFixedPreUnpackedKernelIxEvPKiPKdPKxS1_PT_ii --------------------------
	.section	.nv.constant0._Z34randomAccessFixedPreUnpackedKernelIxEvPKiPKdPKxS1_PT_ii,"a",@progbits
	.sectionflags	@""
	.align	4
.nv.constant0._Z34randomAccessFixedPreUnpackedKernelIxEvPKiPKdPKxS1_PT_ii:
	.zero		944


//--------------------- .nv.constant0._Z21unpackAllDeltasKernelIxEvPKiS1_S1_S1_PKlPKjPxii --------------------------
	.section	.nv.constant0._Z21unpackAllDeltasKernelIxEvPKiS1_S1_S1_PKlPKjPxii,"a",@progbits
	.sectionflags	@""
	.align	4
.nv.constant0._Z21unpackAllDeltasKernelIxEvPKiS1_S1_S1_PKlPKjPxii:
	.zero		960


//--------------------- .nv.constant0._Z32randomAccessFixedPartitionKernelIxEvPKiS1_PKdS1_PKlPKjS1_PT_ii --------------------------
	.section	.nv.constant0._Z32randomAccessFixedPartitionKernelIxEvPKiS1_PKdS1_PKlPKjS1_PT_ii,"a",@progbits
	.sectionflags	@""
	.align	4
.nv.constant0._Z32randomAccessFixedPartitionKernelIxEvPKiS1_PKdS1_PKlPKjS1_PT_ii:
	.zero		968


//--------------------- .nv.constant0._Z25decompressOptimizedKernelIxEvPK14CompressedDataIT_EPS1_PKii --------------------------
	.section	.nv.constant0._Z25decompressOptimizedKernelIxEvPK14CompressedDataIT_EPS1_PKii,"a",@progbits
	.sectionflags	@""
	.align	4
.nv.constant0._Z25decompressOptimizedKernelIxEvPK14CompressedDataIT_EPS1_PKii:
	.zero		924


//--------------------- .nv.constant0._Z25packDeltasKernelOptimizedIxEvPKT_PKiS4_S4_PKdS4_PKliPj --------------------------
	.section	.nv.constant0._Z25packDeltasKernelOptimizedIxEvPKT_PKiS4_S4_PKdS4_PKliPj,"a",@progbits
	.sectionflags	@""
	.align	4
.nv.constant0._Z25packDeltasKernelOptimizedIxEvPKT_PKiS4_S4_PKdS4_PKliPj:
	.zero		968


//--------------------- .nv.constant0._Z24wprocessPartitionsKernelIxEvPKT_PiS3_S3_PdS3_PxiPl --------------------------
	.section	.nv.constant0._Z24wprocessPartitionsKernelIxEvPKT_PiS3_S3_PdS3_PxiPl,"a",@progbits
	.sectionflags	@""
	.align	4
.nv.constant0._Z24wprocessPartitionsKernelIxEvPKT_PiS3_S3_PdS3_PxiPl:
	.zero		968


//--------------------- .nv.constant0._Z30fitPartitionsBatched_OptimizedIxEvPKT_PKiS4_PiPdS6_S5_PxS6_i --------------------------
	.section	.nv.constant0._Z30fitPartitionsBatched_OptimizedIxEvPKT_PKiS4_PiPdS6_S5_PxS6_i,"a",@progbits
	.sectionflags	@""
	.align	4
.nv.constant0._Z30fitPartitionsBatched_OptimizedIxEvPKT_PKiS4_PiPdS6_S5_PxS6_i:
	.zero		972


//--------------------- .nv.constant0._Z20createPartitionsFastIxEviiPKfiPiS2_S2_S1_ --------------------------
	.section	.nv.constant0._Z20createPartitionsFastIxEviiPKfiPiS2_S2_S1_,"a",@progbits
	.sectionflags	@""
	.align	4
.nv.constant0._Z20createPartitionsFastIxEviiPKfiPiS2_S2_S1_:
	.zero		952


//--------------------- .nv.constant0._Z23analyzeDataVarianceFastIxEvPKT_iiPfi --------------------------
	.section	.nv.constant0._Z23analyzeDataVarianceFastIxEvPKT_iiPfi,"a",@progbits
	.sectionflags	@""
	.align	4
.nv.constant0._Z23analyzeDataVarianceFastIxEvPKT_iiPfi:
	.zero		924


//--------------------- .nv.constant0._Z24directRandomAccessKernelIlEvPKiS1_S1_PKdS1_PKlPKjS1_PT_ii --------------------------
	.section	.nv.constant0._Z24directRandomAccessKernelIlEvPKiS1_S1_PKdS1_PKlPKjS1_PT_ii,"a",@progbits
	.sectionflags	@""
	.align	4
.nv.constant0._Z24directRandomAccessKernelIlEvPKiS1_S1_PKdS1_PKlPKjS1_PT_ii:
	.zero		976


//--------------------- .nv.constant0._Z39decompressFullFile_WorkStealingAdvancedIlEvPK14CompressedDataIT_EPS1_iPi --------------------------
	.section	.nv.constant0._Z39decompressFullFile_WorkStealingAdvancedIlEvPK14CompressedDataIT_EPS1_iPi,"a",@progbits
	.sectionflags	@""
	.align	4
.nv.constant0._Z39decompressFullFile_WorkStealingAdvancedIlEvPK14CompressedDataIT_EPS1_iPi:
	.zero		928


//--------------------- .nv.constant0._Z31decompressFullFile_WorkStealingIlEvPK14CompressedDataIT_EPS1_iPi --------------------------
	.section	.nv.constant0._Z31decompressFullFile_WorkStealingIlEvPK14CompressedDataIT_EPS1_iPi,"a",@progbits
	.sectionflags	@""
	.align	4
.nv.constant0._Z31decompressFullFile_WorkStealingIlEvPK14CompressedDataIT_EPS1_iPi:
	.zero		928


//--------------------- .nv.constant0._Z40decompressFullFile_OnTheFly_Optimized_V2IlEvPK14CompressedDataIT_EPS1_i --------------------------
	.section	.nv.constant0._Z40decompressFullFile_OnTheFly_Optimized_V2IlEvPK14CompressedDataIT_EPS1_i,"a",@progbits
	.sectionflags	@""
	.align	4
.nv.constant0._Z40decompressFullFile_OnTheFly_Optimized_V2IlEvPK14CompressedDataIT_EPS1_i:
	.zero		916


//--------------------- .nv.constant0._Z21decompressFullFileFixIlEvPK14CompressedDataIT_EPS1_ii --------------------------
	.section	.nv.constant0._Z21decompressFullFileFixIlEvPK14CompressedDataIT_EPS1_ii,"a",@progbits
	.sectionflags	@""
	.align	4
.nv.constant0._Z21decompressFullFileFixIlEvPK14CompressedDataIT_EPS1_ii:
	.zero		920


//--------------------- .nv.constant0._Z28decompressFullFile_BitPackedIlEvPK14CompressedDataIT_EPS1_i --------------------------
	.section	.nv.constant0._Z28decompressFullFile_BitPackedIlEvPK14CompressedDataIT_EPS1_i,"a",@progbits
	.sectionflags	@""
	.align	4
.nv.constant0._Z28decompressFullFile_BitPackedIlEvPK14CompressedDataIT_EPS1_i:
	.zero		916


//--------------------- .nv.constant0._Z30decompressFullFile_PreUnpackedIlEvPK14CompressedDataIT_EPS1_i --------------------------
	.section	.nv.constant0._Z30decompressFullFile_PreUnpackedIlEvPK14CompressedDataIT_EPS1_i,"a",@progbits
	.sectionflags	@""
	.align	4
.nv.constant0._Z30decompressFullFile_PreUnpackedIlEvPK14CompressedDataIT_EPS1_i:
	.zero		916


//--------------------- .nv.constant0._Z29randomAccessPreUnpackedKernelIlEvPKiS1_S1_PKdPKxS1_PT_ii --------------------------
	.section	.nv.constant0._Z29randomAccessPreUnpackedKernelIlEvPKiS1_S1_PKdPKxS1_PT_ii,"a",@progbits
	.sectionflags	@""
	.align	4
.nv.constant0._Z29randomAccessPreUnpackedKernelIlEvPKiS1_S1_PKdPKxS1_PT_ii:
	.zero		960


//--------------------- .nv.constant0._Z34randomAccessFixedPreUnpackedKernelIlEvPKiPKdPKxS1_PT_ii --------------------------
	.section	.nv.constant0._Z34randomAccessFixedPreUnpackedKernelIlEvPKiPKdPKxS1_PT_ii,"a",@progbits
	.sectionflags	@""
	.align	4
.nv.constant0._Z34randomAccessFixedPreUnpackedKernelIlEvPKiPKdPKxS1_PT_ii:
	.zero		944


//--------------------- .nv.constant0._Z21unpackAllDeltasKernelIlEvPKiS1_S1_S1_PKlPKjPxii --------------------------
	.section	.nv.constant0._Z21unpackAllDeltasKernelIlEvPKiS1_S1_S1_PKlPKjPxii,"a",@progbits
	.sectionflags	@""
	.align	4
.nv.constant0._Z21unpackAllDeltasKernelIlEvPKiS1_S1_S1_PKlPKjPxii:
	.zero		960


//--------------------- .nv.constant0._Z32randomAccessFixedPartitionKernelIlEvPKiS1_PKdS1_PKlPKjS1_PT_ii --------------------------
	.section	.nv.constant0._Z32randomAccessFixedPartitionKernelIlEvPKiS1_PKdS1_PKlPKjS1_PT_ii,"a",@progbits
	.sectionflags	@""
	.align	4
.nv.constant0._Z32randomAccessFixedPartitionKernelIlEvPKiS1_PKdS1_PKlPKjS1_PT_ii:
	.zero		968


//--------------------- .nv.constant0._Z25decompressOptimizedKernelIlEvPK14CompressedDataIT_EPS1_PKii --------------------------
	.section	.nv.constant0._Z25decompressOptimizedKernelIlEvPK14CompressedDataIT_EPS1_PKii,"a",@progbits
	.sectionflags	@""
	.align	4
.nv.constant0._Z25decompressOptimizedKernelIlEvPK14CompressedDataIT_EPS1_PKii:
	.zero		924


//--------------------- .nv.constant0._Z25packDeltasKernelOptimizedIlEvPKT_PKiS4_S4_PKdS4_PKliPj --------------------------
	.section	.nv.constant0._Z25packDeltasKernelOptimizedIlEvPKT_PKiS4_S4_PKdS4_PKliPj,"a",@progbits
	.sectionflags	@""
	.align	4
.nv.constant0._Z25packDeltasKernelOptimizedIlEvPKT_PKiS4_S4_PKdS4_PKliPj:
	.zero		968


//--------------------- .nv.constant0._Z24wprocessPartitionsKernelIlEvPKT_PiS3_S3_PdS3_PxiPl --------------------------
	.section	.nv.constant0._Z24wprocessPartitionsKernelIlEvPKT_PiS3_S3_PdS3_PxiPl,"a",@progbits
	.sectionflags	@""
	.align	4
.nv.constant0._Z24wprocessPartitionsKernelIlEvPKT_PiS3_S3_PdS3_PxiPl:
	.zero		968


//--------------------- .nv.constant0._Z30fitPartitionsBatched_OptimizedIlEvPKT_PKiS4_PiPdS6_S5_PxS6_i --------------------------
	.section	.nv.constant0._Z30fitPartitionsBatched_OptimizedIlEvPKT_PKiS4_PiPdS6_S5_PxS6_i,"a",@progbits
	.sectionflags	@""
	.align	4
.nv.constant0._Z30fitPartitionsBatched_OptimizedIlEvPKT_PKiS4_PiPdS6_S5_PxS6_i:
	.zero		972


//--------------------- .nv.constant0._Z20createPartitionsFastIlEviiPKfiPiS2_S2_S1_ --------------------------
	.section	.nv.constant0._Z20createPartitionsFastIlEviiPKfiPiS2_S2_S1_,"a",@progbits
	.sectionflags	@""
	.align	4
.nv.constant0._Z20createPartitionsFastIlEviiPKfiPiS2_S2_S1_:
	.zero		952


//--------------------- .nv.constant0._Z23analyzeDataVarianceFastIlEvPKT_iiPfi --------------------------
	.section	.nv.constant0._Z23analyzeDataVarianceFastIlEvPKT_iiPfi,"a",@progbits
	.sectionflags	@""
	.align	4
.nv.constant0._Z23analyzeDataVarianceFastIlEvPKT_iiPfi:
	.zero		924


//--------------------- .nv.constant0._Z24directRandomAccessKernelIiEvPKiS1_S1_PKdS1_PKlPKjS1_PT_ii --------------------------
	.section	.nv.constant0._Z24directRandomAccessKernelIiEvPKiS1_S1_PKdS1_PKlPKjS1_PT_ii,"a",@progbits
	.sectionflags	@""
	.align	4
.nv.constant0._Z24directRandomAccessKernelIiEvPKiS1_S1_PKdS1_PKlPKjS1_PT_ii:
	.zero		976


//--------------------- .nv.constant0._Z39decompressFullFile_WorkStealingAdvancedIiEvPK14CompressedDataIT_EPS1_iPi --------------------------
	.section	.nv.constant0._Z39decompressFullFile_WorkStealingAdvancedIiEvPK14CompressedDataIT_EPS1_iPi,"a",@progbits
	.sectionflags	@""
	.align	4
.nv.constant0._Z39decompressFullFile_WorkStealingAdvancedIiEvPK14CompressedDataIT_EPS1_iPi:
	.zero		928


//--------------------- .nv.constant0._Z31decompressFullFile_WorkStealingIiEvPK14CompressedDataIT_EPS1_iPi --------------------------
	.section	.nv.constant0._Z31decompressFullFile_WorkStealingIiEvPK14CompressedDataIT_EPS1_iPi,"a",@progbits
	.sectionflags	@""
	.align	4
.nv.constant0._Z31decompressFullFile_WorkStealingIiEvPK14CompressedDataIT_EPS1_iPi:
	.zero		928


//--------------------- .nv.constant0._Z40decompressFullFile_OnTheFly_Optimized_V2IiEvPK14CompressedDataIT_EPS1_i --------------------------
	.section	.nv.constant0._Z40decompressFullFile_OnTheFly_Optimized_V2IiEvPK14CompressedDataIT_EPS1_i,"a",@progbits
	.sectionflags	@""
	.align	4
.nv.constant0._Z40decompressFullFile_OnTheFly_Optimized_V2IiEvPK14CompressedDataIT_EPS1_i:
	.zero		916


//--------------------- .nv.constant0._Z21decompressFullFileFixIiEvPK14CompressedDataIT_EPS1_ii --------------------------
	.section	.nv.constant0._Z21decompressFullFileFixIiEvPK14CompressedDataIT_EPS1_ii,"a",@progbits
	.sectionflags	@""
	.align	4
.nv.constant0._Z21decompressFullFileFixIiEvPK14CompressedDataIT_EPS1_ii:
	.zero		920


//--------------------- .nv.constant0._Z28decompressFullFile_BitPackedIiEvPK14CompressedDataIT_EPS1_i --------------------------
	.section	.nv.constant0._Z28decompressFullFile_BitPackedIiEvPK14CompressedDataIT_EPS1_i,"a",@progbits
	.sectionflags	@""
	.align	4
.nv.constant0._Z28decompressFullFile_BitPackedIiEvPK14CompressedDataIT_EPS1_i:
	.zero		916


//--------------------- .nv.constant0._Z30decompressFullFile_PreUnpackedIiEvPK14CompressedDataIT_EPS1_i --------------------------
	.section	.nv.constant0._Z30decompressFullFile_PreUnpackedIiEvPK14CompressedDataIT_EPS1_i,"a",@progbits
	.sectionflags	@""
	.align	4
.nv.constant0._Z30decompressFullFile_PreUnpackedIiEvPK14CompressedDataIT_EPS1_i:
	.zero		916


//--------------------- .nv.constant0._Z29randomAccessPreUnpackedKernelIiEvPKiS1_S1_PKdPKxS1_PT_ii --------------------------
	.section	.nv.constant0._Z29randomAccessPreUnpackedKernelIiEvPKiS1_S1_PKdPKxS1_PT_ii,"a",@progbits
	.sectionflags	@""
	.align	4
.nv.constant0._Z29randomAccessPreUnpackedKernelIiEvPKiS1_S1_PKdPKxS1_PT_ii:
	.zero		960


//--------------------- .nv.constant0._Z34randomAccessFixedPreUnpackedKernelIiEvPKiPKdPKxS1_PT_ii --------------------------
	.section	.nv.constant0._Z34randomAccessFixedPreUnpackedKernelIiEvPKiPKdPKxS1_PT_ii,"a",@progbits
	.sectionflags	@""
	.align	4
.nv.constant0._Z34randomAccessFixedPreUnpackedKernelIiEvPKiPKdPKxS1_PT_ii:
	.zero		944


//--------------------- .nv.constant0._Z21unpackAllDeltasKernelIiEvPKiS1_S1_S1_PKlPKjPxii --------------------------
	.section	.nv.constant0._Z21unpackAllDeltasKernelIiEvPKiS1_S1_S1_PKlPKjPxii,"a",@progbits
	.sectionflags	@""
	.align	4
.nv.constant0._Z21unpackAllDeltasKernelIiEvPKiS1_S1_S1_PKlPKjPxii:
	.zero		960


//--------------------- .nv.constant0._Z32randomAccessFixedPartitionKernelIiEvPKiS1_PKdS1_PKlPKjS1_PT_ii --------------------------
	.section	.nv.constant0._Z32randomAccessFixedPartitionKernelIiEvPKiS1_PKdS1_PKlPKjS1_PT_ii,"a",@progbits
	.sectionflags	@""
	.align	4
.nv.constant0._Z32randomAccessFixedPartitionKernelIiEvPKiS1_PKdS1_PKlPKjS1_PT_ii:
	.zero		968


//--------------------- .nv.constant0._Z25decompressOptimizedKernelIiEvPK14CompressedDataIT_EPS1_PKii --------------------------
	.section	.nv.constant0._Z25decompressOptimizedKernelIiEvPK14CompressedDataIT_EPS1_PKii,"a",@progbits
	.sectionflags	@""
	.align	4
.nv.constant0._Z25decompressOptimizedKernelIiEvPK14CompressedDataIT_EPS1_PKii:
	.zero		924


//--------------------- .nv.constant0._Z25packDeltasKernelOptimizedIiEvPKT_PKiS4_S4_PKdS4_PKliPj --------------------------
	.section	.nv.constant0._Z25packDeltasKernelOptimizedIiEvPKT_PKiS4_S4_PKdS4_PKliPj,"a",@progbits
	.sectionflags	@""
	.align	4
.nv.constant0._Z25packDeltasKernelOptimizedIiEvPKT_PKiS4_S4_PKdS4_PKliPj:
	.zero		968


//--------------------- .nv.constant0._Z24wprocessPartitionsKernelIiEvPKT_PiS3_S3_PdS3_PxiPl --------------------------
	.section	.nv.constant0._Z24wprocessPartitionsKernelIiEvPKT_PiS3_S3_PdS3_PxiPl,"a",@progbits
	.sectionflags	@""
	.align	4
.nv.constant0._Z24wprocessPartitionsKernelIiEvPKT_PiS3_S3_PdS3_PxiPl:
	.zero		968


//--------------------- .nv.constant0._Z30fitPartitionsBatched_OptimizedIiEvPKT_PKiS4_PiPdS6_S5_PxS6_i --------------------------
	.section	.nv.constant0._Z30fitPartitionsBatched_OptimizedIiEvPKT_PKiS4_PiPdS6_S5_PxS6_i,"a",@progbits
	.sectionflags	@""
	.align	4
.nv.constant0._Z30fitPartitionsBatched_OptimizedIiEvPKT_PKiS4_PiPdS6_S5_PxS6_i:
	.zero		972


//--------------------- .nv.constant0._Z20createPartitionsFastIiEviiPKfiPiS2_S2_S1_ --------------------------
	.section	.nv.constant0._Z20createPartitionsFastIiEviiPKfiPiS2_S2_S1_,"a",@progbits
	.sectionflags	@""
	.align	4
.nv.constant0._Z20createPartitionsFastIiEviiPKfiPiS2_S2_S1_:
	.zero		952


//--------------------- .nv.constant0._Z23analyzeDataVarianceFastIiEvPKT_iiPfi --------------------------
	.section	.nv.constant0._Z23analyzeDataVarianceFastIiEvPKT_iiPfi,"a",@progbits
	.sectionflags	@""
	.align	4
.nv.constant0._Z23analyzeDataVarianceFastIiEvPKT_iiPfi:
	.zero		924


//--------------------- .nv.constant0._Z17applyMergesKernelPiS_PdS_Pbi --------------------------
	.section	.nv.constant0._Z17applyMergesKernelPiS_PdS_Pbi,"a",@progbits
	.sectionflags	@""
	.align	4
.nv.constant0._Z17applyMergesKernelPiS_PdS_Pbi:
	.zero		940


//--------------------- .nv.constant0._Z23workStealingMergeKernelP21PartitionCandidateGPUPiPbi --------------------------
	.section	.nv.constant0._Z23workStealingMergeKernelP21PartitionCandidateGPUPiPbi,"a",@progbits
	.sectionflags	@""
	.align	4
.nv.constant0._Z23workStealingMergeKernelP21PartitionCandidateGPUPiPbi:
	.zero		924


//--------------------- .nv.constant0._Z27initWorkStealingQueueKernel17WorkStealingQueuei --------------------------
	.section	.nv.constant0._Z27initWorkStealingQueueKernel17WorkStealingQueuei,"a",@progbits
	.sectionflags	@""
	.align	4
.nv.constant0._Z27initWorkStealingQueueKernel17WorkStealingQueuei:
	.zero		948


//--------------------- .nv.constant0._Z19setBitOffsetsKernelPiS_S_Pli --------------------------
	.section	.nv.constant0._Z19setBitOffsetsKernelPiS_S_Pli,"a",@progbits
	.sectionflags	@""
	.align	4
.nv.constant0._Z19setBitOffsetsKernelPiS_S_Pli:
	.zero		932


//--------------------- .nv.constant0._Z25packToBlobKernelOptimizedPK16SerializedHeaderPKiS3_S3_PKdS3_PKlPKxPKjimPh --------------------------
	.section	.nv.constant0._Z25packToBlobKernelOptimizedPK16SerializedHeaderPKiS3_S3_PKdS3_PKlPKxPKjimPh,"a",@progbits
	.sectionflags	@""
	.align	4
.nv.constant0._Z25packToBlobKernelOptimizedPK16SerializedHeaderPKiS3_S3_PKdS3_PKlPKxPKjimPh:
	.zero		992


//--------------------- .nv.constant0._Z20unpackFromBlobKernelPKhimPiS1_S1_PdS1_PlPxPj --------------------------
	.section	.nv.constant0._Z20unpackFromBlobKernelPKhimPiS1_S1_PdS1_PlPxPj,"a",@progbits
	.sectionflags	@""
	.align	4
.nv.constant0._Z20unpackFromBlobKernelPKhimPiS1_S1_PdS1_PlPxPj:
	.zero		984


//--------------------- .nv.constant0._Z16packToBlobKernelPK16SerializedHeaderPKiS3_S3_PKdS3_PKlPKxPKjimPh --------------------------
	.section	.nv.constant0._Z16packToBlobKernelPK16SerializedHeaderPKiS3_S3_PKdS3_PKlPKxPKjimPh,"a",@progbits
	.sectionflags	@""
	.align	4
.nv.constant0._Z16packToBlobKernelPK16SerializedHeaderPKiS3_S3_PKdS3_PKlPKxPKjimPh:
	.zero		992


//--------------------- SYMBOLS --------------------------

	.type		.nv.reservedSmem.offset0,@object
	.size		.nv.reservedSmem.offset0,0x4
	.type		.nv.reservedSmem.cap,@object
	.size		.nv.reservedSmem.cap,0x4
